	.target	sm_80

	.elftype	@"ET_EXEC"


//--------------------- .note.nv.tkinfo           --------------------------
	.section	.note.nv.tkinfo,"",@"SHT_NOTE"
	.sectionflags	@"SHF_NOTE_NV_TKINFO"
	.tkinfo
        /*0018*/ 	.word	0x00000002
        /*0030*/ 	.string	""
        /*0030*/ 	.string	"ptxas"
        /*0030*/ 	.string	"Cuda compilation tools, release 13.0, V13.0.88"
        /*0030*/ 	.string	"Build cuda_13.0.r13.0/compiler.36424714_0"
        /*0030*/ 	.string	"-arch sm_80 -m 64 "



//--------------------- .note.nv.cuinfo           --------------------------
	.section	.note.nv.cuinfo,"",@"SHT_NOTE"
	.sectionflags	@"SHF_NOTE_NV_CUINFO"
        /*0018*/ 	.short	0x0002
        /*001a*/ 	.short	0x0050
        /*001c*/ 	.short	0x0082
	.zero		2


//--------------------- .nv.info                  --------------------------
	.section	.nv.info,"",@"SHT_CUDA_INFO"
	.align	4


	//----- nvinfo : EIATTR_REGCOUNT
	.align		4
        /*0000*/ 	.byte	0x04, 0x2f
        /*0002*/ 	.short	(.L_12 - .L_11)
	.align		4
.L_11:
        /*0004*/ 	.word	index@(_ZN7cutlass13device_kernelIN5flash19enable_sm80_to_sm89INS1_16FlashAttnFwdSm80INS1_25CollectiveMainloopFwdSm80ILi8ELi1ELb1EN4cute5tupleIJNS5_1CILi128EEENS7_ILi112EEES8_EEELi128ENS_10bfloat16_tEfNS_4arch4Sm80ELb1ELb0ELb1ELb1ELb1ELb1ELb1ELb1EEENS1_21CollectiveEpilogueFwdINS6_IJS8_S8_S9_EEENS6_IJNS7_ILi1EEESH_SH_EEESB_SD_Li256ELb1ELb1ELb1ELb0EEENS1_36VarlenDynamicPersistentTileSchedulerILi128ELi112ELi256ELi256ELb1ELb1ELb0ELb1ELb1ELb1EEEEEEEEEvNT_6ParamsE)
        /*0008*/ 	.word	0x000000ff


	//----- nvinfo : EIATTR_FRAME_SIZE
	.align		4
.L_12:
        /*000c*/ 	.byte	0x04, 0x11
        /*000e*/ 	.short	(.L_14 - .L_13)
	.align		4
.L_13:
        /*0010*/ 	.word	index@($__internal_27_$__cuda_sm70_votesync_ballot)
        /*0014*/ 	.word	0x00000000


	//----- nvinfo : EIATTR_FRAME_SIZE
	.align		4
.L_14:
        /*0018*/ 	.byte	0x04, 0x11
        /*001a*/ 	.short	(.L_16 - .L_15)
	.align		4
.L_15:
        /*001c*/ 	.word	index@($__internal_26_$__cuda_sm70_shflsync_up_p)
        /*0020*/ 	.word	0x00000000


	//----- nvinfo : EIATTR_FRAME_SIZE
	.align		4
.L_16:
        /*0024*/ 	.byte	0x04, 0x11
        /*0026*/ 	.short	(.L_18 - .L_17)
	.align		4
.L_17:
        /*0028*/ 	.word	index@($__internal_25_$__cuda_sm70_shflsync_idx_p)
        /*002c*/ 	.word	0x00000000


	//----- nvinfo : EIATTR_FRAME_SIZE
	.align		4
.L_18:
        /*0030*/ 	.byte	0x04, 0x11
        /*0032*/ 	.short	(.L_20 - .L_19)
	.align		4
.L_19:
        /*0034*/ 	.word	index@($__internal_24_$__cuda_sm70_shflsync_bfly_p)
        /*0038*/ 	.word	0x00000000


	//----- nvinfo : EIATTR_FRAME_SIZE
	.align		4
.L_20:
        /*003c*/ 	.byte	0x04, 0x11
        /*003e*/ 	.short	(.L_22 - .L_21)
	.align		4
.L_21:
        /*0040*/ 	.word	index@(_ZN7cutlass13device_kernelIN5flash19enable_sm80_to_sm89INS1_16FlashAttnFwdSm80INS1_25CollectiveMainloopFwdSm80ILi8ELi1ELb1EN4cute5tupleIJNS5_1CILi128EEENS7_ILi112EEES8_EEELi128ENS_10bfloat16_tEfNS_4arch4Sm80ELb1ELb0ELb1ELb1ELb1ELb1ELb1ELb1EEENS1_21CollectiveEpilogueFwdINS6_IJS8_S8_S9_EEENS6_IJNS7_ILi1EEESH_SH_EEESB_SD_Li256ELb1ELb1ELb1ELb0EEENS1_36VarlenDynamicPersistentTileSchedulerILi128ELi112ELi256ELi256ELb1ELb1ELb0ELb1ELb1ELb1EEEEEEEEEvNT_6ParamsE)
        /*0044*/ 	.word	0x00000130


	//----- nvinfo : EIATTR_REGCOUNT
	.align		4
.L_22:
        /*0048*/ 	.byte	0x04, 0x2f
        /*004a*/ 	.short	(.L_24 - .L_23)
	.align		4
.L_23:
        /*004c*/ 	.word	index@(_ZN7cutlass13device_kernelIN5flash19enable_sm80_to_sm89INS1_16FlashAttnFwdSm80INS1_25CollectiveMainloopFwdSm80ILi8ELi1ELb1EN4cute5tupleIJNS5_1CILi128EEENS7_ILi112EEES8_EEELi128ENS_10bfloat16_tEfNS_4arch4Sm80ELb1ELb0ELb1ELb1ELb1ELb0ELb1ELb1EEENS1_21CollectiveEpilogueFwdINS6_IJS8_S8_S9_EEENS6_IJNS7_ILi1EEESH_SH_EEESB_SD_Li256ELb1ELb1ELb1ELb0EEENS1_36VarlenDynamicPersistentTileSchedulerILi128ELi112ELi256ELi256ELb1ELb1ELb0ELb1ELb1ELb1EEEEEEEEEvNT_6ParamsE)
        /*0050*/ 	.word	0x000000ff


	//----- nvinfo : EIATTR_FRAME_SIZE
	.align		4
.L_24:
        /*0054*/ 	.byte	0x04, 0x11
        /*0056*/ 	.short	(.L_26 - .L_25)
	.align		4
.L_25:
        /*0058*/ 	.word	index@($__internal_23_$__cuda_sm70_votesync_ballot)
        /*005c*/ 	.word	0x00000000


	//----- nvinfo : EIATTR_FRAME_SIZE
	.align		4
.L_26:
        /*0060*/ 	.byte	0x04, 0x11
        /*0062*/ 	.short	(.L_28 - .L_27)
	.align		4
.L_27:
        /*0064*/ 	.word	index@($__internal_22_$__cuda_sm70_shflsync_up_p)
        /*0068*/ 	.word	0x00000000


	//----- nvinfo : EIATTR_FRAME_SIZE
	.align		4
.L_28:
        /*006c*/ 	.byte	0x04, 0x11
        /*006e*/ 	.short	(.L_30 - .L_29)
	.align		4
.L_29:
        /*0070*/ 	.word	index@($__internal_21_$__cuda_sm70_shflsync_idx_p)
        /*0074*/ 	.word	0x00000000


	//----- nvinfo : EIATTR_FRAME_SIZE
	.align		4
.L_30:
        /*0078*/ 	.byte	0x04, 0x11
        /*007a*/ 	.short	(.L_32 - .L_31)
	.align		4
.L_31:
        /*007c*/ 	.word	index@($__internal_20_$__cuda_sm70_shflsync_bfly_p)
        /*0080*/ 	.word	0x00000000


	//----- nvinfo : EIATTR_FRAME_SIZE
	.align		4
.L_32:
        /*0084*/ 	.byte	0x04, 0x11
        /*0086*/ 	.short	(.L_34 - .L_33)
	.align		4
.L_33:
        /*0088*/ 	.word	index@(_ZN7cutlass13device_kernelIN5flash19enable_sm80_to_sm89INS1_16FlashAttnFwdSm80INS1_25CollectiveMainloopFwdSm80ILi8ELi1ELb1EN4cute5tupleIJNS5_1CILi128EEENS7_ILi112EEES8_EEELi128ENS_10bfloat16_tEfNS_4arch4Sm80ELb1ELb0ELb1ELb1ELb1ELb0ELb1ELb1EEENS1_21CollectiveEpilogueFwdINS6_IJS8_S8_S9_EEENS6_IJNS7_ILi1EEESH_SH_EEESB_SD_Li256ELb1ELb1ELb1ELb0EEENS1_36VarlenDynamicPersistentTileSchedulerILi128ELi112ELi256ELi256ELb1ELb1ELb0ELb1ELb1ELb1EEEEEEEEEvNT_6ParamsE)
        /*008c*/ 	.word	0x00000118


	//----- nvinfo : EIATTR_REGCOUNT
	.align		4
.L_34:
        /*0090*/ 	.byte	0x04, 0x2f
        /*0092*/ 	.short	(.L_36 - .L_35)
	.align		4
.L_35:
        /*0094*/ 	.word	index@(_ZN7cutlass13device_kernelIN5flash19enable_sm80_to_sm89INS1_16FlashAttnFwdSm80INS1_25CollectiveMainloopFwdSm80ILi4ELi1ELb0EN4cute5tupleIJNS5_1CILi128EEENS7_ILi64EEES8_EEELi128ENS_10bfloat16_tEfNS_4arch4Sm80ELb1ELb0ELb1ELb0ELb1ELb0ELb1ELb1EEENS1_21CollectiveEpilogueFwdINS6_IJS8_S8_S9_EEENS6_IJNS7_ILi1EEESH_SH_EEESB_SD_Li128ELb0ELb1ELb1ELb0EEENS1_30DynamicPersistentTileSchedulerILi128ELi128ELb1ELb1ELb0EEEEEEEEEvNT_6ParamsE)
        /*0098*/ 	.word	0x000000ff


	//----- nvinfo : EIATTR_FRAME_SIZE
	.align		4
.L_36:
        /*009c*/ 	.byte	0x04, 0x11
        /*009e*/ 	.short	(.L_38 - .L_37)
	.align		4
.L_37:
        /*00a0*/ 	.word	index@($__internal_19_$__cuda_sm70_shflsync_idx_p)
        /*00a4*/ 	.word	0x00000000


	//----- nvinfo : EIATTR_FRAME_SIZE
	.align		4
.L_38:
        /*00a8*/ 	.byte	0x04, 0x11
        /*00aa*/ 	.short	(.L_40 - .L_39)
	.align		4
.L_39:
        /*00ac*/ 	.word	index@($__internal_18_$__cuda_sm70_shflsync_bfly_p)
        /*00b0*/ 	.word	0x00000000


	//----- nvinfo : EIATTR_FRAME_SIZE
	.align		4
.L_40:
        /*00b4*/ 	.byte	0x04, 0x11
        /*00b6*/ 	.short	(.L_42 - .L_41)
	.align		4
.L_41:
        /*00b8*/ 	.word	index@(_ZN7cutlass13device_kernelIN5flash19enable_sm80_to_sm89INS1_16FlashAttnFwdSm80INS1_25CollectiveMainloopFwdSm80ILi4ELi1ELb0EN4cute5tupleIJNS5_1CILi128EEENS7_ILi64EEES8_EEELi128ENS_10bfloat16_tEfNS_4arch4Sm80ELb1ELb0ELb1ELb0ELb1ELb0ELb1ELb1EEENS1_21CollectiveEpilogueFwdINS6_IJS8_S8_S9_EEENS6_IJNS7_ILi1EEESH_SH_EEESB_SD_Li128ELb0ELb1ELb1ELb0EEENS1_30DynamicPersistentTileSchedulerILi128ELi128ELb1ELb1ELb0EEEEEEEEEvNT_6ParamsE)
        /*00bc*/ 	.word	0x000000f8


	//----- nvinfo : EIATTR_REGCOUNT
	.align		4
.L_42:
        /*00c0*/ 	.byte	0x04, 0x2f
        /*00c2*/ 	.short	(.L_44 - .L_43)
	.align		4
.L_43:
        /*00c4*/ 	.word	index@(_ZN7cutlass13device_kernelIN5flash19enable_sm80_to_sm89INS1_16FlashAttnFwdSm80INS1_25CollectiveMainloopFwdSm80ILi8ELi1ELb1EN4cute5tupleIJNS5_1CILi128EEENS7_ILi96EEES8_EEELi128ENS_10bfloat16_tEfNS_4arch4Sm80ELb0ELb1ELb1ELb1ELb1ELb1ELb1ELb1EEENS1_21CollectiveEpilogueFwdINS6_IJS8_S8_S9_EEENS6_IJNS7_ILi1EEESH_SH_EEESB_SD_Li256ELb1ELb1ELb1ELb0EEENS1_36VarlenDynamicPersistentTileSchedulerILi128ELi96ELi256ELi256ELb1ELb1ELb0ELb1ELb0ELb1EEEEEEEEEvNT_6ParamsE)
        /*00c8*/ 	.word	0x000000ff


	//----- nvinfo : EIATTR_FRAME_SIZE
	.align		4
.L_44:
        /*00cc*/ 	.byte	0x04, 0x11
        /*00ce*/ 	.short	(.L_46 - .L_45)
	.align		4
.L_45:
        /*00d0*/ 	.word	index@($__internal_17_$__cuda_sm70_votesync_ballot)
        /*00d4*/ 	.word	0x00000000


	//----- nvinfo : EIATTR_FRAME_SIZE
	.align		4
.L_46:
        /*00d8*/ 	.byte	0x04, 0x11
        /*00da*/ 	.short	(.L_48 - .L_47)
	.align		4
.L_47:
        /*00dc*/ 	.word	index@($__internal_16_$__cuda_sm70_shflsync_up_p)
        /*00e0*/ 	.word	0x00000000


	//----- nvinfo : EIATTR_FRAME_SIZE
	.align		4
.L_48:
        /*00e4*/ 	.byte	0x04, 0x11
        /*00e6*/ 	.short	(.L_50 - .L_49)
	.align		4
.L_49:
        /*00e8*/ 	.word	index@($__internal_15_$__cuda_sm70_shflsync_idx_p)
        /*00ec*/ 	.word	0x00000000


	//----- nvinfo : EIATTR_FRAME_SIZE
	.align		4
.L_50:
        /*00f0*/ 	.byte	0x04, 0x11
        /*00f2*/ 	.short	(.L_52 - .L_51)
	.align		4
.L_51:
        /*00f4*/ 	.word	index@($__internal_14_$__cuda_sm70_shflsync_bfly_p)
        /*00f8*/ 	.word	0x00000000


	//----- nvinfo : EIATTR_FRAME_SIZE
	.align		4
.L_52:
        /*00fc*/ 	.byte	0x04, 0x11
        /*00fe*/ 	.short	(.L_54 - .L_53)
	.align		4
.L_53:
        /*0100*/ 	.word	index@(_ZN7cutlass13device_kernelIN5flash19enable_sm80_to_sm89INS1_16FlashAttnFwdSm80INS1_25CollectiveMainloopFwdSm80ILi8ELi1ELb1EN4cute5tupleIJNS5_1CILi128EEENS7_ILi96EEES8_EEELi128ENS_10bfloat16_tEfNS_4arch4Sm80ELb0ELb1ELb1ELb1ELb1ELb1ELb1ELb1EEENS1_21CollectiveEpilogueFwdINS6_IJS8_S8_S9_EEENS6_IJNS7_ILi1EEESH_SH_EEESB_SD_Li256ELb1ELb1ELb1ELb0EEENS1_36VarlenDynamicPersistentTileSchedulerILi128ELi96ELi256ELi256ELb1ELb1ELb0ELb1ELb0ELb1EEEEEEEEEvNT_6ParamsE)
        /*0104*/ 	.word	0x00000070


	//----- nvinfo : EIATTR_REGCOUNT
	.align		4
.L_54:
        /*0108*/ 	.byte	0x04, 0x2f
        /*010a*/ 	.short	(.L_56 - .L_55)
	.align		4
.L_55:
        /*010c*/ 	.word	index@(_ZN7cutlass13device_kernelIN5flash19enable_sm80_to_sm89INS1_16FlashAttnFwdSm80INS1_25CollectiveMainloopFwdSm80ILi8ELi1ELb1EN4cute5tupleIJNS5_1CILi128EEENS7_ILi96EEES8_EEELi128ENS_10bfloat16_tEfNS_4arch4Sm80ELb0ELb1ELb1ELb1ELb1ELb0ELb1ELb1EEENS1_21CollectiveEpilogueFwdINS6_IJS8_S8_S9_EEENS6_IJNS7_ILi1EEESH_SH_EEESB_SD_Li256ELb1ELb1ELb1ELb0EEENS1_36VarlenDynamicPersistentTileSchedulerILi128ELi96ELi256ELi256ELb1ELb1ELb0ELb1ELb0ELb1EEEEEEEEEvNT_6ParamsE)
        /*0110*/ 	.word	0x000000ff


	//----- nvinfo : EIATTR_FRAME_SIZE
	.align		4
.L_56:
        /*0114*/ 	.byte	0x04, 0x11
        /*0116*/ 	.short	(.L_58 - .L_57)
	.align		4
.L_57:
        /*0118*/ 	.word	index@($__internal_13_$__cuda_sm70_votesync_ballot)
        /*011c*/ 	.word	0x00000000


	//----- nvinfo : EIATTR_FRAME_SIZE
	.align		4
.L_58:
        /*0120*/ 	.byte	0x04, 0x11
        /*0122*/ 	.short	(.L_60 - .L_59)
	.align		4
.L_59:
        /*0124*/ 	.word	index@($__internal_12_$__cuda_sm70_shflsync_up_p)
        /*0128*/ 	.word	0x00000000


	//----- nvinfo : EIATTR_FRAME_SIZE
	.align		4
.L_60:
        /*012c*/ 	.byte	0x04, 0x11
        /*012e*/ 	.short	(.L_62 - .L_61)
	.align		4
.L_61:
        /*0130*/ 	.word	index@($__internal_11_$__cuda_sm70_shflsync_idx_p)
        /*0134*/ 	.word	0x00000000


	//----- nvinfo : EIATTR_FRAME_SIZE
	.align		4
.L_62:
        /*0138*/ 	.byte	0x04, 0x11
        /*013a*/ 	.short	(.L_64 - .L_63)
	.align		4
.L_63:
        /*013c*/ 	.word	index@($__internal_10_$__cuda_sm70_shflsync_bfly_p)
        /*0140*/ 	.word	0x00000000


	//----- nvinfo : EIATTR_FRAME_SIZE
	.align		4
.L_64:
        /*0144*/ 	.byte	0x04, 0x11
        /*0146*/ 	.short	(.L_66 - .L_65)
	.align		4
.L_65:
        /*0148*/ 	.word	index@(_ZN7cutlass13device_kernelIN5flash19enable_sm80_to_sm89INS1_16FlashAttnFwdSm80INS1_25CollectiveMainloopFwdSm80ILi8ELi1ELb1EN4cute5tupleIJNS5_1CILi128EEENS7_ILi96EEES8_EEELi128ENS_10bfloat16_tEfNS_4arch4Sm80ELb0ELb1ELb1ELb1ELb1ELb0ELb1ELb1EEENS1_21CollectiveEpilogueFwdINS6_IJS8_S8_S9_EEENS6_IJNS7_ILi1EEESH_SH_EEESB_SD_Li256ELb1ELb1ELb1ELb0EEENS1_36VarlenDynamicPersistentTileSchedulerILi128ELi96ELi256ELi256ELb1ELb1ELb0ELb1ELb0ELb1EEEEEEEEEvNT_6ParamsE)
        /*014c*/ 	.word	0x00000028


	//----- nvinfo : EIATTR_REGCOUNT
	.align		4
.L_66:
        /*0150*/ 	.byte	0x04, 0x2f
        /*0152*/ 	.short	(.L_68 - .L_67)
	.align		4
.L_67:
        /*0154*/ 	.word	index@(_ZN7cutlass13device_kernelIN5flash19enable_sm80_to_sm89INS1_16FlashAttnFwdSm80INS1_25CollectiveMainloopFwdSm80ILi4ELi1ELb0EN4cute5tupleIJNS5_1CILi128EEENS7_ILi48EEES8_EEELi128ENS_10bfloat16_tEfNS_4arch4Sm80ELb0ELb1ELb1ELb0ELb1ELb0ELb1ELb1EEENS1_21CollectiveEpilogueFwdINS6_IJS8_S8_S9_EEENS6_IJNS7_ILi1EEESH_SH_EEESB_SD_Li128ELb0ELb1ELb1ELb0EEENS1_19SingleTileSchedulerILb0ELb1ELb1ELi128EEEEEEEEEvNT_6ParamsE)
        /*0158*/ 	.word	0x000000ff


	//----- nvinfo : EIATTR_FRAME_SIZE
	.align		4
.L_68:
        /*015c*/ 	.byte	0x04, 0x11
        /*015e*/ 	.short	(.L_70 - .L_69)
	.align		4
.L_69:
        /*0160*/ 	.word	index@(_ZN7cutlass13device_kernelIN5flash19enable_sm80_to_sm89INS1_16FlashAttnFwdSm80INS1_25CollectiveMainloopFwdSm80ILi4ELi1ELb0EN4cute5tupleIJNS5_1CILi128EEENS7_ILi48EEES8_EEELi128ENS_10bfloat16_tEfNS_4arch4Sm80ELb0ELb1ELb1ELb0ELb1ELb0ELb1ELb1EEENS1_21CollectiveEpilogueFwdINS6_IJS8_S8_S9_EEENS6_IJNS7_ILi1EEESH_SH_EEESB_SD_Li128ELb0ELb1ELb1ELb0EEENS1_19SingleTileSchedulerILb0ELb1ELb1ELi128EEEEEEEEEvNT_6ParamsE)
        /*0164*/ 	.word	0x00000078


	//----- nvinfo : EIATTR_REGCOUNT
	.align		4
.L_70:
        /*0168*/ 	.byte	0x04, 0x2f
        /*016a*/ 	.short	(.L_72 - .L_71)
	.align		4
.L_71:
        /*016c*/ 	.word	index@(_ZN7cutlass13device_kernelIN5flash19enable_sm80_to_sm89INS1_16FlashAttnFwdSm80INS1_25CollectiveMainloopFwdSm80ILi8ELi1ELb1EN4cute5tupleIJNS5_1CILi128EEENS7_ILi112EEES8_EEELi128ENS_10bfloat16_tEfNS_4arch4Sm80ELb0ELb0ELb1ELb1ELb1ELb1ELb1ELb1EEENS1_21CollectiveEpilogueFwdINS6_IJS8_S8_S9_EEENS6_IJNS7_ILi1EEESH_SH_EEESB_SD_Li256ELb1ELb1ELb1ELb0EEENS1_36VarlenDynamicPersistentTileSchedulerILi128ELi112ELi256ELi256ELb1ELb1ELb0ELb0ELb1ELb1EEEEEEEEEvNT_6ParamsE)
        /*0170*/ 	.word	0x000000ff


	//----- nvinfo : EIATTR_FRAME_SIZE
	.align		4
.L_72:
        /*0174*/ 	.byte	0x04, 0x11
        /*0176*/ 	.short	(.L_74 - .L_73)
	.align		4
.L_73:
        /*0178*/ 	.word	index@($__internal_9_$__cuda_sm70_votesync_ballot)
        /*017c*/ 	.word	0x00000000


	//----- nvinfo : EIATTR_FRAME_SIZE
	.align		4
.L_74:
        /*0180*/ 	.byte	0x04, 0x11
        /*0182*/ 	.short	(.L_76 - .L_75)
	.align		4
.L_75:
        /*0184*/ 	.word	index@($__internal_8_$__cuda_sm70_shflsync_up_p)
        /*0188*/ 	.word	0x00000000


	//----- nvinfo : EIATTR_FRAME_SIZE
	.align		4
.L_76:
        /*018c*/ 	.byte	0x04, 0x11
        /*018e*/ 	.short	(.L_78 - .L_77)
	.align		4
.L_77:
        /*0190*/ 	.word	index@($__internal_7_$__cuda_sm70_shflsync_idx_p)
        /*0194*/ 	.word	0x00000000


	//----- nvinfo : EIATTR_FRAME_SIZE
	.align		4
.L_78:
        /*0198*/ 	.byte	0x04, 0x11
        /*019a*/ 	.short	(.L_80 - .L_79)
	.align		4
.L_79:
        /*019c*/ 	.word	index@($__internal_6_$__cuda_sm70_shflsync_bfly_p)
        /*01a0*/ 	.word	0x00000000


	//----- nvinfo : EIATTR_FRAME_SIZE
	.align		4
.L_80:
        /*01a4*/ 	.byte	0x04, 0x11
        /*01a6*/ 	.short	(.L_82 - .L_81)
	.align		4
.L_81:
        /*01a8*/ 	.word	index@(_ZN7cutlass13device_kernelIN5flash19enable_sm80_to_sm89INS1_16FlashAttnFwdSm80INS1_25CollectiveMainloopFwdSm80ILi8ELi1ELb1EN4cute5tupleIJNS5_1CILi128EEENS7_ILi112EEES8_EEELi128ENS_10bfloat16_tEfNS_4arch4Sm80ELb0ELb0ELb1ELb1ELb1ELb1ELb1ELb1EEENS1_21CollectiveEpilogueFwdINS6_IJS8_S8_S9_EEENS6_IJNS7_ILi1EEESH_SH_EEESB_SD_Li256ELb1ELb1ELb1ELb0EEENS1_36VarlenDynamicPersistentTileSchedulerILi128ELi112ELi256ELi256ELb1ELb1ELb0ELb0ELb1ELb1EEEEEEEEEvNT_6ParamsE)
        /*01ac*/ 	.word	0x00000108


	//----- nvinfo : EIATTR_REGCOUNT
	.align		4
.L_82:
        /*01b0*/ 	.byte	0x04, 0x2f
        /*01b2*/ 	.short	(.L_84 - .L_83)
	.align		4
.L_83:
        /*01b4*/ 	.word	index@(_ZN7cutlass13device_kernelIN5flash19enable_sm80_to_sm89INS1_16FlashAttnFwdSm80INS1_25CollectiveMainloopFwdSm80ILi8ELi1ELb1EN4cute5tupleIJNS5_1CILi128EEENS7_ILi112EEES8_EEELi128ENS_10bfloat16_tEfNS_4arch4Sm80ELb0ELb0ELb1ELb1ELb1ELb0ELb1ELb1EEENS1_21CollectiveEpilogueFwdINS6_IJS8_S8_S9_EEENS6_IJNS7_ILi1EEESH_SH_EEESB_SD_Li256ELb1ELb1ELb1ELb0EEENS1_36VarlenDynamicPersistentTileSchedulerILi128ELi112ELi256ELi256ELb1ELb1ELb0ELb0ELb1ELb1EEEEEEEEEvNT_6ParamsE)
        /*01b8*/ 	.word	0x000000ff


	//----- nvinfo : EIATTR_FRAME_SIZE
	.align		4
.L_84:
        /*01bc*/ 	.byte	0x04, 0x11
        /*01be*/ 	.short	(.L_86 - .L_85)
	.align		4
.L_85:
        /*01c0*/ 	.word	index@($__internal_5_$__cuda_sm70_votesync_ballot)
        /*01c4*/ 	.word	0x00000000


	//----- nvinfo : EIATTR_FRAME_SIZE
	.align		4
.L_86:
        /*01c8*/ 	.byte	0x04, 0x11
        /*01ca*/ 	.short	(.L_88 - .L_87)
	.align		4
.L_87:
        /*01cc*/ 	.word	index@($__internal_4_$__cuda_sm70_shflsync_up_p)
        /*01d0*/ 	.word	0x00000000


	//----- nvinfo : EIATTR_FRAME_SIZE
	.align		4
.L_88:
        /*01d4*/ 	.byte	0x04, 0x11
        /*01d6*/ 	.short	(.L_90 - .L_89)
	.align		4
.L_89:
        /*01d8*/ 	.word	index@($__internal_3_$__cuda_sm70_shflsync_idx_p)
        /*01dc*/ 	.word	0x00000000


	//----- nvinfo : EIATTR_FRAME_SIZE
	.align		4
.L_90:
        /*01e0*/ 	.byte	0x04, 0x11
        /*01e2*/ 	.short	(.L_92 - .L_91)
	.align		4
.L_91:
        /*01e4*/ 	.word	index@($__internal_2_$__cuda_sm70_shflsync_bfly_p)
        /*01e8*/ 	.word	0x00000000


	//----- nvinfo : EIATTR_FRAME_SIZE
	.align		4
.L_92:
        /*01ec*/ 	.byte	0x04, 0x11
        /*01ee*/ 	.short	(.L_94 - .L_93)
	.align		4
.L_93:
        /*01f0*/ 	.word	index@(_ZN7cutlass13device_kernelIN5flash19enable_sm80_to_sm89INS1_16FlashAttnFwdSm80INS1_25CollectiveMainloopFwdSm80ILi8ELi1ELb1EN4cute5tupleIJNS5_1CILi128EEENS7_ILi112EEES8_EEELi128ENS_10bfloat16_tEfNS_4arch4Sm80ELb0ELb0ELb1ELb1ELb1ELb0ELb1ELb1EEENS1_21CollectiveEpilogueFwdINS6_IJS8_S8_S9_EEENS6_IJNS7_ILi1EEESH_SH_EEESB_SD_Li256ELb1ELb1ELb1ELb0EEENS1_36VarlenDynamicPersistentTileSchedulerILi128ELi112ELi256ELi256ELb1ELb1ELb0ELb0ELb1ELb1EEEEEEEEEvNT_6ParamsE)
        /*01f4*/ 	.word	0x000000b8


	//----- nvinfo : EIATTR_REGCOUNT
	.align		4
.L_94:
        /*01f8*/ 	.byte	0x04, 0x2f
        /*01fa*/ 	.short	(.L_96 - .L_95)
	.align		4
.L_95:
        /*01fc*/ 	.word	index@(_ZN7cutlass13device_kernelIN5flash19enable_sm80_to_sm89INS1_16FlashAttnFwdSm80INS1_25CollectiveMainloopFwdSm80ILi4ELi1ELb0EN4cute5tupleIJNS5_1CILi128EEENS7_ILi64EEES8_EEELi128ENS_10bfloat16_tEfNS_4arch4Sm80ELb0ELb0ELb1ELb0ELb1ELb0ELb1ELb1EEENS1_21CollectiveEpilogueFwdINS6_IJS8_S8_S9_EEENS6_IJNS7_ILi1EEESH_SH_EEESB_SD_Li128ELb0ELb1ELb1ELb0EEENS1_19SingleTileSchedulerILb0ELb1ELb1ELi128EEEEEEEEEvNT_6ParamsE)
        /*0200*/ 	.word	0x000000ff


	//----- nvinfo : EIATTR_FRAME_SIZE
	.align		4
.L_96:
        /*0204*/ 	.byte	0x04, 0x11
        /*0206*/ 	.short	(.L_98 - .L_97)
	.align		4
.L_97:
        /*0208*/ 	.word	index@(_ZN7cutlass13device_kernelIN5flash19enable_sm80_to_sm89INS1_16FlashAttnFwdSm80INS1_25CollectiveMainloopFwdSm80ILi4ELi1ELb0EN4cute5tupleIJNS5_1CILi128EEENS7_ILi64EEES8_EEELi128ENS_10bfloat16_tEfNS_4arch4Sm80ELb0ELb0ELb1ELb0ELb1ELb0ELb1ELb1EEENS1_21CollectiveEpilogueFwdINS6_IJS8_S8_S9_EEENS6_IJNS7_ILi1EEESH_SH_EEESB_SD_Li128ELb0ELb1ELb1ELb0EEENS1_19SingleTileSchedulerILb0ELb1ELb1ELi128EEEEEEEEEvNT_6ParamsE)
        /*020c*/ 	.word	0x00000098


	//----- nvinfo : EIATTR_REGCOUNT
	.align		4
.L_98:
        /*0210*/ 	.byte	0x04, 0x2f
        /*0212*/ 	.short	(.L_100 - .L_99)
	.align		4
.L_99:
        /*0214*/ 	.word	index@(_ZN7cutlass13device_kernelIN5flash19enable_sm80_to_sm89INS1_16FlashAttnFwdSm80INS1_25CollectiveMainloopFwdSm80ILi8ELi1ELb1EN4cute5tupleIJNS5_1CILi128EEES8_S8_EEELi128ENS_10bfloat16_tEfNS_4arch4Sm80ELb1ELb0ELb1ELb0ELb1ELb0ELb1ELb1EEENS1_21CollectiveEpilogueFwdIS9_NS6_IJNS7_ILi1EEESF_SF_EEESA_SC_Li256ELb0ELb1ELb1ELb0EEENS1_30DynamicPersistentTileSchedulerILi256ELi256ELb1ELb1ELb0EEEEEEEEEvNT_6ParamsE)
        /*0218*/ 	.word	0x000000ff


	//----- nvinfo : EIATTR_FRAME_SIZE
	.align		4
.L_100:
        /*021c*/ 	.byte	0x04, 0x11
        /*021e*/ 	.short	(.L_102 - .L_101)
	.align		4
.L_101:
        /*0220*/ 	.word	index@($__internal_1_$__cuda_sm70_shflsync_idx_p)
        /*0224*/ 	.word	0x00000000


	//----- nvinfo : EIATTR_FRAME_SIZE
	.align		4
.L_102:
        /*0228*/ 	.byte	0x04, 0x11
        /*022a*/ 	.short	(.L_104 - .L_103)
	.align		4
.L_103:
        /*022c*/ 	.word	index@($__internal_0_$__cuda_sm70_shflsync_bfly_p)
        /*0230*/ 	.word	0x00000000


	//----- nvinfo : EIATTR_FRAME_SIZE
	.align		4
.L_104:
        /*0234*/ 	.byte	0x04, 0x11
        /*0236*/ 	.short	(.L_106 - .L_105)
	.align		4
.L_105:
        /*0238*/ 	.word	index@(_ZN7cutlass13device_kernelIN5flash19enable_sm80_to_sm89INS1_16FlashAttnFwdSm80INS1_25CollectiveMainloopFwdSm80ILi8ELi1ELb1EN4cute5tupleIJNS5_1CILi128EEES8_S8_EEELi128ENS_10bfloat16_tEfNS_4arch4Sm80ELb1ELb0ELb1ELb0ELb1ELb0ELb1ELb1EEENS1_21CollectiveEpilogueFwdIS9_NS6_IJNS7_ILi1EEESF_SF_EEESA_SC_Li256ELb0ELb1ELb1ELb0EEENS1_30DynamicPersistentTileSchedulerILi256ELi256ELb1ELb1ELb0EEEEEEEEEvNT_6ParamsE)
        /*023c*/ 	.word	0x000000d8


	//----- nvinfo : EIATTR_REGCOUNT
	.align		4
.L_106:
        /*0240*/ 	.byte	0x04, 0x2f
        /*0242*/ 	.short	(.L_108 - .L_107)
	.align		4
.L_107:
        /*0244*/ 	.word	index@(_ZN7cutlass13device_kernelIN5flash19enable_sm80_to_sm89INS1_16FlashAttnFwdSm80INS1_25CollectiveMainloopFwdSm80ILi8ELi1ELb1EN4cute5tupleIJNS5_1CILi128EEENS7_ILi96EEES8_EEELi128ENS_10bfloat16_tEfNS_4arch4Sm80ELb0ELb1ELb1ELb0ELb1ELb0ELb1ELb1EEENS1_21CollectiveEpilogueFwdINS6_IJS8_S8_S9_EEENS6_IJNS7_ILi1EEESH_SH_EEESB_SD_Li256ELb0ELb1ELb1ELb0EEENS1_19SingleTileSchedulerILb0ELb1ELb1ELi128EEEEEEEEEvNT_6ParamsE)
        /*0248*/ 	.word	0x000000ff


	//----- nvinfo : EIATTR_FRAME_SIZE
	.align		4
.L_108:
        /*024c*/ 	.byte	0x04, 0x11
        /*024e*/ 	.short	(.L_110 - .L_109)
	.align		4
.L_109:
        /*0250*/ 	.word	index@(_ZN7cutlass13device_kernelIN5flash19enable_sm80_to_sm89INS1_16FlashAttnFwdSm80INS1_25CollectiveMainloopFwdSm80ILi8ELi1ELb1EN4cute5tupleIJNS5_1CILi128EEENS7_ILi96EEES8_EEELi128ENS_10bfloat16_tEfNS_4arch4Sm80ELb0ELb1ELb1ELb0ELb1ELb0ELb1ELb1EEENS1_21CollectiveEpilogueFwdINS6_IJS8_S8_S9_EEENS6_IJNS7_ILi1EEESH_SH_EEESB_SD_Li256ELb0ELb1ELb1ELb0EEENS1_19SingleTileSchedulerILb0ELb1ELb1ELi128EEEEEEEEEvNT_6ParamsE)
        /*0254*/ 	.word	0x00000000


	//----- nvinfo : EIATTR_REGCOUNT
	.align		4
.L_110:
        /*0258*/ 	.byte	0x04, 0x2f
        /*025a*/ 	.short	(.L_112 - .L_111)
	.align		4
.L_111:
        /*025c*/ 	.word	index@(_ZN7cutlass13device_kernelIN5flash19enable_sm80_to_sm89INS1_16FlashAttnFwdSm80INS1_25CollectiveMainloopFwdSm80ILi8ELi1ELb1EN4cute5tupleIJNS5_1CILi128EEES8_S8_EEELi128ENS_10bfloat16_tEfNS_4arch4Sm80ELb0ELb0ELb1ELb0ELb1ELb0ELb1ELb1EEENS1_21CollectiveEpilogueFwdIS9_NS6_IJNS7_ILi1EEESF_SF_EEESA_SC_Li256ELb0ELb1ELb1ELb0EEENS1_19SingleTileSchedulerILb0ELb1ELb1ELi128EEEEEEEEEvNT_6ParamsE)
        /*0260*/ 	.word	0x000000ff


	//----- nvinfo : EIATTR_FRAME_SIZE
	.align		4
.L_112:
        /*0264*/ 	.byte	0x04, 0x11
        /*0266*/ 	.short	(.L_114 - .L_113)
	.align		4
.L_113:
        /*0268*/ 	.word	index@(_ZN7cutlass13device_kernelIN5flash19enable_sm80_to_sm89INS1_16FlashAttnFwdSm80INS1_25CollectiveMainloopFwdSm80ILi8ELi1ELb1EN4cute5tupleIJNS5_1CILi128EEES8_S8_EEELi128ENS_10bfloat16_tEfNS_4arch4Sm80ELb0ELb0ELb1ELb0ELb1ELb0ELb1ELb1EEENS1_21CollectiveEpilogueFwdIS9_NS6_IJNS7_ILi1EEESF_SF_EEESA_SC_Li256ELb0ELb1ELb1ELb0EEENS1_19SingleTileSchedulerILb0ELb1ELb1ELi128EEEEEEEEEvNT_6ParamsE)
        /*026c*/ 	.word	0x00000020


	//----- nvinfo : EIATTR_MIN_STACK_SIZE
	.align		4
.L_114:
        /*0270*/ 	.byte	0x04, 0x12
        /*0272*/ 	.short	(.L_116 - .L_115)
	.align		4
.L_115:
        /*0274*/ 	.word	index@(_ZN7cutlass13device_kernelIN5flash19enable_sm80_to_sm89INS1_16FlashAttnFwdSm80INS1_25CollectiveMainloopFwdSm80ILi8ELi1ELb1EN4cute5tupleIJNS5_1CILi128EEES8_S8_EEELi128ENS_10bfloat16_tEfNS_4arch4Sm80ELb0ELb0ELb1ELb0ELb1ELb0ELb1ELb1EEENS1_21CollectiveEpilogueFwdIS9_NS6_IJNS7_ILi1EEESF_SF_EEESA_SC_Li256ELb0ELb1ELb1ELb0EEENS1_19SingleTileSchedulerILb0ELb1ELb1ELi128EEEEEEEEEvNT_6ParamsE)
        /*0278*/ 	.word	0x00000020


	//----- nvinfo : EIATTR_MIN_STACK_SIZE
	.align		4
.L_116:
        /*027c*/ 	.byte	0x04, 0x12
        /*027e*/ 	.short	(.L_118 - .L_117)
	.align		4
.L_117:
        /*0280*/ 	.word	index@(_ZN7cutlass13device_kernelIN5flash19enable_sm80_to_sm89INS1_16FlashAttnFwdSm80INS1_25CollectiveMainloopFwdSm80ILi8ELi1ELb1EN4cute5tupleIJNS5_1CILi128EEENS7_ILi96EEES8_EEELi128ENS_10bfloat16_tEfNS_4arch4Sm80ELb0ELb1ELb1ELb0ELb1ELb0ELb1ELb1EEENS1_21CollectiveEpilogueFwdINS6_IJS8_S8_S9_EEENS6_IJNS7_ILi1EEESH_SH_EEESB_SD_Li256ELb0ELb1ELb1ELb0EEENS1_19SingleTileSchedulerILb0ELb1ELb1ELi128EEEEEEEEEvNT_6ParamsE)
        /*0284*/ 	.word	0x00000000


	//----- nvinfo : EIATTR_MIN_STACK_SIZE
	.align		4
.L_118:
        /*0288*/ 	.byte	0x04, 0x12
        /*028a*/ 	.short	(.L_120 - .L_119)
	.align		4
.L_119:
        /*028c*/ 	.word	index@(_ZN7cutlass13device_kernelIN5flash19enable_sm80_to_sm89INS1_16FlashAttnFwdSm80INS1_25CollectiveMainloopFwdSm80ILi8ELi1ELb1EN4cute5tupleIJNS5_1CILi128EEES8_S8_EEELi128ENS_10bfloat16_tEfNS_4arch4Sm80ELb1ELb0ELb1ELb0ELb1ELb0ELb1ELb1EEENS1_21CollectiveEpilogueFwdIS9_NS6_IJNS7_ILi1EEESF_SF_EEESA_SC_Li256ELb0ELb1ELb1ELb0EEENS1_30DynamicPersistentTileSchedulerILi256ELi256ELb1ELb1ELb0EEEEEEEEEvNT_6ParamsE)
        /*0290*/ 	.word	0x000000d8


	//----- nvinfo : EIATTR_MIN_STACK_SIZE
	.align		4
.L_120:
        /*0294*/ 	.byte	0x04, 0x12
        /*0296*/ 	.short	(.L_122 - .L_121)
	.align		4
.L_121:
        /*0298*/ 	.word	index@(_ZN7cutlass13device_kernelIN5flash19enable_sm80_to_sm89INS1_16FlashAttnFwdSm80INS1_25CollectiveMainloopFwdSm80ILi4ELi1ELb0EN4cute5tupleIJNS5_1CILi128EEENS7_ILi64EEES8_EEELi128ENS_10bfloat16_tEfNS_4arch4Sm80ELb0ELb0ELb1ELb0ELb1ELb0ELb1ELb1EEENS1_21CollectiveEpilogueFwdINS6_IJS8_S8_S9_EEENS6_IJNS7_ILi1EEESH_SH_EEESB_SD_Li128ELb0ELb1ELb1ELb0EEENS1_19SingleTileSchedulerILb0ELb1ELb1ELi128EEEEEEEEEvNT_6ParamsE)
        /*029c*/ 	.word	0x00000098


	//----- nvinfo : EIATTR_MIN_STACK_SIZE
	.align		4
.L_122:
        /*02a0*/ 	.byte	0x04, 0x12
        /*02a2*/ 	.short	(.L_124 - .L_123)
	.align		4
.L_123:
        /*02a4*/ 	.word	index@(_ZN7cutlass13device_kernelIN5flash19enable_sm80_to_sm89INS1_16FlashAttnFwdSm80INS1_25CollectiveMainloopFwdSm80ILi8ELi1ELb1EN4cute5tupleIJNS5_1CILi128EEENS7_ILi112EEES8_EEELi128ENS_10bfloat16_tEfNS_4arch4Sm80ELb0ELb0ELb1ELb1ELb1ELb0ELb1ELb1EEENS1_21CollectiveEpilogueFwdINS6_IJS8_S8_S9_EEENS6_IJNS7_ILi1EEESH_SH_EEESB_SD_Li256ELb1ELb1ELb1ELb0EEENS1_36VarlenDynamicPersistentTileSchedulerILi128ELi112ELi256ELi256ELb1ELb1ELb0ELb0ELb1ELb1EEEEEEEEEvNT_6ParamsE)
        /*02a8*/ 	.word	0x000000b8


	//----- nvinfo : EIATTR_MIN_STACK_SIZE
	.align		4
.L_124:
        /*02ac*/ 	.byte	0x04, 0x12
        /*02ae*/ 	.short	(.L_126 - .L_125)
	.align		4
.L_125:
        /*02b0*/ 	.word	index@(_ZN7cutlass13device_kernelIN5flash19enable_sm80_to_sm89INS1_16FlashAttnFwdSm80INS1_25CollectiveMainloopFwdSm80ILi8ELi1ELb1EN4cute5tupleIJNS5_1CILi128EEENS7_ILi112EEES8_EEELi128ENS_10bfloat16_tEfNS_4arch4Sm80ELb0ELb0ELb1ELb1ELb1ELb1ELb1ELb1EEENS1_21CollectiveEpilogueFwdINS6_IJS8_S8_S9_EEENS6_IJNS7_ILi1EEESH_SH_EEESB_SD_Li256ELb1ELb1ELb1ELb0EEENS1_36VarlenDynamicPersistentTileSchedulerILi128ELi112ELi256ELi256ELb1ELb1ELb0ELb0ELb1ELb1EEEEEEEEEvNT_6ParamsE)
        /*02b4*/ 	.word	0x00000108


	//----- nvinfo : EIATTR_MIN_STACK_SIZE
	.align		4
.L_126:
        /*02b8*/ 	.byte	0x04, 0x12
        /*02ba*/ 	.short	(.L_128 - .L_127)
	.align		4
.L_127:
        /*02bc*/ 	.word	index@(_ZN7cutlass13device_kernelIN5flash19enable_sm80_to_sm89INS1_16FlashAttnFwdSm80INS1_25CollectiveMainloopFwdSm80ILi4ELi1ELb0EN4cute5tupleIJNS5_1CILi128EEENS7_ILi48EEES8_EEELi128ENS_10bfloat16_tEfNS_4arch4Sm80ELb0ELb1ELb1ELb0ELb1ELb0ELb1ELb1EEENS1_21CollectiveEpilogueFwdINS6_IJS8_S8_S9_EEENS6_IJNS7_ILi1EEESH_SH_EEESB_SD_Li128ELb0ELb1ELb1ELb0EEENS1_19SingleTileSchedulerILb0ELb1ELb1ELi128EEEEEEEEEvNT_6ParamsE)
        /*02c0*/ 	.word	0x00000078


	//----- nvinfo : EIATTR_MIN_STACK_SIZE
	.align		4
.L_128:
        /*02c4*/ 	.byte	0x04, 0x12
        /*02c6*/ 	.short	(.L_130 - .L_129)
	.align		4
.L_129:
        /*02c8*/ 	.word	index@(_ZN7cutlass13device_kernelIN5flash19enable_sm80_to_sm89INS1_16FlashAttnFwdSm80INS1_25CollectiveMainloopFwdSm80ILi8ELi1ELb1EN4cute5tupleIJNS5_1CILi128EEENS7_ILi96EEES8_EEELi128ENS_10bfloat16_tEfNS_4arch4Sm80ELb0ELb1ELb1ELb1ELb1ELb0ELb1ELb1EEENS1_21CollectiveEpilogueFwdINS6_IJS8_S8_S9_EEENS6_IJNS7_ILi1EEESH_SH_EEESB_SD_Li256ELb1ELb1ELb1ELb0EEENS1_36VarlenDynamicPersistentTileSchedulerILi128ELi96ELi256ELi256ELb1ELb1ELb0ELb1ELb0ELb1EEEEEEEEEvNT_6ParamsE)
        /*02cc*/ 	.word	0x00000028


	//----- nvinfo : EIATTR_MIN_STACK_SIZE
	.align		4
.L_130:
        /*02d0*/ 	.byte	0x04, 0x12
        /*02d2*/ 	.short	(.L_132 - .L_131)
	.align		4
.L_131:
        /*02d4*/ 	.word	index@(_ZN7cutlass13device_kernelIN5flash19enable_sm80_to_sm89INS1_16FlashAttnFwdSm80INS1_25CollectiveMainloopFwdSm80ILi8ELi1ELb1EN4cute5tupleIJNS5_1CILi128EEENS7_ILi96EEES8_EEELi128ENS_10bfloat16_tEfNS_4arch4Sm80ELb0ELb1ELb1ELb1ELb1ELb1ELb1ELb1EEENS1_21CollectiveEpilogueFwdINS6_IJS8_S8_S9_EEENS6_IJNS7_ILi1EEESH_SH_EEESB_SD_Li256ELb1ELb1ELb1ELb0EEENS1_36VarlenDynamicPersistentTileSchedulerILi128ELi96ELi256ELi256ELb1ELb1ELb0ELb1ELb0ELb1EEEEEEEEEvNT_6ParamsE)
        /*02d8*/ 	.word	0x00000070


	//----- nvinfo : EIATTR_MIN_STACK_SIZE
	.align		4
.L_132:
        /*02dc*/ 	.byte	0x04, 0x12
        /*02de*/ 	.short	(.L_134 - .L_133)
	.align		4
.L_133:
        /*02e0*/ 	.word	index@(_ZN7cutlass13device_kernelIN5flash19enable_sm80_to_sm89INS1_16FlashAttnFwdSm80INS1_25CollectiveMainloopFwdSm80ILi4ELi1ELb0EN4cute5tupleIJNS5_1CILi128EEENS7_ILi64EEES8_EEELi128ENS_10bfloat16_tEfNS_4arch4Sm80ELb1ELb0ELb1ELb0ELb1ELb0ELb1ELb1EEENS1_21CollectiveEpilogueFwdINS6_IJS8_S8_S9_EEENS6_IJNS7_ILi1EEESH_SH_EEESB_SD_Li128ELb0ELb1ELb1ELb0EEENS1_30DynamicPersistentTileSchedulerILi128ELi128ELb1ELb1ELb0EEEEEEEEEvNT_6ParamsE)
        /*02e4*/ 	.word	0x000000f8


	//----- nvinfo : EIATTR_MIN_STACK_SIZE
	.align		4
.L_134:
        /*02e8*/ 	.byte	0x04, 0x12
        /*02ea*/ 	.short	(.L_136 - .L_135)
	.align		4
.L_135:
        /*02ec*/ 	.word	index@(_ZN7cutlass13device_kernelIN5flash19enable_sm80_to_sm89INS1_16FlashAttnFwdSm80INS1_25CollectiveMainloopFwdSm80ILi8ELi1ELb1EN4cute5tupleIJNS5_1CILi128EEENS7_ILi112EEES8_EEELi128ENS_10bfloat16_tEfNS_4arch4Sm80ELb1ELb0ELb1ELb1ELb1ELb0ELb1ELb1EEENS1_21CollectiveEpilogueFwdINS6_IJS8_S8_S9_EEENS6_IJNS7_ILi1EEESH_SH_EEESB_SD_Li256ELb1ELb1ELb1ELb0EEENS1_36VarlenDynamicPersistentTileSchedulerILi128ELi112ELi256ELi256ELb1ELb1ELb0ELb1ELb1ELb1EEEEEEEEEvNT_6ParamsE)
        /*02f0*/ 	.word	0x00000118


	//----- nvinfo : EIATTR_MIN_STACK_SIZE
	.align		4
.L_136:
        /*02f4*/ 	.byte	0x04, 0x12
        /*02f6*/ 	.short	(.L_138 - .L_137)
	.align		4
.L_137:
        /*02f8*/ 	.word	index@(_ZN7cutlass13device_kernelIN5flash19enable_sm80_to_sm89INS1_16FlashAttnFwdSm80INS1_25CollectiveMainloopFwdSm80ILi8ELi1ELb1EN4cute5tupleIJNS5_1CILi128EEENS7_ILi112EEES8_EEELi128ENS_10bfloat16_tEfNS_4arch4Sm80ELb1ELb0ELb1ELb1ELb1ELb1ELb1ELb1EEENS1_21CollectiveEpilogueFwdINS6_IJS8_S8_S9_EEENS6_IJNS7_ILi1EEESH_SH_EEESB_SD_Li256ELb1ELb1ELb1ELb0EEENS1_36VarlenDynamicPersistentTileSchedulerILi128ELi112ELi256ELi256ELb1ELb1ELb0ELb1ELb1ELb1EEEEEEEEEvNT_6ParamsE)
        /*02fc*/ 	.word	0x00000130
.L_138:


//--------------------- .nv.info._ZN7cutlass13device_kernelIN5flash19enable_sm80_to_sm89INS1_16FlashAttnFwdSm80INS1_25CollectiveMainloopFwdSm80ILi8ELi1ELb1EN4cute5tupleIJNS5_1CILi128EEES8_S8_EEELi128ENS_10bfloat16_tEfNS_4arch4Sm80ELb0ELb0ELb1ELb0ELb1ELb0ELb1ELb1EEENS1_21CollectiveEpilogueFwdIS9_NS6_IJNS7_ILi1EEESF_SF_EEESA_SC_Li256ELb0ELb1ELb1ELb0EEENS1_19SingleTileSchedulerILb0ELb1ELb1ELi128EEEEEEEEEvNT_6ParamsE --------------------------
	.section	.nv.info._ZN7cutlass13device_kernelIN5flash19enable_sm80_to_sm89INS1_16FlashAttnFwdSm80INS1_25CollectiveMainloopFwdSm80ILi8ELi1ELb1EN4cute5tupleIJNS5_1CILi128EEES8_S8_EEELi128ENS_10bfloat16_tEfNS_4arch4Sm80ELb0ELb0ELb1ELb0ELb1ELb0ELb1ELb1EEENS1_21CollectiveEpilogueFwdIS9_NS6_IJNS7_ILi1EEESF_SF_EEESA_SC_Li256ELb0ELb1ELb1ELb0EEENS1_19SingleTileSchedulerILb0ELb1ELb1ELi128EEEEEEEEEvNT_6ParamsE,"",@"SHT_CUDA_INFO"
	.sectionflags	@""
	.align	4


	//----- nvinfo : EIATTR_CUDA_API_VERSION
	.align		4
        /*0000*/ 	.byte	0x04, 0x37
        /*0002*/ 	.short	(.L_140 - .L_139)
.L_139:
        /*0004*/ 	.word	0x00000082


	//----- nvinfo : EIATTR_SW2861232_WAR
	.align		4
.L_140:
        /*0008*/ 	.byte	0x01, 0x35
	.zero		2


	//----- nvinfo : EIATTR_PARAM_CBANK
	.align		4
        /*000c*/ 	.byte	0x04, 0x0a
        /*000e*/ 	.short	(.L_142 - .L_141)
	.align		4
.L_141:
        /*0010*/ 	.word	index@(.nv.constant0._ZN7cutlass13device_kernelIN5flash19enable_sm80_to_sm89INS1_16FlashAttnFwdSm80INS1_25CollectiveMainloopFwdSm80ILi8ELi1ELb1EN4cute5tupleIJNS5_1CILi128EEES8_S8_EEELi128ENS_10bfloat16_tEfNS_4arch4Sm80ELb0ELb0ELb1ELb0ELb1ELb0ELb1ELb1EEENS1_21CollectiveEpilogueFwdIS9_NS6_IJNS7_ILi1EEESF_SF_EEESA_SC_Li256ELb0ELb1ELb1ELb0EEENS1_19SingleTileSchedulerILb0ELb1ELb1ELi128EEEEEEEEEvNT_6ParamsE)
        /*0014*/ 	.short	0x0160
        /*0016*/ 	.short	0x0418


	//----- nvinfo : EIATTR_CBANK_PARAM_SIZE
	.align		4
.L_142:
        /*0018*/ 	.byte	0x03, 0x19
        /*001a*/ 	.short	0x0418


	//----- nvinfo : EIATTR_KPARAM_INFO
	.align		4
        /*001c*/ 	.byte	0x04, 0x17
        /*001e*/ 	.short	(.L_144 - .L_143)
.L_143:
        /*0020*/ 	.word	0x00000000
        /*0024*/ 	.short	0x0000
        /*0026*/ 	.short	0x0000
        /*0028*/ 	.byte	0x00, 0xf0, 0x61, 0x10


	//----- nvinfo : EIATTR_MAXREG_COUNT
	.align		4
.L_144:
        /*002c*/ 	.byte	0x03, 0x1b
        /*002e*/ 	.short	0x00ff


	//----- nvinfo : EIATTR_NUM_BARRIERS
	.align		4
        /*0030*/ 	.byte	0x02, 0x4c
        /*0032*/ 	.byte	0x02
	.zero		1


	//----- nvinfo : EIATTR_ANNOTATIONS
	.align		4
        /*0034*/ 	.byte	0x04, 0x55
        /*0036*/ 	.short	(.L_146 - .L_145)


	//   ....[0]....
.L_145:
        /*0038*/ 	.word	0x00000001
        /*003c*/ 	.byte	0x00, 0x6f, 0x00, 0x00, 0x01, 0x00, 0x00, 0x00, 0x20, 0x6f, 0x00, 0x00, 0x01, 0x00, 0x00, 0x00
        /*004c*/ 	.byte	0xa0, 0x6f, 0x00, 0x00, 0x01, 0x00, 0x00, 0x00, 0xc0, 0x6f, 0x00, 0x00, 0x01, 0x00, 0x00, 0x00
        /*005c*/ 	.byte	0xb0, 0x70, 0x00, 0x00, 0x01, 0x00, 0x00, 0x00, 0xd0, 0x70, 0x00, 0x00, 0x01, 0x00, 0x00, 0x00
        /*006c*/ 	.byte	0x30, 0x71, 0x00, 0x00, 0x01, 0x00, 0x00, 0x00, 0x70, 0x77, 0x00, 0x00, 0x01, 0x00, 0x00, 0x00
        /*007c*/ 	.byte	0xb0, 0x77, 0x00, 0x00, 0x01, 0x00, 0x00, 0x00, 0xf0, 0x77, 0x00, 0x00, 0x01, 0x00, 0x00, 0x00
        /*008c*/ 	.byte	0x20, 0x78, 0x00, 0x00, 0x01, 0x00, 0x00, 0x00, 0x50, 0x78, 0x00, 0x00, 0x01, 0x00, 0x00, 0x00
        /*009c*/ 	.byte	0x80, 0x78, 0x00, 0x00, 0x01, 0x00, 0x00, 0x00, 0xb0, 0x78, 0x00, 0x00


	//----- nvinfo : EIATTR_MERCURY_ISA_VERSION
	.align		4
.L_146:
        /*00a8*/ 	.byte	0x03, 0x5f
        /*00aa*/ 	.short	0x0000


	//----- nvinfo : EIATTR_COOP_GROUP_MASK_REGIDS
	.align		4
        /*00ac*/ 	.byte	0x04, 0x29
        /*00ae*/ 	.short	(.L_148 - .L_147)


	//   ....[0]....
.L_147:
        /*00b0*/ 	.word	0xffffffff


	//   ....[1]....
        /*00b4*/ 	.word	0xffffffff


	//   ....[2]....
        /*00b8*/ 	.word	0xffffffff


	//   ....[3]....
        /*00bc*/ 	.word	0xffffffff


	//   ....[4]....
        /*00c0*/ 	.word	0xffffffff


	//   ....[5]....
        /*00c4*/ 	.word	0xffffffff


	//   ....[6]....
        /*00c8*/ 	.word	0xffffffff


	//   ....[7]....
        /*00cc*/ 	.word	0xffffffff


	//   ....[8]....
        /*00d0*/ 	.word	0xffffffff


	//   ....[9]....
        /*00d4*/ 	.word	0xffffffff


	//   ....[10]....
        /*00d8*/ 	.word	0xffffffff


	//   ....[11]....
        /*00dc*/ 	.word	0xffffffff


	//   ....[12]....
        /*00e0*/ 	.word	0xffffffff


	//   ....[13]....
        /*00e4*/ 	.word	0xffffffff


	//   ....[14]....
        /*00e8*/ 	.word	0xffffffff


	//   ....[15]....
        /*00ec*/ 	.word	0xffffffff


	//   ....[16]....
        /*00f0*/ 	.word	0xffffffff


	//   ....[17]....
        /*00f4*/ 	.word	0xffffffff


	//   ....[18]....
        /*00f8*/ 	.word	0xffffffff


	//   ....[19]....
        /*00fc*/ 	.word	0xffffffff


	//   ....[20]....
        /*0100*/ 	.word	0xffffffff


	//   ....[21]....
        /*0104*/ 	.word	0xffffffff


	//   ....[22]....
        /*0108*/ 	.word	0xffffffff


	//   ....[23]....
        /*010c*/ 	.word	0xffffffff


	//   ....[24]....
        /*0110*/ 	.word	0xffffffff


	//   ....[25]....
        /*0114*/ 	.word	0xffffffff


	//   ....[26]....
        /*0118*/ 	.word	0xffffffff


	//   ....[27]....
        /*011c*/ 	.word	0xffffffff


	//   ....[28]....
        /*0120*/ 	.word	0xffffffff


	//   ....[29]....
        /*0124*/ 	.word	0xffffffff


	//   ....[30]....
        /*0128*/ 	.word	0xffffffff


	//   ....[31]....
        /*012c*/ 	.word	0xffffffff


	//   ....[32]....
        /*0130*/ 	.word	0xffffffff


	//   ....[33]....
        /*0134*/ 	.word	0xffffffff


	//   ....[34]....
        /*0138*/ 	.word	0xffffffff


	//   ....[35]....
        /*013c*/ 	.word	0xffffffff


	//   ....[36]....
        /*0140*/ 	.word	0xffffffff


	//   ....[37]....
        /*0144*/ 	.word	0xffffffff


	//   ....[38]....
        /*0148*/ 	.word	0xffffffff


	//   ....[39]....
        /*014c*/ 	.word	0xffffffff


	//   ....[40]....
        /*0150*/ 	.word	0xffffffff


	//   ....[41]....
        /*0154*/ 	.word	0xffffffff


	//   ....[42]....
        /*0158*/ 	.word	0xffffffff


	//   ....[43]....
        /*015c*/ 	.word	0xffffffff


	//   ....[44]....
        /*0160*/ 	.word	0xffffffff


	//   ....[45]....
        /*0164*/ 	.word	0xffffffff


	//   ....[46]....
        /*0168*/ 	.word	0xffffffff


	//   ....[47]....
        /*016c*/ 	.word	0xffffffff


	//   ....[48]....
        /*0170*/ 	.word	0xffffffff


	//   ....[49]....
        /*0174*/ 	.word	0xffffffff


	//   ....[50]....
        /*0178*/ 	.word	0xffffffff


	//   ....[51]....
        /*017c*/ 	.word	0xffffffff


	//   ....[52]....
        /*0180*/ 	.word	0xffffffff


	//   ....[53]....
        /*0184*/ 	.word	0xffffffff


	//   ....[54]....
        /*0188*/ 	.word	0xffffffff


	//   ....[55]....
        /*018c*/ 	.word	0xffffffff


	//   ....[56]....
        /*0190*/ 	.word	0xffffffff


	//   ....[57]....
        /*0194*/ 	.word	0xffffffff


	//   ....[58]....
        /*0198*/ 	.word	0xffffffff


	//   ....[59]....
        /*019c*/ 	.word	0xffffffff


	//   ....[60]....
        /*01a0*/ 	.word	0xffffffff


	//   ....[61]....
        /*01a4*/ 	.word	0xffffffff


	//   ....[62]....
        /*01a8*/ 	.word	0xffffffff


	//   ....[63]....
        /*01ac*/ 	.word	0xffffffff


	//   ....[64]....
        /*01b0*/ 	.word	0xffffffff


	//   ....[65]....
        /*01b4*/ 	.word	0xffffffff


	//   ....[66]....
        /*01b8*/ 	.word	0xffffffff


	//   ....[67]....
        /*01bc*/ 	.word	0xffffffff


	//   ....[68]....
        /*01c0*/ 	.word	0xffffffff


	//----- nvinfo : EIATTR_COOP_GROUP_INSTR_OFFSETS
	.align		4
.L_148:
        /*01c4*/ 	.byte	0x04, 0x28
        /*01c6*/ 	.short	(.L_150 - .L_149)


	//   ....[0]....
.L_149:
        /*01c8*/ 	.word	0x00000060


	//   ....[1]....
        /*01cc*/ 	.word	0x00000fb0


	//   ....[2]....
        /*01d0*/ 	.word	0x00000fe0


	//   ....[3]....
        /*01d4*/ 	.word	0x00001010


	//   ....[4]....
        /*01d8*/ 	.word	0x00001040


	//   ....[5]....
        /*01dc*/ 	.word	0x00001070


	//   ....[6]....
        /*01e0*/ 	.word	0x00001120


	//   ....[7]....
        /*01e4*/ 	.word	0x00001150


	//   ....[8]....
        /*01e8*/ 	.word	0x000011c0


	//   ....[9]....
        /*01ec*/ 	.word	0x00001360


	//   ....[10]....
        /*01f0*/ 	.word	0x000013a0


	//   ....[11]....
        /*01f4*/ 	.word	0x000013d0


	//   ....[12]....
        /*01f8*/ 	.word	0x00001400


	//   ....[13]....
        /*01fc*/ 	.word	0x00001410


	//   ....[14]....
        /*0200*/ 	.word	0x00001420


	//   ....[15]....
        /*0204*/ 	.word	0x00001430


	//   ....[16]....
        /*0208*/ 	.word	0x00001440


	//   ....[17]....
        /*020c*/ 	.word	0x00001b10


	//   ....[18]....
        /*0210*/ 	.word	0x00001b20


	//   ....[19]....
        /*0214*/ 	.word	0x00001b40


	//   ....[20]....
        /*0218*/ 	.word	0x00001b50


	//   ....[21]....
        /*021c*/ 	.word	0x00001b70


	//   ....[22]....
        /*0220*/ 	.word	0x00001b80


	//   ....[23]....
        /*0224*/ 	.word	0x00001ba0


	//   ....[24]....
        /*0228*/ 	.word	0x00001bc0


	//   ....[25]....
        /*022c*/ 	.word	0x00003360


	//   ....[26]....
        /*0230*/ 	.word	0x00003380


	//   ....[27]....
        /*0234*/ 	.word	0x00003390


	//   ....[28]....
        /*0238*/ 	.word	0x000033a0


	//   ....[29]....
        /*023c*/ 	.word	0x000033b0


	//   ....[30]....
        /*0240*/ 	.word	0x000033c0


	//   ....[31]....
        /*0244*/ 	.word	0x000033d0


	//   ....[32]....
        /*0248*/ 	.word	0x000033f0


	//   ....[33]....
        /*024c*/ 	.word	0x00004090


	//   ....[34]....
        /*0250*/ 	.word	0x00004100


	//   ....[35]....
        /*0254*/ 	.word	0x00004120


	//   ....[36]....
        /*0258*/ 	.word	0x00004140


	//   ....[37]....
        /*025c*/ 	.word	0x00005d60


	//   ....[38]....
        /*0260*/ 	.word	0x00005d70


	//   ....[39]....
        /*0264*/ 	.word	0x00005d80


	//   ....[40]....
        /*0268*/ 	.word	0x00005d90


	//   ....[41]....
        /*026c*/ 	.word	0x00005da0


	//   ....[42]....
        /*0270*/ 	.word	0x00005db0


	//   ....[43]....
        /*0274*/ 	.word	0x00005dc0


	//   ....[44]....
        /*0278*/ 	.word	0x00005df0


	//   ....[45]....
        /*027c*/ 	.word	0x000061f0


	//   ....[46]....
        /*0280*/ 	.word	0x00006210


	//   ....[47]....
        /*0284*/ 	.word	0x00006230


	//   ....[48]....
        /*0288*/ 	.word	0x00006250


	//   ....[49]....
        /*028c*/ 	.word	0x000063a0


	//   ....[50]....
        /*0290*/ 	.word	0x000063c0


	//   ....[51]....
        /*0294*/ 	.word	0x00006400


	//   ....[52]....
        /*0298*/ 	.word	0x00006430


	//   ....[53]....
        /*029c*/ 	.word	0x00007d00


	//   ....[54]....
        /*02a0*/ 	.word	0x00007d10


	//   ....[55]....
        /*02a4*/ 	.word	0x00007d30


	//   ....[56]....
        /*02a8*/ 	.word	0x00007d50


	//   ....[57]....
        /*02ac*/ 	.word	0x00009ca0


	//   ....[58]....
        /*02b0*/ 	.word	0x00009cd0


	//   ....[59]....
        /*02b4*/ 	.word	0x00009d10


	//   ....[60]....
        /*02b8*/ 	.word	0x00009d20


	//   ....[61]....
        /*02bc*/ 	.word	0x0000a830


	//   ....[62]....
        /*02c0*/ 	.word	0x0000a870


	//   ....[63]....
        /*02c4*/ 	.word	0x0000a8a0


	//   ....[64]....
        /*02c8*/ 	.word	0x0000a8c0


	//   ....[65]....
        /*02cc*/ 	.word	0x0000a930


	//   ....[66]....
        /*02d0*/ 	.word	0x0000a950


	//   ....[67]....
        /*02d4*/ 	.word	0x0000af90


	//   ....[68]....
        /*02d8*/ 	.word	0x0000afa0


	//----- nvinfo : EIATTR_EXIT_INSTR_OFFSETS
	.align		4
.L_150:
        /*02dc*/ 	.byte	0x04, 0x1c
        /*02de*/ 	.short	(.L_152 - .L_151)


	//   ....[0]....
.L_151:
        /*02e0*/ 	.word	0x000001c0


	//   ....[1]....
        /*02e4*/ 	.word	0x0000afb0


	//   ....[2]....
        /*02e8*/ 	.word	0x0000b550


	//   ....[3]....
        /*02ec*/ 	.word	0x0000b5a0


	//   ....[4]....
        /*02f0*/ 	.word	0x0000b5d0


	//   ....[5]....
        /*02f4*/ 	.word	0x0000b630


	//   ....[6]....
        /*02f8*/ 	.word	0x0000b8c0


	//----- nvinfo : EIATTR_CTAIDZ_USED
	.align		4
.L_152:
        /*02fc*/ 	.byte	0x01, 0x04
	.zero		2


	//----- nvinfo : EIATTR_MAX_THREADS
	.align		4
        /*0300*/ 	.byte	0x04, 0x05
        /*0302*/ 	.short	(.L_154 - .L_153)
.L_153:
        /*0304*/ 	.word	0x00000100
        /*0308*/ 	.word	0x00000001
        /*030c*/ 	.word	0x00000001


	//----- nvinfo : EIATTR_CRS_STACK_SIZE
	.align		4
.L_154:
        /*0310*/ 	.byte	0x04, 0x1e
        /*0312*/ 	.short	(.L_156 - .L_155)
.L_155:
        /*0314*/ 	.word	0x00000000
.L_156:


//--------------------- .nv.info._ZN7cutlass13device_kernelIN5flash19enable_sm80_to_sm89INS1_16FlashAttnFwdSm80INS1_25CollectiveMainloopFwdSm80ILi8ELi1ELb1EN4cute5tupleIJNS5_1CILi128EEENS7_ILi96EEES8_EEELi128ENS_10bfloat16_tEfNS_4arch4Sm80ELb0ELb1ELb1ELb0ELb1ELb0ELb1ELb1EEENS1_21CollectiveEpilogueFwdINS6_IJS8_S8_S9_EEENS6_IJNS7_ILi1EEESH_SH_EEESB_SD_Li256ELb0ELb1ELb1ELb0EEENS1_19SingleTileSchedulerILb0ELb1ELb1ELi128EEEEEEEEEvNT_6ParamsE --------------------------
	.section	.nv.info._ZN7cutlass13device_kernelIN5flash19enable_sm80_to_sm89INS1_16FlashAttnFwdSm80INS1_25CollectiveMainloopFwdSm80ILi8ELi1ELb1EN4cute5tupleIJNS5_1CILi128EEENS7_ILi96EEES8_EEELi128ENS_10bfloat16_tEfNS_4arch4Sm80ELb0ELb1ELb1ELb0ELb1ELb0ELb1ELb1EEENS1_21CollectiveEpilogueFwdINS6_IJS8_S8_S9_EEENS6_IJNS7_ILi1EEESH_SH_EEESB_SD_Li256ELb0ELb1ELb1ELb0EEENS1_19SingleTileSchedulerILb0ELb1ELb1ELi128EEEEEEEEEvNT_6ParamsE,"",@"SHT_CUDA_INFO"
	.sectionflags	@""
	.align	4


	//----- nvinfo : EIATTR_CUDA_API_VERSION
	.align		4
        /*0000*/ 	.byte	0x04, 0x37
        /*0002*/ 	.short	(.L_158 - .L_157)
.L_157:
        /*0004*/ 	.word	0x00000082


	//----- nvinfo : EIATTR_SW2861232_WAR
	.align		4
.L_158:
        /*0008*/ 	.byte	0x01, 0x35
	.zero		2


	//----- nvinfo : EIATTR_PARAM_CBANK
	.align		4
        /*000c*/ 	.byte	0x04, 0x0a
        /*000e*/ 	.short	(.L_160 - .L_159)
	.align		4
.L_159:
        /*0010*/ 	.word	index@(.nv.constant0._ZN7cutlass13device_kernelIN5flash19enable_sm80_to_sm89INS1_16FlashAttnFwdSm80INS1_25CollectiveMainloopFwdSm80ILi8ELi1ELb1EN4cute5tupleIJNS5_1CILi128EEENS7_ILi96EEES8_EEELi128ENS_10bfloat16_tEfNS_4arch4Sm80ELb0ELb1ELb1ELb0ELb1ELb0ELb1ELb1EEENS1_21CollectiveEpilogueFwdINS6_IJS8_S8_S9_EEENS6_IJNS7_ILi1EEESH_SH_EEESB_SD_Li256ELb0ELb1ELb1ELb0EEENS1_19SingleTileSchedulerILb0ELb1ELb1ELi128EEEEEEEEEvNT_6ParamsE)
        /*0014*/ 	.short	0x0160
        /*0016*/ 	.short	0x0418


	//----- nvinfo : EIATTR_CBANK_PARAM_SIZE
	.align		4
.L_160:
        /*0018*/ 	.byte	0x03, 0x19
        /*001a*/ 	.short	0x0418


	//----- nvinfo : EIATTR_KPARAM_INFO
	.align		4
        /*001c*/ 	.byte	0x04, 0x17
        /*001e*/ 	.short	(.L_162 - .L_161)
.L_161:
        /*0020*/ 	.word	0x00000000
        /*0024*/ 	.short	0x0000
        /*0026*/ 	.short	0x0000
        /*0028*/ 	.byte	0x00, 0xf0, 0x61, 0x10


	//----- nvinfo : EIATTR_MAXREG_COUNT
	.align		4
.L_162:
        /*002c*/ 	.byte	0x03, 0x1b
        /*002e*/ 	.short	0x00ff


	//----- nvinfo : EIATTR_NUM_BARRIERS
	.align		4
        /*0030*/ 	.byte	0x02, 0x4c
        /*0032*/ 	.byte	0x02
	.zero		1


	//----- nvinfo : EIATTR_MERCURY_ISA_VERSION
	.align		4
        /*0034*/ 	.byte	0x03, 0x5f
        /*0036*/ 	.short	0x0000


	//----- nvinfo : EIATTR_COOP_GROUP_MASK_REGIDS
	.align		4
        /*0038*/ 	.byte	0x04, 0x29
        /*003a*/ 	.short	(.L_164 - .L_163)


	//   ....[0]....
.L_163:
        /*003c*/ 	.word	0xffffffff


	//   ....[1]....
        /*0040*/ 	.word	0xffffffff


	//   ....[2]....
        /*0044*/ 	.word	0xffffffff


	//   ....[3]....
        /*0048*/ 	.word	0xffffffff


	//   ....[4]....
        /*004c*/ 	.word	0xffffffff


	//   ....[5]....
        /*0050*/ 	.word	0xffffffff


	//   ....[6]....
        /*0054*/ 	.word	0xffffffff


	//   ....[7]....
        /*0058*/ 	.word	0xffffffff


	//   ....[8]....
        /*005c*/ 	.word	0xffffffff


	//   ....[9]....
        /*0060*/ 	.word	0xffffffff


	//   ....[10]....
        /*0064*/ 	.word	0xffffffff


	//   ....[11]....
        /*0068*/ 	.word	0xffffffff


	//   ....[12]....
        /*006c*/ 	.word	0xffffffff


	//   ....[13]....
        /*0070*/ 	.word	0xffffffff


	//   ....[14]....
        /*0074*/ 	.word	0xffffffff


	//   ....[15]....
        /*0078*/ 	.word	0xffffffff


	//   ....[16]....
        /*007c*/ 	.word	0xffffffff


	//   ....[17]....
        /*0080*/ 	.word	0xffffffff


	//   ....[18]....
        /*0084*/ 	.word	0xffffffff


	//   ....[19]....
        /*0088*/ 	.word	0xffffffff


	//   ....[20]....
        /*008c*/ 	.word	0xffffffff


	//   ....[21]....
        /*0090*/ 	.word	0xffffffff


	//   ....[22]....
        /*0094*/ 	.word	0xffffffff


	//   ....[23]....
        /*0098*/ 	.word	0xffffffff


	//   ....[24]....
        /*009c*/ 	.word	0xffffffff


	//   ....[25]....
        /*00a0*/ 	.word	0xffffffff


	//   ....[26]....
        /*00a4*/ 	.word	0xffffffff


	//   ....[27]....
        /*00a8*/ 	.word	0xffffffff


	//   ....[28]....
        /*00ac*/ 	.word	0xffffffff


	//   ....[29]....
        /*00b0*/ 	.word	0xffffffff


	//   ....[30]....
        /*00b4*/ 	.word	0xffffffff


	//   ....[31]....
        /*00b8*/ 	.word	0xffffffff


	//   ....[32]....
        /*00bc*/ 	.word	0xffffffff


	//   ....[33]....
        /*00c0*/ 	.word	0xffffffff


	//   ....[34]....
        /*00c4*/ 	.word	0xffffffff


	//   ....[35]....
        /*00c8*/ 	.word	0xffffffff


	//   ....[36]....
        /*00cc*/ 	.word	0xffffffff


	//   ....[37]....
        /*00d0*/ 	.word	0xffffffff


	//   ....[38]....
        /*00d4*/ 	.word	0xffffffff


	//   ....[39]....
        /*00d8*/ 	.word	0xffffffff


	//   ....[40]....
        /*00dc*/ 	.word	0xffffffff


	//   ....[41]....
        /*00e0*/ 	.word	0xffffffff


	//   ....[42]....
        /*00e4*/ 	.word	0xffffffff


	//   ....[43]....
        /*00e8*/ 	.word	0xffffffff


	//   ....[44]....
        /*00ec*/ 	.word	0xffffffff


	//   ....[45]....
        /*00f0*/ 	.word	0xffffffff


	//   ....[46]....
        /*00f4*/ 	.word	0xffffffff


	//   ....[47]....
        /*00f8*/ 	.word	0xffffffff


	//   ....[48]....
        /*00fc*/ 	.word	0xffffffff


	//   ....[49]....
        /*0100*/ 	.word	0xffffffff


	//   ....[50]....
        /*0104*/ 	.word	0xffffffff


	//   ....[51]....
        /*0108*/ 	.word	0xffffffff


	//   ....[52]....
        /*010c*/ 	.word	0xffffffff


	//   ....[53]....
        /*0110*/ 	.word	0xffffffff


	//   ....[54]....
        /*0114*/ 	.word	0xffffffff


	//   ....[55]....
        /*0118*/ 	.word	0xffffffff


	//   ....[56]....
        /*011c*/ 	.word	0xffffffff


	//   ....[57]....
        /*0120*/ 	.word	0xffffffff


	//   ....[58]....
        /*0124*/ 	.word	0xffffffff


	//   ....[59]....
        /*0128*/ 	.word	0xffffffff


	//   ....[60]....
        /*012c*/ 	.word	0xffffffff


	//   ....[61]....
        /*0130*/ 	.word	0xffffffff


	//   ....[62]....
        /*0134*/ 	.word	0xffffffff


	//   ....[63]....
        /*0138*/ 	.word	0xffffffff


	//   ....[64]....
        /*013c*/ 	.word	0xffffffff


	//   ....[65]....
        /*0140*/ 	.word	0xffffffff


	//   ....[66]....
        /*0144*/ 	.word	0xffffffff


	//   ....[67]....
        /*0148*/ 	.word	0xffffffff


	//   ....[68]....
        /*014c*/ 	.word	0xffffffff


	//   ....[69]....
        /*0150*/ 	.word	0xffffffff


	//   ....[70]....
        /*0154*/ 	.word	0xffffffff


	//   ....[71]....
        /*0158*/ 	.word	0xffffffff


	//   ....[72]....
        /*015c*/ 	.word	0xffffffff


	//   ....[73]....
        /*0160*/ 	.word	0xffffffff


	//   ....[74]....
        /*0164*/ 	.word	0xffffffff


	//   ....[75]....
        /*0168*/ 	.word	0xffffffff


	//   ....[76]....
        /*016c*/ 	.word	0xffffffff


	//   ....[77]....
        /*0170*/ 	.word	0xffffffff


	//   ....[78]....
        /*0174*/ 	.word	0xffffffff


	//   ....[79]....
        /*0178*/ 	.word	0xffffffff


	//   ....[80]....
        /*017c*/ 	.word	0xffffffff


	//   ....[81]....
        /*0180*/ 	.word	0xffffffff


	//   ....[82]....
        /*0184*/ 	.word	0xffffffff


	//   ....[83]....
        /*0188*/ 	.word	0xffffffff


	//   ....[84]....
        /*018c*/ 	.word	0xffffffff


	//   ....[85]....
        /*0190*/ 	.word	0xffffffff


	//   ....[86]....
        /*0194*/ 	.word	0xffffffff


	//   ....[87]....
        /*0198*/ 	.word	0xffffffff


	//   ....[88]....
        /*019c*/ 	.word	0xffffffff


	//   ....[89]....
        /*01a0*/ 	.word	0xffffffff


	//   ....[90]....
        /*01a4*/ 	.word	0xffffffff


	//   ....[91]....
        /*01a8*/ 	.word	0xffffffff


	//   ....[92]....
        /*01ac*/ 	.word	0xffffffff


	//   ....[93]....
        /*01b0*/ 	.word	0xffffffff


	//   ....[94]....
        /*01b4*/ 	.word	0xffffffff


	//   ....[95]....
        /*01b8*/ 	.word	0xffffffff


	//   ....[96]....
        /*01bc*/ 	.word	0xffffffff


	//----- nvinfo : EIATTR_COOP_GROUP_INSTR_OFFSETS
	.align		4
.L_164:
        /*01c0*/ 	.byte	0x04, 0x28
        /*01c2*/ 	.short	(.L_166 - .L_165)


	//   ....[0]....
.L_165:
        /*01c4*/ 	.word	0x00000050


	//   ....[1]....
        /*01c8*/ 	.word	0x00001410


	//   ....[2]....
        /*01cc*/ 	.word	0x00001450


	//   ....[3]....
        /*01d0*/ 	.word	0x00001490


	//   ....[4]....
        /*01d4*/ 	.word	0x000014e0


	//   ....[5]....
        /*01d8*/ 	.word	0x00001530


	//   ....[6]....
        /*01dc*/ 	.word	0x00001570


	//   ....[7]....
        /*01e0*/ 	.word	0x000015b0


	//   ....[8]....
        /*01e4*/ 	.word	0x000015f0


	//   ....[9]....
        /*01e8*/ 	.word	0x00001860


	//   ....[10]....
        /*01ec*/ 	.word	0x00001890


	//   ....[11]....
        /*01f0*/ 	.word	0x000018c0


	//   ....[12]....
        /*01f4*/ 	.word	0x000018e0


	//   ....[13]....
        /*01f8*/ 	.word	0x00001900


	//   ....[14]....
        /*01fc*/ 	.word	0x00001920


	//   ....[15]....
        /*0200*/ 	.word	0x00001ec0


	//   ....[16]....
        /*0204*/ 	.word	0x00001ee0


	//   ....[17]....
        /*0208*/ 	.word	0x00001ef0


	//   ....[18]....
        /*020c*/ 	.word	0x00001f10


	//   ....[19]....
        /*0210*/ 	.word	0x00001f20


	//   ....[20]....
        /*0214*/ 	.word	0x00001f50


	//   ....[21]....
        /*0218*/ 	.word	0x00002be0


	//   ....[22]....
        /*021c*/ 	.word	0x00002c10


	//   ....[23]....
        /*0220*/ 	.word	0x00002c20


	//   ....[24]....
        /*0224*/ 	.word	0x00002c30


	//   ....[25]....
        /*0228*/ 	.word	0x00002c40


	//   ....[26]....
        /*022c*/ 	.word	0x00002c50


	//   ....[27]....
        /*0230*/ 	.word	0x00003150


	//   ....[28]....
        /*0234*/ 	.word	0x000034a0


	//   ....[29]....
        /*0238*/ 	.word	0x00004a00


	//   ....[30]....
        /*023c*/ 	.word	0x00004a80


	//   ....[31]....
        /*0240*/ 	.word	0x00004a90


	//   ....[32]....
        /*0244*/ 	.word	0x00004ac0


	//   ....[33]....
        /*0248*/ 	.word	0x000062a0


	//   ....[34]....
        /*024c*/ 	.word	0x000062b0


	//   ....[35]....
        /*0250*/ 	.word	0x000062c0


	//   ....[36]....
        /*0254*/ 	.word	0x000062d0


	//   ....[37]....
        /*0258*/ 	.word	0x000062e0


	//   ....[38]....
        /*025c*/ 	.word	0x000062f0


	//   ....[39]....
        /*0260*/ 	.word	0x00007480


	//   ....[40]....
        /*0264*/ 	.word	0x000074a0


	//   ....[41]....
        /*0268*/ 	.word	0x000074c0


	//   ....[42]....
        /*026c*/ 	.word	0x000074d0


	//   ....[43]....
        /*0270*/ 	.word	0x000074e0


	//   ....[44]....
        /*0274*/ 	.word	0x000074f0


	//   ....[45]....
        /*0278*/ 	.word	0x000076c0


	//   ....[46]....
        /*027c*/ 	.word	0x000078f0


	//   ....[47]....
        /*0280*/ 	.word	0x000088f0


	//   ....[48]....
        /*0284*/ 	.word	0x00008b20


	//   ....[49]....
        /*0288*/ 	.word	0x00008cd0


	//   ....[50]....
        /*028c*/ 	.word	0x00008dc0


	//   ....[51]....
        /*0290*/ 	.word	0x0000aa10


	//   ....[52]....
        /*0294*/ 	.word	0x0000aa30


	//   ....[53]....
        /*0298*/ 	.word	0x0000aa50


	//   ....[54]....
        /*029c*/ 	.word	0x0000aa60


	//   ....[55]....
        /*02a0*/ 	.word	0x0000aa70


	//   ....[56]....
        /*02a4*/ 	.word	0x0000aa80


	//   ....[57]....
        /*02a8*/ 	.word	0x0000bc10


	//   ....[58]....
        /*02ac*/ 	.word	0x0000bc30


	//   ....[59]....
        /*02b0*/ 	.word	0x0000bc50


	//   ....[60]....
        /*02b4*/ 	.word	0x0000bc60


	//   ....[61]....
        /*02b8*/ 	.word	0x0000bc70


	//   ....[62]....
        /*02bc*/ 	.word	0x0000bc80


	//   ....[63]....
        /*02c0*/ 	.word	0x0000c120


	//   ....[64]....
        /*02c4*/ 	.word	0x0000c130


	//   ....[65]....
        /*02c8*/ 	.word	0x0000c160


	//   ....[66]....
        /*02cc*/ 	.word	0x0000c170


	//   ....[67]....
        /*02d0*/ 	.word	0x0000dc40


	//   ....[68]....
        /*02d4*/ 	.word	0x0000dc60


	//   ....[69]....
        /*02d8*/ 	.word	0x0000dc80


	//   ....[70]....
        /*02dc*/ 	.word	0x0000dca0


	//   ....[71]....
        /*02e0*/ 	.word	0x0000dce0


	//   ....[72]....
        /*02e4*/ 	.word	0x0000de10


	//   ....[73]....
        /*02e8*/ 	.word	0x0000ede0


	//   ....[74]....
        /*02ec*/ 	.word	0x0000edf0


	//   ....[75]....
        /*02f0*/ 	.word	0x0000ee00


	//   ....[76]....
        /*02f4*/ 	.word	0x0000ee10


	//   ....[77]....
        /*02f8*/ 	.word	0x0000ee20


	//   ....[78]....
        /*02fc*/ 	.word	0x0000ee30


	//   ....[79]....
        /*0300*/ 	.word	0x0000f000


	//   ....[80]....
        /*0304*/ 	.word	0x0000f220


	//   ....[81]....
        /*0308*/ 	.word	0x000103d0


	//   ....[82]....
        /*030c*/ 	.word	0x00010490


	//   ....[83]....
        /*0310*/ 	.word	0x000105f0


	//   ....[84]....
        /*0314*/ 	.word	0x00010700


	//   ....[85]....
        /*0318*/ 	.word	0x00011eb0


	//   ....[86]....
        /*031c*/ 	.word	0x00011ee0


	//   ....[87]....
        /*0320*/ 	.word	0x00011f20


	//   ....[88]....
        /*0324*/ 	.word	0x00011f30


	//   ....[89]....
        /*0328*/ 	.word	0x00012a40


	//   ....[90]....
        /*032c*/ 	.word	0x00012a80


	//   ....[91]....
        /*0330*/ 	.word	0x00012aa0


	//   ....[92]....
        /*0334*/ 	.word	0x00012ad0


	//   ....[93]....
        /*0338*/ 	.word	0x00012b40


	//   ....[94]....
        /*033c*/ 	.word	0x00012bb0


	//   ....[95]....
        /*0340*/ 	.word	0x000131c0


	//   ....[96]....
        /*0344*/ 	.word	0x000131d0


	//----- nvinfo : EIATTR_EXIT_INSTR_OFFSETS
	.align		4
.L_166:
        /*0348*/ 	.byte	0x04, 0x1c
        /*034a*/ 	.short	(.L_168 - .L_167)


	//   ....[0]....
.L_167:
        /*034c*/ 	.word	0x000001b0


	//   ....[1]....
        /*0350*/ 	.word	0x000131e0


	//   ....[2]....
        /*0354*/ 	.word	0x00013780


	//   ....[3]....
        /*0358*/ 	.word	0x000137d0


	//   ....[4]....
        /*035c*/ 	.word	0x00013800


	//   ....[5]....
        /*0360*/ 	.word	0x00013860


	//   ....[6]....
        /*0364*/ 	.word	0x00013af0


	//----- nvinfo : EIATTR_CTAIDZ_USED
	.align		4
.L_168:
        /*0368*/ 	.byte	0x01, 0x04
	.zero		2


	//----- nvinfo : EIATTR_MAX_THREADS
	.align		4
        /*036c*/ 	.byte	0x04, 0x05
        /*036e*/ 	.short	(.L_170 - .L_169)
.L_169:
        /*0370*/ 	.word	0x00000100
        /*0374*/ 	.word	0x00000001
        /*0378*/ 	.word	0x00000001


	//----- nvinfo : EIATTR_CRS_STACK_SIZE
	.align		4
.L_170:
        /*037c*/ 	.byte	0x04, 0x1e
        /*037e*/ 	.short	(.L_172 - .L_171)
.L_171:
        /*0380*/ 	.word	0x00000000
.L_172:


//--------------------- .nv.info._ZN7cutlass13device_kernelIN5flash19enable_sm80_to_sm89INS1_16FlashAttnFwdSm80INS1_25CollectiveMainloopFwdSm80ILi8ELi1ELb1EN4cute5tupleIJNS5_1CILi128EEES8_S8_EEELi128ENS_10bfloat16_tEfNS_4arch4Sm80ELb1ELb0ELb1ELb0ELb1ELb0ELb1ELb1EEENS1_21CollectiveEpilogueFwdIS9_NS6_IJNS7_ILi1EEESF_SF_EEESA_SC_Li256ELb0ELb1ELb1ELb0EEENS1_30DynamicPersistentTileSchedulerILi256ELi256ELb1ELb1ELb0EEEEEEEEEvNT_6ParamsE --------------------------
	.section	.nv.info._ZN7cutlass13device_kernelIN5flash19enable_sm80_to_sm89INS1_16FlashAttnFwdSm80INS1_25CollectiveMainloopFwdSm80ILi8ELi1ELb1EN4cute5tupleIJNS5_1CILi128EEES8_S8_EEELi128ENS_10bfloat16_tEfNS_4arch4Sm80ELb1ELb0ELb1ELb0ELb1ELb0ELb1ELb1EEENS1_21CollectiveEpilogueFwdIS9_NS6_IJNS7_ILi1EEESF_SF_EEESA_SC_Li256ELb0ELb1ELb1ELb0EEENS1_30DynamicPersistentTileSchedulerILi256ELi256ELb1ELb1ELb0EEEEEEEEEvNT_6ParamsE,"",@"SHT_CUDA_INFO"
	.sectionflags	@""
	.align	4


	//----- nvinfo : EIATTR_CUDA_API_VERSION
	.align		4
        /*0000*/ 	.byte	0x04, 0x37
        /*0002*/ 	.short	(.L_174 - .L_173)
.L_173:
        /*0004*/ 	.word	0x00000082


	//----- nvinfo : EIATTR_SW2861232_WAR
	.align		4
.L_174:
        /*0008*/ 	.byte	0x01, 0x35
	.zero		2


	//----- nvinfo : EIATTR_PARAM_CBANK
	.align		4
        /*000c*/ 	.byte	0x04, 0x0a
        /*000e*/ 	.short	(.L_176 - .L_175)
	.align		4
.L_175:
        /*0010*/ 	.word	index@(.nv.constant0._ZN7cutlass13device_kernelIN5flash19enable_sm80_to_sm89INS1_16FlashAttnFwdSm80INS1_25CollectiveMainloopFwdSm80ILi8ELi1ELb1EN4cute5tupleIJNS5_1CILi128EEES8_S8_EEELi128ENS_10bfloat16_tEfNS_4arch4Sm80ELb1ELb0ELb1ELb0ELb1ELb0ELb1ELb1EEENS1_21CollectiveEpilogueFwdIS9_NS6_IJNS7_ILi1EEESF_SF_EEESA_SC_Li256ELb0ELb1ELb1ELb0EEENS1_30DynamicPersistentTileSchedulerILi256ELi256ELb1ELb1ELb0EEEEEEEEEvNT_6ParamsE)
        /*0014*/ 	.short	0x0160
        /*0016*/ 	.short	0x0428


	//----- nvinfo : EIATTR_CBANK_PARAM_SIZE
	.align		4
.L_176:
        /*0018*/ 	.byte	0x03, 0x19
        /*001a*/ 	.short	0x0428


	//----- nvinfo : EIATTR_KPARAM_INFO
	.align		4
        /*001c*/ 	.byte	0x04, 0x17
        /*001e*/ 	.short	(.L_178 - .L_177)
.L_177:
        /*0020*/ 	.word	0x00000000
        /*0024*/ 	.short	0x0000
        /*0026*/ 	.short	0x0000
        /*0028*/ 	.byte	0x00, 0xf0, 0xa1, 0x10


	//----- nvinfo : EIATTR_MAXREG_COUNT
	.align		4
.L_178:
        /*002c*/ 	.byte	0x03, 0x1b
        /*002e*/ 	.short	0x00ff


	//----- nvinfo : EIATTR_NUM_BARRIERS
	.align		4
        /*0030*/ 	.byte	0x02, 0x4c
        /*0032*/ 	.byte	0x06
	.zero		1


	//----- nvinfo : EIATTR_ANNOTATIONS
	.align		4
        /*0034*/ 	.byte	0x04, 0x55
        /*0036*/ 	.short	(.L_180 - .L_179)


	//   ....[0]....
.L_179:
        /*0038*/ 	.word	0x00000001
        /*003c*/ 	.byte	0x70, 0x00, 0x00, 0x00, 0x01, 0x00, 0x00, 0x00, 0x40, 0x05, 0x00, 0x00, 0x01, 0x00, 0x00, 0x00
        /* <DEDUP_REMOVED lines=64> */
        /*044c*/ 	.byte	0xa0, 0x40, 0x01, 0x00, 0x01, 0x00, 0x00, 0x00, 0xf0, 0x40, 0x01, 0x00


	//----- nvinfo : EIATTR_MERCURY_ISA_VERSION
	.align		4
.L_180:
        /*0458*/ 	.byte	0x03, 0x5f
        /*045a*/ 	.short	0x0000


	//----- nvinfo : EIATTR_INT_WARP_WIDE_INSTR_OFFSETS
	.align		4
        /*045c*/ 	.byte	0x04, 0x31
        /*045e*/ 	.short	(.L_182 - .L_181)


	//   ....[0]....
.L_181:
        /*0460*/ 	.word	0x0000feb0


	//   ....[1]....
        /*0464*/ 	.word	0x0000ff30


	//----- nvinfo : EIATTR_COOP_GROUP_MASK_REGIDS
	.align		4
.L_182:
        /*0468*/ 	.byte	0x04, 0x29
        /*046a*/ 	.short	(.L_184 - .L_183)


	//   ....[0]....
.L_183:
        /*046c*/ 	.word	0xffffffff


	//   ....[1]....
        /*0470*/ 	.word	0xffffffff


	//   ....[2]....
        /*0474*/ 	.word	0xffffffff


	//   ....[3]....
        /*0478*/ 	.word	0xffffffff


	//   ....[4]....
        /*047c*/ 	.word	0xffffffff


	//   ....[5]....
        /*0480*/ 	.word	0xffffffff


	//   ....[6]....
        /*0484*/ 	.word	0xffffffff


	//   ....[7]....
        /*0488*/ 	.word	0xffffffff


	//   ....[8]....
        /*048c*/ 	.word	0xffffffff


	//   ....[9]....
        /*0490*/ 	.word	0xffffffff


	//   ....[10]....
        /*0494*/ 	.word	0xffffffff


	//   ....[11]....
        /*0498*/ 	.word	0xffffffff


	//   ....[12]....
        /*049c*/ 	.word	0xffffffff


	//   ....[13]....
        /*04a0*/ 	.word	0xffffffff


	//   ....[14]....
        /*04a4*/ 	.word	0xffffffff


	//   ....[15]....
        /*04a8*/ 	.word	0xffffffff


	//   ....[16]....
        /*04ac*/ 	.word	0xffffffff


	//   ....[17]....
        /*04b0*/ 	.word	0xffffffff


	//   ....[18]....
        /*04b4*/ 	.word	0xffffffff


	//   ....[19]....
        /*04b8*/ 	.word	0xffffffff


	//   ....[20]....
        /*04bc*/ 	.word	0xffffffff


	//   ....[21]....
        /*04c0*/ 	.word	0xffffffff


	//   ....[22]....
        /*04c4*/ 	.word	0xffffffff


	//   ....[23]....
        /*04c8*/ 	.word	0xffffffff


	//   ....[24]....
        /*04cc*/ 	.word	0xffffffff


	//   ....[25]....
        /*04d0*/ 	.word	0xffffffff


	//   ....[26]....
        /*04d4*/ 	.word	0xffffffff


	//   ....[27]....
        /*04d8*/ 	.word	0xffffffff


	//   ....[28]....
        /*04dc*/ 	.word	0xffffffff


	//   ....[29]....
        /*04e0*/ 	.word	0xffffffff


	//   ....[30]....
        /*04e4*/ 	.word	0xffffffff


	//   ....[31]....
        /*04e8*/ 	.word	0xffffffff


	//   ....[32]....
        /*04ec*/ 	.word	0xffffffff


	//   ....[33]....
        /*04f0*/ 	.word	0xffffffff


	//   ....[34]....
        /*04f4*/ 	.word	0xffffffff


	//   ....[35]....
        /*04f8*/ 	.word	0xffffffff


	//   ....[36]....
        /*04fc*/ 	.word	0xffffffff


	//   ....[37]....
        /*0500*/ 	.word	0xffffffff


	//   ....[38]....
        /*0504*/ 	.word	0xffffffff


	//   ....[39]....
        /*0508*/ 	.word	0xffffffff


	//   ....[40]....
        /*050c*/ 	.word	0xffffffff


	//   ....[41]....
        /*0510*/ 	.word	0xffffffff


	//   ....[42]....
        /*0514*/ 	.word	0xffffffff


	//   ....[43]....
        /*0518*/ 	.word	0xffffffff


	//   ....[44]....
        /*051c*/ 	.word	0xffffffff


	//   ....[45]....
        /*0520*/ 	.word	0xffffffff


	//   ....[46]....
        /*0524*/ 	.word	0xffffffff


	//   ....[47]....
        /*0528*/ 	.word	0xffffffff


	//   ....[48]....
        /*052c*/ 	.word	0xffffffff


	//   ....[49]....
        /*0530*/ 	.word	0xffffffff


	//   ....[50]....
        /*0534*/ 	.word	0xffffffff


	//   ....[51]....
        /*0538*/ 	.word	0xffffffff


	//   ....[52]....
        /*053c*/ 	.word	0xffffffff


	//   ....[53]....
        /*0540*/ 	.word	0xffffffff


	//   ....[54]....
        /*0544*/ 	.word	0xffffffff


	//   ....[55]....
        /*0548*/ 	.word	0xffffffff


	//   ....[56]....
        /*054c*/ 	.word	0xffffffff


	//   ....[57]....
        /*0550*/ 	.word	0xffffffff


	//   ....[58]....
        /*0554*/ 	.word	0xffffffff


	//   ....[59]....
        /*0558*/ 	.word	0xffffffff


	//   ....[60]....
        /*055c*/ 	.word	0xffffffff


	//   ....[61]....
        /*0560*/ 	.word	0xffffffff


	//   ....[62]....
        /*0564*/ 	.word	0xffffffff


	//   ....[63]....
        /*0568*/ 	.word	0xffffffff


	//   ....[64]....
        /*056c*/ 	.word	0xffffffff


	//   ....[65]....
        /*0570*/ 	.word	0xffffffff


	//   ....[66]....
        /*0574*/ 	.word	0xffffffff


	//   ....[67]....
        /*0578*/ 	.word	0xffffffff


	//   ....[68]....
        /*057c*/ 	.word	0xffffffff


	//   ....[69]....
        /*0580*/ 	.word	0xffffffff


	//   ....[70]....
        /*0584*/ 	.word	0xffffffff


	//   ....[71]....
        /*0588*/ 	.word	0xffffffff


	//   ....[72]....
        /*058c*/ 	.word	0xffffffff


	//   ....[73]....
        /*0590*/ 	.word	0xffffffff


	//   ....[74]....
        /*0594*/ 	.word	0xffffffff


	//   ....[75]....
        /*0598*/ 	.word	0xffffffff


	//   ....[76]....
        /*059c*/ 	.word	0xffffffff


	//   ....[77]....
        /*05a0*/ 	.word	0xffffffff


	//   ....[78]....
        /*05a4*/ 	.word	0xffffffff


	//   ....[79]....
        /*05a8*/ 	.word	0xffffffff


	//   ....[80]....
        /*05ac*/ 	.word	0xffffffff


	//   ....[81]....
        /*05b0*/ 	.word	0xffffffff


	//   ....[82]....
        /*05b4*/ 	.word	0xffffffff


	//   ....[83]....
        /*05b8*/ 	.word	0xffffffff


	//   ....[84]....
        /*05bc*/ 	.word	0xffffffff


	//   ....[85]....
        /*05c0*/ 	.word	0xffffffff


	//   ....[86]....
        /*05c4*/ 	.word	0xffffffff


	//   ....[87]....
        /*05c8*/ 	.word	0xffffffff


	//   ....[88]....
        /*05cc*/ 	.word	0xffffffff


	//   ....[89]....
        /*05d0*/ 	.word	0xffffffff


	//   ....[90]....
        /*05d4*/ 	.word	0xffffffff


	//   ....[91]....
        /*05d8*/ 	.word	0xffffffff


	//   ....[92]....
        /*05dc*/ 	.word	0xffffffff


	//   ....[93]....
        /*05e0*/ 	.word	0xffffffff


	//   ....[94]....
        /*05e4*/ 	.word	0xffffffff


	//   ....[95]....
        /*05e8*/ 	.word	0xffffffff


	//   ....[96]....
        /*05ec*/ 	.word	0xffffffff


	//   ....[97]....
        /*05f0*/ 	.word	0xffffffff


	//   ....[98]....
        /*05f4*/ 	.word	0xffffffff


	//   ....[99]....
        /*05f8*/ 	.word	0xffffffff


	//   ....[100]....
        /*05fc*/ 	.word	0xffffffff


	//   ....[101]....
        /*0600*/ 	.word	0xffffffff


	//   ....[102]....
        /*0604*/ 	.word	0xffffffff


	//   ....[103]....
        /*0608*/ 	.word	0xffffffff


	//   ....[104]....
        /*060c*/ 	.word	0xffffffff


	//   ....[105]....
        /*0610*/ 	.word	0xffffffff


	//   ....[106]....
        /*0614*/ 	.word	0xffffffff


	//   ....[107]....
        /*0618*/ 	.word	0xffffffff


	//   ....[108]....
        /*061c*/ 	.word	0xffffffff


	//   ....[109]....
        /*0620*/ 	.word	0xffffffff


	//   ....[110]....
        /*0624*/ 	.word	0xffffffff


	//   ....[111]....
        /*0628*/ 	.word	0xffffffff


	//   ....[112]....
        /*062c*/ 	.word	0xffffffff


	//   ....[113]....
        /*0630*/ 	.word	0xffffffff


	//   ....[114]....
        /*0634*/ 	.word	0xffffffff


	//   ....[115]....
        /*0638*/ 	.word	0xffffffff


	//   ....[116]....
        /*063c*/ 	.word	0xffffffff


	//   ....[117]....
        /*0640*/ 	.word	0xffffffff


	//   ....[118]....
        /*0644*/ 	.word	0xffffffff


	//   ....[119]....
        /*0648*/ 	.word	0xffffffff


	//   ....[120]....
        /*064c*/ 	.word	0xffffffff


	//   ....[121]....
        /*0650*/ 	.word	0xffffffff


	//   ....[122]....
        /*0654*/ 	.word	0xffffffff


	//   ....[123]....
        /*0658*/ 	.word	0xffffffff


	//   ....[124]....
        /*065c*/ 	.word	0xffffffff


	//   ....[125]....
        /*0660*/ 	.word	0xffffffff


	//   ....[126]....
        /*0664*/ 	.word	0xffffffff


	//   ....[127]....
        /*0668*/ 	.word	0xffffffff


	//   ....[128]....
        /*066c*/ 	.word	0xffffffff


	//   ....[129]....
        /*0670*/ 	.word	0xffffffff


	//   ....[130]....
        /*0674*/ 	.word	0xffffffff


	//   ....[131]....
        /*0678*/ 	.word	0xffffffff


	//   ....[132]....
        /*067c*/ 	.word	0xffffffff


	//   ....[133]....
        /*0680*/ 	.word	0xffffffff


	//   ....[134]....
        /*0684*/ 	.word	0xffffffff


	//   ....[135]....
        /*0688*/ 	.word	0xffffffff


	//   ....[136]....
        /*068c*/ 	.word	0xffffffff


	//   ....[137]....
        /*0690*/ 	.word	0xffffffff


	//   ....[138]....
        /*0694*/ 	.word	0xffffffff


	//   ....[139]....
        /*0698*/ 	.word	0xffffffff


	//   ....[140]....
        /*069c*/ 	.word	0xffffffff


	//   ....[141]....
        /*06a0*/ 	.word	0xffffffff


	//   ....[142]....
        /*06a4*/ 	.word	0xffffffff


	//   ....[143]....
        /*06a8*/ 	.word	0xffffffff


	//   ....[144]....
        /*06ac*/ 	.word	0xffffffff


	//   ....[145]....
        /*06b0*/ 	.word	0xffffffff


	//   ....[146]....
        /*06b4*/ 	.word	0xffffffff


	//   ....[147]....
        /*06b8*/ 	.word	0xffffffff


	//   ....[148]....
        /*06bc*/ 	.word	0xffffffff


	//----- nvinfo : EIATTR_COOP_GROUP_INSTR_OFFSETS
	.align		4
.L_184:
        /*06c0*/ 	.byte	0x04, 0x28
        /*06c2*/ 	.short	(.L_186 - .L_185)


	//   ....[0]....
.L_185:
        /*06c4*/ 	.word	0x00000050


	//   ....[1]....
        /*06c8*/ 	.word	0x000018d0


	//   ....[2]....
        /*06cc*/ 	.word	0x000018f0


	//   ....[3]....
        /*06d0*/ 	.word	0x00001920


	//   ....[4]....
        /*06d4*/ 	.word	0x00001930


	//   ....[5]....
        /*06d8*/ 	.word	0x00001950


	//   ....[6]....
        /*06dc*/ 	.word	0x00001970


	//   ....[7]....
        /*06e0*/ 	.word	0x00001990


	//   ....[8]....
        /*06e4*/ 	.word	0x000019c0


	//   ....[9]....
        /*06e8*/ 	.word	0x00001c10


	//   ....[10]....
        /*06ec*/ 	.word	0x00001c30


	//   ....[11]....
        /*06f0*/ 	.word	0x00001c40


	//   ....[12]....
        /*06f4*/ 	.word	0x00001c70


	//   ....[13]....
        /*06f8*/ 	.word	0x00001c80


	//   ....[14]....
        /*06fc*/ 	.word	0x00001cc0


	//   ....[15]....
        /*0700*/ 	.word	0x00001d00


	//   ....[16]....
        /*0704*/ 	.word	0x00001d30


	//   ....[17]....
        /*0708*/ 	.word	0x00002420


	//   ....[18]....
        /*070c*/ 	.word	0x00002440


	//   ....[19]....
        /*0710*/ 	.word	0x00002450


	//   ....[20]....
        /*0714*/ 	.word	0x00002470


	//   ....[21]....
        /*0718*/ 	.word	0x00002480


	//   ....[22]....
        /*071c*/ 	.word	0x000024a0


	//   ....[23]....
        /*0720*/ 	.word	0x000024b0


	//   ....[24]....
        /*0724*/ 	.word	0x000024d0


	//   ....[25]....
        /*0728*/ 	.word	0x00003b80


	//   ....[26]....
        /*072c*/ 	.word	0x00003ba0


	//   ....[27]....
        /*0730*/ 	.word	0x00003bd0


	//   ....[28]....
        /*0734*/ 	.word	0x00003be0


	//   ....[29]....
        /*0738*/ 	.word	0x00003bf0


	//   ....[30]....
        /*073c*/ 	.word	0x00003c00


	//   ....[31]....
        /*0740*/ 	.word	0x00003c10


	//   ....[32]....
        /*0744*/ 	.word	0x00003c30


	//   ....[33]....
        /*0748*/ 	.word	0x00003f60


	//   ....[34]....
        /*074c*/ 	.word	0x000043a0


	//   ....[35]....
        /*0750*/ 	.word	0x00004ba0


	//   ....[36]....
        /*0754*/ 	.word	0x00004bc0


	//   ....[37]....
        /*0758*/ 	.word	0x00004be0


	//   ....[38]....
        /*075c*/ 	.word	0x00004c00


	//   ....[39]....
        /*0760*/ 	.word	0x00006b10


	//   ....[40]....
        /*0764*/ 	.word	0x00006b30


	//   ....[41]....
        /*0768*/ 	.word	0x00006ba0


	//   ....[42]....
        /*076c*/ 	.word	0x00006be0


	//   ....[43]....
        /*0770*/ 	.word	0x00006bf0


	//   ....[44]....
        /*0774*/ 	.word	0x00006c00


	//   ....[45]....
        /*0778*/ 	.word	0x00006c70


	//   ....[46]....
        /*077c*/ 	.word	0x00006c80


	//   ....[47]....
        /*0780*/ 	.word	0x00008480


	//   ....[48]....
        /*0784*/ 	.word	0x000084a0


	//   ....[49]....
        /*0788*/ 	.word	0x00008510


	//   ....[50]....
        /*078c*/ 	.word	0x00008550


	//   ....[51]....
        /*0790*/ 	.word	0x00008560


	//   ....[52]....
        /*0794*/ 	.word	0x00008570


	//   ....[53]....
        /*0798*/ 	.word	0x000085e0


	//   ....[54]....
        /*079c*/ 	.word	0x000085f0


	//   ....[55]....
        /*07a0*/ 	.word	0x00008850


	//   ....[56]....
        /*07a4*/ 	.word	0x00008c80


	//   ....[57]....
        /*07a8*/ 	.word	0x000092a0


	//   ....[58]....
        /*07ac*/ 	.word	0x000092c0


	//   ....[59]....
        /*07b0*/ 	.word	0x000094e0


	//   ....[60]....
        /*07b4*/ 	.word	0x00009500


	//   ....[61]....
        /*07b8*/ 	.word	0x0000b830


	//   ....[62]....
        /*07bc*/ 	.word	0x0000b850


	//   ....[63]....
        /*07c0*/ 	.word	0x0000b8b0


	//   ....[64]....
        /*07c4*/ 	.word	0x0000b8f0


	//   ....[65]....
        /*07c8*/ 	.word	0x0000b910


	//   ....[66]....
        /*07cc*/ 	.word	0x0000b930


	//   ....[67]....
        /*07d0*/ 	.word	0x0000b950


	//   ....[68]....
        /*07d4*/ 	.word	0x0000b960


	//   ....[69]....
        /*07d8*/ 	.word	0x0000d130


	//   ....[70]....
        /*07dc*/ 	.word	0x0000d150


	//   ....[71]....
        /*07e0*/ 	.word	0x0000d180


	//   ....[72]....
        /*07e4*/ 	.word	0x0000d200


	//   ....[73]....
        /*07e8*/ 	.word	0x0000d270


	//   ....[74]....
        /*07ec*/ 	.word	0x0000d290


	//   ....[75]....
        /*07f0*/ 	.word	0x0000d2b0


	//   ....[76]....
        /*07f4*/ 	.word	0x0000d2c0


	//   ....[77]....
        /*07f8*/ 	.word	0x0000d810


	//   ....[78]....
        /*07fc*/ 	.word	0x0000d830


	//   ....[79]....
        /*0800*/ 	.word	0x0000d850


	//   ....[80]....
        /*0804*/ 	.word	0x0000d870


	//   ....[81]....
        /*0808*/ 	.word	0x0000f870


	//   ....[82]....
        /*080c*/ 	.word	0x0000f8b0


	//   ....[83]....
        /*0810*/ 	.word	0x0000f8d0


	//   ....[84]....
        /*0814*/ 	.word	0x0000f8f0


	//   ....[85]....
        /*0818*/ 	.word	0x00010080


	//   ....[86]....
        /*081c*/ 	.word	0x000106c0


	//   ....[87]....
        /*0820*/ 	.word	0x000106e0


	//   ....[88]....
        /*0824*/ 	.word	0x00010700


	//   ....[89]....
        /*0828*/ 	.word	0x00010710


	//   ....[90]....
        /*082c*/ 	.word	0x00010810


	//   ....[91]....
        /*0830*/ 	.word	0x00010830


	//   ....[92]....
        /*0834*/ 	.word	0x00010c50


	//   ....[93]....
        /*0838*/ 	.word	0x00010c60


	//   ....[94]....
        /*083c*/ 	.word	0x000113f0


	//   ....[95]....
        /*0840*/ 	.word	0x000114e0


	//   ....[96]....
        /*0844*/ 	.word	0x00011550


	//   ....[97]....
        /*0848*/ 	.word	0x00011670


	//   ....[98]....
        /*084c*/ 	.word	0x000116d0


	//   ....[99]....
        /*0850*/ 	.word	0x00011810


	//   ....[100]....
        /*0854*/ 	.word	0x00011870


	//   ....[101]....
        /*0858*/ 	.word	0x000119b0


	//   ....[102]....
        /*085c*/ 	.word	0x00011a10


	//   ....[103]....
        /*0860*/ 	.word	0x00011a80


	//   ....[104]....
        /*0864*/ 	.word	0x00011ae0


	//   ....[105]....
        /*0868*/ 	.word	0x00012320


	//   ....[106]....
        /*086c*/ 	.word	0x00012370


	//   ....[107]....
        /*0870*/ 	.word	0x000123c0


	//   ....[108]....
        /*0874*/ 	.word	0x00012410


	//   ....[109]....
        /*0878*/ 	.word	0x00012480


	//   ....[110]....
        /*087c*/ 	.word	0x000124f0


	//   ....[111]....
        /*0880*/ 	.word	0x00012610


	//   ....[112]....
        /*0884*/ 	.word	0x00012670


	//   ....[113]....
        /*0888*/ 	.word	0x000127b0


	//   ....[114]....
        /*088c*/ 	.word	0x00012810


	//   ....[115]....
        /*0890*/ 	.word	0x00012950


	//   ....[116]....
        /*0894*/ 	.word	0x000129b0


	//   ....[117]....
        /*0898*/ 	.word	0x00012a20


	//   ....[118]....
        /*089c*/ 	.word	0x00012a90


	//   ....[119]....
        /*08a0*/ 	.word	0x00012bb0


	//   ....[120]....
        /*08a4*/ 	.word	0x00012c10


	//   ....[121]....
        /*08a8*/ 	.word	0x00012d50


	//   ....[122]....
        /*08ac*/ 	.word	0x00012db0


	//   ....[123]....
        /*08b0*/ 	.word	0x00012ef0


	//   ....[124]....
        /*08b4*/ 	.word	0x00012f50


	//   ....[125]....
        /*08b8*/ 	.word	0x00012fc0


	//   ....[126]....
        /*08bc*/ 	.word	0x00013030


	//   ....[127]....
        /*08c0*/ 	.word	0x00013870


	//   ....[128]....
        /*08c4*/ 	.word	0x000138b0


	//   ....[129]....
        /*08c8*/ 	.word	0x00013900


	//   ....[130]....
        /*08cc*/ 	.word	0x00013940


	//   ....[131]....
        /*08d0*/ 	.word	0x00013990


	//   ....[132]....
        /*08d4*/ 	.word	0x00013a00


	//   ....[133]....
        /*08d8*/ 	.word	0x00013a70


	//   ....[134]....
        /*08dc*/ 	.word	0x00013b80


	//   ....[135]....
        /*08e0*/ 	.word	0x00013be0


	//   ....[136]....
        /*08e4*/ 	.word	0x00013cf0


	//   ....[137]....
        /*08e8*/ 	.word	0x00013d50


	//   ....[138]....
        /*08ec*/ 	.word	0x00013e60


	//   ....[139]....
        /*08f0*/ 	.word	0x00013ec0


	//   ....[140]....
        /*08f4*/ 	.word	0x00013f10


	//   ....[141]....
        /*08f8*/ 	.word	0x00013f50


	//   ....[142]....
        /*08fc*/ 	.word	0x00013fa0


	//   ....[143]....
        /*0900*/ 	.word	0x00013fe0


	//   ....[144]....
        /*0904*/ 	.word	0x00014030


	//   ....[145]....
        /*0908*/ 	.word	0x00014090


	//   ....[146]....
        /*090c*/ 	.word	0x000140e0


	//   ....[147]....
        /*0910*/ 	.word	0x00014130


	//   ....[148]....
        /*0914*/ 	.word	0x000141a0


	//----- nvinfo : EIATTR_EXIT_INSTR_OFFSETS
	.align		4
.L_186:
        /*0918*/ 	.byte	0x04, 0x1c
        /*091a*/ 	.short	(.L_188 - .L_187)


	//   ....[0]....
.L_187:
        /*091c*/ 	.word	0x000000a0


	//   ....[1]....
        /*0920*/ 	.word	0x00011490


	//----- nvinfo : EIATTR_MAX_THREADS
	.align		4
.L_188:
        /*0924*/ 	.byte	0x04, 0x05
        /*0926*/ 	.short	(.L_190 - .L_189)
.L_189:
        /*0928*/ 	.word	0x00000100
        /*092c*/ 	.word	0x00000001
        /*0930*/ 	.word	0x00000001


	//----- nvinfo : EIATTR_CRS_STACK_SIZE
	.align		4
.L_190:
        /*0934*/ 	.byte	0x04, 0x1e
        /*0936*/ 	.short	(.L_192 - .L_191)
.L_191:
        /*0938*/ 	.word	0x00000000
.L_192:


//--------------------- .nv.info._ZN7cutlass13device_kernelIN5flash19enable_sm80_to_sm89INS1_16FlashAttnFwdSm80INS1_25CollectiveMainloopFwdSm80ILi4ELi1ELb0EN4cute5tupleIJNS5_1CILi128EEENS7_ILi64EEES8_EEELi128ENS_10bfloat16_tEfNS_4arch4Sm80ELb0ELb0ELb1ELb0ELb1ELb0ELb1ELb1EEENS1_21CollectiveEpilogueFwdINS6_IJS8_S8_S9_EEENS6_IJNS7_ILi1EEESH_SH_EEESB_SD_Li128ELb0ELb1ELb1ELb0EEENS1_19SingleTileSchedulerILb0ELb1ELb1ELi128EEEEEEEEEvNT_6ParamsE --------------------------
	.section	.nv.info._ZN7cutlass13device_kernelIN5flash19enable_sm80_to_sm89INS1_16FlashAttnFwdSm80INS1_25CollectiveMainloopFwdSm80ILi4ELi1ELb0EN4cute5tupleIJNS5_1CILi128EEENS7_ILi64EEES8_EEELi128ENS_10bfloat16_tEfNS_4arch4Sm80ELb0ELb0ELb1ELb0ELb1ELb0ELb1ELb1EEENS1_21CollectiveEpilogueFwdINS6_IJS8_S8_S9_EEENS6_IJNS7_ILi1EEESH_SH_EEESB_SD_Li128ELb0ELb1ELb1ELb0EEENS1_19SingleTileSchedulerILb0ELb1ELb1ELi128EEEEEEEEEvNT_6ParamsE,"",@"SHT_CUDA_INFO"
	.sectionflags	@""
	.align	4


	//----- nvinfo : EIATTR_CUDA_API_VERSION
	.align		4
        /*0000*/ 	.byte	0x04, 0x37
        /*0002*/ 	.short	(.L_194 - .L_193)
.L_193:
        /*0004*/ 	.word	0x00000082


	//----- nvinfo : EIATTR_SW2861232_WAR
	.align		4
.L_194:
        /*0008*/ 	.byte	0x01, 0x35
	.zero		2


	//----- nvinfo : EIATTR_PARAM_CBANK
	.align		4
        /*000c*/ 	.byte	0x04, 0x0a
        /*000e*/ 	.short	(.L_196 - .L_195)
	.align		4
.L_195:
        /*0010*/ 	.word	index@(.nv.constant0._ZN7cutlass13device_kernelIN5flash19enable_sm80_to_sm89INS1_16FlashAttnFwdSm80INS1_25CollectiveMainloopFwdSm80ILi4ELi1ELb0EN4cute5tupleIJNS5_1CILi128EEENS7_ILi64EEES8_EEELi128ENS_10bfloat16_tEfNS_4arch4Sm80ELb0ELb0ELb1ELb0ELb1ELb0ELb1ELb1EEENS1_21CollectiveEpilogueFwdINS6_IJS8_S8_S9_EEENS6_IJNS7_ILi1EEESH_SH_EEESB_SD_Li128ELb0ELb1ELb1ELb0EEENS1_19SingleTileSchedulerILb0ELb1ELb1ELi128EEEEEEEEEvNT_6ParamsE)
        /*0014*/ 	.short	0x0160
        /*0016*/ 	.short	0x0418


	//----- nvinfo : EIATTR_CBANK_PARAM_SIZE
	.align		4
.L_196:
        /*0018*/ 	.byte	0x03, 0x19
        /*001a*/ 	.short	0x0418


	//----- nvinfo : EIATTR_KPARAM_INFO
	.align		4
        /*001c*/ 	.byte	0x04, 0x17
        /*001e*/ 	.short	(.L_198 - .L_197)
.L_197:
        /*0020*/ 	.word	0x00000000
        /*0024*/ 	.short	0x0000
        /*0026*/ 	.short	0x0000
        /*0028*/ 	.byte	0x00, 0xf0, 0x61, 0x10


	//----- nvinfo : EIATTR_MAXREG_COUNT
	.align		4
.L_198:
        /*002c*/ 	.byte	0x03, 0x1b
        /*002e*/ 	.short	0x00ff


	//----- nvinfo : EIATTR_NUM_BARRIERS
	.align		4
        /*0030*/ 	.byte	0x02, 0x4c
        /*0032*/ 	.byte	0x02
	.zero		1


	//----- nvinfo : EIATTR_ANNOTATIONS
	.align		4
        /*0034*/ 	.byte	0x04, 0x55
        /*0036*/ 	.short	(.L_200 - .L_199)


	//   ....[0]....
.L_199:
        /* <DEDUP_REMOVED lines=59> */


	//----- nvinfo : EIATTR_MERCURY_ISA_VERSION
	.align		4
.L_200:
        /*03d8*/ 	.byte	0x03, 0x5f
        /*03da*/ 	.short	0x0000


	//----- nvinfo : EIATTR_COOP_GROUP_MASK_REGIDS
	.align		4
        /*03dc*/ 	.byte	0x04, 0x29
        /*03de*/ 	.short	(.L_202 - .L_201)


	//   ....[0]....
.L_201:
        /*03e0*/ 	.word	0xffffffff


	//   ....[1]....
        /*03e4*/ 	.word	0xffffffff


	//   ....[2]....
        /*03e8*/ 	.word	0xffffffff


	//   ....[3]....
        /*03ec*/ 	.word	0xffffffff


	//   ....[4]....
        /*03f0*/ 	.word	0xffffffff


	//   ....[5]....
        /*03f4*/ 	.word	0xffffffff


	//   ....[6]....
        /*03f8*/ 	.word	0xffffffff


	//   ....[7]....
        /*03fc*/ 	.word	0xffffffff


	//   ....[8]....
        /*0400*/ 	.word	0xffffffff


	//   ....[9]....
        /*0404*/ 	.word	0xffffffff


	//   ....[10]....
        /*0408*/ 	.word	0xffffffff


	//   ....[11]....
        /*040c*/ 	.word	0xffffffff


	//   ....[12]....
        /*0410*/ 	.word	0xffffffff


	//   ....[13]....
        /*0414*/ 	.word	0xffffffff


	//   ....[14]....
        /*0418*/ 	.word	0xffffffff


	//   ....[15]....
        /*041c*/ 	.word	0xffffffff


	//   ....[16]....
        /*0420*/ 	.word	0xffffffff


	//   ....[17]....
        /*0424*/ 	.word	0xffffffff


	//   ....[18]....
        /*0428*/ 	.word	0xffffffff


	//   ....[19]....
        /*042c*/ 	.word	0xffffffff


	//   ....[20]....
        /*0430*/ 	.word	0xffffffff


	//   ....[21]....
        /*0434*/ 	.word	0xffffffff


	//   ....[22]....
        /*0438*/ 	.word	0xffffffff


	//   ....[23]....
        /*043c*/ 	.word	0xffffffff


	//   ....[24]....
        /*0440*/ 	.word	0xffffffff


	//   ....[25]....
        /*0444*/ 	.word	0xffffffff


	//   ....[26]....
        /*0448*/ 	.word	0xffffffff


	//   ....[27]....
        /*044c*/ 	.word	0xffffffff


	//   ....[28]....
        /*0450*/ 	.word	0xffffffff


	//   ....[29]....
        /*0454*/ 	.word	0xffffffff


	//   ....[30]....
        /*0458*/ 	.word	0xffffffff


	//   ....[31]....
        /*045c*/ 	.word	0xffffffff


	//   ....[32]....
        /*0460*/ 	.word	0xffffffff


	//   ....[33]....
        /*0464*/ 	.word	0xffffffff


	//   ....[34]....
        /*0468*/ 	.word	0xffffffff


	//   ....[35]....
        /*046c*/ 	.word	0xffffffff


	//   ....[36]....
        /*0470*/ 	.word	0xffffffff


	//   ....[37]....
        /*0474*/ 	.word	0xffffffff


	//   ....[38]....
        /*0478*/ 	.word	0xffffffff


	//   ....[39]....
        /*047c*/ 	.word	0xffffffff


	//   ....[40]....
        /*0480*/ 	.word	0xffffffff


	//   ....[41]....
        /*0484*/ 	.word	0xffffffff


	//   ....[42]....
        /*0488*/ 	.word	0xffffffff


	//   ....[43]....
        /*048c*/ 	.word	0xffffffff


	//   ....[44]....
        /*0490*/ 	.word	0xffffffff


	//   ....[45]....
        /*0494*/ 	.word	0xffffffff


	//   ....[46]....
        /*0498*/ 	.word	0xffffffff


	//   ....[47]....
        /*049c*/ 	.word	0xffffffff


	//   ....[48]....
        /*04a0*/ 	.word	0xffffffff


	//   ....[49]....
        /*04a4*/ 	.word	0xffffffff


	//   ....[50]....
        /*04a8*/ 	.word	0xffffffff


	//   ....[51]....
        /*04ac*/ 	.word	0xffffffff


	//   ....[52]....
        /*04b0*/ 	.word	0xffffffff


	//   ....[53]....
        /*04b4*/ 	.word	0xffffffff


	//   ....[54]....
        /*04b8*/ 	.word	0xffffffff


	//   ....[55]....
        /*04bc*/ 	.word	0xffffffff


	//   ....[56]....
        /*04c0*/ 	.word	0xffffffff


	//   ....[57]....
        /*04c4*/ 	.word	0xffffffff


	//   ....[58]....
        /*04c8*/ 	.word	0xffffffff


	//   ....[59]....
        /*04cc*/ 	.word	0xffffffff


	//   ....[60]....
        /*04d0*/ 	.word	0xffffffff


	//   ....[61]....
        /*04d4*/ 	.word	0xffffffff


	//   ....[62]....
        /*04d8*/ 	.word	0xffffffff


	//   ....[63]....
        /*04dc*/ 	.word	0xffffffff


	//   ....[64]....
        /*04e0*/ 	.word	0xffffffff


	//   ....[65]....
        /*04e4*/ 	.word	0xffffffff


	//   ....[66]....
        /*04e8*/ 	.word	0xffffffff


	//   ....[67]....
        /*04ec*/ 	.word	0xffffffff


	//   ....[68]....
        /*04f0*/ 	.word	0xffffffff


	//   ....[69]....
        /*04f4*/ 	.word	0xffffffff


	//   ....[70]....
        /*04f8*/ 	.word	0xffffffff


	//   ....[71]....
        /*04fc*/ 	.word	0xffffffff


	//   ....[72]....
        /*0500*/ 	.word	0xffffffff


	//   ....[73]....
        /*0504*/ 	.word	0xffffffff


	//   ....[74]....
        /*0508*/ 	.word	0xffffffff


	//   ....[75]....
        /*050c*/ 	.word	0xffffffff


	//   ....[76]....
        /*0510*/ 	.word	0xffffffff


	//   ....[77]....
        /*0514*/ 	.word	0xffffffff


	//   ....[78]....
        /*0518*/ 	.word	0xffffffff


	//   ....[79]....
        /*051c*/ 	.word	0xffffffff


	//   ....[80]....
        /*0520*/ 	.word	0xffffffff


	//   ....[81]....
        /*0524*/ 	.word	0xffffffff


	//   ....[82]....
        /*0528*/ 	.word	0xffffffff


	//   ....[83]....
        /*052c*/ 	.word	0xffffffff


	//   ....[84]....
        /*0530*/ 	.word	0xffffffff


	//   ....[85]....
        /*0534*/ 	.word	0xffffffff


	//   ....[86]....
        /*0538*/ 	.word	0xffffffff


	//   ....[87]....
        /*053c*/ 	.word	0xffffffff


	//   ....[88]....
        /*0540*/ 	.word	0xffffffff


	//   ....[89]....
        /*0544*/ 	.word	0xffffffff


	//   ....[90]....
        /*0548*/ 	.word	0xffffffff


	//   ....[91]....
        /*054c*/ 	.word	0xffffffff


	//   ....[92]....
        /*0550*/ 	.word	0xffffffff


	//   ....[93]....
        /*0554*/ 	.word	0xffffffff


	//   ....[94]....
        /*0558*/ 	.word	0xffffffff


	//   ....[95]....
        /*055c*/ 	.word	0xffffffff


	//   ....[96]....
        /*0560*/ 	.word	0xffffffff


	//----- nvinfo : EIATTR_COOP_GROUP_INSTR_OFFSETS
	.align		4
.L_202:
        /*0564*/ 	.byte	0x04, 0x28
        /*0566*/ 	.short	(.L_204 - .L_203)


	//   ....[0]....
.L_203:
        /*0568*/ 	.word	0x00000060


	//   ....[1]....
        /*056c*/ 	.word	0x00000e60


	//   ....[2]....
        /*0570*/ 	.word	0x00000e90


	//   ....[3]....
        /*0574*/ 	.word	0x00001060


	//   ....[4]....
        /*0578*/ 	.word	0x00001090


	//   ....[5]....
        /*057c*/ 	.word	0x00001160


	//   ....[6]....
        /*0580*/ 	.word	0x00001190


	//   ....[7]....
        /*0584*/ 	.word	0x00001260


	//   ....[8]....
        /*0588*/ 	.word	0x00001290


	//   ....[9]....
        /*058c*/ 	.word	0x00001360


	//   ....[10]....
        /*0590*/ 	.word	0x00001390


	//   ....[11]....
        /*0594*/ 	.word	0x00001460


	//   ....[12]....
        /*0598*/ 	.word	0x00001490


	//   ....[13]....
        /*059c*/ 	.word	0x00001560


	//   ....[14]....
        /*05a0*/ 	.word	0x00001590


	//   ....[15]....
        /*05a4*/ 	.word	0x00001670


	//   ....[16]....
        /*05a8*/ 	.word	0x000016c0


	//   ....[17]....
        /*05ac*/ 	.word	0x00001b30


	//   ....[18]....
        /*05b0*/ 	.word	0x00001b50


	//   ....[19]....
        /*05b4*/ 	.word	0x00001b60


	//   ....[20]....
        /*05b8*/ 	.word	0x00001b70


	//   ....[21]....
        /*05bc*/ 	.word	0x00001b80


	//   ....[22]....
        /*05c0*/ 	.word	0x00001b90


	//   ....[23]....
        /*05c4*/ 	.word	0x00001ba0


	//   ....[24]....
        /*05c8*/ 	.word	0x00001bb0


	//   ....[25]....
        /*05cc*/ 	.word	0x00001ff0


	//   ....[26]....
        /*05d0*/ 	.word	0x00002000


	//   ....[27]....
        /*05d4*/ 	.word	0x00002010


	//   ....[28]....
        /*05d8*/ 	.word	0x00002020


	//   ....[29]....
        /*05dc*/ 	.word	0x00002030


	//   ....[30]....
        /*05e0*/ 	.word	0x00002040


	//   ....[31]....
        /*05e4*/ 	.word	0x00002100


	//   ....[32]....
        /*05e8*/ 	.word	0x00002110


	//   ....[33]....
        /*05ec*/ 	.word	0x000039a0


	//   ....[34]....
        /*05f0*/ 	.word	0x000039c0


	//   ....[35]....
        /*05f4*/ 	.word	0x000039d0


	//   ....[36]....
        /*05f8*/ 	.word	0x000039e0


	//   ....[37]....
        /*05fc*/ 	.word	0x000039f0


	//   ....[38]....
        /*0600*/ 	.word	0x00003a00


	//   ....[39]....
        /*0604*/ 	.word	0x00003a10


	//   ....[40]....
        /*0608*/ 	.word	0x00003a30


	//   ....[41]....
        /*060c*/ 	.word	0x00004420


	//   ....[42]....
        /*0610*/ 	.word	0x00004500


	//   ....[43]....
        /*0614*/ 	.word	0x000046c0


	//   ....[44]....
        /*0618*/ 	.word	0x000046e0


	//   ....[45]....
        /*061c*/ 	.word	0x00004870


	//   ....[46]....
        /*0620*/ 	.word	0x00004900


	//   ....[47]....
        /*0624*/ 	.word	0x00004bf0


	//   ....[48]....
        /*0628*/ 	.word	0x00004d40


	//   ....[49]....
        /*062c*/ 	.word	0x00007800


	//   ....[50]....
        /*0630*/ 	.word	0x00007810


	//   ....[51]....
        /*0634*/ 	.word	0x00007820


	//   ....[52]....
        /*0638*/ 	.word	0x00007830


	//   ....[53]....
        /*063c*/ 	.word	0x00007840


	//   ....[54]....
        /*0640*/ 	.word	0x00007850


	//   ....[55]....
        /*0644*/ 	.word	0x00007860


	//   ....[56]....
        /*0648*/ 	.word	0x00007890


	//   ....[57]....
        /*064c*/ 	.word	0x00007c70


	//   ....[58]....
        /*0650*/ 	.word	0x00007c90


	//   ....[59]....
        /*0654*/ 	.word	0x00007cb0


	//   ....[60]....
        /*0658*/ 	.word	0x00007cd0


	//   ....[61]....
        /*065c*/ 	.word	0x00007d20


	//   ....[62]....
        /*0660*/ 	.word	0x00007d90


	//   ....[63]....
        /*0664*/ 	.word	0x00007e40


	//   ....[64]....
        /*0668*/ 	.word	0x00007e60


	//   ....[65]....
        /*066c*/ 	.word	0x00009660


	//   ....[66]....
        /*0670*/ 	.word	0x00009690


	//   ....[67]....
        /*0674*/ 	.word	0x00009700


	//   ....[68]....
        /*0678*/ 	.word	0x00009750


	//   ....[69]....
        /*067c*/ 	.word	0x00009790


	//   ....[70]....
        /*0680*/ 	.word	0x00009880


	//   ....[71]....
        /*0684*/ 	.word	0x00009890


	//   ....[72]....
        /*0688*/ 	.word	0x00009e70


	//   ....[73]....
        /*068c*/ 	.word	0x0000c760


	//   ....[74]....
        /*0690*/ 	.word	0x0000c770


	//   ....[75]....
        /*0694*/ 	.word	0x0000c780


	//   ....[76]....
        /*0698*/ 	.word	0x0000c790


	//   ....[77]....
        /*069c*/ 	.word	0x0000c7c0


	//   ....[78]....
        /*06a0*/ 	.word	0x0000c7e0


	//   ....[79]....
        /*06a4*/ 	.word	0x0000c800


	//   ....[80]....
        /*06a8*/ 	.word	0x0000c810


	//   ....[81]....
        /*06ac*/ 	.word	0x0000d890


	//   ....[82]....
        /*06b0*/ 	.word	0x0000d8c0


	//   ....[83]....
        /*06b4*/ 	.word	0x0000d8f0


	//   ....[84]....
        /*06b8*/ 	.word	0x0000d920


	//   ....[85]....
        /*06bc*/ 	.word	0x0000d960


	//   ....[86]....
        /*06c0*/ 	.word	0x0000d990


	//   ....[87]....
        /*06c4*/ 	.word	0x0000d9b0


	//   ....[88]....
        /*06c8*/ 	.word	0x0000d9c0


	//   ....[89]....
        /*06cc*/ 	.word	0x0000d9e0


	//   ....[90]....
        /*06d0*/ 	.word	0x0000d9f0


	//   ....[91]....
        /*06d4*/ 	.word	0x0000e0a0


	//   ....[92]....
        /*06d8*/ 	.word	0x0000e0c0


	//   ....[93]....
        /*06dc*/ 	.word	0x0000e6c0


	//   ....[94]....
        /*06e0*/ 	.word	0x0000e6e0


	//   ....[95]....
        /*06e4*/ 	.word	0x0000ece0


	//   ....[96]....
        /*06e8*/ 	.word	0x0000ecf0


	//----- nvinfo : EIATTR_EXIT_INSTR_OFFSETS
	.align		4
.L_204:
        /*06ec*/ 	.byte	0x04, 0x1c
        /*06ee*/ 	.short	(.L_206 - .L_205)


	//   ....[0]....
.L_205:
        /*06f0*/ 	.word	0x000001c0


	//   ....[1]....
        /*06f4*/ 	.word	0x0000ed00


	//   ....[2]....
        /*06f8*/ 	.word	0x0000f2a0


	//   ....[3]....
        /*06fc*/ 	.word	0x0000f2f0


	//   ....[4]....
        /*0700*/ 	.word	0x0000f320


	//   ....[5]....
        /*0704*/ 	.word	0x0000f380


	//   ....[6]....
        /*0708*/ 	.word	0x0000f610


	//----- nvinfo : EIATTR_CTAIDZ_USED
	.align		4
.L_206:
        /*070c*/ 	.byte	0x01, 0x04
	.zero		2


	//----- nvinfo : EIATTR_MAX_THREADS
	.align		4
        /*0710*/ 	.byte	0x04, 0x05
        /*0712*/ 	.short	(.L_208 - .L_207)
.L_207:
        /*0714*/ 	.word	0x00000080
        /*0718*/ 	.word	0x00000001
        /*071c*/ 	.word	0x00000001


	//----- nvinfo : EIATTR_CRS_STACK_SIZE
	.align		4
.L_208:
        /*0720*/ 	.byte	0x04, 0x1e
        /*0722*/ 	.short	(.L_210 - .L_209)
.L_209:
        /*0724*/ 	.word	0x00000000
.L_210:


//--------------------- .nv.info._ZN7cutlass13device_kernelIN5flash19enable_sm80_to_sm89INS1_16FlashAttnFwdSm80INS1_25CollectiveMainloopFwdSm80ILi8ELi1ELb1EN4cute5tupleIJNS5_1CILi128EEENS7_ILi112EEES8_EEELi128ENS_10bfloat16_tEfNS_4arch4Sm80ELb0ELb0ELb1ELb1ELb1ELb0ELb1ELb1EEENS1_21CollectiveEpilogueFwdINS6_IJS8_S8_S9_EEENS6_IJNS7_ILi1EEESH_SH_EEESB_SD_Li256ELb1ELb1ELb1ELb0EEENS1_36VarlenDynamicPersistentTileSchedulerILi128ELi112ELi256ELi256ELb1ELb1ELb0ELb0ELb1ELb1EEEEEEEEEvNT_6ParamsE --------------------------
	.section	.nv.info._ZN7cutlass13device_kernelIN5flash19enable_sm80_to_sm89INS1_16FlashAttnFwdSm80INS1_25CollectiveMainloopFwdSm80ILi8ELi1ELb1EN4cute5tupleIJNS5_1CILi128EEENS7_ILi112EEES8_EEELi128ENS_10bfloat16_tEfNS_4arch4Sm80ELb0ELb0ELb1ELb1ELb1ELb0ELb1ELb1EEENS1_21CollectiveEpilogueFwdINS6_IJS8_S8_S9_EEENS6_IJNS7_ILi1EEESH_SH_EEESB_SD_Li256ELb1ELb1ELb1ELb0EEENS1_36VarlenDynamicPersistentTileSchedulerILi128ELi112ELi256ELi256ELb1ELb1ELb0ELb0ELb1ELb1EEEEEEEEEvNT_6ParamsE,"",@"SHT_CUDA_INFO"
	.sectionflags	@""
	.align	4


	//----- nvinfo : EIATTR_CUDA_API_VERSION
	.align		4
        /*0000*/ 	.byte	0x04, 0x37
        /*0002*/ 	.short	(.L_212 - .L_211)
.L_211:
        /*0004*/ 	.word	0x00000082


	//----- nvinfo : EIATTR_SW2861232_WAR
	.align		4
.L_212:
        /*0008*/ 	.byte	0x01, 0x35
	.zero		2


	//----- nvinfo : EIATTR_PARAM_CBANK
	.align		4
        /*000c*/ 	.byte	0x04, 0x0a
        /*000e*/ 	.short	(.L_214 - .L_213)
	.align		4
.L_213:
        /*0010*/ 	.word	index@(.nv.constant0._ZN7cutlass13device_kernelIN5flash19enable_sm80_to_sm89INS1_16FlashAttnFwdSm80INS1_25CollectiveMainloopFwdSm80ILi8ELi1ELb1EN4cute5tupleIJNS5_1CILi128EEENS7_ILi112EEES8_EEELi128ENS_10bfloat16_tEfNS_4arch4Sm80ELb0ELb0ELb1ELb1ELb1ELb0ELb1ELb1EEENS1_21CollectiveEpilogueFwdINS6_IJS8_S8_S9_EEENS6_IJNS7_ILi1EEESH_SH_EEESB_SD_Li256ELb1ELb1ELb1ELb0EEENS1_36VarlenDynamicPersistentTileSchedulerILi128ELi112ELi256ELi256ELb1ELb1ELb0ELb0ELb1ELb1EEEEEEEEEvNT_6ParamsE)
        /*0014*/ 	.short	0x0160
        /*0016*/ 	.short	0x0438


	//----- nvinfo : EIATTR_CBANK_PARAM_SIZE
	.align		4
.L_214:
        /*0018*/ 	.byte	0x03, 0x19
        /*001a*/ 	.short	0x0438


	//----- nvinfo : EIATTR_KPARAM_INFO
	.align		4
        /*001c*/ 	.byte	0x04, 0x17
        /*001e*/ 	.short	(.L_216 - .L_215)
.L_215:
        /*0020*/ 	.word	0x00000000
        /*0024*/ 	.short	0x0000
        /*0026*/ 	.short	0x0000
        /*0028*/ 	.byte	0x00, 0xf0, 0xe1, 0x10


	//----- nvinfo : EIATTR_MAXREG_COUNT
	.align		4
.L_216:
        /*002c*/ 	.byte	0x03, 0x1b
        /*002e*/ 	.short	0x00ff


	//----- nvinfo : EIATTR_NUM_BARRIERS
	.align		4
        /*0030*/ 	.byte	0x02, 0x4c
        /*0032*/ 	.byte	0x06
	.zero		1


	//----- nvinfo : EIATTR_ANNOTATIONS
	.align		4
        /*0034*/ 	.byte	0x04, 0x55
        /*0036*/ 	.short	(.L_218 - .L_217)


	//   ....[0]....
.L_217:
        /* <DEDUP_REMOVED lines=64> */
        /*042c*/ 	.byte	0xf0, 0xd1, 0x00, 0x00


	//----- nvinfo : EIATTR_MERCURY_ISA_VERSION
	.align		4
.L_218:
        /*0430*/ 	.byte	0x03, 0x5f
        /*0432*/ 	.short	0x0000


	//----- nvinfo : EIATTR_INT_WARP_WIDE_INSTR_OFFSETS
	.align		4
        /*0434*/ 	.byte	0x04, 0x31
        /*0436*/ 	.short	(.L_220 - .L_219)


	//   ....[0]....
.L_219:
        /*0438*/ 	.word	0x0000ae70


	//   ....[1]....
        /*043c*/ 	.word	0x0000aef0


	//----- nvinfo : EIATTR_COOP_GROUP_MASK_REGIDS
	.align		4
.L_220:
        /*0440*/ 	.byte	0x04, 0x29
        /*0442*/ 	.short	(.L_222 - .L_221)


	//   ....[0]....
.L_221:
        /*0444*/ 	.word	0xffffffff


	//   ....[1]....
        /*0448*/ 	.word	0xffffffff


	//   ....[2]....
        /*044c*/ 	.word	0xffffffff


	//   ....[3]....
        /*0450*/ 	.word	0xffffffff


	//   ....[4]....
        /*0454*/ 	.word	0xffffffff


	//   ....[5]....
        /*0458*/ 	.word	0xffffffff


	//   ....[6]....
        /*045c*/ 	.word	0xffffffff


	//   ....[7]....
        /*0460*/ 	.word	0xffffffff


	//   ....[8]....
        /*0464*/ 	.word	0xffffffff


	//   ....[9]....
        /*0468*/ 	.word	0xffffffff


	//   ....[10]....
        /*046c*/ 	.word	0xffffffff


	//   ....[11]....
        /*0470*/ 	.word	0xffffffff


	//   ....[12]....
        /*0474*/ 	.word	0xffffffff


	//   ....[13]....
        /*0478*/ 	.word	0xffffffff


	//   ....[14]....
        /*047c*/ 	.word	0xffffffff


	//   ....[15]....
        /*0480*/ 	.word	0xffffffff


	//   ....[16]....
        /*0484*/ 	.word	0xffffffff


	//   ....[17]....
        /*0488*/ 	.word	0xffffffff


	//   ....[18]....
        /*048c*/ 	.word	0xffffffff


	//   ....[19]....
        /*0490*/ 	.word	0xffffffff


	//   ....[20]....
        /*0494*/ 	.word	0xffffffff


	//   ....[21]....
        /*0498*/ 	.word	0xffffffff


	//   ....[22]....
        /*049c*/ 	.word	0xffffffff


	//   ....[23]....
        /*04a0*/ 	.word	0xffffffff


	//   ....[24]....
        /*04a4*/ 	.word	0xffffffff


	//   ....[25]....
        /*04a8*/ 	.word	0xffffffff


	//   ....[26]....
        /*04ac*/ 	.word	0xffffffff


	//   ....[27]....
        /*04b0*/ 	.word	0xffffffff


	//   ....[28]....
        /*04b4*/ 	.word	0xffffffff


	//   ....[29]....
        /*04b8*/ 	.word	0xffffffff


	//   ....[30]....
        /*04bc*/ 	.word	0xffffffff


	//   ....[31]....
        /*04c0*/ 	.word	0xffffffff


	//   ....[32]....
        /*04c4*/ 	.word	0xffffffff


	//   ....[33]....
        /*04c8*/ 	.word	0xffffffff


	//   ....[34]....
        /*04cc*/ 	.word	0xffffffff


	//   ....[35]....
        /*04d0*/ 	.word	0xffffffff


	//   ....[36]....
        /*04d4*/ 	.word	0xffffffff


	//   ....[37]....
        /*04d8*/ 	.word	0xffffffff


	//   ....[38]....
        /*04dc*/ 	.word	0xffffffff


	//   ....[39]....
        /*04e0*/ 	.word	0xffffffff


	//   ....[40]....
        /*04e4*/ 	.word	0xffffffff


	//   ....[41]....
        /*04e8*/ 	.word	0xffffffff


	//   ....[42]....
        /*04ec*/ 	.word	0xffffffff


	//   ....[43]....
        /*04f0*/ 	.word	0xffffffff


	//   ....[44]....
        /*04f4*/ 	.word	0xffffffff


	//   ....[45]....
        /*04f8*/ 	.word	0xffffffff


	//   ....[46]....
        /*04fc*/ 	.word	0xffffffff


	//   ....[47]....
        /*0500*/ 	.word	0xffffffff


	//   ....[48]....
        /*0504*/ 	.word	0xffffffff


	//   ....[49]....
        /*0508*/ 	.word	0xffffffff


	//   ....[50]....
        /*050c*/ 	.word	0xffffffff


	//   ....[51]....
        /*0510*/ 	.word	0xffffffff


	//   ....[52]....
        /*0514*/ 	.word	0xffffffff


	//   ....[53]....
        /*0518*/ 	.word	0xffffffff


	//   ....[54]....
        /*051c*/ 	.word	0xffffffff


	//   ....[55]....
        /*0520*/ 	.word	0xffffffff


	//   ....[56]....
        /*0524*/ 	.word	0xffffffff


	//   ....[57]....
        /*0528*/ 	.word	0xffffffff


	//   ....[58]....
        /*052c*/ 	.word	0xffffffff


	//   ....[59]....
        /*0530*/ 	.word	0xffffffff


	//   ....[60]....
        /*0534*/ 	.word	0xffffffff


	//   ....[61]....
        /*0538*/ 	.word	0xffffffff


	//   ....[62]....
        /*053c*/ 	.word	0xffffffff


	//   ....[63]....
        /*0540*/ 	.word	0xffffffff


	//   ....[64]....
        /*0544*/ 	.word	0xffffffff


	//   ....[65]....
        /*0548*/ 	.word	0xffffffff


	//   ....[66]....
        /*054c*/ 	.word	0xffffffff


	//   ....[67]....
        /*0550*/ 	.word	0xffffffff


	//   ....[68]....
        /*0554*/ 	.word	0xffffffff


	//   ....[69]....
        /*0558*/ 	.word	0xffffffff


	//   ....[70]....
        /*055c*/ 	.word	0xffffffff


	//   ....[71]....
        /*0560*/ 	.word	0xffffffff


	//   ....[72]....
        /*0564*/ 	.word	0xffffffff


	//   ....[73]....
        /*0568*/ 	.word	0xffffffff


	//   ....[74]....
        /*056c*/ 	.word	0xffffffff


	//   ....[75]....
        /*0570*/ 	.word	0xffffffff


	//   ....[76]....
        /*0574*/ 	.word	0xffffffff


	//   ....[77]....
        /*0578*/ 	.word	0xffffffff


	//   ....[78]....
        /*057c*/ 	.word	0xffffffff


	//   ....[79]....
        /*0580*/ 	.word	0xffffffff


	//   ....[80]....
        /*0584*/ 	.word	0xffffffff


	//   ....[81]....
        /*0588*/ 	.word	0xffffffff


	//   ....[82]....
        /*058c*/ 	.word	0xffffffff


	//   ....[83]....
        /*0590*/ 	.word	0xffffffff


	//   ....[84]....
        /*0594*/ 	.word	0xffffffff


	//   ....[85]....
        /*0598*/ 	.word	0xffffffff


	//   ....[86]....
        /*059c*/ 	.word	0xffffffff


	//   ....[87]....
        /*05a0*/ 	.word	0xffffffff


	//   ....[88]....
        /*05a4*/ 	.word	0xffffffff


	//   ....[89]....
        /*05a8*/ 	.word	0xffffffff


	//   ....[90]....
        /*05ac*/ 	.word	0xffffffff


	//   ....[91]....
        /*05b0*/ 	.word	0xffffffff


	//   ....[92]....
        /*05b4*/ 	.word	0xffffffff


	//   ....[93]....
        /*05b8*/ 	.word	0xffffffff


	//   ....[94]....
        /*05bc*/ 	.word	0xffffffff


	//   ....[95]....
        /*05c0*/ 	.word	0xffffffff


	//   ....[96]....
        /*05c4*/ 	.word	0xffffffff


	//   ....[97]....
        /*05c8*/ 	.word	0xffffffff


	//   ....[98]....
        /*05cc*/ 	.word	0xffffffff


	//   ....[99]....
        /*05d0*/ 	.word	0xffffffff


	//   ....[100]....
        /*05d4*/ 	.word	0xffffffff


	//   ....[101]....
        /*05d8*/ 	.word	0xffffffff


	//   ....[102]....
        /*05dc*/ 	.word	0xffffffff


	//   ....[103]....
        /*05e0*/ 	.word	0xffffffff


	//   ....[104]....
        /*05e4*/ 	.word	0xffffffff


	//   ....[105]....
        /*05e8*/ 	.word	0xffffffff


	//   ....[106]....
        /*05ec*/ 	.word	0xffffffff


	//   ....[107]....
        /*05f0*/ 	.word	0xffffffff


	//   ....[108]....
        /*05f4*/ 	.word	0xffffffff


	//   ....[109]....
        /*05f8*/ 	.word	0xffffffff


	//   ....[110]....
        /*05fc*/ 	.word	0xffffffff


	//   ....[111]....
        /*0600*/ 	.word	0xffffffff


	//   ....[112]....
        /*0604*/ 	.word	0xffffffff


	//   ....[113]....
        /*0608*/ 	.word	0xffffffff


	//   ....[114]....
        /*060c*/ 	.word	0xffffffff


	//   ....[115]....
        /*0610*/ 	.word	0xffffffff


	//   ....[116]....
        /*0614*/ 	.word	0xffffffff


	//   ....[117]....
        /*0618*/ 	.word	0xffffffff


	//   ....[118]....
        /*061c*/ 	.word	0xffffffff


	//   ....[119]....
        /*0620*/ 	.word	0xffffffff


	//   ....[120]....
        /*0624*/ 	.word	0xffffffff


	//   ....[121]....
        /*0628*/ 	.word	0xffffffff


	//   ....[122]....
        /*062c*/ 	.word	0xffffffff


	//   ....[123]....
        /*0630*/ 	.word	0xffffffff


	//   ....[124]....
        /*0634*/ 	.word	0xffffffff


	//   ....[125]....
        /*0638*/ 	.word	0xffffffff


	//   ....[126]....
        /*063c*/ 	.word	0xffffffff


	//   ....[127]....
        /*0640*/ 	.word	0xffffffff


	//   ....[128]....
        /*0644*/ 	.word	0xffffffff


	//   ....[129]....
        /*0648*/ 	.word	0xffffffff


	//   ....[130]....
        /*064c*/ 	.word	0xffffffff


	//   ....[131]....
        /*0650*/ 	.word	0xffffffff


	//   ....[132]....
        /*0654*/ 	.word	0xffffffff


	//   ....[133]....
        /*0658*/ 	.word	0xffffffff


	//   ....[134]....
        /*065c*/ 	.word	0xffffffff


	//   ....[135]....
        /*0660*/ 	.word	0xffffffff


	//   ....[136]....
        /*0664*/ 	.word	0xffffffff


	//   ....[137]....
        /*0668*/ 	.word	0xffffffff


	//   ....[138]....
        /*066c*/ 	.word	0xffffffff


	//   ....[139]....
        /*0670*/ 	.word	0xffffffff


	//   ....[140]....
        /*0674*/ 	.word	0xffffffff


	//   ....[141]....
        /*0678*/ 	.word	0xffffffff


	//   ....[142]....
        /*067c*/ 	.word	0xffffffff


	//   ....[143]....
        /*0680*/ 	.word	0xffffffff


	//   ....[144]....
        /*0684*/ 	.word	0xffffffff


	//   ....[145]....
        /*0688*/ 	.word	0xffffffff


	//   ....[146]....
        /*068c*/ 	.word	0xffffffff


	//   ....[147]....
        /*0690*/ 	.word	0xffffffff


	//   ....[148]....
        /*0694*/ 	.word	0xffffffff


	//   ....[149]....
        /*0698*/ 	.word	0xffffffff


	//   ....[150]....
        /*069c*/ 	.word	0xffffffff


	//   ....[151]....
        /*06a0*/ 	.word	0xffffffff


	//   ....[152]....
        /*06a4*/ 	.word	0xffffffff


	//   ....[153]....
        /*06a8*/ 	.word	0xffffffff


	//   ....[154]....
        /*06ac*/ 	.word	0xffffffff


	//   ....[155]....
        /*06b0*/ 	.word	0xffffffff


	//   ....[156]....
        /*06b4*/ 	.word	0xffffffff


	//   ....[157]....
        /*06b8*/ 	.word	0xffffffff


	//   ....[158]....
        /*06bc*/ 	.word	0xffffffff


	//   ....[159]....
        /*06c0*/ 	.word	0xffffffff


	//   ....[160]....
        /*06c4*/ 	.word	0xffffffff


	//   ....[161]....
        /*06c8*/ 	.word	0xffffffff


	//   ....[162]....
        /*06cc*/ 	.word	0xffffffff


	//   ....[163]....
        /*06d0*/ 	.word	0xffffffff


	//   ....[164]....
        /*06d4*/ 	.word	0xffffffff


	//   ....[165]....
        /*06d8*/ 	.word	0xffffffff


	//   ....[166]....
        /*06dc*/ 	.word	0xffffffff


	//   ....[167]....
        /*06e0*/ 	.word	0xffffffff


	//   ....[168]....
        /*06e4*/ 	.word	0xffffffff


	//   ....[169]....
        /*06e8*/ 	.word	0xffffffff


	//   ....[170]....
        /*06ec*/ 	.word	0xffffffff


	//   ....[171]....
        /*06f0*/ 	.word	0xffffffff


	//   ....[172]....
        /*06f4*/ 	.word	0xffffffff


	//   ....[173]....
        /*06f8*/ 	.word	0xffffffff


	//   ....[174]....
        /*06fc*/ 	.word	0xffffffff


	//   ....[175]....
        /*0700*/ 	.word	0xffffffff


	//   ....[176]....
        /*0704*/ 	.word	0xffffffff


	//   ....[177]....
        /*0708*/ 	.word	0xffffffff


	//   ....[178]....
        /*070c*/ 	.word	0xffffffff


	//   ....[179]....
        /*0710*/ 	.word	0xffffffff


	//   ....[180]....
        /*0714*/ 	.word	0xffffffff


	//   ....[181]....
        /*0718*/ 	.word	0xffffffff


	//   ....[182]....
        /*071c*/ 	.word	0xffffffff


	//   ....[183]....
        /*0720*/ 	.word	0xffffffff


	//   ....[184]....
        /*0724*/ 	.word	0xffffffff


	//   ....[185]....
        /*0728*/ 	.word	0xffffffff


	//   ....[186]....
        /*072c*/ 	.word	0xffffffff


	//   ....[187]....
        /*0730*/ 	.word	0xffffffff


	//   ....[188]....
        /*0734*/ 	.word	0xffffffff


	//   ....[189]....
        /*0738*/ 	.word	0xffffffff


	//   ....[190]....
        /*073c*/ 	.word	0xffffffff


	//   ....[191]....
        /*0740*/ 	.word	0xffffffff


	//   ....[192]....
        /*0744*/ 	.word	0xffffffff


	//   ....[193]....
        /*0748*/ 	.word	0xffffffff


	//   ....[194]....
        /*074c*/ 	.word	0xffffffff


	//   ....[195]....
        /*0750*/ 	.word	0xffffffff


	//   ....[196]....
        /*0754*/ 	.word	0xffffffff


	//   ....[197]....
        /*0758*/ 	.word	0xffffffff


	//   ....[198]....
        /*075c*/ 	.word	0xffffffff


	//   ....[199]....
        /*0760*/ 	.word	0xffffffff


	//----- nvinfo : EIATTR_COOP_GROUP_INSTR_OFFSETS
	.align		4
.L_222:
        /*0764*/ 	.byte	0x04, 0x28
        /*0766*/ 	.short	(.L_224 - .L_223)


	//   ....[0]....
.L_223:
        /*0768*/ 	.word	0x00000050


	//   ....[1]....
        /*076c*/ 	.word	0x000001e0


	//   ....[2]....
        /*0770*/ 	.word	0x00000210


	//   ....[3]....
        /*0774*/ 	.word	0x00000240


	//   ....[4]....
        /*0778*/ 	.word	0x00000270


	//   ....[5]....
        /*077c*/ 	.word	0x000002a0


	//   ....[6]....
        /*0780*/ 	.word	0x000002d0


	//   ....[7]....
        /*0784*/ 	.word	0x00000440


	//   ....[8]....
        /*0788*/ 	.word	0x00000480


	//   ....[9]....
        /*078c*/ 	.word	0x000004b0


	//   ....[10]....
        /*0790*/ 	.word	0x000004e0


	//   ....[11]....
        /*0794*/ 	.word	0x00000510


	//   ....[12]....
        /*0798*/ 	.word	0x00000540


	//   ....[13]....
        /*079c*/ 	.word	0x000005d0


	//   ....[14]....
        /*07a0*/ 	.word	0x00000600


	//   ....[15]....
        /*07a4*/ 	.word	0x00000620


	//   ....[16]....
        /*07a8*/ 	.word	0x00000680


	//   ....[17]....
        /*07ac*/ 	.word	0x00002420


	//   ....[18]....
        /*07b0*/ 	.word	0x00002450


	//   ....[19]....
        /*07b4*/ 	.word	0x00002480


	//   ....[20]....
        /*07b8*/ 	.word	0x000024b0


	//   ....[21]....
        /*07bc*/ 	.word	0x00002500


	//   ....[22]....
        /*07c0*/ 	.word	0x000025c0


	//   ....[23]....
        /*07c4*/ 	.word	0x000026b0


	//   ....[24]....
        /*07c8*/ 	.word	0x000026c0


	//   ....[25]....
        /*07cc*/ 	.word	0x000027c0


	//   ....[26]....
        /*07d0*/ 	.word	0x000027f0


	//   ....[27]....
        /*07d4*/ 	.word	0x00002820


	//   ....[28]....
        /*07d8*/ 	.word	0x00002850


	//   ....[29]....
        /*07dc*/ 	.word	0x000028d0


	//   ....[30]....
        /*07e0*/ 	.word	0x00002900


	//   ....[31]....
        /*07e4*/ 	.word	0x00002920


	//   ....[32]....
        /*07e8*/ 	.word	0x000029c0


	//   ....[33]....
        /*07ec*/ 	.word	0x00002b10


	//   ....[34]....
        /*07f0*/ 	.word	0x00002b90


	//   ....[35]....
        /*07f4*/ 	.word	0x00002ba0


	//   ....[36]....
        /*07f8*/ 	.word	0x00002bb0


	//   ....[37]....
        /*07fc*/ 	.word	0x00002bc0


	//   ....[38]....
        /*0800*/ 	.word	0x00002c50


	//   ....[39]....
        /*0804*/ 	.word	0x00002fa0


	//   ....[40]....
        /*0808*/ 	.word	0x00002fb0


	//   ....[41]....
        /*080c*/ 	.word	0x00004440


	//   ....[42]....
        /*0810*/ 	.word	0x00004460


	//   ....[43]....
        /*0814*/ 	.word	0x00004570


	//   ....[44]....
        /*0818*/ 	.word	0x00004580


	//   ....[45]....
        /*081c*/ 	.word	0x000046a0


	//   ....[46]....
        /*0820*/ 	.word	0x000046c0


	//   ....[47]....
        /*0824*/ 	.word	0x000047d0


	//   ....[48]....
        /*0828*/ 	.word	0x000047e0


	//   ....[49]....
        /*082c*/ 	.word	0x000051a0


	//   ....[50]....
        /*0830*/ 	.word	0x000051d0


	//   ....[51]....
        /*0834*/ 	.word	0x000051e0


	//   ....[52]....
        /*0838*/ 	.word	0x00005210


	//   ....[53]....
        /*083c*/ 	.word	0x00006be0


	//   ....[54]....
        /*0840*/ 	.word	0x00006bf0


	//   ....[55]....
        /*0844*/ 	.word	0x00006cd0


	//   ....[56]....
        /*0848*/ 	.word	0x00006cf0


	//   ....[57]....
        /*084c*/ 	.word	0x00006d40


	//   ....[58]....
        /*0850*/ 	.word	0x00006d60


	//   ....[59]....
        /*0854*/ 	.word	0x00006e80


	//   ....[60]....
        /*0858*/ 	.word	0x00006e90


	//   ....[61]....
        /*085c*/ 	.word	0x00008310


	//   ....[62]....
        /*0860*/ 	.word	0x00008330


	//   ....[63]....
        /*0864*/ 	.word	0x00008470


	//   ....[64]....
        /*0868*/ 	.word	0x00008480


	//   ....[65]....
        /*086c*/ 	.word	0x000085d0


	//   ....[66]....
        /*0870*/ 	.word	0x000085f0


	//   ....[67]....
        /*0874*/ 	.word	0x00008730


	//   ....[68]....
        /*0878*/ 	.word	0x00008740


	//   ....[69]....
        /*087c*/ 	.word	0x00008c10


	//   ....[70]....
        /*0880*/ 	.word	0x00008c40


	//   ....[71]....
        /*0884*/ 	.word	0x00008c60


	//   ....[72]....
        /*0888*/ 	.word	0x00008c80


	//   ....[73]....
        /*088c*/ 	.word	0x0000a860


	//   ....[74]....
        /*0890*/ 	.word	0x0000a870


	//   ....[75]....
        /*0894*/ 	.word	0x0000a8a0


	//   ....[76]....
        /*0898*/ 	.word	0x0000a8b0


	//   ....[77]....
        /*089c*/ 	.word	0x0000b910


	//   ....[78]....
        /*08a0*/ 	.word	0x0000b920


	//   ....[79]....
        /*08a4*/ 	.word	0x0000b940


	//   ....[80]....
        /*08a8*/ 	.word	0x0000b950


	//   ....[81]....
        /*08ac*/ 	.word	0x0000bc80


	//   ....[82]....
        /*08b0*/ 	.word	0x0000bca0


	//   ....[83]....
        /*08b4*/ 	.word	0x0000bdb0


	//   ....[84]....
        /*08b8*/ 	.word	0x0000bdc0


	//   ....[85]....
        /*08bc*/ 	.word	0x0000bed0


	//   ....[86]....
        /*08c0*/ 	.word	0x0000bef0


	//   ....[87]....
        /*08c4*/ 	.word	0x0000c000


	//   ....[88]....
        /*08c8*/ 	.word	0x0000c010


	//   ....[89]....
        /*08cc*/ 	.word	0x0000c310


	//   ....[90]....
        /*08d0*/ 	.word	0x0000c330


	//   ....[91]....
        /*08d4*/ 	.word	0x0000c980


	//   ....[92]....
        /*08d8*/ 	.word	0x0000c990


	//   ....[93]....
        /*08dc*/ 	.word	0x0000d6e0


	//   ....[94]....
        /*08e0*/ 	.word	0x0000d700


	//   ....[95]....
        /*08e4*/ 	.word	0x0000d820


	//   ....[96]....
        /*08e8*/ 	.word	0x0000d830


	//   ....[97]....
        /*08ec*/ 	.word	0x0000d940


	//   ....[98]....
        /*08f0*/ 	.word	0x0000d960


	//   ....[99]....
        /*08f4*/ 	.word	0x0000da70


	//   ....[100]....
        /*08f8*/ 	.word	0x0000da80


	//   ....[101]....
        /*08fc*/ 	.word	0x0000dc20


	//   ....[102]....
        /*0900*/ 	.word	0x0000dc40


	//   ....[103]....
        /*0904*/ 	.word	0x0000dd60


	//   ....[104]....
        /*0908*/ 	.word	0x0000dda0


	//   ....[105]....
        /*090c*/ 	.word	0x0000ddd0


	//   ....[106]....
        /*0910*/ 	.word	0x0000de00


	//   ....[107]....
        /*0914*/ 	.word	0x0000de30


	//   ....[108]....
        /*0918*/ 	.word	0x0000de60


	//   ....[109]....
        /*091c*/ 	.word	0x0000dfb0


	//   ....[110]....
        /*0920*/ 	.word	0x0000dff0


	//   ....[111]....
        /*0924*/ 	.word	0x0000e020


	//   ....[112]....
        /*0928*/ 	.word	0x0000e050


	//   ....[113]....
        /*092c*/ 	.word	0x0000e080


	//   ....[114]....
        /*0930*/ 	.word	0x0000e0b0


	//   ....[115]....
        /*0934*/ 	.word	0x0000e140


	//   ....[116]....
        /*0938*/ 	.word	0x0000e170


	//   ....[117]....
        /*093c*/ 	.word	0x0000e180


	//   ....[118]....
        /*0940*/ 	.word	0x0000e1e0


	//   ....[119]....
        /*0944*/ 	.word	0x0000e710


	//   ....[120]....
        /*0948*/ 	.word	0x0000e770


	//   ....[121]....
        /*094c*/ 	.word	0x0000e7c0


	//   ....[122]....
        /*0950*/ 	.word	0x0000e810


	//   ....[123]....
        /*0954*/ 	.word	0x0000e860


	//   ....[124]....
        /*0958*/ 	.word	0x0000e8d0


	//   ....[125]....
        /*095c*/ 	.word	0x0000e920


	//   ....[126]....
        /*0960*/ 	.word	0x0000e980


	//   ....[127]....
        /*0964*/ 	.word	0x0000e9f0


	//   ....[128]....
        /*0968*/ 	.word	0x0000ea50


	//   ....[129]....
        /*096c*/ 	.word	0x0000eac0


	//   ....[130]....
        /*0970*/ 	.word	0x0000eb20


	//   ....[131]....
        /*0974*/ 	.word	0x0000eb90


	//   ....[132]....
        /*0978*/ 	.word	0x0000ec00


	//   ....[133]....
        /*097c*/ 	.word	0x0000ec70


	//   ....[134]....
        /*0980*/ 	.word	0x0000ecd0


	//   ....[135]....
        /*0984*/ 	.word	0x0000ed40


	//   ....[136]....
        /*0988*/ 	.word	0x0000edb0


	//   ....[137]....
        /*098c*/ 	.word	0x0000ee20


	//   ....[138]....
        /*0990*/ 	.word	0x0000ee80


	//   ....[139]....
        /*0994*/ 	.word	0x0000eed0


	//   ....[140]....
        /*0998*/ 	.word	0x0000ef10


	//   ....[141]....
        /*099c*/ 	.word	0x0000ef60


	//   ....[142]....
        /*09a0*/ 	.word	0x0000efb0


	//   ....[143]....
        /*09a4*/ 	.word	0x0000f020


	//   ....[144]....
        /*09a8*/ 	.word	0x0000f090


	//   ....[145]....
        /*09ac*/ 	.word	0x0000f0f0


	//   ....[146]....
        /*09b0*/ 	.word	0x0000f160


	//   ....[147]....
        /*09b4*/ 	.word	0x0000f1d0


	//   ....[148]....
        /*09b8*/ 	.word	0x0000f240


	//   ....[149]....
        /*09bc*/ 	.word	0x0000f2a0


	//   ....[150]....
        /*09c0*/ 	.word	0x0000f310


	//   ....[151]....
        /*09c4*/ 	.word	0x0000f380


	//   ....[152]....
        /*09c8*/ 	.word	0x0000f3f0


	//   ....[153]....
        /*09cc*/ 	.word	0x0000f450


	//   ....[154]....
        /*09d0*/ 	.word	0x0000f4a0


	//   ....[155]....
        /*09d4*/ 	.word	0x0000f4e0


	//   ....[156]....
        /*09d8*/ 	.word	0x0000f530


	//   ....[157]....
        /*09dc*/ 	.word	0x0000f570


	//   ....[158]....
        /*09e0*/ 	.word	0x0000f5c0


	//   ....[159]....
        /*09e4*/ 	.word	0x0000f600


	//   ....[160]....
        /*09e8*/ 	.word	0x0000f650


	//   ....[161]....
        /*09ec*/ 	.word	0x0000f690


	//   ....[162]....
        /*09f0*/ 	.word	0x0000f700


	//   ....[163]....
        /*09f4*/ 	.word	0x0000f770


	//   ....[164]....
        /*09f8*/ 	.word	0x0000f7e0


	//   ....[165]....
        /*09fc*/ 	.word	0x0000f840


	//   ....[166]....
        /*0a00*/ 	.word	0x0000f8b0


	//   ....[167]....
        /*0a04*/ 	.word	0x0000f920


	//   ....[168]....
        /*0a08*/ 	.word	0x0000f990


	//   ....[169]....
        /*0a0c*/ 	.word	0x0000f9f0


	//   ....[170]....
        /*0a10*/ 	.word	0x0000fa60


	//   ....[171]....
        /*0a14*/ 	.word	0x0000fad0


	//   ....[172]....
        /*0a18*/ 	.word	0x0000fb40


	//   ....[173]....
        /*0a1c*/ 	.word	0x0000fba0


	//   ....[174]....
        /*0a20*/ 	.word	0x0000fc10


	//   ....[175]....
        /*0a24*/ 	.word	0x0000fc80


	//   ....[176]....
        /*0a28*/ 	.word	0x0000fcf0


	//   ....[177]....
        /*0a2c*/ 	.word	0x0000fd50


	//   ....[178]....
        /*0a30*/ 	.word	0x0000fdc0


	//   ....[179]....
        /*0a34*/ 	.word	0x0000fe30


	//   ....[180]....
        /*0a38*/ 	.word	0x0000fea0


	//   ....[181]....
        /*0a3c*/ 	.word	0x0000ff00


	//   ....[182]....
        /*0a40*/ 	.word	0x0000ff70


	//   ....[183]....
        /*0a44*/ 	.word	0x0000ffe0


	//   ....[184]....
        /*0a48*/ 	.word	0x00010030


	//   ....[185]....
        /*0a4c*/ 	.word	0x00010070


	//   ....[186]....
        /*0a50*/ 	.word	0x000100c0


	//   ....[187]....
        /*0a54*/ 	.word	0x00010110


	//   ....[188]....
        /*0a58*/ 	.word	0x00010160


	//   ....[189]....
        /*0a5c*/ 	.word	0x000101d0


	//   ....[190]....
        /*0a60*/ 	.word	0x00010220


	//   ....[191]....
        /*0a64*/ 	.word	0x00010270


	//   ....[192]....
        /*0a68*/ 	.word	0x000102c0


	//   ....[193]....
        /*0a6c*/ 	.word	0x00010310


	//   ....[194]....
        /*0a70*/ 	.word	0x00010360


	//   ....[195]....
        /*0a74*/ 	.word	0x000103d0


	//   ....[196]....
        /*0a78*/ 	.word	0x00010420


	//   ....[197]....
        /*0a7c*/ 	.word	0x00010480


	//   ....[198]....
        /*0a80*/ 	.word	0x000104e0


	//   ....[199]....
        /*0a84*/ 	.word	0x00010550


	//----- nvinfo : EIATTR_EXIT_INSTR_OFFSETS
	.align		4
.L_224:
        /*0a88*/ 	.byte	0x04, 0x1c
        /*0a8a*/ 	.short	(.L_226 - .L_225)


	//   ....[0]....
.L_225:
        /*0a8c*/ 	.word	0x00000b40


	//   ....[1]....
        /*0a90*/ 	.word	0x0000e6d0


	//----- nvinfo : EIATTR_MAX_THREADS
	.align		4
.L_226:
        /*0a94*/ 	.byte	0x04, 0x05
        /*0a96*/ 	.short	(.L_228 - .L_227)
.L_227:
        /*0a98*/ 	.word	0x00000100
        /*0a9c*/ 	.word	0x00000001
        /*0aa0*/ 	.word	0x00000001


	//----- nvinfo : EIATTR_CRS_STACK_SIZE
	.align		4
.L_228:
        /*0aa4*/ 	.byte	0x04, 0x1e
        /*0aa6*/ 	.short	(.L_230 - .L_229)
.L_229:
        /*0aa8*/ 	.word	0x00000000
.L_230:


//--------------------- .nv.info._ZN7cutlass13device_kernelIN5flash19enable_sm80_to_sm89INS1_16FlashAttnFwdSm80INS1_25CollectiveMainloopFwdSm80ILi8ELi1ELb1EN4cute5tupleIJNS5_1CILi128EEENS7_ILi112EEES8_EEELi128ENS_10bfloat16_tEfNS_4arch4Sm80ELb0ELb0ELb1ELb1ELb1ELb1ELb1ELb1EEENS1_21CollectiveEpilogueFwdINS6_IJS8_S8_S9_EEENS6_IJNS7_ILi1EEESH_SH_EEESB_SD_Li256ELb1ELb1ELb1ELb0EEENS1_36VarlenDynamicPersistentTileSchedulerILi128ELi112ELi256ELi256ELb1ELb1ELb0ELb0ELb1ELb1EEEEEEEEEvNT_6ParamsE --------------------------
	.section	.nv.info._ZN7cutlass13device_kernelIN5flash19enable_sm80_to_sm89INS1_16FlashAttnFwdSm80INS1_25CollectiveMainloopFwdSm80ILi8ELi1ELb1EN4cute5tupleIJNS5_1CILi128EEENS7_ILi112EEES8_EEELi128ENS_10bfloat16_tEfNS_4arch4Sm80ELb0ELb0ELb1ELb1ELb1ELb1ELb1ELb1EEENS1_21CollectiveEpilogueFwdINS6_IJS8_S8_S9_EEENS6_IJNS7_ILi1EEESH_SH_EEESB_SD_Li256ELb1ELb1ELb1ELb0EEENS1_36VarlenDynamicPersistentTileSchedulerILi128ELi112ELi256ELi256ELb1ELb1ELb0ELb0ELb1ELb1EEEEEEEEEvNT_6ParamsE,"",@"SHT_CUDA_INFO"
	.sectionflags	@""
	.align	4


	//----- nvinfo : EIATTR_CUDA_API_VERSION
	.align		4
        /*0000*/ 	.byte	0x04, 0x37
        /*0002*/ 	.short	(.L_232 - .L_231)
.L_231:
        /*0004*/ 	.word	0x00000082


	//----- nvinfo : EIATTR_SW2861232_WAR
	.align		4
.L_232:
        /*0008*/ 	.byte	0x01, 0x35
	.zero		2


	//----- nvinfo : EIATTR_PARAM_CBANK
	.align		4
        /*000c*/ 	.byte	0x04, 0x0a
        /*000e*/ 	.short	(.L_234 - .L_233)
	.align		4
.L_233:
        /*0010*/ 	.word	index@(.nv.constant0._ZN7cutlass13device_kernelIN5flash19enable_sm80_to_sm89INS1_16FlashAttnFwdSm80INS1_25CollectiveMainloopFwdSm80ILi8ELi1ELb1EN4cute5tupleIJNS5_1CILi128EEENS7_ILi112EEES8_EEELi128ENS_10bfloat16_tEfNS_4arch4Sm80ELb0ELb0ELb1ELb1ELb1ELb1ELb1ELb1EEENS1_21CollectiveEpilogueFwdINS6_IJS8_S8_S9_EEENS6_IJNS7_ILi1EEESH_SH_EEESB_SD_Li256ELb1ELb1ELb1ELb0EEENS1_36VarlenDynamicPersistentTileSchedulerILi128ELi112ELi256ELi256ELb1ELb1ELb0ELb0ELb1ELb1EEEEEEEEEvNT_6ParamsE)
        /*0014*/ 	.short	0x0160
        /*0016*/ 	.short	0x0438


	//----- nvinfo : EIATTR_CBANK_PARAM_SIZE
	.align		4
.L_234:
        /*0018*/ 	.byte	0x03, 0x19
        /*001a*/ 	.short	0x0438


	//----- nvinfo : EIATTR_KPARAM_INFO
	.align		4
        /*001c*/ 	.byte	0x04, 0x17
        /*001e*/ 	.short	(.L_236 - .L_235)
.L_235:
        /*0020*/ 	.word	0x00000000
        /*0024*/ 	.short	0x0000
        /*0026*/ 	.short	0x0000
        /*0028*/ 	.byte	0x00, 0xf0, 0xe1, 0x10


	//----- nvinfo : EIATTR_MAXREG_COUNT
	.align		4
.L_236:
        /*002c*/ 	.byte	0x03, 0x1b
        /*002e*/ 	.short	0x00ff


	//----- nvinfo : EIATTR_NUM_BARRIERS
	.align		4
        /*0030*/ 	.byte	0x02, 0x4c
        /*0032*/ 	.byte	0x06
	.zero		1


	//----- nvinfo : EIATTR_ANNOTATIONS
	.align		4
        /*0034*/ 	.byte	0x04, 0x55
        /*0036*/ 	.short	(.L_238 - .L_237)


	//   ....[0]....
.L_237:
        /* <DEDUP_REMOVED lines=106> */


	//----- nvinfo : EIATTR_MERCURY_ISA_VERSION
	.align		4
.L_238:
        /*06c8*/ 	.byte	0x03, 0x5f
        /*06ca*/ 	.short	0x0000


	//----- nvinfo : EIATTR_INT_WARP_WIDE_INSTR_OFFSETS
	.align		4
        /*06cc*/ 	.byte	0x04, 0x31
        /*06ce*/ 	.short	(.L_240 - .L_239)


	//   ....[0]....
.L_239:
        /*06d0*/ 	.word	0x00015f00


	//   ....[1]....
        /*06d4*/ 	.word	0x00015f80


	//----- nvinfo : EIATTR_COOP_GROUP_MASK_REGIDS
	.align		4
.L_240:
        /*06d8*/ 	.byte	0x04, 0x29
        /*06da*/ 	.short	(.L_242 - .L_241)


	//   ....[0]....
.L_241:
        /*06dc*/ 	.word	0xffffffff


	//   ....[1]....
        /*06e0*/ 	.word	0xffffffff


	//   ....[2]....
        /*06e4*/ 	.word	0xffffffff


	//   ....[3]....
        /*06e8*/ 	.word	0xffffffff


	//   ....[4]....
        /*06ec*/ 	.word	0xffffffff


	//   ....[5]....
        /*06f0*/ 	.word	0xffffffff


	//   ....[6]....
        /*06f4*/ 	.word	0xffffffff


	//   ....[7]....
        /*06f8*/ 	.word	0xffffffff


	//   ....[8]....
        /*06fc*/ 	.word	0xffffffff


	//   ....[9]....
        /*0700*/ 	.word	0xffffffff


	//   ....[10]....
        /*0704*/ 	.word	0xffffffff


	//   ....[11]....
        /*0708*/ 	.word	0xffffffff


	//   ....[12]....
        /*070c*/ 	.word	0xffffffff


	//   ....[13]....
        /*0710*/ 	.word	0xffffffff


	//   ....[14]....
        /*0714*/ 	.word	0xffffffff


	//   ....[15]....
        /*0718*/ 	.word	0xffffffff


	//   ....[16]....
        /*071c*/ 	.word	0xffffffff


	//   ....[17]....
        /*0720*/ 	.word	0xffffffff


	//   ....[18]....
        /*0724*/ 	.word	0xffffffff


	//   ....[19]....
        /*0728*/ 	.word	0xffffffff


	//   ....[20]....
        /*072c*/ 	.word	0xffffffff


	//   ....[21]....
        /*0730*/ 	.word	0xffffffff


	//   ....[22]....
        /*0734*/ 	.word	0xffffffff


	//   ....[23]....
        /*0738*/ 	.word	0xffffffff


	//   ....[24]....
        /*073c*/ 	.word	0xffffffff


	//   ....[25]....
        /*0740*/ 	.word	0xffffffff


	//   ....[26]....
        /*0744*/ 	.word	0xffffffff


	//   ....[27]....
        /*0748*/ 	.word	0xffffffff


	//   ....[28]....
        /*074c*/ 	.word	0xffffffff


	//   ....[29]....
        /*0750*/ 	.word	0xffffffff


	//   ....[30]....
        /*0754*/ 	.word	0xffffffff


	//   ....[31]....
        /*0758*/ 	.word	0xffffffff


	//   ....[32]....
        /*075c*/ 	.word	0xffffffff


	//   ....[33]....
        /*0760*/ 	.word	0xffffffff


	//   ....[34]....
        /*0764*/ 	.word	0xffffffff


	//   ....[35]....
        /*0768*/ 	.word	0xffffffff


	//   ....[36]....
        /*076c*/ 	.word	0xffffffff


	//   ....[37]....
        /*0770*/ 	.word	0xffffffff


	//   ....[38]....
        /*0774*/ 	.word	0xffffffff


	//   ....[39]....
        /*0778*/ 	.word	0xffffffff


	//   ....[40]....
        /*077c*/ 	.word	0xffffffff


	//   ....[41]....
        /*0780*/ 	.word	0xffffffff


	//   ....[42]....
        /*0784*/ 	.word	0xffffffff


	//   ....[43]....
        /*0788*/ 	.word	0xffffffff


	//   ....[44]....
        /*078c*/ 	.word	0xffffffff


	//   ....[45]....
        /*0790*/ 	.word	0xffffffff


	//   ....[46]....
        /*0794*/ 	.word	0xffffffff


	//   ....[47]....
        /*0798*/ 	.word	0xffffffff


	//   ....[48]....
        /*079c*/ 	.word	0xffffffff


	//   ....[49]....
        /*07a0*/ 	.word	0xffffffff


	//   ....[50]....
        /*07a4*/ 	.word	0xffffffff


	//   ....[51]....
        /*07a8*/ 	.word	0xffffffff


	//   ....[52]....
        /*07ac*/ 	.word	0xffffffff


	//   ....[53]....
        /*07b0*/ 	.word	0xffffffff


	//   ....[54]....
        /*07b4*/ 	.word	0xffffffff


	//   ....[55]....
        /*07b8*/ 	.word	0xffffffff


	//   ....[56]....
        /*07bc*/ 	.word	0xffffffff


	//   ....[57]....
        /*07c0*/ 	.word	0xffffffff


	//   ....[58]....
        /*07c4*/ 	.word	0xffffffff


	//   ....[59]....
        /*07c8*/ 	.word	0xffffffff


	//   ....[60]....
        /*07cc*/ 	.word	0xffffffff


	//   ....[61]....
        /*07d0*/ 	.word	0xffffffff


	//   ....[62]....
        /*07d4*/ 	.word	0xffffffff


	//   ....[63]....
        /*07d8*/ 	.word	0xffffffff


	//   ....[64]....
        /*07dc*/ 	.word	0xffffffff


	//   ....[65]....
        /*07e0*/ 	.word	0xffffffff


	//   ....[66]....
        /*07e4*/ 	.word	0xffffffff


	//   ....[67]....
        /*07e8*/ 	.word	0xffffffff


	//   ....[68]....
        /*07ec*/ 	.word	0xffffffff


	//   ....[69]....
        /*07f0*/ 	.word	0xffffffff


	//   ....[70]....
        /*07f4*/ 	.word	0xffffffff


	//   ....[71]....
        /*07f8*/ 	.word	0xffffffff


	//   ....[72]....
        /*07fc*/ 	.word	0xffffffff


	//   ....[73]....
        /*0800*/ 	.word	0xffffffff


	//   ....[74]....
        /*0804*/ 	.word	0xffffffff


	//   ....[75]....
        /*0808*/ 	.word	0xffffffff


	//   ....[76]....
        /*080c*/ 	.word	0xffffffff


	//   ....[77]....
        /*0810*/ 	.word	0xffffffff


	//   ....[78]....
        /*0814*/ 	.word	0xffffffff


	//   ....[79]....
        /*0818*/ 	.word	0xffffffff


	//   ....[80]....
        /*081c*/ 	.word	0xffffffff


	//   ....[81]....
        /*0820*/ 	.word	0xffffffff


	//   ....[82]....
        /*0824*/ 	.word	0xffffffff


	//   ....[83]....
        /*0828*/ 	.word	0xffffffff


	//   ....[84]....
        /*082c*/ 	.word	0xffffffff


	//   ....[85]....
        /*0830*/ 	.word	0xffffffff


	//   ....[86]....
        /*0834*/ 	.word	0xffffffff


	//   ....[87]....
        /*0838*/ 	.word	0xffffffff


	//   ....[88]....
        /*083c*/ 	.word	0xffffffff


	//   ....[89]....
        /*0840*/ 	.word	0xffffffff


	//   ....[90]....
        /*0844*/ 	.word	0xffffffff


	//   ....[91]....
        /*0848*/ 	.word	0xffffffff


	//   ....[92]....
        /*084c*/ 	.word	0xffffffff


	//   ....[93]....
        /*0850*/ 	.word	0xffffffff


	//   ....[94]....
        /*0854*/ 	.word	0xffffffff


	//   ....[95]....
        /*0858*/ 	.word	0xffffffff


	//   ....[96]....
        /*085c*/ 	.word	0xffffffff


	//   ....[97]....
        /*0860*/ 	.word	0xffffffff


	//   ....[98]....
        /*0864*/ 	.word	0xffffffff


	//   ....[99]....
        /*0868*/ 	.word	0xffffffff


	//   ....[100]....
        /*086c*/ 	.word	0xffffffff


	//   ....[101]....
        /*0870*/ 	.word	0xffffffff


	//   ....[102]....
        /*0874*/ 	.word	0xffffffff


	//   ....[103]....
        /*0878*/ 	.word	0xffffffff


	//   ....[104]....
        /*087c*/ 	.word	0xffffffff


	//   ....[105]....
        /*0880*/ 	.word	0xffffffff


	//   ....[106]....
        /*0884*/ 	.word	0xffffffff


	//   ....[107]....
        /*0888*/ 	.word	0xffffffff


	//   ....[108]....
        /*088c*/ 	.word	0xffffffff


	//   ....[109]....
        /*0890*/ 	.word	0xffffffff


	//   ....[110]....
        /*0894*/ 	.word	0xffffffff


	//   ....[111]....
        /*0898*/ 	.word	0xffffffff


	//   ....[112]....
        /*089c*/ 	.word	0xffffffff


	//   ....[113]....
        /*08a0*/ 	.word	0xffffffff


	//   ....[114]....
        /*08a4*/ 	.word	0xffffffff


	//   ....[115]....
        /*08a8*/ 	.word	0xffffffff


	//   ....[116]....
        /*08ac*/ 	.word	0xffffffff


	//   ....[117]....
        /*08b0*/ 	.word	0xffffffff


	//   ....[118]....
        /*08b4*/ 	.word	0xffffffff


	//   ....[119]....
        /*08b8*/ 	.word	0xffffffff


	//   ....[120]....
        /*08bc*/ 	.word	0xffffffff


	//   ....[121]....
        /*08c0*/ 	.word	0xffffffff


	//   ....[122]....
        /*08c4*/ 	.word	0xffffffff


	//   ....[123]....
        /*08c8*/ 	.word	0xffffffff


	//   ....[124]....
        /*08cc*/ 	.word	0xffffffff


	//   ....[125]....
        /*08d0*/ 	.word	0xffffffff


	//   ....[126]....
        /*08d4*/ 	.word	0xffffffff


	//   ....[127]....
        /*08d8*/ 	.word	0xffffffff


	//   ....[128]....
        /*08dc*/ 	.word	0xffffffff


	//   ....[129]....
        /*08e0*/ 	.word	0xffffffff


	//   ....[130]....
        /*08e4*/ 	.word	0xffffffff


	//   ....[131]....
        /*08e8*/ 	.word	0xffffffff


	//   ....[132]....
        /*08ec*/ 	.word	0xffffffff


	//   ....[133]....
        /*08f0*/ 	.word	0xffffffff


	//   ....[134]....
        /*08f4*/ 	.word	0xffffffff


	//   ....[135]....
        /*08f8*/ 	.word	0xffffffff


	//   ....[136]....
        /*08fc*/ 	.word	0xffffffff


	//   ....[137]....
        /*0900*/ 	.word	0xffffffff


	//   ....[138]....
        /*0904*/ 	.word	0xffffffff


	//   ....[139]....
        /*0908*/ 	.word	0xffffffff


	//   ....[140]....
        /*090c*/ 	.word	0xffffffff


	//   ....[141]....
        /*0910*/ 	.word	0xffffffff


	//   ....[142]....
        /*0914*/ 	.word	0xffffffff


	//   ....[143]....
        /*0918*/ 	.word	0xffffffff


	//   ....[144]....
        /*091c*/ 	.word	0xffffffff


	//   ....[145]....
        /*0920*/ 	.word	0xffffffff


	//   ....[146]....
        /*0924*/ 	.word	0xffffffff


	//   ....[147]....
        /*0928*/ 	.word	0xffffffff


	//   ....[148]....
        /*092c*/ 	.word	0xffffffff


	//   ....[149]....
        /*0930*/ 	.word	0xffffffff


	//   ....[150]....
        /*0934*/ 	.word	0xffffffff


	//   ....[151]....
        /*0938*/ 	.word	0xffffffff


	//   ....[152]....
        /*093c*/ 	.word	0xffffffff


	//   ....[153]....
        /*0940*/ 	.word	0xffffffff


	//   ....[154]....
        /*0944*/ 	.word	0xffffffff


	//   ....[155]....
        /*0948*/ 	.word	0xffffffff


	//   ....[156]....
        /*094c*/ 	.word	0xffffffff


	//   ....[157]....
        /*0950*/ 	.word	0xffffffff


	//   ....[158]....
        /*0954*/ 	.word	0xffffffff


	//   ....[159]....
        /*0958*/ 	.word	0xffffffff


	//   ....[160]....
        /*095c*/ 	.word	0xffffffff


	//   ....[161]....
        /*0960*/ 	.word	0xffffffff


	//   ....[162]....
        /*0964*/ 	.word	0xffffffff


	//   ....[163]....
        /*0968*/ 	.word	0xffffffff


	//   ....[164]....
        /*096c*/ 	.word	0xffffffff


	//   ....[165]....
        /*0970*/ 	.word	0xffffffff


	//   ....[166]....
        /*0974*/ 	.word	0xffffffff


	//   ....[167]....
        /*0978*/ 	.word	0xffffffff


	//   ....[168]....
        /*097c*/ 	.word	0xffffffff


	//   ....[169]....
        /*0980*/ 	.word	0xffffffff


	//   ....[170]....
        /*0984*/ 	.word	0xffffffff


	//   ....[171]....
        /*0988*/ 	.word	0xffffffff


	//   ....[172]....
        /*098c*/ 	.word	0xffffffff


	//   ....[173]....
        /*0990*/ 	.word	0xffffffff


	//   ....[174]....
        /*0994*/ 	.word	0xffffffff


	//   ....[175]....
        /*0998*/ 	.word	0xffffffff


	//   ....[176]....
        /*099c*/ 	.word	0xffffffff


	//   ....[177]....
        /*09a0*/ 	.word	0xffffffff


	//   ....[178]....
        /*09a4*/ 	.word	0xffffffff


	//   ....[179]....
        /*09a8*/ 	.word	0xffffffff


	//   ....[180]....
        /*09ac*/ 	.word	0xffffffff


	//   ....[181]....
        /*09b0*/ 	.word	0xffffffff


	//   ....[182]....
        /*09b4*/ 	.word	0xffffffff


	//   ....[183]....
        /*09b8*/ 	.word	0xffffffff


	//   ....[184]....
        /*09bc*/ 	.word	0xffffffff


	//   ....[185]....
        /*09c0*/ 	.word	0xffffffff


	//   ....[186]....
        /*09c4*/ 	.word	0xffffffff


	//   ....[187]....
        /*09c8*/ 	.word	0xffffffff


	//   ....[188]....
        /*09cc*/ 	.word	0xffffffff


	//   ....[189]....
        /*09d0*/ 	.word	0xffffffff


	//   ....[190]....
        /*09d4*/ 	.word	0xffffffff


	//   ....[191]....
        /*09d8*/ 	.word	0xffffffff


	//   ....[192]....
        /*09dc*/ 	.word	0xffffffff


	//   ....[193]....
        /*09e0*/ 	.word	0xffffffff


	//   ....[194]....
        /*09e4*/ 	.word	0xffffffff


	//   ....[195]....
        /*09e8*/ 	.word	0xffffffff


	//   ....[196]....
        /*09ec*/ 	.word	0xffffffff


	//   ....[197]....
        /*09f0*/ 	.word	0xffffffff


	//   ....[198]....
        /*09f4*/ 	.word	0xffffffff


	//   ....[199]....
        /*09f8*/ 	.word	0xffffffff


	//   ....[200]....
        /*09fc*/ 	.word	0xffffffff


	//   ....[201]....
        /*0a00*/ 	.word	0xffffffff


	//   ....[202]....
        /*0a04*/ 	.word	0xffffffff


	//   ....[203]....
        /*0a08*/ 	.word	0xffffffff


	//   ....[204]....
        /*0a0c*/ 	.word	0xffffffff


	//   ....[205]....
        /*0a10*/ 	.word	0xffffffff


	//   ....[206]....
        /*0a14*/ 	.word	0xffffffff


	//   ....[207]....
        /*0a18*/ 	.word	0xffffffff


	//   ....[208]....
        /*0a1c*/ 	.word	0xffffffff


	//   ....[209]....
        /*0a20*/ 	.word	0xffffffff


	//   ....[210]....
        /*0a24*/ 	.word	0xffffffff


	//   ....[211]....
        /*0a28*/ 	.word	0xffffffff


	//   ....[212]....
        /*0a2c*/ 	.word	0xffffffff


	//   ....[213]....
        /*0a30*/ 	.word	0xffffffff


	//   ....[214]....
        /*0a34*/ 	.word	0xffffffff


	//   ....[215]....
        /*0a38*/ 	.word	0xffffffff


	//   ....[216]....
        /*0a3c*/ 	.word	0xffffffff


	//   ....[217]....
        /*0a40*/ 	.word	0xffffffff


	//   ....[218]....
        /*0a44*/ 	.word	0xffffffff


	//   ....[219]....
        /*0a48*/ 	.word	0xffffffff


	//   ....[220]....
        /*0a4c*/ 	.word	0xffffffff


	//   ....[221]....
        /*0a50*/ 	.word	0xffffffff


	//   ....[222]....
        /*0a54*/ 	.word	0xffffffff


	//   ....[223]....
        /*0a58*/ 	.word	0xffffffff


	//   ....[224]....
        /*0a5c*/ 	.word	0xffffffff


	//   ....[225]....
        /*0a60*/ 	.word	0xffffffff


	//   ....[226]....
        /*0a64*/ 	.word	0xffffffff


	//   ....[227]....
        /*0a68*/ 	.word	0xffffffff


	//   ....[228]....
        /*0a6c*/ 	.word	0xffffffff


	//   ....[229]....
        /*0a70*/ 	.word	0xffffffff


	//   ....[230]....
        /*0a74*/ 	.word	0xffffffff


	//   ....[231]....
        /*0a78*/ 	.word	0xffffffff


	//   ....[232]....
        /*0a7c*/ 	.word	0xffffffff


	//   ....[233]....
        /*0a80*/ 	.word	0xffffffff


	//   ....[234]....
        /*0a84*/ 	.word	0xffffffff


	//   ....[235]....
        /*0a88*/ 	.word	0xffffffff


	//   ....[236]....
        /*0a8c*/ 	.word	0xffffffff


	//   ....[237]....
        /*0a90*/ 	.word	0xffffffff


	//   ....[238]....
        /*0a94*/ 	.word	0xffffffff


	//   ....[239]....
        /*0a98*/ 	.word	0xffffffff


	//----- nvinfo : EIATTR_COOP_GROUP_INSTR_OFFSETS
	.align		4
.L_242:
        /*0a9c*/ 	.byte	0x04, 0x28
        /*0a9e*/ 	.short	(.L_244 - .L_243)


	//   ....[0]....
.L_243:
        /*0aa0*/ 	.word	0x00000050


	//   ....[1]....
        /*0aa4*/ 	.word	0x00000200


	//   ....[2]....
        /*0aa8*/ 	.word	0x00000230


	//   ....[3]....
        /*0aac*/ 	.word	0x00000260


	//   ....[4]....
        /*0ab0*/ 	.word	0x00000290


	//   ....[5]....
        /*0ab4*/ 	.word	0x000002c0


	//   ....[6]....
        /*0ab8*/ 	.word	0x000002f0


	//   ....[7]....
        /*0abc*/ 	.word	0x00000460


	//   ....[8]....
        /*0ac0*/ 	.word	0x000004a0


	//   ....[9]....
        /*0ac4*/ 	.word	0x000004d0


	//   ....[10]....
        /*0ac8*/ 	.word	0x00000500


	//   ....[11]....
        /*0acc*/ 	.word	0x00000530


	//   ....[12]....
        /*0ad0*/ 	.word	0x00000560


	//   ....[13]....
        /*0ad4*/ 	.word	0x000005f0


	//   ....[14]....
        /*0ad8*/ 	.word	0x00000620


	//   ....[15]....
        /*0adc*/ 	.word	0x00000640


	//   ....[16]....
        /*0ae0*/ 	.word	0x000006a0


	//   ....[17]....
        /*0ae4*/ 	.word	0x00003e80


	//   ....[18]....
        /*0ae8*/ 	.word	0x00003ed0


	//   ....[19]....
        /*0aec*/ 	.word	0x000046a0


	//   ....[20]....
        /*0af0*/ 	.word	0x000046d0


	//   ....[21]....
        /*0af4*/ 	.word	0x00004e20


	//   ....[22]....
        /*0af8*/ 	.word	0x00004e40


	//   ....[23]....
        /*0afc*/ 	.word	0x00005590


	//   ....[24]....
        /*0b00*/ 	.word	0x000055a0


	//   ....[25]....
        /*0b04*/ 	.word	0x00005e10


	//   ....[26]....
        /*0b08*/ 	.word	0x00005e50


	//   ....[27]....
        /*0b0c*/ 	.word	0x00006c20


	//   ....[28]....
        /*0b10*/ 	.word	0x00006c50


	//   ....[29]....
        /*0b14*/ 	.word	0x00007440


	//   ....[30]....
        /*0b18*/ 	.word	0x00007470


	//   ....[31]....
        /*0b1c*/ 	.word	0x00007c60


	//   ....[32]....
        /*0b20*/ 	.word	0x00007c80


	//   ....[33]....
        /*0b24*/ 	.word	0x00008490


	//   ....[34]....
        /*0b28*/ 	.word	0x000084c0


	//   ....[35]....
        /*0b2c*/ 	.word	0x000085d0


	//   ....[36]....
        /*0b30*/ 	.word	0x00008600


	//   ....[37]....
        /*0b34*/ 	.word	0x000086d0


	//   ....[38]....
        /*0b38*/ 	.word	0x00008700


	//   ....[39]....
        /*0b3c*/ 	.word	0x000087d0


	//   ....[40]....
        /*0b40*/ 	.word	0x000087f0


	//   ....[41]....
        /*0b44*/ 	.word	0x00008cb0


	//   ....[42]....
        /*0b48*/ 	.word	0x00008cd0


	//   ....[43]....
        /*0b4c*/ 	.word	0x00008e50


	//   ....[44]....
        /*0b50*/ 	.word	0x00008e70


	//   ....[45]....
        /*0b54*/ 	.word	0x00008f40


	//   ....[46]....
        /*0b58*/ 	.word	0x00008f60


	//   ....[47]....
        /*0b5c*/ 	.word	0x00009030


	//   ....[48]....
        /*0b60*/ 	.word	0x00009050


	//   ....[49]....
        /*0b64*/ 	.word	0x00009de0


	//   ....[50]....
        /*0b68*/ 	.word	0x00009e00


	//   ....[51]....
        /*0b6c*/ 	.word	0x00009e30


	//   ....[52]....
        /*0b70*/ 	.word	0x00009e60


	//   ....[53]....
        /*0b74*/ 	.word	0x00009f30


	//   ....[54]....
        /*0b78*/ 	.word	0x00009fd0


	//   ....[55]....
        /*0b7c*/ 	.word	0x00009fe0


	//   ....[56]....
        /*0b80*/ 	.word	0x0000a020


	//   ....[57]....
        /*0b84*/ 	.word	0x0000a180


	//   ....[58]....
        /*0b88*/ 	.word	0x0000a1a0


	//   ....[59]....
        /*0b8c*/ 	.word	0x0000a200


	//   ....[60]....
        /*0b90*/ 	.word	0x0000a240


	//   ....[61]....
        /*0b94*/ 	.word	0x0000a250


	//   ....[62]....
        /*0b98*/ 	.word	0x0000a270


	//   ....[63]....
        /*0b9c*/ 	.word	0x0000a400


	//   ....[64]....
        /*0ba0*/ 	.word	0x0000a420


	//   ....[65]....
        /*0ba4*/ 	.word	0x0000a610


	//   ....[66]....
        /*0ba8*/ 	.word	0x0000a650


	//   ....[67]....
        /*0bac*/ 	.word	0x0000a660


	//   ....[68]....
        /*0bb0*/ 	.word	0x0000a670


	//   ....[69]....
        /*0bb4*/ 	.word	0x0000bf20


	//   ....[70]....
        /*0bb8*/ 	.word	0x0000bf60


	//   ....[71]....
        /*0bbc*/ 	.word	0x0000bf80


	//   ....[72]....
        /*0bc0*/ 	.word	0x0000bf90


	//   ....[73]....
        /*0bc4*/ 	.word	0x0000dd60


	//   ....[74]....
        /*0bc8*/ 	.word	0x0000dd70


	//   ....[75]....
        /*0bcc*/ 	.word	0x0000dd80


	//   ....[76]....
        /*0bd0*/ 	.word	0x0000dd90


	//   ....[77]....
        /*0bd4*/ 	.word	0x0000ddf0


	//   ....[78]....
        /*0bd8*/ 	.word	0x0000de80


	//   ....[79]....
        /*0bdc*/ 	.word	0x0000e080


	//   ....[80]....
        /*0be0*/ 	.word	0x0000e090


	//   ....[81]....
        /*0be4*/ 	.word	0x0000f520


	//   ....[82]....
        /*0be8*/ 	.word	0x0000f540


	//   ....[83]....
        /*0bec*/ 	.word	0x0000f640


	//   ....[84]....
        /*0bf0*/ 	.word	0x0000f650


	//   ....[85]....
        /*0bf4*/ 	.word	0x0000f750


	//   ....[86]....
        /*0bf8*/ 	.word	0x0000f770


	//   ....[87]....
        /*0bfc*/ 	.word	0x0000f870


	//   ....[88]....
        /*0c00*/ 	.word	0x0000f880


	//   ....[89]....
        /*0c04*/ 	.word	0x00010240


	//   ....[90]....
        /*0c08*/ 	.word	0x00010270


	//   ....[91]....
        /*0c0c*/ 	.word	0x00010280


	//   ....[92]....
        /*0c10*/ 	.word	0x000102b0


	//   ....[93]....
        /*0c14*/ 	.word	0x00011ce0


	//   ....[94]....
        /*0c18*/ 	.word	0x00011cf0


	//   ....[95]....
        /*0c1c*/ 	.word	0x00011d30


	//   ....[96]....
        /*0c20*/ 	.word	0x00011de0


	//   ....[97]....
        /*0c24*/ 	.word	0x00011e30


	//   ....[98]....
        /*0c28*/ 	.word	0x00011e50


	//   ....[99]....
        /*0c2c*/ 	.word	0x00011f50


	//   ....[100]....
        /*0c30*/ 	.word	0x00011f60


	//   ....[101]....
        /*0c34*/ 	.word	0x000133e0


	//   ....[102]....
        /*0c38*/ 	.word	0x00013400


	//   ....[103]....
        /*0c3c*/ 	.word	0x00013530


	//   ....[104]....
        /*0c40*/ 	.word	0x00013540


	//   ....[105]....
        /*0c44*/ 	.word	0x00013670


	//   ....[106]....
        /*0c48*/ 	.word	0x00013690


	//   ....[107]....
        /*0c4c*/ 	.word	0x000137c0


	//   ....[108]....
        /*0c50*/ 	.word	0x000137d0


	//   ....[109]....
        /*0c54*/ 	.word	0x00013ca0


	//   ....[110]....
        /*0c58*/ 	.word	0x00013cd0


	//   ....[111]....
        /*0c5c*/ 	.word	0x00013cf0


	//   ....[112]....
        /*0c60*/ 	.word	0x00013d10


	//   ....[113]....
        /*0c64*/ 	.word	0x000158f0


	//   ....[114]....
        /*0c68*/ 	.word	0x00015900


	//   ....[115]....
        /*0c6c*/ 	.word	0x00015930


	//   ....[116]....
        /*0c70*/ 	.word	0x00015940


	//   ....[117]....
        /*0c74*/ 	.word	0x000169f0


	//   ....[118]....
        /*0c78*/ 	.word	0x00016a00


	//   ....[119]....
        /*0c7c*/ 	.word	0x00016a20


	//   ....[120]....
        /*0c80*/ 	.word	0x00016a40


	//   ....[121]....
        /*0c84*/ 	.word	0x00016d70


	//   ....[122]....
        /*0c88*/ 	.word	0x00016d90


	//   ....[123]....
        /*0c8c*/ 	.word	0x00016e70


	//   ....[124]....
        /*0c90*/ 	.word	0x00016e80


	//   ....[125]....
        /*0c94*/ 	.word	0x00016f70


	//   ....[126]....
        /*0c98*/ 	.word	0x00016f90


	//   ....[127]....
        /*0c9c*/ 	.word	0x00017080


	//   ....[128]....
        /*0ca0*/ 	.word	0x00017090


	//   ....[129]....
        /*0ca4*/ 	.word	0x00017380


	//   ....[130]....
        /*0ca8*/ 	.word	0x000173a0


	//   ....[131]....
        /*0cac*/ 	.word	0x000179e0


	//   ....[132]....
        /*0cb0*/ 	.word	0x000179f0


	//   ....[133]....
        /*0cb4*/ 	.word	0x000187f0


	//   ....[134]....
        /*0cb8*/ 	.word	0x00018810


	//   ....[135]....
        /*0cbc*/ 	.word	0x00018900


	//   ....[136]....
        /*0cc0*/ 	.word	0x00018910


	//   ....[137]....
        /*0cc4*/ 	.word	0x00018a00


	//   ....[138]....
        /*0cc8*/ 	.word	0x00018a20


	//   ....[139]....
        /*0ccc*/ 	.word	0x00018b10


	//   ....[140]....
        /*0cd0*/ 	.word	0x00018b20


	//   ....[141]....
        /*0cd4*/ 	.word	0x00018cc0


	//   ....[142]....
        /*0cd8*/ 	.word	0x00018ce0


	//   ....[143]....
        /*0cdc*/ 	.word	0x00018e10


	//   ....[144]....
        /*0ce0*/ 	.word	0x00018e50


	//   ....[145]....
        /*0ce4*/ 	.word	0x00018e80


	//   ....[146]....
        /*0ce8*/ 	.word	0x00018eb0


	//   ....[147]....
        /*0cec*/ 	.word	0x00018ee0


	//   ....[148]....
        /*0cf0*/ 	.word	0x00018f10


	//   ....[149]....
        /*0cf4*/ 	.word	0x00019080


	//   ....[150]....
        /*0cf8*/ 	.word	0x000190c0


	//   ....[151]....
        /*0cfc*/ 	.word	0x000190f0


	//   ....[152]....
        /*0d00*/ 	.word	0x00019120


	//   ....[153]....
        /*0d04*/ 	.word	0x00019150


	//   ....[154]....
        /*0d08*/ 	.word	0x00019180


	//   ....[155]....
        /*0d0c*/ 	.word	0x00019210


	//   ....[156]....
        /*0d10*/ 	.word	0x00019240


	//   ....[157]....
        /*0d14*/ 	.word	0x00019250


	//   ....[158]....
        /*0d18*/ 	.word	0x000192b0


	//   ....[159]....
        /*0d1c*/ 	.word	0x00019880


	//   ....[160]....
        /*0d20*/ 	.word	0x000198d0


	//   ....[161]....
        /*0d24*/ 	.word	0x00019930


	//   ....[162]....
        /*0d28*/ 	.word	0x00019990


	//   ....[163]....
        /*0d2c*/ 	.word	0x000199f0


	//   ....[164]....
        /*0d30*/ 	.word	0x00019a60


	//   ....[165]....
        /*0d34*/ 	.word	0x00019ab0


	//   ....[166]....
        /*0d38*/ 	.word	0x00019b10


	//   ....[167]....
        /*0d3c*/ 	.word	0x00019b80


	//   ....[168]....
        /*0d40*/ 	.word	0x00019be0


	//   ....[169]....
        /*0d44*/ 	.word	0x00019c50


	//   ....[170]....
        /*0d48*/ 	.word	0x00019cb0


	//   ....[171]....
        /*0d4c*/ 	.word	0x00019d20


	//   ....[172]....
        /*0d50*/ 	.word	0x00019d90


	//   ....[173]....
        /*0d54*/ 	.word	0x00019e00


	//   ....[174]....
        /*0d58*/ 	.word	0x00019e60


	//   ....[175]....
        /*0d5c*/ 	.word	0x00019ed0


	//   ....[176]....
        /*0d60*/ 	.word	0x00019f40


	//   ....[177]....
        /*0d64*/ 	.word	0x00019fb0


	//   ....[178]....
        /*0d68*/ 	.word	0x0001a010


	//   ....[179]....
        /*0d6c*/ 	.word	0x0001a070


	//   ....[180]....
        /*0d70*/ 	.word	0x0001a0d0


	//   ....[181]....
        /*0d74*/ 	.word	0x0001a120


	//   ....[182]....
        /*0d78*/ 	.word	0x0001a170


	//   ....[183]....
        /*0d7c*/ 	.word	0x0001a1e0


	//   ....[184]....
        /*0d80*/ 	.word	0x0001a250


	//   ....[185]....
        /*0d84*/ 	.word	0x0001a2b0


	//   ....[186]....
        /*0d88*/ 	.word	0x0001a320


	//   ....[187]....
        /*0d8c*/ 	.word	0x0001a390


	//   ....[188]....
        /*0d90*/ 	.word	0x0001a400


	//   ....[189]....
        /*0d94*/ 	.word	0x0001a460


	//   ....[190]....
        /*0d98*/ 	.word	0x0001a4d0


	//   ....[191]....
        /*0d9c*/ 	.word	0x0001a540


	//   ....[192]....
        /*0da0*/ 	.word	0x0001a5b0


	//   ....[193]....
        /*0da4*/ 	.word	0x0001a610


	//   ....[194]....
        /*0da8*/ 	.word	0x0001a660


	//   ....[195]....
        /*0dac*/ 	.word	0x0001a6b0


	//   ....[196]....
        /*0db0*/ 	.word	0x0001a700


	//   ....[197]....
        /*0db4*/ 	.word	0x0001a740


	//   ....[198]....
        /*0db8*/ 	.word	0x0001a7a0


	//   ....[199]....
        /*0dbc*/ 	.word	0x0001a7e0


	//   ....[200]....
        /*0dc0*/ 	.word	0x0001a830


	//   ....[201]....
        /*0dc4*/ 	.word	0x0001a870


	//   ....[202]....
        /*0dc8*/ 	.word	0x0001a8d0


	//   ....[203]....
        /*0dcc*/ 	.word	0x0001a940


	//   ....[204]....
        /*0dd0*/ 	.word	0x0001a9b0


	//   ....[205]....
        /*0dd4*/ 	.word	0x0001aa10


	//   ....[206]....
        /*0dd8*/ 	.word	0x0001aa80


	//   ....[207]....
        /*0ddc*/ 	.word	0x0001aaf0


	//   ....[208]....
        /*0de0*/ 	.word	0x0001ab60


	//   ....[209]....
        /*0de4*/ 	.word	0x0001abc0


	//   ....[210]....
        /*0de8*/ 	.word	0x0001ac30


	//   ....[211]....
        /*0dec*/ 	.word	0x0001aca0


	//   ....[212]....
        /*0df0*/ 	.word	0x0001ad10


	//   ....[213]....
        /*0df4*/ 	.word	0x0001ad70


	//   ....[214]....
        /*0df8*/ 	.word	0x0001ade0


	//   ....[215]....
        /*0dfc*/ 	.word	0x0001ae50


	//   ....[216]....
        /*0e00*/ 	.word	0x0001aec0


	//   ....[217]....
        /*0e04*/ 	.word	0x0001af20


	//   ....[218]....
        /*0e08*/ 	.word	0x0001af90


	//   ....[219]....
        /*0e0c*/ 	.word	0x0001b000


	//   ....[220]....
        /*0e10*/ 	.word	0x0001b070


	//   ....[221]....
        /*0e14*/ 	.word	0x0001b0d0


	//   ....[222]....
        /*0e18*/ 	.word	0x0001b140


	//   ....[223]....
        /*0e1c*/ 	.word	0x0001b1b0


	//   ....[224]....
        /*0e20*/ 	.word	0x0001b200


	//   ....[225]....
        /*0e24*/ 	.word	0x0001b240


	//   ....[226]....
        /*0e28*/ 	.word	0x0001b290


	//   ....[227]....
        /*0e2c*/ 	.word	0x0001b2e0


	//   ....[228]....
        /*0e30*/ 	.word	0x0001b330


	//   ....[229]....
        /*0e34*/ 	.word	0x0001b3a0


	//   ....[230]....
        /*0e38*/ 	.word	0x0001b3f0


	//   ....[231]....
        /*0e3c*/ 	.word	0x0001b430


	//   ....[232]....
        /*0e40*/ 	.word	0x0001b480


	//   ....[233]....
        /*0e44*/ 	.word	0x0001b4d0


	//   ....[234]....
        /*0e48*/ 	.word	0x0001b520


	//   ....[235]....
        /*0e4c*/ 	.word	0x0001b590


	//   ....[236]....
        /*0e50*/ 	.word	0x0001b5e0


	//   ....[237]....
        /*0e54*/ 	.word	0x0001b650


	//   ....[238]....
        /*0e58*/ 	.word	0x0001b6b0


	//   ....[239]....
        /*0e5c*/ 	.word	0x0001b720


	//----- nvinfo : EIATTR_EXIT_INSTR_OFFSETS
	.align		4
.L_244:
        /*0e60*/ 	.byte	0x04, 0x1c
        /*0e62*/ 	.short	(.L_246 - .L_245)


	//   ....[0]....
.L_245:
        /*0e64*/ 	.word	0x00000c10


	//   ....[1]....
        /*0e68*/ 	.word	0x00019850


	//----- nvinfo : EIATTR_MAX_THREADS
	.align		4
.L_246:
        /*0e6c*/ 	.byte	0x04, 0x05
        /*0e6e*/ 	.short	(.L_248 - .L_247)
.L_247:
        /*0e70*/ 	.word	0x00000100
        /*0e74*/ 	.word	0x00000001
        /*0e78*/ 	.word	0x00000001


	//----- nvinfo : EIATTR_CRS_STACK_SIZE
	.align		4
.L_248:
        /*0e7c*/ 	.byte	0x04, 0x1e
        /*0e7e*/ 	.short	(.L_250 - .L_249)
.L_249:
        /*0e80*/ 	.word	0x00000000
.L_250:


//--------------------- .nv.info._ZN7cutlass13device_kernelIN5flash19enable_sm80_to_sm89INS1_16FlashAttnFwdSm80INS1_25CollectiveMainloopFwdSm80ILi4ELi1ELb0EN4cute5tupleIJNS5_1CILi128EEENS7_ILi48EEES8_EEELi128ENS_10bfloat16_tEfNS_4arch4Sm80ELb0ELb1ELb1ELb0ELb1ELb0ELb1ELb1EEENS1_21CollectiveEpilogueFwdINS6_IJS8_S8_S9_EEENS6_IJNS7_ILi1EEESH_SH_EEESB_SD_Li128ELb0ELb1ELb1ELb0EEENS1_19SingleTileSchedulerILb0ELb1ELb1ELi128EEEEEEEEEvNT_6ParamsE --------------------------
	.section	.nv.info._ZN7cutlass13device_kernelIN5flash19enable_sm80_to_sm89INS1_16FlashAttnFwdSm80INS1_25CollectiveMainloopFwdSm80ILi4ELi1ELb0EN4cute5tupleIJNS5_1CILi128EEENS7_ILi48EEES8_EEELi128ENS_10bfloat16_tEfNS_4arch4Sm80ELb0ELb1ELb1ELb0ELb1ELb0ELb1ELb1EEENS1_21CollectiveEpilogueFwdINS6_IJS8_S8_S9_EEENS6_IJNS7_ILi1EEESH_SH_EEESB_SD_Li128ELb0ELb1ELb1ELb0EEENS1_19SingleTileSchedulerILb0ELb1ELb1ELi128EEEEEEEEEvNT_6ParamsE,"",@"SHT_CUDA_INFO"
	.sectionflags	@""
	.align	4


	//----- nvinfo : EIATTR_CUDA_API_VERSION
	.align		4
        /*0000*/ 	.byte	0x04, 0x37
        /*0002*/ 	.short	(.L_252 - .L_251)
.L_251:
        /*0004*/ 	.word	0x00000082


	//----- nvinfo : EIATTR_SW2861232_WAR
	.align		4
.L_252:
        /*0008*/ 	.byte	0x01, 0x35
	.zero		2


	//----- nvinfo : EIATTR_PARAM_CBANK
	.align		4
        /*000c*/ 	.byte	0x04, 0x0a
        /*000e*/ 	.short	(.L_254 - .L_253)
	.align		4
.L_253:
        /*0010*/ 	.word	index@(.nv.constant0._ZN7cutlass13device_kernelIN5flash19enable_sm80_to_sm89INS1_16FlashAttnFwdSm80INS1_25CollectiveMainloopFwdSm80ILi4ELi1ELb0EN4cute5tupleIJNS5_1CILi128EEENS7_ILi48EEES8_EEELi128ENS_10bfloat16_tEfNS_4arch4Sm80ELb0ELb1ELb1ELb0ELb1ELb0ELb1ELb1EEENS1_21CollectiveEpilogueFwdINS6_IJS8_S8_S9_EEENS6_IJNS7_ILi1EEESH_SH_EEESB_SD_Li128ELb0ELb1ELb1ELb0EEENS1_19SingleTileSchedulerILb0ELb1ELb1ELi128EEEEEEEEEvNT_6ParamsE)
        /*0014*/ 	.short	0x0160
        /*0016*/ 	.short	0x0418


	//----- nvinfo : EIATTR_CBANK_PARAM_SIZE
	.align		4
.L_254:
        /*0018*/ 	.byte	0x03, 0x19
        /*001a*/ 	.short	0x0418


	//----- nvinfo : EIATTR_KPARAM_INFO
	.align		4
        /*001c*/ 	.byte	0x04, 0x17
        /*001e*/ 	.short	(.L_256 - .L_255)
.L_255:
        /*0020*/ 	.word	0x00000000
        /*0024*/ 	.short	0x0000
        /*0026*/ 	.short	0x0000
        /*0028*/ 	.byte	0x00, 0xf0, 0x61, 0x10


	//----- nvinfo : EIATTR_MAXREG_COUNT
	.align		4
.L_256:
        /*002c*/ 	.byte	0x03, 0x1b
        /*002e*/ 	.short	0x00ff


	//----- nvinfo : EIATTR_NUM_BARRIERS
	.align		4
        /*0030*/ 	.byte	0x02, 0x4c
        /*0032*/ 	.byte	0x02
	.zero		1


	//----- nvinfo : EIATTR_ANNOTATIONS
	.align		4
        /*0034*/ 	.byte	0x04, 0x55
        /*0036*/ 	.short	(.L_258 - .L_257)


	//   ....[0]....
.L_257:
        /* <DEDUP_REMOVED lines=50> */


	//----- nvinfo : EIATTR_MERCURY_ISA_VERSION
	.align		4
.L_258:
        /*0348*/ 	.byte	0x03, 0x5f
        /*034a*/ 	.short	0x0000


	//----- nvinfo : EIATTR_COOP_GROUP_MASK_REGIDS
	.align		4
        /*034c*/ 	.byte	0x04, 0x29
        /*034e*/ 	.short	(.L_260 - .L_259)


	//   ....[0]....
.L_259:
        /*0350*/ 	.word	0xffffffff


	//   ....[1]....
        /*0354*/ 	.word	0xffffffff


	//   ....[2]....
        /*0358*/ 	.word	0xffffffff


	//   ....[3]....
        /*035c*/ 	.word	0xffffffff


	//   ....[4]....
        /*0360*/ 	.word	0xffffffff


	//   ....[5]....
        /*0364*/ 	.word	0xffffffff


	//   ....[6]....
        /*0368*/ 	.word	0xffffffff


	//   ....[7]....
        /*036c*/ 	.word	0xffffffff


	//   ....[8]....
        /*0370*/ 	.word	0xffffffff


	//   ....[9]....
        /*0374*/ 	.word	0xffffffff


	//   ....[10]....
        /*0378*/ 	.word	0xffffffff


	//   ....[11]....
        /*037c*/ 	.word	0xffffffff


	//   ....[12]....
        /*0380*/ 	.word	0xffffffff


	//   ....[13]....
        /*0384*/ 	.word	0xffffffff


	//   ....[14]....
        /*0388*/ 	.word	0xffffffff


	//   ....[15]....
        /*038c*/ 	.word	0xffffffff


	//   ....[16]....
        /*0390*/ 	.word	0xffffffff


	//   ....[17]....
        /*0394*/ 	.word	0xffffffff


	//   ....[18]....
        /*0398*/ 	.word	0xffffffff


	//   ....[19]....
        /*039c*/ 	.word	0xffffffff


	//   ....[20]....
        /*03a0*/ 	.word	0xffffffff


	//   ....[21]....
        /*03a4*/ 	.word	0xffffffff


	//   ....[22]....
        /*03a8*/ 	.word	0xffffffff


	//   ....[23]....
        /*03ac*/ 	.word	0xffffffff


	//   ....[24]....
        /*03b0*/ 	.word	0xffffffff


	//   ....[25]....
        /*03b4*/ 	.word	0xffffffff


	//   ....[26]....
        /*03b8*/ 	.word	0xffffffff


	//   ....[27]....
        /*03bc*/ 	.word	0xffffffff


	//   ....[28]....
        /*03c0*/ 	.word	0xffffffff


	//   ....[29]....
        /*03c4*/ 	.word	0xffffffff


	//   ....[30]....
        /*03c8*/ 	.word	0xffffffff


	//   ....[31]....
        /*03cc*/ 	.word	0xffffffff


	//   ....[32]....
        /*03d0*/ 	.word	0xffffffff


	//   ....[33]....
        /*03d4*/ 	.word	0xffffffff


	//   ....[34]....
        /*03d8*/ 	.word	0xffffffff


	//   ....[35]....
        /*03dc*/ 	.word	0xffffffff


	//   ....[36]....
        /*03e0*/ 	.word	0xffffffff


	//   ....[37]....
        /*03e4*/ 	.word	0xffffffff


	//   ....[38]....
        /*03e8*/ 	.word	0xffffffff


	//   ....[39]....
        /*03ec*/ 	.word	0xffffffff


	//   ....[40]....
        /*03f0*/ 	.word	0xffffffff


	//   ....[41]....
        /*03f4*/ 	.word	0xffffffff


	//   ....[42]....
        /*03f8*/ 	.word	0xffffffff


	//   ....[43]....
        /*03fc*/ 	.word	0xffffffff


	//   ....[44]....
        /*0400*/ 	.word	0xffffffff


	//   ....[45]....
        /*0404*/ 	.word	0xffffffff


	//   ....[46]....
        /*0408*/ 	.word	0xffffffff


	//   ....[47]....
        /*040c*/ 	.word	0xffffffff


	//   ....[48]....
        /*0410*/ 	.word	0xffffffff


	//   ....[49]....
        /*0414*/ 	.word	0xffffffff


	//   ....[50]....
        /*0418*/ 	.word	0xffffffff


	//   ....[51]....
        /*041c*/ 	.word	0xffffffff


	//   ....[52]....
        /*0420*/ 	.word	0xffffffff


	//   ....[53]....
        /*0424*/ 	.word	0xffffffff


	//   ....[54]....
        /*0428*/ 	.word	0xffffffff


	//   ....[55]....
        /*042c*/ 	.word	0xffffffff


	//   ....[56]....
        /*0430*/ 	.word	0xffffffff


	//   ....[57]....
        /*0434*/ 	.word	0xffffffff


	//   ....[58]....
        /*0438*/ 	.word	0xffffffff


	//   ....[59]....
        /*043c*/ 	.word	0xffffffff


	//   ....[60]....
        /*0440*/ 	.word	0xffffffff


	//   ....[61]....
        /*0444*/ 	.word	0xffffffff


	//   ....[62]....
        /*0448*/ 	.word	0xffffffff


	//   ....[63]....
        /*044c*/ 	.word	0xffffffff


	//   ....[64]....
        /*0450*/ 	.word	0xffffffff


	//   ....[65]....
        /*0454*/ 	.word	0xffffffff


	//   ....[66]....
        /*0458*/ 	.word	0xffffffff


	//   ....[67]....
        /*045c*/ 	.word	0xffffffff


	//   ....[68]....
        /*0460*/ 	.word	0xffffffff


	//   ....[69]....
        /*0464*/ 	.word	0xffffffff


	//   ....[70]....
        /*0468*/ 	.word	0xffffffff


	//   ....[71]....
        /*046c*/ 	.word	0xffffffff


	//   ....[72]....
        /*0470*/ 	.word	0xffffffff


	//   ....[73]....
        /*0474*/ 	.word	0xffffffff


	//   ....[74]....
        /*0478*/ 	.word	0xffffffff


	//   ....[75]....
        /*047c*/ 	.word	0xffffffff


	//   ....[76]....
        /*0480*/ 	.word	0xffffffff


	//   ....[77]....
        /*0484*/ 	.word	0xffffffff


	//   ....[78]....
        /*0488*/ 	.word	0xffffffff


	//   ....[79]....
        /*048c*/ 	.word	0xffffffff


	//   ....[80]....
        /*0490*/ 	.word	0xffffffff


	//   ....[81]....
        /*0494*/ 	.word	0xffffffff


	//   ....[82]....
        /*0498*/ 	.word	0xffffffff


	//   ....[83]....
        /*049c*/ 	.word	0xffffffff


	//   ....[84]....
        /*04a0*/ 	.word	0xffffffff


	//   ....[85]....
        /*04a4*/ 	.word	0xffffffff


	//   ....[86]....
        /*04a8*/ 	.word	0xffffffff


	//   ....[87]....
        /*04ac*/ 	.word	0xffffffff


	//   ....[88]....
        /*04b0*/ 	.word	0xffffffff


	//   ....[89]....
        /*04b4*/ 	.word	0xffffffff


	//   ....[90]....
        /*04b8*/ 	.word	0xffffffff


	//   ....[91]....
        /*04bc*/ 	.word	0xffffffff


	//   ....[92]....
        /*04c0*/ 	.word	0xffffffff


	//   ....[93]....
        /*04c4*/ 	.word	0xffffffff


	//   ....[94]....
        /*04c8*/ 	.word	0xffffffff


	//   ....[95]....
        /*04cc*/ 	.word	0xffffffff


	//   ....[96]....
        /*04d0*/ 	.word	0xffffffff


	//   ....[97]....
        /*04d4*/ 	.word	0xffffffff


	//   ....[98]....
        /*04d8*/ 	.word	0xffffffff


	//   ....[99]....
        /*04dc*/ 	.word	0xffffffff


	//   ....[100]....
        /*04e0*/ 	.word	0xffffffff


	//   ....[101]....
        /*04e4*/ 	.word	0xffffffff


	//   ....[102]....
        /*04e8*/ 	.word	0xffffffff


	//   ....[103]....
        /*04ec*/ 	.word	0xffffffff


	//   ....[104]....
        /*04f0*/ 	.word	0xffffffff


	//   ....[105]....
        /*04f4*/ 	.word	0xffffffff


	//   ....[106]....
        /*04f8*/ 	.word	0xffffffff


	//   ....[107]....
        /*04fc*/ 	.word	0xffffffff


	//   ....[108]....
        /*0500*/ 	.word	0xffffffff


	//   ....[109]....
        /*0504*/ 	.word	0xffffffff


	//   ....[110]....
        /*0508*/ 	.word	0xffffffff


	//   ....[111]....
        /*050c*/ 	.word	0xffffffff


	//   ....[112]....
        /*0510*/ 	.word	0xffffffff


	//   ....[113]....
        /*0514*/ 	.word	0xffffffff


	//   ....[114]....
        /*0518*/ 	.word	0xffffffff


	//   ....[115]....
        /*051c*/ 	.word	0xffffffff


	//   ....[116]....
        /*0520*/ 	.word	0xffffffff


	//   ....[117]....
        /*0524*/ 	.word	0xffffffff


	//   ....[118]....
        /*0528*/ 	.word	0xffffffff


	//   ....[119]....
        /*052c*/ 	.word	0xffffffff


	//   ....[120]....
        /*0530*/ 	.word	0xffffffff


	//   ....[121]....
        /*0534*/ 	.word	0xffffffff


	//   ....[122]....
        /*0538*/ 	.word	0xffffffff


	//   ....[123]....
        /*053c*/ 	.word	0xffffffff


	//   ....[124]....
        /*0540*/ 	.word	0xffffffff


	//   ....[125]....
        /*0544*/ 	.word	0xffffffff


	//   ....[126]....
        /*0548*/ 	.word	0xffffffff


	//   ....[127]....
        /*054c*/ 	.word	0xffffffff


	//   ....[128]....
        /*0550*/ 	.word	0xffffffff


	//   ....[129]....
        /*0554*/ 	.word	0xffffffff


	//   ....[130]....
        /*0558*/ 	.word	0xffffffff


	//   ....[131]....
        /*055c*/ 	.word	0xffffffff


	//   ....[132]....
        /*0560*/ 	.word	0xffffffff


	//   ....[133]....
        /*0564*/ 	.word	0xffffffff


	//   ....[134]....
        /*0568*/ 	.word	0xffffffff


	//   ....[135]....
        /*056c*/ 	.word	0xffffffff


	//   ....[136]....
        /*0570*/ 	.word	0xffffffff


	//   ....[137]....
        /*0574*/ 	.word	0xffffffff


	//   ....[138]....
        /*0578*/ 	.word	0xffffffff


	//----- nvinfo : EIATTR_COOP_GROUP_INSTR_OFFSETS
	.align		4
.L_260:
        /*057c*/ 	.byte	0x04, 0x28
        /*057e*/ 	.short	(.L_262 - .L_261)


	//   ....[0]....
.L_261:
        /*0580*/ 	.word	0x00000060


	//   ....[1]....
        /*0584*/ 	.word	0x00001440


	//   ....[2]....
        /*0588*/ 	.word	0x00001470


	//   ....[3]....
        /*058c*/ 	.word	0x00001630


	//   ....[4]....
        /*0590*/ 	.word	0x00001660


	//   ....[5]....
        /*0594*/ 	.word	0x00001730


	//   ....[6]....
        /*0598*/ 	.word	0x00001760


	//   ....[7]....
        /*059c*/ 	.word	0x00001830


	//   ....[8]....
        /*05a0*/ 	.word	0x00001860


	//   ....[9]....
        /*05a4*/ 	.word	0x00001930


	//   ....[10]....
        /*05a8*/ 	.word	0x00001960


	//   ....[11]....
        /*05ac*/ 	.word	0x00001a30


	//   ....[12]....
        /*05b0*/ 	.word	0x00001a60


	//   ....[13]....
        /*05b4*/ 	.word	0x00001b30


	//   ....[14]....
        /*05b8*/ 	.word	0x00001b60


	//   ....[15]....
        /*05bc*/ 	.word	0x00001c40


	//   ....[16]....
        /*05c0*/ 	.word	0x00001c90


	//   ....[17]....
        /*05c4*/ 	.word	0x00002160


	//   ....[18]....
        /*05c8*/ 	.word	0x00002180


	//   ....[19]....
        /*05cc*/ 	.word	0x000021a0


	//   ....[20]....
        /*05d0*/ 	.word	0x000021b0


	//   ....[21]....
        /*05d4*/ 	.word	0x000021c0


	//   ....[22]....
        /*05d8*/ 	.word	0x000021d0


	//   ....[23]....
        /*05dc*/ 	.word	0x00002640


	//   ....[24]....
        /*05e0*/ 	.word	0x00002670


	//   ....[25]....
        /*05e4*/ 	.word	0x000026b0


	//   ....[26]....
        /*05e8*/ 	.word	0x000026e0


	//   ....[27]....
        /*05ec*/ 	.word	0x00002700


	//   ....[28]....
        /*05f0*/ 	.word	0x00002710


	//   ....[29]....
        /*05f4*/ 	.word	0x00003360


	//   ....[30]....
        /*05f8*/ 	.word	0x00003380


	//   ....[31]....
        /*05fc*/ 	.word	0x00003390


	//   ....[32]....
        /*0600*/ 	.word	0x000033a0


	//   ....[33]....
        /*0604*/ 	.word	0x000033b0


	//   ....[34]....
        /*0608*/ 	.word	0x000033c0


	//   ....[35]....
        /*060c*/ 	.word	0x00003950


	//   ....[36]....
        /*0610*/ 	.word	0x00004120


	//   ....[37]....
        /*0614*/ 	.word	0x00004850


	//   ....[38]....
        /*0618*/ 	.word	0x00004f80


	//   ....[39]....
        /*061c*/ 	.word	0x000053c0


	//   ....[40]....
        /*0620*/ 	.word	0x00005400


	//   ....[41]....
        /*0624*/ 	.word	0x00005560


	//   ....[42]....
        /*0628*/ 	.word	0x00005590


	//   ....[43]....
        /*062c*/ 	.word	0x000059b0


	//   ....[44]....
        /*0630*/ 	.word	0x00005b30


	//   ....[45]....
        /*0634*/ 	.word	0x00005b40


	//   ....[46]....
        /*0638*/ 	.word	0x00005be0


	//   ....[47]....
        /*063c*/ 	.word	0x00007dd0


	//   ....[48]....
        /*0640*/ 	.word	0x00007de0


	//   ....[49]....
        /*0644*/ 	.word	0x00007df0


	//   ....[50]....
        /*0648*/ 	.word	0x00007e00


	//   ....[51]....
        /*064c*/ 	.word	0x00007e10


	//   ....[52]....
        /*0650*/ 	.word	0x00007e20


	//   ....[53]....
        /*0654*/ 	.word	0x00008f80


	//   ....[54]....
        /*0658*/ 	.word	0x00008f90


	//   ....[55]....
        /*065c*/ 	.word	0x00008fa0


	//   ....[56]....
        /*0660*/ 	.word	0x00008fb0


	//   ....[57]....
        /*0664*/ 	.word	0x00008fc0


	//   ....[58]....
        /*0668*/ 	.word	0x00008fd0


	//   ....[59]....
        /*066c*/ 	.word	0x000091f0


	//   ....[60]....
        /*0670*/ 	.word	0x00009430


	//   ....[61]....
        /*0674*/ 	.word	0x00009a60


	//   ....[62]....
        /*0678*/ 	.word	0x0000a070


	//   ....[63]....
        /*067c*/ 	.word	0x0000a8b0


	//   ....[64]....
        /*0680*/ 	.word	0x0000a920


	//   ....[65]....
        /*0684*/ 	.word	0x0000aa40


	//   ....[66]....
        /*0688*/ 	.word	0x0000aa90


	//   ....[67]....
        /*068c*/ 	.word	0x0000ae90


	//   ....[68]....
        /*0690*/ 	.word	0x0000aed0


	//   ....[69]....
        /*0694*/ 	.word	0x0000af50


	//   ....[70]....
        /*0698*/ 	.word	0x0000b010


	//   ....[71]....
        /*069c*/ 	.word	0x0000d400


	//   ....[72]....
        /*06a0*/ 	.word	0x0000d410


	//   ....[73]....
        /*06a4*/ 	.word	0x0000d420


	//   ....[74]....
        /*06a8*/ 	.word	0x0000d430


	//   ....[75]....
        /*06ac*/ 	.word	0x0000d440


	//   ....[76]....
        /*06b0*/ 	.word	0x0000d450


	//   ....[77]....
        /*06b4*/ 	.word	0x0000e5b0


	//   ....[78]....
        /*06b8*/ 	.word	0x0000e5c0


	//   ....[79]....
        /*06bc*/ 	.word	0x0000e5d0


	//   ....[80]....
        /*06c0*/ 	.word	0x0000e5e0


	//   ....[81]....
        /*06c4*/ 	.word	0x0000e5f0


	//   ....[82]....
        /*06c8*/ 	.word	0x0000e600


	//   ....[83]....
        /*06cc*/ 	.word	0x0000e920


	//   ....[84]....
        /*06d0*/ 	.word	0x0000e9e0


	//   ....[85]....
        /*06d4*/ 	.word	0x0000ea00


	//   ....[86]....
        /*06d8*/ 	.word	0x0000ea40


	//   ....[87]....
        /*06dc*/ 	.word	0x0000ea80


	//   ....[88]....
        /*06e0*/ 	.word	0x0000eab0


	//   ....[89]....
        /*06e4*/ 	.word	0x0000ebc0


	//   ....[90]....
        /*06e8*/ 	.word	0x0000f020


	//   ....[91]....
        /*06ec*/ 	.word	0x00010e80


	//   ....[92]....
        /*06f0*/ 	.word	0x00010e90


	//   ....[93]....
        /*06f4*/ 	.word	0x00010eb0


	//   ....[94]....
        /*06f8*/ 	.word	0x00010ed0


	//   ....[95]....
        /*06fc*/ 	.word	0x00010f80


	//   ....[96]....
        /*0700*/ 	.word	0x00010f90


	//   ....[97]....
        /*0704*/ 	.word	0x00012080


	//   ....[98]....
        /*0708*/ 	.word	0x00012090


	//   ....[99]....
        /*070c*/ 	.word	0x000120a0


	//   ....[100]....
        /*0710*/ 	.word	0x000120b0


	//   ....[101]....
        /*0714*/ 	.word	0x000120c0


	//   ....[102]....
        /*0718*/ 	.word	0x000120d0


	//   ....[103]....
        /*071c*/ 	.word	0x000122f0


	//   ....[104]....
        /*0720*/ 	.word	0x00012510


	//   ....[105]....
        /*0724*/ 	.word	0x00012b30


	//   ....[106]....
        /*0728*/ 	.word	0x00013130


	//   ....[107]....
        /*072c*/ 	.word	0x00013a00


	//   ....[108]....
        /*0730*/ 	.word	0x00013a80


	//   ....[109]....
        /*0734*/ 	.word	0x00013b90


	//   ....[110]....
        /*0738*/ 	.word	0x00013be0


	//   ....[111]....
        /*073c*/ 	.word	0x00013f10


	//   ....[112]....
        /*0740*/ 	.word	0x00013f50


	//   ....[113]....
        /*0744*/ 	.word	0x00014010


	//   ....[114]....
        /*0748*/ 	.word	0x00014110


	//   ....[115]....
        /*074c*/ 	.word	0x00015f50


	//   ....[116]....
        /*0750*/ 	.word	0x00015f60


	//   ....[117]....
        /*0754*/ 	.word	0x00015f70


	//   ....[118]....
        /*0758*/ 	.word	0x00015f80


	//   ....[119]....
        /*075c*/ 	.word	0x00015fb0


	//   ....[120]....
        /*0760*/ 	.word	0x00015fd0


	//   ....[121]....
        /*0764*/ 	.word	0x00015ff0


	//   ....[122]....
        /*0768*/ 	.word	0x00016000


	//   ....[123]....
        /*076c*/ 	.word	0x00017080


	//   ....[124]....
        /*0770*/ 	.word	0x000170b0


	//   ....[125]....
        /*0774*/ 	.word	0x000170e0


	//   ....[126]....
        /*0778*/ 	.word	0x00017110


	//   ....[127]....
        /*077c*/ 	.word	0x00017150


	//   ....[128]....
        /*0780*/ 	.word	0x00017180


	//   ....[129]....
        /*0784*/ 	.word	0x000171a0


	//   ....[130]....
        /*0788*/ 	.word	0x000171b0


	//   ....[131]....
        /*078c*/ 	.word	0x000171d0


	//   ....[132]....
        /*0790*/ 	.word	0x000171e0


	//   ....[133]....
        /*0794*/ 	.word	0x00017890


	//   ....[134]....
        /*0798*/ 	.word	0x000178b0


	//   ....[135]....
        /*079c*/ 	.word	0x00017eb0


	//   ....[136]....
        /*07a0*/ 	.word	0x00017ed0


	//   ....[137]....
        /*07a4*/ 	.word	0x000184d0


	//   ....[138]....
        /*07a8*/ 	.word	0x000184e0


	//----- nvinfo : EIATTR_EXIT_INSTR_OFFSETS
	.align		4
.L_262:
        /*07ac*/ 	.byte	0x04, 0x1c
        /*07ae*/ 	.short	(.L_264 - .L_263)


	//   ....[0]....
.L_263:
        /*07b0*/ 	.word	0x000001c0


	//   ....[1]....
        /*07b4*/ 	.word	0x000184f0


	//   ....[2]....
        /*07b8*/ 	.word	0x00018a90


	//   ....[3]....
        /*07bc*/ 	.word	0x00018ae0


	//   ....[4]....
        /*07c0*/ 	.word	0x00018b10


	//   ....[5]....
        /*07c4*/ 	.word	0x00018b70


	//   ....[6]....
        /*07c8*/ 	.word	0x00018e00


	//----- nvinfo : EIATTR_CTAIDZ_USED
	.align		4
.L_264:
        /*07cc*/ 	.byte	0x01, 0x04
	.zero		2


	//----- nvinfo : EIATTR_MAX_THREADS
	.align		4
        /*07d0*/ 	.byte	0x04, 0x05
        /*07d2*/ 	.short	(.L_266 - .L_265)
.L_265:
        /*07d4*/ 	.word	0x00000080
        /*07d8*/ 	.word	0x00000001
        /*07dc*/ 	.word	0x00000001


	//----- nvinfo : EIATTR_CRS_STACK_SIZE
	.align		4
.L_266:
        /*07e0*/ 	.byte	0x04, 0x1e
        /*07e2*/ 	.short	(.L_268 - .L_267)
.L_267:
        /*07e4*/ 	.word	0x00000000
.L_268:


//--------------------- .nv.info._ZN7cutlass13device_kernelIN5flash19enable_sm80_to_sm89INS1_16FlashAttnFwdSm80INS1_25CollectiveMainloopFwdSm80ILi8ELi1ELb1EN4cute5tupleIJNS5_1CILi128EEENS7_ILi96EEES8_EEELi128ENS_10bfloat16_tEfNS_4arch4Sm80ELb0ELb1ELb1ELb1ELb1ELb0ELb1ELb1EEENS1_21CollectiveEpilogueFwdINS6_IJS8_S8_S9_EEENS6_IJNS7_ILi1EEESH_SH_EEESB_SD_Li256ELb1ELb1ELb1ELb0EEENS1_36VarlenDynamicPersistentTileSchedulerILi128ELi96ELi256ELi256ELb1ELb1ELb0ELb1ELb0ELb1EEEEEEEEEvNT_6ParamsE --------------------------
	.section	.nv.info._ZN7cutlass13device_kernelIN5flash19enable_sm80_to_sm89INS1_16FlashAttnFwdSm80INS1_25CollectiveMainloopFwdSm80ILi8ELi1ELb1EN4cute5tupleIJNS5_1CILi128EEENS7_ILi96EEES8_EEELi128ENS_10bfloat16_tEfNS_4arch4Sm80ELb0ELb1ELb1ELb1ELb1ELb0ELb1ELb1EEENS1_21CollectiveEpilogueFwdINS6_IJS8_S8_S9_EEENS6_IJNS7_ILi1EEESH_SH_EEESB_SD_Li256ELb1ELb1ELb1ELb0EEENS1_36VarlenDynamicPersistentTileSchedulerILi128ELi96ELi256ELi256ELb1ELb1ELb0ELb1ELb0ELb1EEEEEEEEEvNT_6ParamsE,"",@"SHT_CUDA_INFO"
	.sectionflags	@""
	.align	4


	//----- nvinfo : EIATTR_CUDA_API_VERSION
	.align		4
        /*0000*/ 	.byte	0x04, 0x37
        /*0002*/ 	.short	(.L_270 - .L_269)
.L_269:
        /*0004*/ 	.word	0x00000082


	//----- nvinfo : EIATTR_SW2861232_WAR
	.align		4
.L_270:
        /*0008*/ 	.byte	0x01, 0x35
	.zero		2


	//----- nvinfo : EIATTR_PARAM_CBANK
	.align		4
        /*000c*/ 	.byte	0x04, 0x0a
        /*000e*/ 	.short	(.L_272 - .L_271)
	.align		4
.L_271:
        /*0010*/ 	.word	index@(.nv.constant0._ZN7cutlass13device_kernelIN5flash19enable_sm80_to_sm89INS1_16FlashAttnFwdSm80INS1_25CollectiveMainloopFwdSm80ILi8ELi1ELb1EN4cute5tupleIJNS5_1CILi128EEENS7_ILi96EEES8_EEELi128ENS_10bfloat16_tEfNS_4arch4Sm80ELb0ELb1ELb1ELb1ELb1ELb0ELb1ELb1EEENS1_21CollectiveEpilogueFwdINS6_IJS8_S8_S9_EEENS6_IJNS7_ILi1EEESH_SH_EEESB_SD_Li256ELb1ELb1ELb1ELb0EEENS1_36VarlenDynamicPersistentTileSchedulerILi128ELi96ELi256ELi256ELb1ELb1ELb0ELb1ELb0ELb1EEEEEEEEEvNT_6ParamsE)
        /*0014*/ 	.short	0x0160
        /*0016*/ 	.short	0x0438


	//----- nvinfo : EIATTR_CBANK_PARAM_SIZE
	.align		4
.L_272:
        /*0018*/ 	.byte	0x03, 0x19
        /*001a*/ 	.short	0x0438


	//----- nvinfo : EIATTR_KPARAM_INFO
	.align		4
        /*001c*/ 	.byte	0x04, 0x17
        /*001e*/ 	.short	(.L_274 - .L_273)
.L_273:
        /*0020*/ 	.word	0x00000000
        /*0024*/ 	.short	0x0000
        /*0026*/ 	.short	0x0000
        /*0028*/ 	.byte	0x00, 0xf0, 0xe1, 0x10


	//----- nvinfo : EIATTR_MAXREG_COUNT
	.align		4
.L_274:
        /*002c*/ 	.byte	0x03, 0x1b
        /*002e*/ 	.short	0x00ff


	//----- nvinfo : EIATTR_NUM_BARRIERS
	.align		4
        /*0030*/ 	.byte	0x02, 0x4c
        /*0032*/ 	.byte	0x06
	.zero		1


	//----- nvinfo : EIATTR_ANNOTATIONS
	.align		4
        /*0034*/ 	.byte	0x04, 0x55
        /*0036*/ 	.short	(.L_276 - .L_275)


	//   ....[0]....
.L_275:
        /* <DEDUP_REMOVED lines=11> */


	//----- nvinfo : EIATTR_MERCURY_ISA_VERSION
	.align		4
.L_276:
        /*00d8*/ 	.byte	0x03, 0x5f
        /*00da*/ 	.short	0x0000


	//----- nvinfo : EIATTR_INT_WARP_WIDE_INSTR_OFFSETS
	.align		4
        /*00dc*/ 	.byte	0x04, 0x31
        /*00de*/ 	.short	(.L_278 - .L_277)


	//   ....[0]....
.L_277:
        /*00e0*/ 	.word	0x00014050


	//   ....[1]....
        /*00e4*/ 	.word	0x000140d0


	//----- nvinfo : EIATTR_COOP_GROUP_MASK_REGIDS
	.align		4
.L_278:
        /*00e8*/ 	.byte	0x04, 0x29
        /*00ea*/ 	.short	(.L_280 - .L_279)


	//   ....[0]....
.L_279:
        /*00ec*/ 	.word	0xffffffff


	//   ....[1]....
        /*00f0*/ 	.word	0xffffffff


	//   ....[2]....
        /*00f4*/ 	.word	0xffffffff


	//   ....[3]....
        /*00f8*/ 	.word	0xffffffff


	//   ....[4]....
        /*00fc*/ 	.word	0xffffffff


	//   ....[5]....
        /*0100*/ 	.word	0xffffffff


	//   ....[6]....
        /*0104*/ 	.word	0xffffffff


	//   ....[7]....
        /*0108*/ 	.word	0xffffffff


	//   ....[8]....
        /*010c*/ 	.word	0xffffffff


	//   ....[9]....
        /*0110*/ 	.word	0xffffffff


	//   ....[10]....
        /*0114*/ 	.word	0xffffffff


	//   ....[11]....
        /*0118*/ 	.word	0xffffffff


	//   ....[12]....
        /*011c*/ 	.word	0xffffffff


	//   ....[13]....
        /*0120*/ 	.word	0xffffffff


	//   ....[14]....
        /*0124*/ 	.word	0xffffffff


	//   ....[15]....
        /*0128*/ 	.word	0xffffffff


	//   ....[16]....
        /*012c*/ 	.word	0xffffffff


	//   ....[17]....
        /*0130*/ 	.word	0xffffffff


	//   ....[18]....
        /*0134*/ 	.word	0xffffffff


	//   ....[19]....
        /*0138*/ 	.word	0xffffffff


	//   ....[20]....
        /*013c*/ 	.word	0xffffffff


	//   ....[21]....
        /*0140*/ 	.word	0xffffffff


	//   ....[22]....
        /*0144*/ 	.word	0xffffffff


	//   ....[23]....
        /*0148*/ 	.word	0xffffffff


	//   ....[24]....
        /*014c*/ 	.word	0xffffffff


	//   ....[25]....
        /*0150*/ 	.word	0xffffffff


	//   ....[26]....
        /*0154*/ 	.word	0xffffffff


	//   ....[27]....
        /*0158*/ 	.word	0xffffffff


	//   ....[28]....
        /*015c*/ 	.word	0xffffffff


	//   ....[29]....
        /*0160*/ 	.word	0xffffffff


	//   ....[30]....
        /*0164*/ 	.word	0xffffffff


	//   ....[31]....
        /*0168*/ 	.word	0xffffffff


	//   ....[32]....
        /*016c*/ 	.word	0xffffffff


	//   ....[33]....
        /*0170*/ 	.word	0xffffffff


	//   ....[34]....
        /*0174*/ 	.word	0xffffffff


	//   ....[35]....
        /*0178*/ 	.word	0xffffffff


	//   ....[36]....
        /*017c*/ 	.word	0xffffffff


	//   ....[37]....
        /*0180*/ 	.word	0xffffffff


	//   ....[38]....
        /*0184*/ 	.word	0xffffffff


	//   ....[39]....
        /*0188*/ 	.word	0xffffffff


	//   ....[40]....
        /*018c*/ 	.word	0xffffffff


	//   ....[41]....
        /*0190*/ 	.word	0xffffffff


	//   ....[42]....
        /*0194*/ 	.word	0xffffffff


	//   ....[43]....
        /*0198*/ 	.word	0xffffffff


	//   ....[44]....
        /*019c*/ 	.word	0xffffffff


	//   ....[45]....
        /*01a0*/ 	.word	0xffffffff


	//   ....[46]....
        /*01a4*/ 	.word	0xffffffff


	//   ....[47]....
        /*01a8*/ 	.word	0xffffffff


	//   ....[48]....
        /*01ac*/ 	.word	0xffffffff


	//   ....[49]....
        /*01b0*/ 	.word	0xffffffff


	//   ....[50]....
        /*01b4*/ 	.word	0xffffffff


	//   ....[51]....
        /*01b8*/ 	.word	0xffffffff


	//   ....[52]....
        /*01bc*/ 	.word	0xffffffff


	//   ....[53]....
        /*01c0*/ 	.word	0xffffffff


	//   ....[54]....
        /*01c4*/ 	.word	0xffffffff


	//   ....[55]....
        /*01c8*/ 	.word	0xffffffff


	//   ....[56]....
        /*01cc*/ 	.word	0xffffffff


	//   ....[57]....
        /*01d0*/ 	.word	0xffffffff


	//   ....[58]....
        /*01d4*/ 	.word	0xffffffff


	//   ....[59]....
        /*01d8*/ 	.word	0xffffffff


	//   ....[60]....
        /*01dc*/ 	.word	0xffffffff


	//   ....[61]....
        /*01e0*/ 	.word	0xffffffff


	//   ....[62]....
        /*01e4*/ 	.word	0xffffffff


	//   ....[63]....
        /*01e8*/ 	.word	0xffffffff


	//   ....[64]....
        /*01ec*/ 	.word	0xffffffff


	//   ....[65]....
        /*01f0*/ 	.word	0xffffffff


	//   ....[66]....
        /*01f4*/ 	.word	0xffffffff


	//   ....[67]....
        /*01f8*/ 	.word	0xffffffff


	//   ....[68]....
        /*01fc*/ 	.word	0xffffffff


	//   ....[69]....
        /*0200*/ 	.word	0xffffffff


	//   ....[70]....
        /*0204*/ 	.word	0xffffffff


	//   ....[71]....
        /*0208*/ 	.word	0xffffffff


	//   ....[72]....
        /*020c*/ 	.word	0xffffffff


	//   ....[73]....
        /*0210*/ 	.word	0xffffffff


	//   ....[74]....
        /*0214*/ 	.word	0xffffffff


	//   ....[75]....
        /*0218*/ 	.word	0xffffffff


	//   ....[76]....
        /*021c*/ 	.word	0xffffffff


	//   ....[77]....
        /*0220*/ 	.word	0xffffffff


	//   ....[78]....
        /*0224*/ 	.word	0xffffffff


	//   ....[79]....
        /*0228*/ 	.word	0xffffffff


	//   ....[80]....
        /*022c*/ 	.word	0xffffffff


	//   ....[81]....
        /*0230*/ 	.word	0xffffffff


	//   ....[82]....
        /*0234*/ 	.word	0xffffffff


	//   ....[83]....
        /*0238*/ 	.word	0xffffffff


	//   ....[84]....
        /*023c*/ 	.word	0xffffffff


	//   ....[85]....
        /*0240*/ 	.word	0xffffffff


	//   ....[86]....
        /*0244*/ 	.word	0xffffffff


	//   ....[87]....
        /*0248*/ 	.word	0xffffffff


	//   ....[88]....
        /*024c*/ 	.word	0xffffffff


	//   ....[89]....
        /*0250*/ 	.word	0xffffffff


	//   ....[90]....
        /*0254*/ 	.word	0xffffffff


	//   ....[91]....
        /*0258*/ 	.word	0xffffffff


	//   ....[92]....
        /*025c*/ 	.word	0xffffffff


	//   ....[93]....
        /*0260*/ 	.word	0xffffffff


	//   ....[94]....
        /*0264*/ 	.word	0xffffffff


	//   ....[95]....
        /*0268*/ 	.word	0xffffffff


	//   ....[96]....
        /*026c*/ 	.word	0xffffffff


	//   ....[97]....
        /*0270*/ 	.word	0xffffffff


	//   ....[98]....
        /*0274*/ 	.word	0xffffffff


	//   ....[99]....
        /*0278*/ 	.word	0xffffffff


	//   ....[100]....
        /*027c*/ 	.word	0xffffffff


	//   ....[101]....
        /*0280*/ 	.word	0xffffffff


	//   ....[102]....
        /*0284*/ 	.word	0xffffffff


	//   ....[103]....
        /*0288*/ 	.word	0xffffffff


	//   ....[104]....
        /*028c*/ 	.word	0xffffffff


	//   ....[105]....
        /*0290*/ 	.word	0xffffffff


	//   ....[106]....
        /*0294*/ 	.word	0xffffffff


	//   ....[107]....
        /*0298*/ 	.word	0xffffffff


	//   ....[108]....
        /*029c*/ 	.word	0xffffffff


	//   ....[109]....
        /*02a0*/ 	.word	0xffffffff


	//   ....[110]....
        /*02a4*/ 	.word	0xffffffff


	//   ....[111]....
        /*02a8*/ 	.word	0xffffffff


	//   ....[112]....
        /*02ac*/ 	.word	0xffffffff


	//   ....[113]....
        /*02b0*/ 	.word	0xffffffff


	//   ....[114]....
        /*02b4*/ 	.word	0xffffffff


	//   ....[115]....
        /*02b8*/ 	.word	0xffffffff


	//   ....[116]....
        /*02bc*/ 	.word	0xffffffff


	//   ....[117]....
        /*02c0*/ 	.word	0xffffffff


	//   ....[118]....
        /*02c4*/ 	.word	0xffffffff


	//   ....[119]....
        /*02c8*/ 	.word	0xffffffff


	//   ....[120]....
        /*02cc*/ 	.word	0xffffffff


	//   ....[121]....
        /*02d0*/ 	.word	0xffffffff


	//   ....[122]....
        /*02d4*/ 	.word	0xffffffff


	//   ....[123]....
        /*02d8*/ 	.word	0xffffffff


	//   ....[124]....
        /*02dc*/ 	.word	0xffffffff


	//   ....[125]....
        /*02e0*/ 	.word	0xffffffff


	//   ....[126]....
        /*02e4*/ 	.word	0xffffffff


	//   ....[127]....
        /*02e8*/ 	.word	0xffffffff


	//   ....[128]....
        /*02ec*/ 	.word	0xffffffff


	//   ....[129]....
        /*02f0*/ 	.word	0xffffffff


	//   ....[130]....
        /*02f4*/ 	.word	0xffffffff


	//   ....[131]....
        /*02f8*/ 	.word	0xffffffff


	//   ....[132]....
        /*02fc*/ 	.word	0xffffffff


	//   ....[133]....
        /*0300*/ 	.word	0xffffffff


	//   ....[134]....
        /*0304*/ 	.word	0xffffffff


	//   ....[135]....
        /*0308*/ 	.word	0xffffffff


	//   ....[136]....
        /*030c*/ 	.word	0xffffffff


	//   ....[137]....
        /*0310*/ 	.word	0xffffffff


	//   ....[138]....
        /*0314*/ 	.word	0xffffffff


	//   ....[139]....
        /*0318*/ 	.word	0xffffffff


	//   ....[140]....
        /*031c*/ 	.word	0xffffffff


	//   ....[141]....
        /*0320*/ 	.word	0xffffffff


	//   ....[142]....
        /*0324*/ 	.word	0xffffffff


	//   ....[143]....
        /*0328*/ 	.word	0xffffffff


	//   ....[144]....
        /*032c*/ 	.word	0xffffffff


	//   ....[145]....
        /*0330*/ 	.word	0xffffffff


	//   ....[146]....
        /*0334*/ 	.word	0xffffffff


	//   ....[147]....
        /*0338*/ 	.word	0xffffffff


	//   ....[148]....
        /*033c*/ 	.word	0xffffffff


	//   ....[149]....
        /*0340*/ 	.word	0xffffffff


	//   ....[150]....
        /*0344*/ 	.word	0xffffffff


	//   ....[151]....
        /*0348*/ 	.word	0xffffffff


	//   ....[152]....
        /*034c*/ 	.word	0xffffffff


	//   ....[153]....
        /*0350*/ 	.word	0xffffffff


	//   ....[154]....
        /*0354*/ 	.word	0xffffffff


	//   ....[155]....
        /*0358*/ 	.word	0xffffffff


	//   ....[156]....
        /*035c*/ 	.word	0xffffffff


	//   ....[157]....
        /*0360*/ 	.word	0xffffffff


	//   ....[158]....
        /*0364*/ 	.word	0xffffffff


	//   ....[159]....
        /*0368*/ 	.word	0xffffffff


	//   ....[160]....
        /*036c*/ 	.word	0xffffffff


	//   ....[161]....
        /*0370*/ 	.word	0xffffffff


	//   ....[162]....
        /*0374*/ 	.word	0xffffffff


	//   ....[163]....
        /*0378*/ 	.word	0xffffffff


	//   ....[164]....
        /*037c*/ 	.word	0xffffffff


	//   ....[165]....
        /*0380*/ 	.word	0xffffffff


	//   ....[166]....
        /*0384*/ 	.word	0xffffffff


	//   ....[167]....
        /*0388*/ 	.word	0xffffffff


	//   ....[168]....
        /*038c*/ 	.word	0xffffffff


	//   ....[169]....
        /*0390*/ 	.word	0xffffffff


	//   ....[170]....
        /*0394*/ 	.word	0xffffffff


	//   ....[171]....
        /*0398*/ 	.word	0xffffffff


	//   ....[172]....
        /*039c*/ 	.word	0xffffffff


	//   ....[173]....
        /*03a0*/ 	.word	0xffffffff


	//   ....[174]....
        /*03a4*/ 	.word	0xffffffff


	//   ....[175]....
        /*03a8*/ 	.word	0xffffffff


	//   ....[176]....
        /*03ac*/ 	.word	0xffffffff


	//   ....[177]....
        /*03b0*/ 	.word	0xffffffff


	//   ....[178]....
        /*03b4*/ 	.word	0xffffffff


	//   ....[179]....
        /*03b8*/ 	.word	0xffffffff


	//   ....[180]....
        /*03bc*/ 	.word	0xffffffff


	//   ....[181]....
        /*03c0*/ 	.word	0xffffffff


	//   ....[182]....
        /*03c4*/ 	.word	0xffffffff


	//   ....[183]....
        /*03c8*/ 	.word	0xffffffff


	//   ....[184]....
        /*03cc*/ 	.word	0xffffffff


	//   ....[185]....
        /*03d0*/ 	.word	0xffffffff


	//   ....[186]....
        /*03d4*/ 	.word	0xffffffff


	//   ....[187]....
        /*03d8*/ 	.word	0xffffffff


	//   ....[188]....
        /*03dc*/ 	.word	0xffffffff


	//   ....[189]....
        /*03e0*/ 	.word	0xffffffff


	//   ....[190]....
        /*03e4*/ 	.word	0xffffffff


	//   ....[191]....
        /*03e8*/ 	.word	0xffffffff


	//   ....[192]....
        /*03ec*/ 	.word	0xffffffff


	//   ....[193]....
        /*03f0*/ 	.word	0xffffffff


	//   ....[194]....
        /*03f4*/ 	.word	0xffffffff


	//   ....[195]....
        /*03f8*/ 	.word	0xffffffff


	//   ....[196]....
        /*03fc*/ 	.word	0xffffffff


	//   ....[197]....
        /*0400*/ 	.word	0xffffffff


	//   ....[198]....
        /*0404*/ 	.word	0xffffffff


	//   ....[199]....
        /*0408*/ 	.word	0xffffffff


	//   ....[200]....
        /*040c*/ 	.word	0xffffffff


	//   ....[201]....
        /*0410*/ 	.word	0xffffffff


	//   ....[202]....
        /*0414*/ 	.word	0xffffffff


	//   ....[203]....
        /*0418*/ 	.word	0xffffffff


	//   ....[204]....
        /*041c*/ 	.word	0xffffffff


	//   ....[205]....
        /*0420*/ 	.word	0xffffffff


	//   ....[206]....
        /*0424*/ 	.word	0xffffffff


	//   ....[207]....
        /*0428*/ 	.word	0xffffffff


	//   ....[208]....
        /*042c*/ 	.word	0xffffffff


	//   ....[209]....
        /*0430*/ 	.word	0xffffffff


	//   ....[210]....
        /*0434*/ 	.word	0xffffffff


	//   ....[211]....
        /*0438*/ 	.word	0xffffffff


	//   ....[212]....
        /*043c*/ 	.word	0xffffffff


	//   ....[213]....
        /*0440*/ 	.word	0xffffffff


	//   ....[214]....
        /*0444*/ 	.word	0xffffffff


	//   ....[215]....
        /*0448*/ 	.word	0xffffffff


	//   ....[216]....
        /*044c*/ 	.word	0xffffffff


	//   ....[217]....
        /*0450*/ 	.word	0xffffffff


	//   ....[218]....
        /*0454*/ 	.word	0xffffffff


	//   ....[219]....
        /*0458*/ 	.word	0xffffffff


	//   ....[220]....
        /*045c*/ 	.word	0xffffffff


	//   ....[221]....
        /*0460*/ 	.word	0xffffffff


	//   ....[222]....
        /*0464*/ 	.word	0xffffffff


	//   ....[223]....
        /*0468*/ 	.word	0xffffffff


	//   ....[224]....
        /*046c*/ 	.word	0xffffffff


	//   ....[225]....
        /*0470*/ 	.word	0xffffffff


	//   ....[226]....
        /*0474*/ 	.word	0xffffffff


	//   ....[227]....
        /*0478*/ 	.word	0xffffffff


	//   ....[228]....
        /*047c*/ 	.word	0xffffffff


	//   ....[229]....
        /*0480*/ 	.word	0xffffffff


	//   ....[230]....
        /*0484*/ 	.word	0xffffffff


	//   ....[231]....
        /*0488*/ 	.word	0xffffffff


	//   ....[232]....
        /*048c*/ 	.word	0xffffffff


	//   ....[233]....
        /*0490*/ 	.word	0xffffffff


	//   ....[234]....
        /*0494*/ 	.word	0xffffffff


	//   ....[235]....
        /*0498*/ 	.word	0xffffffff


	//   ....[236]....
        /*049c*/ 	.word	0xffffffff


	//   ....[237]....
        /*04a0*/ 	.word	0xffffffff


	//   ....[238]....
        /*04a4*/ 	.word	0xffffffff


	//   ....[239]....
        /*04a8*/ 	.word	0xffffffff


	//   ....[240]....
        /*04ac*/ 	.word	0xffffffff


	//   ....[241]....
        /*04b0*/ 	.word	0xffffffff


	//   ....[242]....
        /*04b4*/ 	.word	0xffffffff


	//   ....[243]....
        /*04b8*/ 	.word	0xffffffff


	//   ....[244]....
        /*04bc*/ 	.word	0xffffffff


	//   ....[245]....
        /*04c0*/ 	.word	0xffffffff


	//   ....[246]....
        /*04c4*/ 	.word	0xffffffff


	//   ....[247]....
        /*04c8*/ 	.word	0xffffffff


	//   ....[248]....
        /*04cc*/ 	.word	0xffffffff


	//   ....[249]....
        /*04d0*/ 	.word	0xffffffff


	//   ....[250]....
        /*04d4*/ 	.word	0xffffffff


	//   ....[251]....
        /*04d8*/ 	.word	0xffffffff


	//   ....[252]....
        /*04dc*/ 	.word	0xffffffff


	//   ....[253]....
        /*04e0*/ 	.word	0xffffffff


	//   ....[254]....
        /*04e4*/ 	.word	0xffffffff


	//   ....[255]....
        /*04e8*/ 	.word	0xffffffff


	//   ....[0]....
        /*04ec*/ 	.word	0xffffffff


	//   ....[1]....
        /*04f0*/ 	.word	0xffffffff


	//----- nvinfo : EIATTR_COOP_GROUP_INSTR_OFFSETS
	.align		4
.L_280:
        /*04f4*/ 	.byte	0x04, 0x28
        /*04f6*/ 	.short	(.L_282 - .L_281)


	//   ....[0]....
.L_281:
        /*04f8*/ 	.word	0x00000050


	//   ....[1]....
        /*04fc*/ 	.word	0x000001e0


	//   ....[2]....
        /*0500*/ 	.word	0x00000210


	//   ....[3]....
        /*0504*/ 	.word	0x00000240


	//   ....[4]....
        /*0508*/ 	.word	0x00000270


	//   ....[5]....
        /*050c*/ 	.word	0x000002a0


	//   ....[6]....
        /*0510*/ 	.word	0x000002d0


	//   ....[7]....
        /*0514*/ 	.word	0x00000430


	//   ....[8]....
        /*0518*/ 	.word	0x00000470


	//   ....[9]....
        /*051c*/ 	.word	0x000004a0


	//   ....[10]....
        /*0520*/ 	.word	0x000004d0


	//   ....[11]....
        /*0524*/ 	.word	0x00000500


	//   ....[12]....
        /*0528*/ 	.word	0x00000530


	//   ....[13]....
        /*052c*/ 	.word	0x000005c0


	//   ....[14]....
        /*0530*/ 	.word	0x00000600


	//   ....[15]....
        /*0534*/ 	.word	0x00000620


	//   ....[16]....
        /*0538*/ 	.word	0x00000680


	//   ....[17]....
        /*053c*/ 	.word	0x00002860


	//   ....[18]....
        /*0540*/ 	.word	0x000028a0


	//   ....[19]....
        /*0544*/ 	.word	0x000028e0


	//   ....[20]....
        /*0548*/ 	.word	0x00002910


	//   ....[21]....
        /*054c*/ 	.word	0x00002ad0


	//   ....[22]....
        /*0550*/ 	.word	0x00002af0


	//   ....[23]....
        /*0554*/ 	.word	0x00002b20


	//   ....[24]....
        /*0558*/ 	.word	0x00002be0


	//   ....[25]....
        /*055c*/ 	.word	0x00002d80


	//   ....[26]....
        /*0560*/ 	.word	0x00002da0


	//   ....[27]....
        /*0564*/ 	.word	0x00002dc0


	//   ....[28]....
        /*0568*/ 	.word	0x00002de0


	//   ....[29]....
        /*056c*/ 	.word	0x00002ef0


	//   ....[30]....
        /*0570*/ 	.word	0x00002f10


	//   ....[31]....
        /*0574*/ 	.word	0x000030d0


	//   ....[32]....
        /*0578*/ 	.word	0x000030e0


	//   ....[33]....
        /*057c*/ 	.word	0x00003180


	//   ....[34]....
        /*0580*/ 	.word	0x00003190


	//   ....[35]....
        /*0584*/ 	.word	0x000031b0


	//   ....[36]....
        /*0588*/ 	.word	0x000031c0


	//   ....[37]....
        /*058c*/ 	.word	0x00004570


	//   ....[38]....
        /*0590*/ 	.word	0x00004590


	//   ....[39]....
        /*0594*/ 	.word	0x000045b0


	//   ....[40]....
        /*0598*/ 	.word	0x000045c0


	//   ....[41]....
        /*059c*/ 	.word	0x000046a0


	//   ....[42]....
        /*05a0*/ 	.word	0x000046b0


	//   ....[43]....
        /*05a4*/ 	.word	0x000048e0


	//   ....[44]....
        /*05a8*/ 	.word	0x000052e0


	//   ....[45]....
        /*05ac*/ 	.word	0x00005d20


	//   ....[46]....
        /*05b0*/ 	.word	0x00005d50


	//   ....[47]....
        /*05b4*/ 	.word	0x00005d60


	//   ....[48]....
        /*05b8*/ 	.word	0x00005d90


	//   ....[49]....
        /*05bc*/ 	.word	0x00007640


	//   ....[50]....
        /*05c0*/ 	.word	0x00007660


	//   ....[51]....
        /*05c4*/ 	.word	0x00007720


	//   ....[52]....
        /*05c8*/ 	.word	0x00007730


	//   ....[53]....
        /*05cc*/ 	.word	0x000077a0


	//   ....[54]....
        /*05d0*/ 	.word	0x000077c0


	//   ....[55]....
        /*05d4*/ 	.word	0x000089f0


	//   ....[56]....
        /*05d8*/ 	.word	0x00008a10


	//   ....[57]....
        /*05dc*/ 	.word	0x00008ad0


	//   ....[58]....
        /*05e0*/ 	.word	0x00008ae0


	//   ....[59]....
        /*05e4*/ 	.word	0x00008b50


	//   ....[60]....
        /*05e8*/ 	.word	0x00008b70


	//   ....[61]....
        /*05ec*/ 	.word	0x00008d50


	//   ....[62]....
        /*05f0*/ 	.word	0x000097a0


	//   ....[63]....
        /*05f4*/ 	.word	0x0000a240


	//   ....[64]....
        /*05f8*/ 	.word	0x0000a270


	//   ....[65]....
        /*05fc*/ 	.word	0x0000a280


	//   ....[66]....
        /*0600*/ 	.word	0x0000a2b0


	//   ....[67]....
        /*0604*/ 	.word	0x0000c050


	//   ....[68]....
        /*0608*/ 	.word	0x0000c070


	//   ....[69]....
        /*060c*/ 	.word	0x0000c130


	//   ....[70]....
        /*0610*/ 	.word	0x0000c140


	//   ....[71]....
        /*0614*/ 	.word	0x0000c1b0


	//   ....[72]....
        /*0618*/ 	.word	0x0000c1d0


	//   ....[73]....
        /*061c*/ 	.word	0x0000d400


	//   ....[74]....
        /*0620*/ 	.word	0x0000d420


	//   ....[75]....
        /*0624*/ 	.word	0x0000d4e0


	//   ....[76]....
        /*0628*/ 	.word	0x0000d4f0


	//   ....[77]....
        /*062c*/ 	.word	0x0000d560


	//   ....[78]....
        /*0630*/ 	.word	0x0000d580


	//   ....[79]....
        /*0634*/ 	.word	0x0000d9c0


	//   ....[80]....
        /*0638*/ 	.word	0x0000d9f0


	//   ....[81]....
        /*063c*/ 	.word	0x0000da00


	//   ....[82]....
        /*0640*/ 	.word	0x0000da30


	//   ....[83]....
        /*0644*/ 	.word	0x0000f590


	//   ....[84]....
        /*0648*/ 	.word	0x0000f5a0


	//   ....[85]....
        /*064c*/ 	.word	0x0000f600


	//   ....[86]....
        /*0650*/ 	.word	0x0000f630


	//   ....[87]....
        /*0654*/ 	.word	0x0000f690


	//   ....[88]....
        /*0658*/ 	.word	0x0000f6c0


	//   ....[89]....
        /*065c*/ 	.word	0x000108b0


	//   ....[90]....
        /*0660*/ 	.word	0x000108d0


	//   ....[91]....
        /*0664*/ 	.word	0x00010980


	//   ....[92]....
        /*0668*/ 	.word	0x000109a0


	//   ....[93]....
        /*066c*/ 	.word	0x000109b0


	//   ....[94]....
        /*0670*/ 	.word	0x00010a20


	//   ....[95]....
        /*0674*/ 	.word	0x00010bc0


	//   ....[96]....
        /*0678*/ 	.word	0x00011610


	//   ....[97]....
        /*067c*/ 	.word	0x000120b0


	//   ....[98]....
        /*0680*/ 	.word	0x000120e0


	//   ....[99]....
        /*0684*/ 	.word	0x000120f0


	//   ....[100]....
        /*0688*/ 	.word	0x00012120


	//   ....[101]....
        /*068c*/ 	.word	0x00013a30


	//   ....[102]....
        /*0690*/ 	.word	0x00013a60


	//   ....[103]....
        /*0694*/ 	.word	0x00013a70


	//   ....[104]....
        /*0698*/ 	.word	0x00013aa0


	//   ....[105]....
        /*069c*/ 	.word	0x00014ab0


	//   ....[106]....
        /*06a0*/ 	.word	0x00014ae0


	//   ....[107]....
        /*06a4*/ 	.word	0x00014af0


	//   ....[108]....
        /*06a8*/ 	.word	0x00014b00


	//   ....[109]....
        /*06ac*/ 	.word	0x00014e30


	//   ....[110]....
        /*06b0*/ 	.word	0x00014e50


	//   ....[111]....
        /*06b4*/ 	.word	0x00014f60


	//   ....[112]....
        /*06b8*/ 	.word	0x00014f70


	//   ....[113]....
        /*06bc*/ 	.word	0x00015080


	//   ....[114]....
        /*06c0*/ 	.word	0x000150a0


	//   ....[115]....
        /*06c4*/ 	.word	0x000151b0


	//   ....[116]....
        /*06c8*/ 	.word	0x000151c0


	//   ....[117]....
        /*06cc*/ 	.word	0x000154c0


	//   ....[118]....
        /*06d0*/ 	.word	0x000154e0


	//   ....[119]....
        /*06d4*/ 	.word	0x00015bf0


	//   ....[120]....
        /*06d8*/ 	.word	0x00015c00


	//   ....[121]....
        /*06dc*/ 	.word	0x00016a40


	//   ....[122]....
        /*06e0*/ 	.word	0x00016a60


	//   ....[123]....
        /*06e4*/ 	.word	0x00016b80


	//   ....[124]....
        /*06e8*/ 	.word	0x00016b90


	//   ....[125]....
        /*06ec*/ 	.word	0x00016ca0


	//   ....[126]....
        /*06f0*/ 	.word	0x00016cc0


	//   ....[127]....
        /*06f4*/ 	.word	0x00016dd0


	//   ....[128]....
        /*06f8*/ 	.word	0x00016de0


	//   ....[129]....
        /*06fc*/ 	.word	0x00016f90


	//   ....[130]....
        /*0700*/ 	.word	0x00016fb0


	//   ....[131]....
        /*0704*/ 	.word	0x000170d0


	//   ....[132]....
        /*0708*/ 	.word	0x00017110


	//   ....[133]....
        /*070c*/ 	.word	0x00017140


	//   ....[134]....
        /*0710*/ 	.word	0x00017170


	//   ....[135]....
        /*0714*/ 	.word	0x000171a0


	//   ....[136]....
        /*0718*/ 	.word	0x000171d0


	//   ....[137]....
        /*071c*/ 	.word	0x00017320


	//   ....[138]....
        /*0720*/ 	.word	0x00017360


	//   ....[139]....
        /*0724*/ 	.word	0x00017390


	//   ....[140]....
        /*0728*/ 	.word	0x000173c0


	//   ....[141]....
        /*072c*/ 	.word	0x000173f0


	//   ....[142]....
        /*0730*/ 	.word	0x00017420


	//   ....[143]....
        /*0734*/ 	.word	0x000174b0


	//   ....[144]....
        /*0738*/ 	.word	0x000174f0


	//   ....[145]....
        /*073c*/ 	.word	0x00017500


	//   ....[146]....
        /*0740*/ 	.word	0x00017560


	//   ....[147]....
        /*0744*/ 	.word	0x00017f10


	//   ....[148]....
        /*0748*/ 	.word	0x00017f70


	//   ....[149]....
        /*074c*/ 	.word	0x00017fc0


	//   ....[150]....
        /*0750*/ 	.word	0x00018010


	//   ....[151]....
        /*0754*/ 	.word	0x00018060


	//   ....[152]....
        /*0758*/ 	.word	0x000180d0


	//   ....[153]....
        /*075c*/ 	.word	0x00018120


	//   ....[154]....
        /*0760*/ 	.word	0x00018190


	//   ....[155]....
        /*0764*/ 	.word	0x00018200


	//   ....[156]....
        /*0768*/ 	.word	0x00018270


	//   ....[157]....
        /*076c*/ 	.word	0x000182e0


	//   ....[158]....
        /*0770*/ 	.word	0x00018350


	//   ....[159]....
        /*0774*/ 	.word	0x00018470


	//   ....[160]....
        /*0778*/ 	.word	0x000184d0


	//   ....[161]....
        /*077c*/ 	.word	0x00018610


	//   ....[162]....
        /*0780*/ 	.word	0x00018670


	//   ....[163]....
        /*0784*/ 	.word	0x000186e0


	//   ....[164]....
        /*0788*/ 	.word	0x00018750


	//   ....[165]....
        /*078c*/ 	.word	0x000187a0


	//   ....[166]....
        /*0790*/ 	.word	0x000187e0


	//   ....[167]....
        /*0794*/ 	.word	0x00018830


	//   ....[168]....
        /*0798*/ 	.word	0x00018880


	//   ....[169]....
        /*079c*/ 	.word	0x000188f0


	//   ....[170]....
        /*07a0*/ 	.word	0x00018960


	//   ....[171]....
        /*07a4*/ 	.word	0x00018a80


	//   ....[172]....
        /*07a8*/ 	.word	0x00018ae0


	//   ....[173]....
        /*07ac*/ 	.word	0x00018c20


	//   ....[174]....
        /*07b0*/ 	.word	0x00018c80


	//   ....[175]....
        /*07b4*/ 	.word	0x00018cf0


	//   ....[176]....
        /*07b8*/ 	.word	0x00018d60


	//   ....[177]....
        /*07bc*/ 	.word	0x00018e80


	//   ....[178]....
        /*07c0*/ 	.word	0x00018ee0


	//   ....[179]....
        /*07c4*/ 	.word	0x00019020


	//   ....[180]....
        /*07c8*/ 	.word	0x00019080


	//   ....[181]....
        /*07cc*/ 	.word	0x000190f0


	//   ....[182]....
        /*07d0*/ 	.word	0x00019160


	//   ....[183]....
        /*07d4*/ 	.word	0x000191b0


	//   ....[184]....
        /*07d8*/ 	.word	0x00019200


	//   ....[185]....
        /*07dc*/ 	.word	0x00019250


	//   ....[186]....
        /*07e0*/ 	.word	0x00019290


	//   ....[187]....
        /*07e4*/ 	.word	0x000192f0


	//   ....[188]....
        /*07e8*/ 	.word	0x00019360


	//   ....[189]....
        /*07ec*/ 	.word	0x00019480


	//   ....[190]....
        /*07f0*/ 	.word	0x000194e0


	//   ....[191]....
        /*07f4*/ 	.word	0x00019620


	//   ....[192]....
        /*07f8*/ 	.word	0x00019680


	//   ....[193]....
        /*07fc*/ 	.word	0x000196f0


	//   ....[194]....
        /*0800*/ 	.word	0x00019760


	//   ....[195]....
        /*0804*/ 	.word	0x00019880


	//   ....[196]....
        /*0808*/ 	.word	0x000198e0


	//   ....[197]....
        /*080c*/ 	.word	0x00019a20


	//   ....[198]....
        /*0810*/ 	.word	0x00019a80


	//   ....[199]....
        /*0814*/ 	.word	0x00019ad0


	//   ....[200]....
        /*0818*/ 	.word	0x00019b20


	//   ....[201]....
        /*081c*/ 	.word	0x00019b70


	//   ....[202]....
        /*0820*/ 	.word	0x00019bb0


	//   ....[203]....
        /*0824*/ 	.word	0x00019c10


	//   ....[204]....
        /*0828*/ 	.word	0x00019c80


	//   ....[205]....
        /*082c*/ 	.word	0x00019cf0


	//   ....[206]....
        /*0830*/ 	.word	0x00019e00


	//   ....[207]....
        /*0834*/ 	.word	0x00019e60


	//   ....[208]....
        /*0838*/ 	.word	0x00019f70


	//   ....[209]....
        /*083c*/ 	.word	0x00019fd0


	//   ....[210]....
        /*0840*/ 	.word	0x0001a040


	//   ....[211]....
        /*0844*/ 	.word	0x0001a0b0


	//   ....[212]....
        /*0848*/ 	.word	0x0001a100


	//   ....[213]....
        /*084c*/ 	.word	0x0001a150


	//   ....[214]....
        /*0850*/ 	.word	0x0001a1a0


	//   ....[215]....
        /*0854*/ 	.word	0x0001a1e0


	//   ....[216]....
        /*0858*/ 	.word	0x0001a230


	//   ....[217]....
        /*085c*/ 	.word	0x0001a280


	//   ....[218]....
        /*0860*/ 	.word	0x0001a2d0


	//   ....[219]....
        /*0864*/ 	.word	0x0001a310


	//   ....[220]....
        /*0868*/ 	.word	0x0001a380


	//   ....[221]....
        /*086c*/ 	.word	0x0001a3f0


	//   ....[222]....
        /*0870*/ 	.word	0x0001a460


	//   ....[223]....
        /*0874*/ 	.word	0x0001a4c0


	//   ....[224]....
        /*0878*/ 	.word	0x0001a530


	//   ....[225]....
        /*087c*/ 	.word	0x0001a5a0


	//   ....[226]....
        /*0880*/ 	.word	0x0001a610


	//   ....[227]....
        /*0884*/ 	.word	0x0001a670


	//   ....[228]....
        /*0888*/ 	.word	0x0001a6e0


	//   ....[229]....
        /*088c*/ 	.word	0x0001a750


	//   ....[230]....
        /*0890*/ 	.word	0x0001a7c0


	//   ....[231]....
        /*0894*/ 	.word	0x0001a820


	//   ....[232]....
        /*0898*/ 	.word	0x0001a890


	//   ....[233]....
        /*089c*/ 	.word	0x0001a900


	//   ....[234]....
        /*08a0*/ 	.word	0x0001a970


	//   ....[235]....
        /*08a4*/ 	.word	0x0001a9d0


	//   ....[236]....
        /*08a8*/ 	.word	0x0001aa40


	//   ....[237]....
        /*08ac*/ 	.word	0x0001aab0


	//   ....[238]....
        /*08b0*/ 	.word	0x0001ab20


	//   ....[239]....
        /*08b4*/ 	.word	0x0001ab80


	//   ....[240]....
        /*08b8*/ 	.word	0x0001abf0


	//   ....[241]....
        /*08bc*/ 	.word	0x0001ac60


	//   ....[242]....
        /*08c0*/ 	.word	0x0001acb0


	//   ....[243]....
        /*08c4*/ 	.word	0x0001acf0


	//   ....[244]....
        /*08c8*/ 	.word	0x0001ad40


	//   ....[245]....
        /*08cc*/ 	.word	0x0001ad90


	//   ....[246]....
        /*08d0*/ 	.word	0x0001ade0


	//   ....[247]....
        /*08d4*/ 	.word	0x0001ae50


	//   ....[248]....
        /*08d8*/ 	.word	0x0001aea0


	//   ....[249]....
        /*08dc*/ 	.word	0x0001aef0


	//   ....[250]....
        /*08e0*/ 	.word	0x0001af40


	//   ....[251]....
        /*08e4*/ 	.word	0x0001af90


	//   ....[252]....
        /*08e8*/ 	.word	0x0001afe0


	//   ....[253]....
        /*08ec*/ 	.word	0x0001b050


	//   ....[254]....
        /*08f0*/ 	.word	0x0001b0a0


	//   ....[255]....
        /*08f4*/ 	.word	0x0001b110


	//   ....[0]....
        /*08f8*/ 	.word	0x0001b170


	//   ....[1]....
        /*08fc*/ 	.word	0x0001b1e0


	//----- nvinfo : EIATTR_EXIT_INSTR_OFFSETS
	.align		4
.L_282:
        /*0900*/ 	.byte	0x04, 0x1c
        /*0902*/ 	.short	(.L_284 - .L_283)


	//   ....[0]....
.L_283:
        /*0904*/ 	.word	0x00000fe0


	//   ....[1]....
        /*0908*/ 	.word	0x00017ed0


	//----- nvinfo : EIATTR_MAX_THREADS
	.align		4
.L_284:
        /*090c*/ 	.byte	0x04, 0x05
        /*090e*/ 	.short	(.L_286 - .L_285)
.L_285:
        /*0910*/ 	.word	0x00000100
        /*0914*/ 	.word	0x00000001
        /*0918*/ 	.word	0x00000001


	//----- nvinfo : EIATTR_CRS_STACK_SIZE
	.align		4
.L_286:
        /*091c*/ 	.byte	0x04, 0x1e
        /*091e*/ 	.short	(.L_288 - .L_287)
.L_287:
        /*0920*/ 	.word	0x00000000
.L_288:


//--------------------- .nv.info._ZN7cutlass13device_kernelIN5flash19enable_sm80_to_sm89INS1_16FlashAttnFwdSm80INS1_25CollectiveMainloopFwdSm80ILi8ELi1ELb1EN4cute5tupleIJNS5_1CILi128EEENS7_ILi96EEES8_EEELi128ENS_10bfloat16_tEfNS_4arch4Sm80ELb0ELb1ELb1ELb1ELb1ELb1ELb1ELb1EEENS1_21CollectiveEpilogueFwdINS6_IJS8_S8_S9_EEENS6_IJNS7_ILi1EEESH_SH_EEESB_SD_Li256ELb1ELb1ELb1ELb0EEENS1_36VarlenDynamicPersistentTileSchedulerILi128ELi96ELi256ELi256ELb1ELb1ELb0ELb1ELb0ELb1EEEEEEEEEvNT_6ParamsE --------------------------
	.section	.nv.info._ZN7cutlass13device_kernelIN5flash19enable_sm80_to_sm89INS1_16FlashAttnFwdSm80INS1_25CollectiveMainloopFwdSm80ILi8ELi1ELb1EN4cute5tupleIJNS5_1CILi128EEENS7_ILi96EEES8_EEELi128ENS_10bfloat16_tEfNS_4arch4Sm80ELb0ELb1ELb1ELb1ELb1ELb1ELb1ELb1EEENS1_21CollectiveEpilogueFwdINS6_IJS8_S8_S9_EEENS6_IJNS7_ILi1EEESH_SH_EEESB_SD_Li256ELb1ELb1ELb1ELb0EEENS1_36VarlenDynamicPersistentTileSchedulerILi128ELi96ELi256ELi256ELb1ELb1ELb0ELb1ELb0ELb1EEEEEEEEEvNT_6ParamsE,"",@"SHT_CUDA_INFO"
	.sectionflags	@""
	.align	4


	//----- nvinfo : EIATTR_CUDA_API_VERSION
	.align		4
        /*0000*/ 	.byte	0x04, 0x37
        /*0002*/ 	.short	(.L_290 - .L_289)
.L_289:
        /*0004*/ 	.word	0x00000082


	//----- nvinfo : EIATTR_SW2861232_WAR
	.align		4
.L_290:
        /*0008*/ 	.byte	0x01, 0x35
	.zero		2


	//----- nvinfo : EIATTR_PARAM_CBANK
	.align		4
        /*000c*/ 	.byte	0x04, 0x0a
        /*000e*/ 	.short	(.L_292 - .L_291)
	.align		4
.L_291:
        /*0010*/ 	.word	index@(.nv.constant0._ZN7cutlass13device_kernelIN5flash19enable_sm80_to_sm89INS1_16FlashAttnFwdSm80INS1_25CollectiveMainloopFwdSm80ILi8ELi1ELb1EN4cute5tupleIJNS5_1CILi128EEENS7_ILi96EEES8_EEELi128ENS_10bfloat16_tEfNS_4arch4Sm80ELb0ELb1ELb1ELb1ELb1ELb1ELb1ELb1EEENS1_21CollectiveEpilogueFwdINS6_IJS8_S8_S9_EEENS6_IJNS7_ILi1EEESH_SH_EEESB_SD_Li256ELb1ELb1ELb1ELb0EEENS1_36VarlenDynamicPersistentTileSchedulerILi128ELi96ELi256ELi256ELb1ELb1ELb0ELb1ELb0ELb1EEEEEEEEEvNT_6ParamsE)
        /*0014*/ 	.short	0x0160
        /*0016*/ 	.short	0x0438


	//----- nvinfo : EIATTR_CBANK_PARAM_SIZE
	.align		4
.L_292:
        /*0018*/ 	.byte	0x03, 0x19
        /*001a*/ 	.short	0x0438


	//----- nvinfo : EIATTR_KPARAM_INFO
	.align		4
        /*001c*/ 	.byte	0x04, 0x17
        /*001e*/ 	.short	(.L_294 - .L_293)
.L_293:
        /*0020*/ 	.word	0x00000000
        /*0024*/ 	.short	0x0000
        /*0026*/ 	.short	0x0000
        /*0028*/ 	.byte	0x00, 0xf0, 0xe1, 0x10


	//----- nvinfo : EIATTR_MAXREG_COUNT
	.align		4
.L_294:
        /*002c*/ 	.byte	0x03, 0x1b
        /*002e*/ 	.short	0x00ff


	//----- nvinfo : EIATTR_NUM_BARRIERS
	.align		4
        /*0030*/ 	.byte	0x02, 0x4c
        /*0032*/ 	.byte	0x06
	.zero		1


	//----- nvinfo : EIATTR_ANNOTATIONS
	.align		4
        /*0034*/ 	.byte	0x04, 0x55
        /*0036*/ 	.short	(.L_296 - .L_295)


	//   ....[0]....
.L_295:
        /* <DEDUP_REMOVED lines=60> */


	//----- nvinfo : EIATTR_MERCURY_ISA_VERSION
	.align		4
.L_296:
        /*03e0*/ 	.byte	0x03, 0x5f
        /*03e2*/ 	.short	0x0000


	//----- nvinfo : EIATTR_INT_WARP_WIDE_INSTR_OFFSETS
	.align		4
        /*03e4*/ 	.byte	0x04, 0x31
        /*03e6*/ 	.short	(.L_298 - .L_297)


	//   ....[0]....
.L_297:
        /*03e8*/ 	.word	0x0001f140


	//   ....[1]....
        /*03ec*/ 	.word	0x0001f1c0


	//----- nvinfo : EIATTR_COOP_GROUP_MASK_REGIDS
	.align		4
.L_298:
        /*03f0*/ 	.byte	0x04, 0x29
        /*03f2*/ 	.short	(.L_300 - .L_299)


	//   ....[0]....
.L_299:
        /*03f4*/ 	.word	0xffffffff


	//   ....[1]....
        /*03f8*/ 	.word	0xffffffff


	//   ....[2]....
        /*03fc*/ 	.word	0xffffffff


	//   ....[3]....
        /*0400*/ 	.word	0xffffffff


	//   ....[4]....
        /*0404*/ 	.word	0xffffffff


	//   ....[5]....
        /*0408*/ 	.word	0xffffffff


	//   ....[6]....
        /*040c*/ 	.word	0xffffffff


	//   ....[7]....
        /*0410*/ 	.word	0xffffffff


	//   ....[8]....
        /*0414*/ 	.word	0xffffffff


	//   ....[9]....
        /*0418*/ 	.word	0xffffffff


	//   ....[10]....
        /*041c*/ 	.word	0xffffffff


	//   ....[11]....
        /*0420*/ 	.word	0xffffffff


	//   ....[12]....
        /*0424*/ 	.word	0xffffffff


	//   ....[13]....
        /*0428*/ 	.word	0xffffffff


	//   ....[14]....
        /*042c*/ 	.word	0xffffffff


	//   ....[15]....
        /*0430*/ 	.word	0xffffffff


	//   ....[16]....
        /*0434*/ 	.word	0xffffffff


	//   ....[17]....
        /*0438*/ 	.word	0xffffffff


	//   ....[18]....
        /*043c*/ 	.word	0xffffffff


	//   ....[19]....
        /*0440*/ 	.word	0xffffffff


	//   ....[20]....
        /*0444*/ 	.word	0xffffffff


	//   ....[21]....
        /*0448*/ 	.word	0xffffffff


	//   ....[22]....
        /*044c*/ 	.word	0xffffffff


	//   ....[23]....
        /*0450*/ 	.word	0xffffffff


	//   ....[24]....
        /*0454*/ 	.word	0xffffffff


	//   ....[25]....
        /*0458*/ 	.word	0xffffffff


	//   ....[26]....
        /*045c*/ 	.word	0xffffffff


	//   ....[27]....
        /*0460*/ 	.word	0xffffffff


	//   ....[28]....
        /*0464*/ 	.word	0xffffffff


	//   ....[29]....
        /*0468*/ 	.word	0xffffffff


	//   ....[30]....
        /*046c*/ 	.word	0xffffffff


	//   ....[31]....
        /*0470*/ 	.word	0xffffffff


	//   ....[32]....
        /*0474*/ 	.word	0xffffffff


	//   ....[33]....
        /*0478*/ 	.word	0xffffffff


	//   ....[34]....
        /*047c*/ 	.word	0xffffffff


	//   ....[35]....
        /*0480*/ 	.word	0xffffffff


	//   ....[36]....
        /*0484*/ 	.word	0xffffffff


	//   ....[37]....
        /*0488*/ 	.word	0xffffffff


	//   ....[38]....
        /*048c*/ 	.word	0xffffffff


	//   ....[39]....
        /*0490*/ 	.word	0xffffffff


	//   ....[40]....
        /*0494*/ 	.word	0xffffffff


	//   ....[41]....
        /*0498*/ 	.word	0xffffffff


	//   ....[42]....
        /*049c*/ 	.word	0xffffffff


	//   ....[43]....
        /*04a0*/ 	.word	0xffffffff


	//   ....[44]....
        /*04a4*/ 	.word	0xffffffff


	//   ....[45]....
        /*04a8*/ 	.word	0xffffffff


	//   ....[46]....
        /*04ac*/ 	.word	0xffffffff


	//   ....[47]....
        /*04b0*/ 	.word	0xffffffff


	//   ....[48]....
        /*04b4*/ 	.word	0xffffffff


	//   ....[49]....
        /*04b8*/ 	.word	0xffffffff


	//   ....[50]....
        /*04bc*/ 	.word	0xffffffff


	//   ....[51]....
        /*04c0*/ 	.word	0xffffffff


	//   ....[52]....
        /*04c4*/ 	.word	0xffffffff


	//   ....[53]....
        /*04c8*/ 	.word	0xffffffff


	//   ....[54]....
        /*04cc*/ 	.word	0xffffffff


	//   ....[55]....
        /*04d0*/ 	.word	0xffffffff


	//   ....[56]....
        /*04d4*/ 	.word	0xffffffff


	//   ....[57]....
        /*04d8*/ 	.word	0xffffffff


	//   ....[58]....
        /*04dc*/ 	.word	0xffffffff


	//   ....[59]....
        /*04e0*/ 	.word	0xffffffff


	//   ....[60]....
        /*04e4*/ 	.word	0xffffffff


	//   ....[61]....
        /*04e8*/ 	.word	0xffffffff


	//   ....[62]....
        /*04ec*/ 	.word	0xffffffff


	//   ....[63]....
        /*04f0*/ 	.word	0xffffffff


	//   ....[64]....
        /*04f4*/ 	.word	0xffffffff


	//   ....[65]....
        /*04f8*/ 	.word	0xffffffff


	//   ....[66]....
        /*04fc*/ 	.word	0xffffffff


	//   ....[67]....
        /*0500*/ 	.word	0xffffffff


	//   ....[68]....
        /*0504*/ 	.word	0xffffffff


	//   ....[69]....
        /*0508*/ 	.word	0xffffffff


	//   ....[70]....
        /*050c*/ 	.word	0xffffffff


	//   ....[71]....
        /*0510*/ 	.word	0xffffffff


	//   ....[72]....
        /*0514*/ 	.word	0xffffffff


	//   ....[73]....
        /*0518*/ 	.word	0xffffffff


	//   ....[74]....
        /*051c*/ 	.word	0xffffffff


	//   ....[75]....
        /*0520*/ 	.word	0xffffffff


	//   ....[76]....
        /*0524*/ 	.word	0xffffffff


	//   ....[77]....
        /*0528*/ 	.word	0xffffffff


	//   ....[78]....
        /*052c*/ 	.word	0xffffffff


	//   ....[79]....
        /*0530*/ 	.word	0xffffffff


	//   ....[80]....
        /*0534*/ 	.word	0xffffffff


	//   ....[81]....
        /*0538*/ 	.word	0xffffffff


	//   ....[82]....
        /*053c*/ 	.word	0xffffffff


	//   ....[83]....
        /*0540*/ 	.word	0xffffffff


	//   ....[84]....
        /*0544*/ 	.word	0xffffffff


	//   ....[85]....
        /*0548*/ 	.word	0xffffffff


	//   ....[86]....
        /*054c*/ 	.word	0xffffffff


	//   ....[87]....
        /*0550*/ 	.word	0xffffffff


	//   ....[88]....
        /*0554*/ 	.word	0xffffffff


	//   ....[89]....
        /*0558*/ 	.word	0xffffffff


	//   ....[90]....
        /*055c*/ 	.word	0xffffffff


	//   ....[91]....
        /*0560*/ 	.word	0xffffffff


	//   ....[92]....
        /*0564*/ 	.word	0xffffffff


	//   ....[93]....
        /*0568*/ 	.word	0xffffffff


	//   ....[94]....
        /*056c*/ 	.word	0xffffffff


	//   ....[95]....
        /*0570*/ 	.word	0xffffffff


	//   ....[96]....
        /*0574*/ 	.word	0xffffffff


	//   ....[97]....
        /*0578*/ 	.word	0xffffffff


	//   ....[98]....
        /*057c*/ 	.word	0xffffffff


	//   ....[99]....
        /*0580*/ 	.word	0xffffffff


	//   ....[100]....
        /*0584*/ 	.word	0xffffffff


	//   ....[101]....
        /*0588*/ 	.word	0xffffffff


	//   ....[102]....
        /*058c*/ 	.word	0xffffffff


	//   ....[103]....
        /*0590*/ 	.word	0xffffffff


	//   ....[104]....
        /*0594*/ 	.word	0xffffffff


	//   ....[105]....
        /*0598*/ 	.word	0xffffffff


	//   ....[106]....
        /*059c*/ 	.word	0xffffffff


	//   ....[107]....
        /*05a0*/ 	.word	0xffffffff


	//   ....[108]....
        /*05a4*/ 	.word	0xffffffff


	//   ....[109]....
        /*05a8*/ 	.word	0xffffffff


	//   ....[110]....
        /*05ac*/ 	.word	0xffffffff


	//   ....[111]....
        /*05b0*/ 	.word	0xffffffff


	//   ....[112]....
        /*05b4*/ 	.word	0xffffffff


	//   ....[113]....
        /*05b8*/ 	.word	0xffffffff


	//   ....[114]....
        /*05bc*/ 	.word	0xffffffff


	//   ....[115]....
        /*05c0*/ 	.word	0xffffffff


	//   ....[116]....
        /*05c4*/ 	.word	0xffffffff


	//   ....[117]....
        /*05c8*/ 	.word	0xffffffff


	//   ....[118]....
        /*05cc*/ 	.word	0xffffffff


	//   ....[119]....
        /*05d0*/ 	.word	0xffffffff


	//   ....[120]....
        /*05d4*/ 	.word	0xffffffff


	//   ....[121]....
        /*05d8*/ 	.word	0xffffffff


	//   ....[122]....
        /*05dc*/ 	.word	0xffffffff


	//   ....[123]....
        /*05e0*/ 	.word	0xffffffff


	//   ....[124]....
        /*05e4*/ 	.word	0xffffffff


	//   ....[125]....
        /*05e8*/ 	.word	0xffffffff


	//   ....[126]....
        /*05ec*/ 	.word	0xffffffff


	//   ....[127]....
        /*05f0*/ 	.word	0xffffffff


	//   ....[128]....
        /*05f4*/ 	.word	0xffffffff


	//   ....[129]....
        /*05f8*/ 	.word	0xffffffff


	//   ....[130]....
        /*05fc*/ 	.word	0xffffffff


	//   ....[131]....
        /*0600*/ 	.word	0xffffffff


	//   ....[132]....
        /*0604*/ 	.word	0xffffffff


	//   ....[133]....
        /*0608*/ 	.word	0xffffffff


	//   ....[134]....
        /*060c*/ 	.word	0xffffffff


	//   ....[135]....
        /*0610*/ 	.word	0xffffffff


	//   ....[136]....
        /*0614*/ 	.word	0xffffffff


	//   ....[137]....
        /*0618*/ 	.word	0xffffffff


	//   ....[138]....
        /*061c*/ 	.word	0xffffffff


	//   ....[139]....
        /*0620*/ 	.word	0xffffffff


	//   ....[140]....
        /*0624*/ 	.word	0xffffffff


	//   ....[141]....
        /*0628*/ 	.word	0xffffffff


	//   ....[142]....
        /*062c*/ 	.word	0xffffffff


	//   ....[143]....
        /*0630*/ 	.word	0xffffffff


	//   ....[144]....
        /*0634*/ 	.word	0xffffffff


	//   ....[145]....
        /*0638*/ 	.word	0xffffffff


	//   ....[146]....
        /*063c*/ 	.word	0xffffffff


	//   ....[147]....
        /*0640*/ 	.word	0xffffffff


	//   ....[148]....
        /*0644*/ 	.word	0xffffffff


	//   ....[149]....
        /*0648*/ 	.word	0xffffffff


	//   ....[150]....
        /*064c*/ 	.word	0xffffffff


	//   ....[151]....
        /*0650*/ 	.word	0xffffffff


	//   ....[152]....
        /*0654*/ 	.word	0xffffffff


	//   ....[153]....
        /*0658*/ 	.word	0xffffffff


	//   ....[154]....
        /*065c*/ 	.word	0xffffffff


	//   ....[155]....
        /*0660*/ 	.word	0xffffffff


	//   ....[156]....
        /*0664*/ 	.word	0xffffffff


	//   ....[157]....
        /*0668*/ 	.word	0xffffffff


	//   ....[158]....
        /*066c*/ 	.word	0xffffffff


	//   ....[159]....
        /*0670*/ 	.word	0xffffffff


	//   ....[160]....
        /*0674*/ 	.word	0xffffffff


	//   ....[161]....
        /*0678*/ 	.word	0xffffffff


	//   ....[162]....
        /*067c*/ 	.word	0xffffffff


	//   ....[163]....
        /*0680*/ 	.word	0xffffffff


	//   ....[164]....
        /*0684*/ 	.word	0xffffffff


	//   ....[165]....
        /*0688*/ 	.word	0xffffffff


	//   ....[166]....
        /*068c*/ 	.word	0xffffffff


	//   ....[167]....
        /*0690*/ 	.word	0xffffffff


	//   ....[168]....
        /*0694*/ 	.word	0xffffffff


	//   ....[169]....
        /*0698*/ 	.word	0xffffffff


	//   ....[170]....
        /*069c*/ 	.word	0xffffffff


	//   ....[171]....
        /*06a0*/ 	.word	0xffffffff


	//   ....[172]....
        /*06a4*/ 	.word	0xffffffff


	//   ....[173]....
        /*06a8*/ 	.word	0xffffffff


	//   ....[174]....
        /*06ac*/ 	.word	0xffffffff


	//   ....[175]....
        /*06b0*/ 	.word	0xffffffff


	//   ....[176]....
        /*06b4*/ 	.word	0xffffffff


	//   ....[177]....
        /*06b8*/ 	.word	0xffffffff


	//   ....[178]....
        /*06bc*/ 	.word	0xffffffff


	//   ....[179]....
        /*06c0*/ 	.word	0xffffffff


	//   ....[180]....
        /*06c4*/ 	.word	0xffffffff


	//   ....[181]....
        /*06c8*/ 	.word	0xffffffff


	//   ....[182]....
        /*06cc*/ 	.word	0xffffffff


	//   ....[183]....
        /*06d0*/ 	.word	0xffffffff


	//   ....[184]....
        /*06d4*/ 	.word	0xffffffff


	//   ....[185]....
        /*06d8*/ 	.word	0xffffffff


	//   ....[186]....
        /*06dc*/ 	.word	0xffffffff


	//   ....[187]....
        /*06e0*/ 	.word	0xffffffff


	//   ....[188]....
        /*06e4*/ 	.word	0xffffffff


	//   ....[189]....
        /*06e8*/ 	.word	0xffffffff


	//   ....[190]....
        /*06ec*/ 	.word	0xffffffff


	//   ....[191]....
        /*06f0*/ 	.word	0xffffffff


	//   ....[192]....
        /*06f4*/ 	.word	0xffffffff


	//   ....[193]....
        /*06f8*/ 	.word	0xffffffff


	//   ....[194]....
        /*06fc*/ 	.word	0xffffffff


	//   ....[195]....
        /*0700*/ 	.word	0xffffffff


	//   ....[196]....
        /*0704*/ 	.word	0xffffffff


	//   ....[197]....
        /*0708*/ 	.word	0xffffffff


	//   ....[198]....
        /*070c*/ 	.word	0xffffffff


	//   ....[199]....
        /*0710*/ 	.word	0xffffffff


	//   ....[200]....
        /*0714*/ 	.word	0xffffffff


	//   ....[201]....
        /*0718*/ 	.word	0xffffffff


	//   ....[202]....
        /*071c*/ 	.word	0xffffffff


	//   ....[203]....
        /*0720*/ 	.word	0xffffffff


	//   ....[204]....
        /*0724*/ 	.word	0xffffffff


	//   ....[205]....
        /*0728*/ 	.word	0xffffffff


	//   ....[206]....
        /*072c*/ 	.word	0xffffffff


	//   ....[207]....
        /*0730*/ 	.word	0xffffffff


	//   ....[208]....
        /*0734*/ 	.word	0xffffffff


	//   ....[209]....
        /*0738*/ 	.word	0xffffffff


	//   ....[210]....
        /*073c*/ 	.word	0xffffffff


	//   ....[211]....
        /*0740*/ 	.word	0xffffffff


	//   ....[212]....
        /*0744*/ 	.word	0xffffffff


	//   ....[213]....
        /*0748*/ 	.word	0xffffffff


	//   ....[214]....
        /*074c*/ 	.word	0xffffffff


	//   ....[215]....
        /*0750*/ 	.word	0xffffffff


	//   ....[216]....
        /*0754*/ 	.word	0xffffffff


	//   ....[217]....
        /*0758*/ 	.word	0xffffffff


	//   ....[218]....
        /*075c*/ 	.word	0xffffffff


	//   ....[219]....
        /*0760*/ 	.word	0xffffffff


	//   ....[220]....
        /*0764*/ 	.word	0xffffffff


	//   ....[221]....
        /*0768*/ 	.word	0xffffffff


	//   ....[222]....
        /*076c*/ 	.word	0xffffffff


	//   ....[223]....
        /*0770*/ 	.word	0xffffffff


	//   ....[224]....
        /*0774*/ 	.word	0xffffffff


	//   ....[225]....
        /*0778*/ 	.word	0xffffffff


	//   ....[226]....
        /*077c*/ 	.word	0xffffffff


	//   ....[227]....
        /*0780*/ 	.word	0xffffffff


	//   ....[228]....
        /*0784*/ 	.word	0xffffffff


	//   ....[229]....
        /*0788*/ 	.word	0xffffffff


	//   ....[230]....
        /*078c*/ 	.word	0xffffffff


	//   ....[231]....
        /*0790*/ 	.word	0xffffffff


	//   ....[232]....
        /*0794*/ 	.word	0xffffffff


	//   ....[233]....
        /*0798*/ 	.word	0xffffffff


	//   ....[234]....
        /*079c*/ 	.word	0xffffffff


	//   ....[235]....
        /*07a0*/ 	.word	0xffffffff


	//   ....[236]....
        /*07a4*/ 	.word	0xffffffff


	//   ....[237]....
        /*07a8*/ 	.word	0xffffffff


	//   ....[238]....
        /*07ac*/ 	.word	0xffffffff


	//   ....[239]....
        /*07b0*/ 	.word	0xffffffff


	//   ....[240]....
        /*07b4*/ 	.word	0xffffffff


	//   ....[241]....
        /*07b8*/ 	.word	0xffffffff


	//   ....[242]....
        /*07bc*/ 	.word	0xffffffff


	//   ....[243]....
        /*07c0*/ 	.word	0xffffffff


	//   ....[244]....
        /*07c4*/ 	.word	0xffffffff


	//   ....[245]....
        /*07c8*/ 	.word	0xffffffff


	//   ....[246]....
        /*07cc*/ 	.word	0xffffffff


	//   ....[247]....
        /*07d0*/ 	.word	0xffffffff


	//   ....[248]....
        /*07d4*/ 	.word	0xffffffff


	//   ....[249]....
        /*07d8*/ 	.word	0xffffffff


	//   ....[250]....
        /*07dc*/ 	.word	0xffffffff


	//   ....[251]....
        /*07e0*/ 	.word	0xffffffff


	//   ....[252]....
        /*07e4*/ 	.word	0xffffffff


	//   ....[253]....
        /*07e8*/ 	.word	0xffffffff


	//   ....[254]....
        /*07ec*/ 	.word	0xffffffff


	//   ....[255]....
        /*07f0*/ 	.word	0xffffffff


	//   ....[0]....
        /*07f4*/ 	.word	0xffffffff


	//   ....[1]....
        /*07f8*/ 	.word	0xffffffff


	//   ....[2]....
        /*07fc*/ 	.word	0xffffffff


	//   ....[3]....
        /*0800*/ 	.word	0xffffffff


	//   ....[4]....
        /*0804*/ 	.word	0xffffffff


	//   ....[5]....
        /*0808*/ 	.word	0xffffffff


	//   ....[6]....
        /*080c*/ 	.word	0xffffffff


	//   ....[7]....
        /*0810*/ 	.word	0xffffffff


	//   ....[8]....
        /*0814*/ 	.word	0xffffffff


	//   ....[9]....
        /*0818*/ 	.word	0xffffffff


	//   ....[10]....
        /*081c*/ 	.word	0xffffffff


	//   ....[11]....
        /*0820*/ 	.word	0xffffffff


	//   ....[12]....
        /*0824*/ 	.word	0xffffffff


	//   ....[13]....
        /*0828*/ 	.word	0xffffffff


	//   ....[14]....
        /*082c*/ 	.word	0xffffffff


	//   ....[15]....
        /*0830*/ 	.word	0xffffffff


	//   ....[16]....
        /*0834*/ 	.word	0xffffffff


	//   ....[17]....
        /*0838*/ 	.word	0xffffffff


	//   ....[18]....
        /*083c*/ 	.word	0xffffffff


	//   ....[19]....
        /*0840*/ 	.word	0xffffffff


	//   ....[20]....
        /*0844*/ 	.word	0xffffffff


	//   ....[21]....
        /*0848*/ 	.word	0xffffffff


	//   ....[22]....
        /*084c*/ 	.word	0xffffffff


	//   ....[23]....
        /*0850*/ 	.word	0xffffffff


	//   ....[24]....
        /*0854*/ 	.word	0xffffffff


	//   ....[25]....
        /*0858*/ 	.word	0xffffffff


	//   ....[26]....
        /*085c*/ 	.word	0xffffffff


	//   ....[27]....
        /*0860*/ 	.word	0xffffffff


	//   ....[28]....
        /*0864*/ 	.word	0xffffffff


	//   ....[29]....
        /*0868*/ 	.word	0xffffffff


	//   ....[30]....
        /*086c*/ 	.word	0xffffffff


	//   ....[31]....
        /*0870*/ 	.word	0xffffffff


	//   ....[32]....
        /*0874*/ 	.word	0xffffffff


	//   ....[33]....
        /*0878*/ 	.word	0xffffffff


	//   ....[34]....
        /*087c*/ 	.word	0xffffffff


	//   ....[35]....
        /*0880*/ 	.word	0xffffffff


	//   ....[36]....
        /*0884*/ 	.word	0xffffffff


	//   ....[37]....
        /*0888*/ 	.word	0xffffffff


	//   ....[38]....
        /*088c*/ 	.word	0xffffffff


	//   ....[39]....
        /*0890*/ 	.word	0xffffffff


	//   ....[40]....
        /*0894*/ 	.word	0xffffffff


	//   ....[41]....
        /*0898*/ 	.word	0xffffffff


	//   ....[42]....
        /*089c*/ 	.word	0xffffffff


	//   ....[43]....
        /*08a0*/ 	.word	0xffffffff


	//   ....[44]....
        /*08a4*/ 	.word	0xffffffff


	//   ....[45]....
        /*08a8*/ 	.word	0xffffffff


	//   ....[46]....
        /*08ac*/ 	.word	0xffffffff


	//   ....[47]....
        /*08b0*/ 	.word	0xffffffff


	//   ....[48]....
        /*08b4*/ 	.word	0xffffffff


	//   ....[49]....
        /*08b8*/ 	.word	0xffffffff


	//   ....[50]....
        /*08bc*/ 	.word	0xffffffff


	//   ....[51]....
        /*08c0*/ 	.word	0xffffffff


	//   ....[52]....
        /*08c4*/ 	.word	0xffffffff


	//   ....[53]....
        /*08c8*/ 	.word	0xffffffff


	//   ....[54]....
        /*08cc*/ 	.word	0xffffffff


	//   ....[55]....
        /*08d0*/ 	.word	0xffffffff


	//   ....[56]....
        /*08d4*/ 	.word	0xffffffff


	//   ....[57]....
        /*08d8*/ 	.word	0xffffffff


	//----- nvinfo : EIATTR_COOP_GROUP_INSTR_OFFSETS
	.align		4
.L_300:
        /*08dc*/ 	.byte	0x04, 0x28
        /*08de*/ 	.short	(.L_302 - .L_301)


	//   ....[0]....
.L_301:
        /*08e0*/ 	.word	0x00000050


	//   ....[1]....
        /*08e4*/ 	.word	0x00000200


	//   ....[2]....
        /*08e8*/ 	.word	0x00000230


	//   ....[3]....
        /*08ec*/ 	.word	0x00000260


	//   ....[4]....
        /*08f0*/ 	.word	0x00000290


	//   ....[5]....
        /*08f4*/ 	.word	0x000002c0


	//   ....[6]....
        /*08f8*/ 	.word	0x000002f0


	//   ....[7]....
        /*08fc*/ 	.word	0x00000450


	//   ....[8]....
        /*0900*/ 	.word	0x00000490


	//   ....[9]....
        /*0904*/ 	.word	0x000004c0


	//   ....[10]....
        /*0908*/ 	.word	0x000004f0


	//   ....[11]....
        /*090c*/ 	.word	0x00000520


	//   ....[12]....
        /*0910*/ 	.word	0x00000550


	//   ....[13]....
        /*0914*/ 	.word	0x000005e0


	//   ....[14]....
        /*0918*/ 	.word	0x00000630


	//   ....[15]....
        /*091c*/ 	.word	0x00000650


	//   ....[16]....
        /*0920*/ 	.word	0x000006b0


	//   ....[17]....
        /*0924*/ 	.word	0x00003e70


	//   ....[18]....
        /*0928*/ 	.word	0x00003ec0


	//   ....[19]....
        /*092c*/ 	.word	0x00004690


	//   ....[20]....
        /*0930*/ 	.word	0x000046b0


	//   ....[21]....
        /*0934*/ 	.word	0x00004e00


	//   ....[22]....
        /*0938*/ 	.word	0x00004e10


	//   ....[23]....
        /*093c*/ 	.word	0x00005640


	//   ....[24]....
        /*0940*/ 	.word	0x00005670


	//   ....[25]....
        /*0944*/ 	.word	0x000062c0


	//   ....[26]....
        /*0948*/ 	.word	0x000062f0


	//   ....[27]....
        /*094c*/ 	.word	0x00006ae0


	//   ....[28]....
        /*0950*/ 	.word	0x00006b00


	//   ....[29]....
        /*0954*/ 	.word	0x00007310


	//   ....[30]....
        /*0958*/ 	.word	0x00007340


	//   ....[31]....
        /*095c*/ 	.word	0x00007450


	//   ....[32]....
        /*0960*/ 	.word	0x00007480


	//   ....[33]....
        /*0964*/ 	.word	0x00007550


	//   ....[34]....
        /*0968*/ 	.word	0x00007570


	//   ....[35]....
        /*096c*/ 	.word	0x00007940


	//   ....[36]....
        /*0970*/ 	.word	0x00007960


	//   ....[37]....
        /*0974*/ 	.word	0x00007b20


	//   ....[38]....
        /*0978*/ 	.word	0x00007b50


	//   ....[39]....
        /*097c*/ 	.word	0x00007c20


	//   ....[40]....
        /*0980*/ 	.word	0x00007c50


	//   ....[41]....
        /*0984*/ 	.word	0x00008cb0


	//   ....[42]....
        /*0988*/ 	.word	0x00008ce0


	//   ....[43]....
        /*098c*/ 	.word	0x00008d00


	//   ....[44]....
        /*0990*/ 	.word	0x00008d20


	//   ....[45]....
        /*0994*/ 	.word	0x00008d40


	//   ....[46]....
        /*0998*/ 	.word	0x00008d60


	//   ....[47]....
        /*099c*/ 	.word	0x00008e90


	//   ....[48]....
        /*09a0*/ 	.word	0x00008ef0


	//   ....[49]....
        /*09a4*/ 	.word	0x00008f50


	//   ....[50]....
        /*09a8*/ 	.word	0x00008f70


	//   ....[51]....
        /*09ac*/ 	.word	0x000090e0


	//   ....[52]....
        /*09b0*/ 	.word	0x000090f0


	//   ....[53]....
        /*09b4*/ 	.word	0x00009190


	//   ....[54]....
        /*09b8*/ 	.word	0x000091a0


	//   ....[55]....
        /*09bc*/ 	.word	0x00009460


	//   ....[56]....
        /*09c0*/ 	.word	0x000094d0


	//   ....[57]....
        /*09c4*/ 	.word	0x00009520


	//   ....[58]....
        /*09c8*/ 	.word	0x00009540


	//   ....[59]....
        /*09cc*/ 	.word	0x00009700


	//   ....[60]....
        /*09d0*/ 	.word	0x00009790


	//   ....[61]....
        /*09d4*/ 	.word	0x000097c0


	//   ....[62]....
        /*09d8*/ 	.word	0x00009800


	//   ....[63]....
        /*09dc*/ 	.word	0x000099c0


	//   ....[64]....
        /*09e0*/ 	.word	0x00009a50


	//   ....[65]....
        /*09e4*/ 	.word	0x00009a90


	//   ....[66]....
        /*09e8*/ 	.word	0x00009ad0


	//   ....[67]....
        /*09ec*/ 	.word	0x00009ca0


	//   ....[68]....
        /*09f0*/ 	.word	0x00009d30


	//   ....[69]....
        /*09f4*/ 	.word	0x00009d60


	//   ....[70]....
        /*09f8*/ 	.word	0x00009d80


	//   ....[71]....
        /*09fc*/ 	.word	0x0000baf0


	//   ....[72]....
        /*0a00*/ 	.word	0x0000bb10


	//   ....[73]....
        /*0a04*/ 	.word	0x0000bb30


	//   ....[74]....
        /*0a08*/ 	.word	0x0000bb50


	//   ....[75]....
        /*0a0c*/ 	.word	0x0000bc10


	//   ....[76]....
        /*0a10*/ 	.word	0x0000bc30


	//   ....[77]....
        /*0a14*/ 	.word	0x0000bc50


	//   ....[78]....
        /*0a18*/ 	.word	0x0000bc70


	//   ....[79]....
        /*0a1c*/ 	.word	0x0000be60


	//   ....[80]....
        /*0a20*/ 	.word	0x0000bea0


	//   ....[81]....
        /*0a24*/ 	.word	0x0000beb0


	//   ....[82]....
        /*0a28*/ 	.word	0x0000bec0


	//   ....[83]....
        /*0a2c*/ 	.word	0x0000c030


	//   ....[84]....
        /*0a30*/ 	.word	0x0000c050


	//   ....[85]....
        /*0a34*/ 	.word	0x0000c070


	//   ....[86]....
        /*0a38*/ 	.word	0x0000c090


	//   ....[87]....
        /*0a3c*/ 	.word	0x0000e280


	//   ....[88]....
        /*0a40*/ 	.word	0x0000e2b0


	//   ....[89]....
        /*0a44*/ 	.word	0x0000e2e0


	//   ....[90]....
        /*0a48*/ 	.word	0x0000e2f0


	//   ....[91]....
        /*0a4c*/ 	.word	0x0000e550


	//   ....[92]....
        /*0a50*/ 	.word	0x0000e570


	//   ....[93]....
        /*0a54*/ 	.word	0x0000f6e0


	//   ....[94]....
        /*0a58*/ 	.word	0x0000f700


	//   ....[95]....
        /*0a5c*/ 	.word	0x0000f730


	//   ....[96]....
        /*0a60*/ 	.word	0x0000f740


	//   ....[97]....
        /*0a64*/ 	.word	0x0000f820


	//   ....[98]....
        /*0a68*/ 	.word	0x0000f840


	//   ....[99]....
        /*0a6c*/ 	.word	0x0000fa70


	//   ....[100]....
        /*0a70*/ 	.word	0x00010470


	//   ....[101]....
        /*0a74*/ 	.word	0x00010eb0


	//   ....[102]....
        /*0a78*/ 	.word	0x00010ee0


	//   ....[103]....
        /*0a7c*/ 	.word	0x00010ef0


	//   ....[104]....
        /*0a80*/ 	.word	0x00010f20


	//   ....[105]....
        /*0a84*/ 	.word	0x000127f0


	//   ....[106]....
        /*0a88*/ 	.word	0x00012810


	//   ....[107]....
        /*0a8c*/ 	.word	0x000128c0


	//   ....[108]....
        /*0a90*/ 	.word	0x000128d0


	//   ....[109]....
        /*0a94*/ 	.word	0x000128e0


	//   ....[110]....
        /*0a98*/ 	.word	0x000128f0


	//   ....[111]....
        /*0a9c*/ 	.word	0x00013b90


	//   ....[112]....
        /*0aa0*/ 	.word	0x00013bb0


	//   ....[113]....
        /*0aa4*/ 	.word	0x00013c60


	//   ....[114]....
        /*0aa8*/ 	.word	0x00013c70


	//   ....[115]....
        /*0aac*/ 	.word	0x00013c80


	//   ....[116]....
        /*0ab0*/ 	.word	0x00013c90


	//   ....[117]....
        /*0ab4*/ 	.word	0x00013f00


	//   ....[118]....
        /*0ab8*/ 	.word	0x00014950


	//   ....[119]....
        /*0abc*/ 	.word	0x000153f0


	//   ....[120]....
        /*0ac0*/ 	.word	0x00015420


	//   ....[121]....
        /*0ac4*/ 	.word	0x00015440


	//   ....[122]....
        /*0ac8*/ 	.word	0x00015460


	//   ....[123]....
        /*0acc*/ 	.word	0x00017200


	//   ....[124]....
        /*0ad0*/ 	.word	0x00017220


	//   ....[125]....
        /*0ad4*/ 	.word	0x000172d0


	//   ....[126]....
        /*0ad8*/ 	.word	0x000172e0


	//   ....[127]....
        /*0adc*/ 	.word	0x000172f0


	//   ....[128]....
        /*0ae0*/ 	.word	0x00017300


	//   ....[129]....
        /*0ae4*/ 	.word	0x00018590


	//   ....[130]....
        /*0ae8*/ 	.word	0x000185b0


	//   ....[131]....
        /*0aec*/ 	.word	0x00018660


	//   ....[132]....
        /*0af0*/ 	.word	0x00018670


	//   ....[133]....
        /*0af4*/ 	.word	0x00018680


	//   ....[134]....
        /*0af8*/ 	.word	0x00018690


	//   ....[135]....
        /*0afc*/ 	.word	0x00018b40


	//   ....[136]....
        /*0b00*/ 	.word	0x00018b70


	//   ....[137]....
        /*0b04*/ 	.word	0x00018b90


	//   ....[138]....
        /*0b08*/ 	.word	0x00018bb0


	//   ....[139]....
        /*0b0c*/ 	.word	0x0001a6a0


	//   ....[140]....
        /*0b10*/ 	.word	0x0001a6b0


	//   ....[141]....
        /*0b14*/ 	.word	0x0001a710


	//   ....[142]....
        /*0b18*/ 	.word	0x0001a740


	//   ....[143]....
        /*0b1c*/ 	.word	0x0001a7b0


	//   ....[144]....
        /*0b20*/ 	.word	0x0001a7e0


	//   ....[145]....
        /*0b24*/ 	.word	0x0001b9c0


	//   ....[146]....
        /*0b28*/ 	.word	0x0001b9e0


	//   ....[147]....
        /*0b2c*/ 	.word	0x0001ba70


	//   ....[148]....
        /*0b30*/ 	.word	0x0001ba80


	//   ....[149]....
        /*0b34*/ 	.word	0x0001ba90


	//   ....[150]....
        /*0b38*/ 	.word	0x0001baa0


	//   ....[151]....
        /*0b3c*/ 	.word	0x0001bc90


	//   ....[152]....
        /*0b40*/ 	.word	0x0001c6e0


	//   ....[153]....
        /*0b44*/ 	.word	0x0001d180


	//   ....[154]....
        /*0b48*/ 	.word	0x0001d1b0


	//   ....[155]....
        /*0b4c*/ 	.word	0x0001d1d0


	//   ....[156]....
        /*0b50*/ 	.word	0x0001d1f0


	//   ....[157]....
        /*0b54*/ 	.word	0x0001eb10


	//   ....[158]....
        /*0b58*/ 	.word	0x0001eb40


	//   ....[159]....
        /*0b5c*/ 	.word	0x0001eb50


	//   ....[160]....
        /*0b60*/ 	.word	0x0001eb80


	//   ....[161]....
        /*0b64*/ 	.word	0x0001fc00


	//   ....[162]....
        /*0b68*/ 	.word	0x0001fc10


	//   ....[163]....
        /*0b6c*/ 	.word	0x0001fc30


	//   ....[164]....
        /*0b70*/ 	.word	0x0001fc50


	//   ....[165]....
        /*0b74*/ 	.word	0x0001ff80


	//   ....[166]....
        /*0b78*/ 	.word	0x0001ffa0


	//   ....[167]....
        /*0b7c*/ 	.word	0x00020080


	//   ....[168]....
        /*0b80*/ 	.word	0x00020090


	//   ....[169]....
        /*0b84*/ 	.word	0x00020180


	//   ....[170]....
        /*0b88*/ 	.word	0x000201a0


	//   ....[171]....
        /*0b8c*/ 	.word	0x00020290


	//   ....[172]....
        /*0b90*/ 	.word	0x000202a0


	//   ....[173]....
        /*0b94*/ 	.word	0x00020590


	//   ....[174]....
        /*0b98*/ 	.word	0x000205b0


	//   ....[175]....
        /*0b9c*/ 	.word	0x00020cd0


	//   ....[176]....
        /*0ba0*/ 	.word	0x00020ce0


	//   ....[177]....
        /*0ba4*/ 	.word	0x00021b90


	//   ....[178]....
        /*0ba8*/ 	.word	0x00021bb0


	//   ....[179]....
        /*0bac*/ 	.word	0x00021ca0


	//   ....[180]....
        /*0bb0*/ 	.word	0x00021cb0


	//   ....[181]....
        /*0bb4*/ 	.word	0x00021da0


	//   ....[182]....
        /*0bb8*/ 	.word	0x00021dc0


	//   ....[183]....
        /*0bbc*/ 	.word	0x00021eb0


	//   ....[184]....
        /*0bc0*/ 	.word	0x00021ec0


	//   ....[185]....
        /*0bc4*/ 	.word	0x00022070


	//   ....[186]....
        /*0bc8*/ 	.word	0x00022090


	//   ....[187]....
        /*0bcc*/ 	.word	0x000221c0


	//   ....[188]....
        /*0bd0*/ 	.word	0x00022200


	//   ....[189]....
        /*0bd4*/ 	.word	0x00022230


	//   ....[190]....
        /*0bd8*/ 	.word	0x00022260


	//   ....[191]....
        /*0bdc*/ 	.word	0x00022290


	//   ....[192]....
        /*0be0*/ 	.word	0x000222c0


	//   ....[193]....
        /*0be4*/ 	.word	0x00022430


	//   ....[194]....
        /*0be8*/ 	.word	0x00022470


	//   ....[195]....
        /*0bec*/ 	.word	0x000224a0


	//   ....[196]....
        /*0bf0*/ 	.word	0x000224d0


	//   ....[197]....
        /*0bf4*/ 	.word	0x00022500


	//   ....[198]....
        /*0bf8*/ 	.word	0x00022530


	//   ....[199]....
        /*0bfc*/ 	.word	0x000225c0


	//   ....[200]....
        /*0c00*/ 	.word	0x00022620


	//   ....[201]....
        /*0c04*/ 	.word	0x00022630


	//   ....[202]....
        /*0c08*/ 	.word	0x00022690


	//   ....[203]....
        /*0c0c*/ 	.word	0x000230e0


	//   ....[204]....
        /*0c10*/ 	.word	0x00023130


	//   ....[205]....
        /*0c14*/ 	.word	0x00023190


	//   ....[206]....
        /*0c18*/ 	.word	0x000231f0


	//   ....[207]....
        /*0c1c*/ 	.word	0x00023250


	//   ....[208]....
        /*0c20*/ 	.word	0x000232c0


	//   ....[209]....
        /*0c24*/ 	.word	0x00023310


	//   ....[210]....
        /*0c28*/ 	.word	0x00023370


	//   ....[211]....
        /*0c2c*/ 	.word	0x000233e0


	//   ....[212]....
        /*0c30*/ 	.word	0x00023450


	//   ....[213]....
        /*0c34*/ 	.word	0x000234c0


	//   ....[214]....
        /*0c38*/ 	.word	0x00023530


	//   ....[215]....
        /*0c3c*/ 	.word	0x00023650


	//   ....[216]....
        /*0c40*/ 	.word	0x000236b0


	//   ....[217]....
        /*0c44*/ 	.word	0x000237f0


	//   ....[218]....
        /*0c48*/ 	.word	0x00023850


	//   ....[219]....
        /*0c4c*/ 	.word	0x000238c0


	//   ....[220]....
        /*0c50*/ 	.word	0x00023930


	//   ....[221]....
        /*0c54*/ 	.word	0x00023990


	//   ....[222]....
        /*0c58*/ 	.word	0x000239f0


	//   ....[223]....
        /*0c5c*/ 	.word	0x00023a40


	//   ....[224]....
        /*0c60*/ 	.word	0x00023a80


	//   ....[225]....
        /*0c64*/ 	.word	0x00023af0


	//   ....[226]....
        /*0c68*/ 	.word	0x00023b60


	//   ....[227]....
        /*0c6c*/ 	.word	0x00023c80


	//   ....[228]....
        /*0c70*/ 	.word	0x00023ce0


	//   ....[229]....
        /*0c74*/ 	.word	0x00023e20


	//   ....[230]....
        /*0c78*/ 	.word	0x00023e80


	//   ....[231]....
        /*0c7c*/ 	.word	0x00023ef0


	//   ....[232]....
        /*0c80*/ 	.word	0x00023f60


	//   ....[233]....
        /*0c84*/ 	.word	0x00024080


	//   ....[234]....
        /*0c88*/ 	.word	0x000240e0


	//   ....[235]....
        /*0c8c*/ 	.word	0x00024220


	//   ....[236]....
        /*0c90*/ 	.word	0x00024280


	//   ....[237]....
        /*0c94*/ 	.word	0x000242f0


	//   ....[238]....
        /*0c98*/ 	.word	0x00024360


	//   ....[239]....
        /*0c9c*/ 	.word	0x000243b0


	//   ....[240]....
        /*0ca0*/ 	.word	0x00024400


	//   ....[241]....
        /*0ca4*/ 	.word	0x00024450


	//   ....[242]....
        /*0ca8*/ 	.word	0x00024490


	//   ....[243]....
        /*0cac*/ 	.word	0x00024500


	//   ....[244]....
        /*0cb0*/ 	.word	0x00024570


	//   ....[245]....
        /*0cb4*/ 	.word	0x00024690


	//   ....[246]....
        /*0cb8*/ 	.word	0x000246f0


	//   ....[247]....
        /*0cbc*/ 	.word	0x00024830


	//   ....[248]....
        /*0cc0*/ 	.word	0x00024890


	//   ....[249]....
        /*0cc4*/ 	.word	0x00024900


	//   ....[250]....
        /*0cc8*/ 	.word	0x00024970


	//   ....[251]....
        /*0ccc*/ 	.word	0x00024a90


	//   ....[252]....
        /*0cd0*/ 	.word	0x00024af0


	//   ....[253]....
        /*0cd4*/ 	.word	0x00024c30


	//   ....[254]....
        /*0cd8*/ 	.word	0x00024c90


	//   ....[255]....
        /*0cdc*/ 	.word	0x00024ce0


	//   ....[0]....
        /*0ce0*/ 	.word	0x00024d30


	//   ....[1]....
        /*0ce4*/ 	.word	0x00024d80


	//   ....[2]....
        /*0ce8*/ 	.word	0x00024dc0


	//   ....[3]....
        /*0cec*/ 	.word	0x00024e30


	//   ....[4]....
        /*0cf0*/ 	.word	0x00024e90


	//   ....[5]....
        /*0cf4*/ 	.word	0x00024f00


	//   ....[6]....
        /*0cf8*/ 	.word	0x00024fe0


	//   ....[7]....
        /*0cfc*/ 	.word	0x00025040


	//   ....[8]....
        /*0d00*/ 	.word	0x00025120


	//   ....[9]....
        /*0d04*/ 	.word	0x00025180


	//   ....[10]....
        /*0d08*/ 	.word	0x000251f0


	//   ....[11]....
        /*0d0c*/ 	.word	0x00025260


	//   ....[12]....
        /*0d10*/ 	.word	0x000252b0


	//   ....[13]....
        /*0d14*/ 	.word	0x00025300


	//   ....[14]....
        /*0d18*/ 	.word	0x00025350


	//   ....[15]....
        /*0d1c*/ 	.word	0x00025390


	//   ....[16]....
        /*0d20*/ 	.word	0x000253f0


	//   ....[17]....
        /*0d24*/ 	.word	0x00025450


	//   ....[18]....
        /*0d28*/ 	.word	0x000254a0


	//   ....[19]....
        /*0d2c*/ 	.word	0x000254e0


	//   ....[20]....
        /*0d30*/ 	.word	0x00025550


	//   ....[21]....
        /*0d34*/ 	.word	0x000255c0


	//   ....[22]....
        /*0d38*/ 	.word	0x00025630


	//   ....[23]....
        /*0d3c*/ 	.word	0x00025690


	//   ....[24]....
        /*0d40*/ 	.word	0x00025700


	//   ....[25]....
        /*0d44*/ 	.word	0x00025770


	//   ....[26]....
        /*0d48*/ 	.word	0x000257e0


	//   ....[27]....
        /*0d4c*/ 	.word	0x00025840


	//   ....[28]....
        /*0d50*/ 	.word	0x000258b0


	//   ....[29]....
        /*0d54*/ 	.word	0x00025920


	//   ....[30]....
        /*0d58*/ 	.word	0x00025990


	//   ....[31]....
        /*0d5c*/ 	.word	0x000259f0


	//   ....[32]....
        /*0d60*/ 	.word	0x00025a60


	//   ....[33]....
        /*0d64*/ 	.word	0x00025ad0


	//   ....[34]....
        /*0d68*/ 	.word	0x00025b40


	//   ....[35]....
        /*0d6c*/ 	.word	0x00025ba0


	//   ....[36]....
        /*0d70*/ 	.word	0x00025c10


	//   ....[37]....
        /*0d74*/ 	.word	0x00025c80


	//   ....[38]....
        /*0d78*/ 	.word	0x00025cf0


	//   ....[39]....
        /*0d7c*/ 	.word	0x00025d50


	//   ....[40]....
        /*0d80*/ 	.word	0x00025dc0


	//   ....[41]....
        /*0d84*/ 	.word	0x00025e30


	//   ....[42]....
        /*0d88*/ 	.word	0x00025e80


	//   ....[43]....
        /*0d8c*/ 	.word	0x00025ec0


	//   ....[44]....
        /*0d90*/ 	.word	0x00025f10


	//   ....[45]....
        /*0d94*/ 	.word	0x00025f60


	//   ....[46]....
        /*0d98*/ 	.word	0x00025fb0


	//   ....[47]....
        /*0d9c*/ 	.word	0x00026020


	//   ....[48]....
        /*0da0*/ 	.word	0x00026070


	//   ....[49]....
        /*0da4*/ 	.word	0x000260b0


	//   ....[50]....
        /*0da8*/ 	.word	0x00026100


	//   ....[51]....
        /*0dac*/ 	.word	0x00026150


	//   ....[52]....
        /*0db0*/ 	.word	0x000261a0


	//   ....[53]....
        /*0db4*/ 	.word	0x00026210


	//   ....[54]....
        /*0db8*/ 	.word	0x00026260


	//   ....[55]....
        /*0dbc*/ 	.word	0x000262c0


	//   ....[56]....
        /*0dc0*/ 	.word	0x00026320


	//   ....[57]....
        /*0dc4*/ 	.word	0x00026390


	//----- nvinfo : EIATTR_EXIT_INSTR_OFFSETS
	.align		4
.L_302:
        /*0dc8*/ 	.byte	0x04, 0x1c
        /*0dca*/ 	.short	(.L_304 - .L_303)


	//   ....[0]....
.L_303:
        /*0dcc*/ 	.word	0x000010d0


	//   ....[1]....
        /*0dd0*/ 	.word	0x000230b0


	//----- nvinfo : EIATTR_MAX_THREADS
	.align		4
.L_304:
        /*0dd4*/ 	.byte	0x04, 0x05
        /*0dd6*/ 	.short	(.L_306 - .L_305)
.L_305:
        /*0dd8*/ 	.word	0x00000100
        /*0ddc*/ 	.word	0x00000001
        /*0de0*/ 	.word	0x00000001


	//----- nvinfo : EIATTR_CRS_STACK_SIZE
	.align		4
.L_306:
        /*0de4*/ 	.byte	0x04, 0x1e
        /*0de6*/ 	.short	(.L_308 - .L_307)
.L_307:
        /*0de8*/ 	.word	0x00000000
.L_308:


//--------------------- .nv.info._ZN7cutlass13device_kernelIN5flash19enable_sm80_to_sm89INS1_16FlashAttnFwdSm80INS1_25CollectiveMainloopFwdSm80ILi4ELi1ELb0EN4cute5tupleIJNS5_1CILi128EEENS7_ILi64EEES8_EEELi128ENS_10bfloat16_tEfNS_4arch4Sm80ELb1ELb0ELb1ELb0ELb1ELb0ELb1ELb1EEENS1_21CollectiveEpilogueFwdINS6_IJS8_S8_S9_EEENS6_IJNS7_ILi1EEESH_SH_EEESB_SD_Li128ELb0ELb1ELb1ELb0EEENS1_30DynamicPersistentTileSchedulerILi128ELi128ELb1ELb1ELb0EEEEEEEEEvNT_6ParamsE --------------------------
	.section	.nv.info._ZN7cutlass13device_kernelIN5flash19enable_sm80_to_sm89INS1_16FlashAttnFwdSm80INS1_25CollectiveMainloopFwdSm80ILi4ELi1ELb0EN4cute5tupleIJNS5_1CILi128EEENS7_ILi64EEES8_EEELi128ENS_10bfloat16_tEfNS_4arch4Sm80ELb1ELb0ELb1ELb0ELb1ELb0ELb1ELb1EEENS1_21CollectiveEpilogueFwdINS6_IJS8_S8_S9_EEENS6_IJNS7_ILi1EEESH_SH_EEESB_SD_Li128ELb0ELb1ELb1ELb0EEENS1_30DynamicPersistentTileSchedulerILi128ELi128ELb1ELb1ELb0EEEEEEEEEvNT_6ParamsE,"",@"SHT_CUDA_INFO"
	.sectionflags	@""
	.align	4


	//----- nvinfo : EIATTR_CUDA_API_VERSION
	.align		4
        /*0000*/ 	.byte	0x04, 0x37
        /*0002*/ 	.short	(.L_310 - .L_309)
.L_309:
        /*0004*/ 	.word	0x00000082


	//----- nvinfo : EIATTR_SW2861232_WAR
	.align		4
.L_310:
        /*0008*/ 	.byte	0x01, 0x35
	.zero		2


	//----- nvinfo : EIATTR_PARAM_CBANK
	.align		4
        /*000c*/ 	.byte	0x04, 0x0a
        /*000e*/ 	.short	(.L_312 - .L_311)
	.align		4
.L_311:
        /*0010*/ 	.word	index@(.nv.constant0._ZN7cutlass13device_kernelIN5flash19enable_sm80_to_sm89INS1_16FlashAttnFwdSm80INS1_25CollectiveMainloopFwdSm80ILi4ELi1ELb0EN4cute5tupleIJNS5_1CILi128EEENS7_ILi64EEES8_EEELi128ENS_10bfloat16_tEfNS_4arch4Sm80ELb1ELb0ELb1ELb0ELb1ELb0ELb1ELb1EEENS1_21CollectiveEpilogueFwdINS6_IJS8_S8_S9_EEENS6_IJNS7_ILi1EEESH_SH_EEESB_SD_Li128ELb0ELb1ELb1ELb0EEENS1_30DynamicPersistentTileSchedulerILi128ELi128ELb1ELb1ELb0EEEEEEEEEvNT_6ParamsE)
        /*0014*/ 	.short	0x0160
        /*0016*/ 	.short	0x0428


	//----- nvinfo : EIATTR_CBANK_PARAM_SIZE
	.align		4
.L_312:
        /*0018*/ 	.byte	0x03, 0x19
        /*001a*/ 	.short	0x0428


	//----- nvinfo : EIATTR_KPARAM_INFO
	.align		4
        /*001c*/ 	.byte	0x04, 0x17
        /*001e*/ 	.short	(.L_314 - .L_313)
.L_313:
        /*0020*/ 	.word	0x00000000
        /*0024*/ 	.short	0x0000
        /*0026*/ 	.short	0x0000
        /*0028*/ 	.byte	0x00, 0xf0, 0xa1, 0x10


	//----- nvinfo : EIATTR_MAXREG_COUNT
	.align		4
.L_314:
        /*002c*/ 	.byte	0x03, 0x1b
        /*002e*/ 	.short	0x00ff


	//----- nvinfo : EIATTR_NUM_BARRIERS
	.align		4
        /*0030*/ 	.byte	0x02, 0x4c
        /*0032*/ 	.byte	0x06
	.zero		1


	//----- nvinfo : EIATTR_ANNOTATIONS
	.align		4
        /*0034*/ 	.byte	0x04, 0x55
        /*0036*/ 	.short	(.L_316 - .L_315)


	//   ....[0]....
.L_315:
        /* <DEDUP_REMOVED lines=127> */


	//----- nvinfo : EIATTR_MERCURY_ISA_VERSION
	.align		4
.L_316:
        /*0810*/ 	.byte	0x03, 0x5f
        /*0812*/ 	.short	0x0000


	//----- nvinfo : EIATTR_INT_WARP_WIDE_INSTR_OFFSETS
	.align		4
        /*0814*/ 	.byte	0x04, 0x31
        /*0816*/ 	.short	(.L_318 - .L_317)


	//   ....[0]....
.L_317:
        /*0818*/ 	.word	0x000117d0


	//   ....[1]....
        /*081c*/ 	.word	0x00011870


	//----- nvinfo : EIATTR_COOP_GROUP_MASK_REGIDS
	.align		4
.L_318:
        /*0820*/ 	.byte	0x04, 0x29
        /*0822*/ 	.short	(.L_320 - .L_319)


	//   ....[0]....
.L_319:
        /*0824*/ 	.word	0xffffffff


	//   ....[1]....
        /*0828*/ 	.word	0xffffffff


	//   ....[2]....
        /*082c*/ 	.word	0xffffffff


	//   ....[3]....
        /*0830*/ 	.word	0xffffffff


	//   ....[4]....
        /*0834*/ 	.word	0xffffffff


	//   ....[5]....
        /*0838*/ 	.word	0xffffffff


	//   ....[6]....
        /*083c*/ 	.word	0xffffffff


	//   ....[7]....
        /*0840*/ 	.word	0xffffffff


	//   ....[8]....
        /*0844*/ 	.word	0xffffffff


	//   ....[9]....
        /*0848*/ 	.word	0xffffffff


	//   ....[10]....
        /*084c*/ 	.word	0xffffffff


	//   ....[11]....
        /*0850*/ 	.word	0xffffffff


	//   ....[12]....
        /*0854*/ 	.word	0xffffffff


	//   ....[13]....
        /*0858*/ 	.word	0xffffffff


	//   ....[14]....
        /*085c*/ 	.word	0xffffffff


	//   ....[15]....
        /*0860*/ 	.word	0xffffffff


	//   ....[16]....
        /*0864*/ 	.word	0xffffffff


	//   ....[17]....
        /*0868*/ 	.word	0xffffffff


	//   ....[18]....
        /*086c*/ 	.word	0xffffffff


	//   ....[19]....
        /*0870*/ 	.word	0xffffffff


	//   ....[20]....
        /*0874*/ 	.word	0xffffffff


	//   ....[21]....
        /*0878*/ 	.word	0xffffffff


	//   ....[22]....
        /*087c*/ 	.word	0xffffffff


	//   ....[23]....
        /*0880*/ 	.word	0xffffffff


	//   ....[24]....
        /*0884*/ 	.word	0xffffffff


	//   ....[25]....
        /*0888*/ 	.word	0xffffffff


	//   ....[26]....
        /*088c*/ 	.word	0xffffffff


	//   ....[27]....
        /*0890*/ 	.word	0xffffffff


	//   ....[28]....
        /*0894*/ 	.word	0xffffffff


	//   ....[29]....
        /*0898*/ 	.word	0xffffffff


	//   ....[30]....
        /*089c*/ 	.word	0xffffffff


	//   ....[31]....
        /*08a0*/ 	.word	0xffffffff


	//   ....[32]....
        /*08a4*/ 	.word	0xffffffff


	//   ....[33]....
        /*08a8*/ 	.word	0xffffffff


	//   ....[34]....
        /*08ac*/ 	.word	0xffffffff


	//   ....[35]....
        /*08b0*/ 	.word	0xffffffff


	//   ....[36]....
        /*08b4*/ 	.word	0xffffffff


	//   ....[37]....
        /*08b8*/ 	.word	0xffffffff


	//   ....[38]....
        /*08bc*/ 	.word	0xffffffff


	//   ....[39]....
        /*08c0*/ 	.word	0xffffffff


	//   ....[40]....
        /*08c4*/ 	.word	0xffffffff


	//   ....[41]....
        /*08c8*/ 	.word	0xffffffff


	//   ....[42]....
        /*08cc*/ 	.word	0xffffffff


	//   ....[43]....
        /*08d0*/ 	.word	0xffffffff


	//   ....[44]....
        /*08d4*/ 	.word	0xffffffff


	//   ....[45]....
        /*08d8*/ 	.word	0xffffffff


	//   ....[46]....
        /*08dc*/ 	.word	0xffffffff


	//   ....[47]....
        /*08e0*/ 	.word	0xffffffff


	//   ....[48]....
        /*08e4*/ 	.word	0xffffffff


	//   ....[49]....
        /*08e8*/ 	.word	0xffffffff


	//   ....[50]....
        /*08ec*/ 	.word	0xffffffff


	//   ....[51]....
        /*08f0*/ 	.word	0xffffffff


	//   ....[52]....
        /*08f4*/ 	.word	0xffffffff


	//   ....[53]....
        /*08f8*/ 	.word	0xffffffff


	//   ....[54]....
        /*08fc*/ 	.word	0xffffffff


	//   ....[55]....
        /*0900*/ 	.word	0xffffffff


	//   ....[56]....
        /*0904*/ 	.word	0xffffffff


	//   ....[57]....
        /*0908*/ 	.word	0xffffffff


	//   ....[58]....
        /*090c*/ 	.word	0xffffffff


	//   ....[59]....
        /*0910*/ 	.word	0xffffffff


	//   ....[60]....
        /*0914*/ 	.word	0xffffffff


	//   ....[61]....
        /*0918*/ 	.word	0xffffffff


	//   ....[62]....
        /*091c*/ 	.word	0xffffffff


	//   ....[63]....
        /*0920*/ 	.word	0xffffffff


	//   ....[64]....
        /*0924*/ 	.word	0xffffffff


	//   ....[65]....
        /*0928*/ 	.word	0xffffffff


	//   ....[66]....
        /*092c*/ 	.word	0xffffffff


	//   ....[67]....
        /*0930*/ 	.word	0xffffffff


	//   ....[68]....
        /*0934*/ 	.word	0xffffffff


	//   ....[69]....
        /*0938*/ 	.word	0xffffffff


	//   ....[70]....
        /*093c*/ 	.word	0xffffffff


	//   ....[71]....
        /*0940*/ 	.word	0xffffffff


	//   ....[72]....
        /*0944*/ 	.word	0xffffffff


	//   ....[73]....
        /*0948*/ 	.word	0xffffffff


	//   ....[74]....
        /*094c*/ 	.word	0xffffffff


	//   ....[75]....
        /*0950*/ 	.word	0xffffffff


	//   ....[76]....
        /*0954*/ 	.word	0xffffffff


	//   ....[77]....
        /*0958*/ 	.word	0xffffffff


	//   ....[78]....
        /*095c*/ 	.word	0xffffffff


	//   ....[79]....
        /*0960*/ 	.word	0xffffffff


	//   ....[80]....
        /*0964*/ 	.word	0xffffffff


	//   ....[81]....
        /*0968*/ 	.word	0xffffffff


	//   ....[82]....
        /*096c*/ 	.word	0xffffffff


	//   ....[83]....
        /*0970*/ 	.word	0xffffffff


	//   ....[84]....
        /*0974*/ 	.word	0xffffffff


	//   ....[85]....
        /*0978*/ 	.word	0xffffffff


	//   ....[86]....
        /*097c*/ 	.word	0xffffffff


	//   ....[87]....
        /*0980*/ 	.word	0xffffffff


	//   ....[88]....
        /*0984*/ 	.word	0xffffffff


	//   ....[89]....
        /*0988*/ 	.word	0xffffffff


	//   ....[90]....
        /*098c*/ 	.word	0xffffffff


	//   ....[91]....
        /*0990*/ 	.word	0xffffffff


	//   ....[92]....
        /*0994*/ 	.word	0xffffffff


	//   ....[93]....
        /*0998*/ 	.word	0xffffffff


	//   ....[94]....
        /*099c*/ 	.word	0xffffffff


	//   ....[95]....
        /*09a0*/ 	.word	0xffffffff


	//   ....[96]....
        /*09a4*/ 	.word	0xffffffff


	//   ....[97]....
        /*09a8*/ 	.word	0xffffffff


	//   ....[98]....
        /*09ac*/ 	.word	0xffffffff


	//   ....[99]....
        /*09b0*/ 	.word	0xffffffff


	//   ....[100]....
        /*09b4*/ 	.word	0xffffffff


	//   ....[101]....
        /*09b8*/ 	.word	0xffffffff


	//   ....[102]....
        /*09bc*/ 	.word	0xffffffff


	//   ....[103]....
        /*09c0*/ 	.word	0xffffffff


	//   ....[104]....
        /*09c4*/ 	.word	0xffffffff


	//   ....[105]....
        /*09c8*/ 	.word	0xffffffff


	//   ....[106]....
        /*09cc*/ 	.word	0xffffffff


	//   ....[107]....
        /*09d0*/ 	.word	0xffffffff


	//   ....[108]....
        /*09d4*/ 	.word	0xffffffff


	//   ....[109]....
        /*09d8*/ 	.word	0xffffffff


	//   ....[110]....
        /*09dc*/ 	.word	0xffffffff


	//   ....[111]....
        /*09e0*/ 	.word	0xffffffff


	//   ....[112]....
        /*09e4*/ 	.word	0xffffffff


	//   ....[113]....
        /*09e8*/ 	.word	0xffffffff


	//   ....[114]....
        /*09ec*/ 	.word	0xffffffff


	//   ....[115]....
        /*09f0*/ 	.word	0xffffffff


	//   ....[116]....
        /*09f4*/ 	.word	0xffffffff


	//   ....[117]....
        /*09f8*/ 	.word	0xffffffff


	//   ....[118]....
        /*09fc*/ 	.word	0xffffffff


	//   ....[119]....
        /*0a00*/ 	.word	0xffffffff


	//   ....[120]....
        /*0a04*/ 	.word	0xffffffff


	//   ....[121]....
        /*0a08*/ 	.word	0xffffffff


	//   ....[122]....
        /*0a0c*/ 	.word	0xffffffff


	//   ....[123]....
        /*0a10*/ 	.word	0xffffffff


	//   ....[124]....
        /*0a14*/ 	.word	0xffffffff


	//   ....[125]....
        /*0a18*/ 	.word	0xffffffff


	//   ....[126]....
        /*0a1c*/ 	.word	0xffffffff


	//   ....[127]....
        /*0a20*/ 	.word	0xffffffff


	//   ....[128]....
        /*0a24*/ 	.word	0xffffffff


	//   ....[129]....
        /*0a28*/ 	.word	0xffffffff


	//   ....[130]....
        /*0a2c*/ 	.word	0xffffffff


	//   ....[131]....
        /*0a30*/ 	.word	0xffffffff


	//   ....[132]....
        /*0a34*/ 	.word	0xffffffff


	//   ....[133]....
        /*0a38*/ 	.word	0xffffffff


	//   ....[134]....
        /*0a3c*/ 	.word	0xffffffff


	//   ....[135]....
        /*0a40*/ 	.word	0xffffffff


	//   ....[136]....
        /*0a44*/ 	.word	0xffffffff


	//   ....[137]....
        /*0a48*/ 	.word	0xffffffff


	//   ....[138]....
        /*0a4c*/ 	.word	0xffffffff


	//   ....[139]....
        /*0a50*/ 	.word	0xffffffff


	//   ....[140]....
        /*0a54*/ 	.word	0xffffffff


	//   ....[141]....
        /*0a58*/ 	.word	0xffffffff


	//   ....[142]....
        /*0a5c*/ 	.word	0xffffffff


	//   ....[143]....
        /*0a60*/ 	.word	0xffffffff


	//   ....[144]....
        /*0a64*/ 	.word	0xffffffff


	//   ....[145]....
        /*0a68*/ 	.word	0xffffffff


	//   ....[146]....
        /*0a6c*/ 	.word	0xffffffff


	//   ....[147]....
        /*0a70*/ 	.word	0xffffffff


	//   ....[148]....
        /*0a74*/ 	.word	0xffffffff


	//   ....[149]....
        /*0a78*/ 	.word	0xffffffff


	//   ....[150]....
        /*0a7c*/ 	.word	0xffffffff


	//   ....[151]....
        /*0a80*/ 	.word	0xffffffff


	//   ....[152]....
        /*0a84*/ 	.word	0xffffffff


	//   ....[153]....
        /*0a88*/ 	.word	0xffffffff


	//   ....[154]....
        /*0a8c*/ 	.word	0xffffffff


	//   ....[155]....
        /*0a90*/ 	.word	0xffffffff


	//   ....[156]....
        /*0a94*/ 	.word	0xffffffff


	//   ....[157]....
        /*0a98*/ 	.word	0xffffffff


	//   ....[158]....
        /*0a9c*/ 	.word	0xffffffff


	//   ....[159]....
        /*0aa0*/ 	.word	0xffffffff


	//   ....[160]....
        /*0aa4*/ 	.word	0xffffffff


	//   ....[161]....
        /*0aa8*/ 	.word	0xffffffff


	//   ....[162]....
        /*0aac*/ 	.word	0xffffffff


	//   ....[163]....
        /*0ab0*/ 	.word	0xffffffff


	//   ....[164]....
        /*0ab4*/ 	.word	0xffffffff


	//   ....[165]....
        /*0ab8*/ 	.word	0xffffffff


	//   ....[166]....
        /*0abc*/ 	.word	0xffffffff


	//   ....[167]....
        /*0ac0*/ 	.word	0xffffffff


	//   ....[168]....
        /*0ac4*/ 	.word	0xffffffff


	//   ....[169]....
        /*0ac8*/ 	.word	0xffffffff


	//   ....[170]....
        /*0acc*/ 	.word	0xffffffff


	//   ....[171]....
        /*0ad0*/ 	.word	0xffffffff


	//   ....[172]....
        /*0ad4*/ 	.word	0xffffffff


	//   ....[173]....
        /*0ad8*/ 	.word	0xffffffff


	//   ....[174]....
        /*0adc*/ 	.word	0xffffffff


	//   ....[175]....
        /*0ae0*/ 	.word	0xffffffff


	//   ....[176]....
        /*0ae4*/ 	.word	0xffffffff


	//   ....[177]....
        /*0ae8*/ 	.word	0xffffffff


	//   ....[178]....
        /*0aec*/ 	.word	0xffffffff


	//   ....[179]....
        /*0af0*/ 	.word	0xffffffff


	//   ....[180]....
        /*0af4*/ 	.word	0xffffffff


	//   ....[181]....
        /*0af8*/ 	.word	0xffffffff


	//   ....[182]....
        /*0afc*/ 	.word	0xffffffff


	//   ....[183]....
        /*0b00*/ 	.word	0xffffffff


	//   ....[184]....
        /*0b04*/ 	.word	0xffffffff


	//   ....[185]....
        /*0b08*/ 	.word	0xffffffff


	//   ....[186]....
        /*0b0c*/ 	.word	0xffffffff


	//   ....[187]....
        /*0b10*/ 	.word	0xffffffff


	//   ....[188]....
        /*0b14*/ 	.word	0xffffffff


	//   ....[189]....
        /*0b18*/ 	.word	0xffffffff


	//   ....[190]....
        /*0b1c*/ 	.word	0xffffffff


	//   ....[191]....
        /*0b20*/ 	.word	0xffffffff


	//   ....[192]....
        /*0b24*/ 	.word	0xffffffff


	//   ....[193]....
        /*0b28*/ 	.word	0xffffffff


	//   ....[194]....
        /*0b2c*/ 	.word	0xffffffff


	//   ....[195]....
        /*0b30*/ 	.word	0xffffffff


	//   ....[196]....
        /*0b34*/ 	.word	0xffffffff


	//   ....[197]....
        /*0b38*/ 	.word	0xffffffff


	//   ....[198]....
        /*0b3c*/ 	.word	0xffffffff


	//   ....[199]....
        /*0b40*/ 	.word	0xffffffff


	//   ....[200]....
        /*0b44*/ 	.word	0xffffffff


	//   ....[201]....
        /*0b48*/ 	.word	0xffffffff


	//   ....[202]....
        /*0b4c*/ 	.word	0xffffffff


	//   ....[203]....
        /*0b50*/ 	.word	0xffffffff


	//   ....[204]....
        /*0b54*/ 	.word	0xffffffff


	//   ....[205]....
        /*0b58*/ 	.word	0xffffffff


	//   ....[206]....
        /*0b5c*/ 	.word	0xffffffff


	//   ....[207]....
        /*0b60*/ 	.word	0xffffffff


	//   ....[208]....
        /*0b64*/ 	.word	0xffffffff


	//   ....[209]....
        /*0b68*/ 	.word	0xffffffff


	//   ....[210]....
        /*0b6c*/ 	.word	0xffffffff


	//   ....[211]....
        /*0b70*/ 	.word	0xffffffff


	//   ....[212]....
        /*0b74*/ 	.word	0xffffffff


	//   ....[213]....
        /*0b78*/ 	.word	0xffffffff


	//   ....[214]....
        /*0b7c*/ 	.word	0xffffffff


	//   ....[215]....
        /*0b80*/ 	.word	0xffffffff


	//   ....[216]....
        /*0b84*/ 	.word	0xffffffff


	//   ....[217]....
        /*0b88*/ 	.word	0xffffffff


	//   ....[218]....
        /*0b8c*/ 	.word	0xffffffff


	//   ....[219]....
        /*0b90*/ 	.word	0xffffffff


	//   ....[220]....
        /*0b94*/ 	.word	0xffffffff


	//   ....[221]....
        /*0b98*/ 	.word	0xffffffff


	//----- nvinfo : EIATTR_COOP_GROUP_INSTR_OFFSETS
	.align		4
.L_320:
        /*0b9c*/ 	.byte	0x04, 0x28
        /*0b9e*/ 	.short	(.L_322 - .L_321)


	//   ....[0]....
.L_321:
        /*0ba0*/ 	.word	0x00000050


	//   ....[1]....
        /*0ba4*/ 	.word	0x00000060


	//   ....[2]....
        /*0ba8*/ 	.word	0x00001950


	//   ....[3]....
        /*0bac*/ 	.word	0x00001970


	//   ....[4]....
        /*0bb0*/ 	.word	0x00001b20


	//   ....[5]....
        /*0bb4*/ 	.word	0x00001b30


	//   ....[6]....
        /*0bb8*/ 	.word	0x00001c70


	//   ....[7]....
        /*0bbc*/ 	.word	0x00001c90


	//   ....[8]....
        /*0bc0*/ 	.word	0x00001dd0


	//   ....[9]....
        /*0bc4*/ 	.word	0x00001de0


	//   ....[10]....
        /*0bc8*/ 	.word	0x00001f20


	//   ....[11]....
        /*0bcc*/ 	.word	0x00001f40


	//   ....[12]....
        /*0bd0*/ 	.word	0x00002080


	//   ....[13]....
        /*0bd4*/ 	.word	0x00002090


	//   ....[14]....
        /*0bd8*/ 	.word	0x000021d0


	//   ....[15]....
        /*0bdc*/ 	.word	0x000021f0


	//   ....[16]....
        /*0be0*/ 	.word	0x00002330


	//   ....[17]....
        /*0be4*/ 	.word	0x00002340


	//   ....[18]....
        /*0be8*/ 	.word	0x00002870


	//   ....[19]....
        /*0bec*/ 	.word	0x00002890


	//   ....[20]....
        /*0bf0*/ 	.word	0x000028b0


	//   ....[21]....
        /*0bf4*/ 	.word	0x000028c0


	//   ....[22]....
        /*0bf8*/ 	.word	0x000028f0


	//   ....[23]....
        /*0bfc*/ 	.word	0x00002920


	//   ....[24]....
        /*0c00*/ 	.word	0x00002980


	//   ....[25]....
        /*0c04*/ 	.word	0x00002990


	//   ....[26]....
        /*0c08*/ 	.word	0x00002ca0


	//   ....[27]....
        /*0c0c*/ 	.word	0x00002cb0


	//   ....[28]....
        /*0c10*/ 	.word	0x00002cc0


	//   ....[29]....
        /*0c14*/ 	.word	0x00002cd0


	//   ....[30]....
        /*0c18*/ 	.word	0x00002ce0


	//   ....[31]....
        /*0c1c*/ 	.word	0x00002d00


	//   ....[32]....
        /*0c20*/ 	.word	0x00002d20


	//   ....[33]....
        /*0c24*/ 	.word	0x00002d30


	//   ....[34]....
        /*0c28*/ 	.word	0x00004570


	//   ....[35]....
        /*0c2c*/ 	.word	0x000045c0


	//   ....[36]....
        /*0c30*/ 	.word	0x000045d0


	//   ....[37]....
        /*0c34*/ 	.word	0x000045e0


	//   ....[38]....
        /*0c38*/ 	.word	0x000045f0


	//   ....[39]....
        /*0c3c*/ 	.word	0x00004600


	//   ....[40]....
        /*0c40*/ 	.word	0x00004610


	//   ....[41]....
        /*0c44*/ 	.word	0x00004630


	//   ....[42]....
        /*0c48*/ 	.word	0x00004990


	//   ....[43]....
        /*0c4c*/ 	.word	0x00004bd0


	//   ....[44]....
        /*0c50*/ 	.word	0x00004be0


	//   ....[45]....
        /*0c54*/ 	.word	0x00004bf0


	//   ....[46]....
        /*0c58*/ 	.word	0x000055f0


	//   ....[47]....
        /*0c5c*/ 	.word	0x00005620


	//   ....[48]....
        /*0c60*/ 	.word	0x00005640


	//   ....[49]....
        /*0c64*/ 	.word	0x00005650


	//   ....[50]....
        /*0c68*/ 	.word	0x00005680


	//   ....[51]....
        /*0c6c*/ 	.word	0x000056a0


	//   ....[52]....
        /*0c70*/ 	.word	0x000056c0


	//   ....[53]....
        /*0c74*/ 	.word	0x000056d0


	//   ....[54]....
        /*0c78*/ 	.word	0x00007410


	//   ....[55]....
        /*0c7c*/ 	.word	0x00007460


	//   ....[56]....
        /*0c80*/ 	.word	0x00007510


	//   ....[57]....
        /*0c84*/ 	.word	0x00007520


	//   ....[58]....
        /*0c88*/ 	.word	0x00007550


	//   ....[59]....
        /*0c8c*/ 	.word	0x00007580


	//   ....[60]....
        /*0c90*/ 	.word	0x000075b0


	//   ....[61]....
        /*0c94*/ 	.word	0x00007630


	//   ....[62]....
        /*0c98*/ 	.word	0x00008d60


	//   ....[63]....
        /*0c9c*/ 	.word	0x00008db0


	//   ....[64]....
        /*0ca0*/ 	.word	0x00008e60


	//   ....[65]....
        /*0ca4*/ 	.word	0x00008e70


	//   ....[66]....
        /*0ca8*/ 	.word	0x00008ea0


	//   ....[67]....
        /*0cac*/ 	.word	0x00008ed0


	//   ....[68]....
        /*0cb0*/ 	.word	0x00008f00


	//   ....[69]....
        /*0cb4*/ 	.word	0x00008f80


	//   ....[70]....
        /*0cb8*/ 	.word	0x000091a0


	//   ....[71]....
        /*0cbc*/ 	.word	0x000093d0


	//   ....[72]....
        /*0cc0*/ 	.word	0x000093e0


	//   ....[73]....
        /*0cc4*/ 	.word	0x000093f0


	//   ....[74]....
        /*0cc8*/ 	.word	0x00009a00


	//   ....[75]....
        /*0ccc*/ 	.word	0x00009b00


	//   ....[76]....
        /*0cd0*/ 	.word	0x00009c70


	//   ....[77]....
        /*0cd4*/ 	.word	0x00009c90


	//   ....[78]....
        /*0cd8*/ 	.word	0x00009db0


	//   ....[79]....
        /*0cdc*/ 	.word	0x00009dd0


	//   ....[80]....
        /*0ce0*/ 	.word	0x00009ef0


	//   ....[81]....
        /*0ce4*/ 	.word	0x00009f10


	//   ....[82]....
        /*0ce8*/ 	.word	0x0000c700


	//   ....[83]....
        /*0cec*/ 	.word	0x0000c770


	//   ....[84]....
        /*0cf0*/ 	.word	0x0000c790


	//   ....[85]....
        /*0cf4*/ 	.word	0x0000c7b0


	//   ....[86]....
        /*0cf8*/ 	.word	0x0000c7d0


	//   ....[87]....
        /*0cfc*/ 	.word	0x0000c7f0


	//   ....[88]....
        /*0d00*/ 	.word	0x0000c800


	//   ....[89]....
        /*0d04*/ 	.word	0x0000c810


	//   ....[90]....
        /*0d08*/ 	.word	0x0000df90


	//   ....[91]....
        /*0d0c*/ 	.word	0x0000dfe0


	//   ....[92]....
        /*0d10*/ 	.word	0x0000e060


	//   ....[93]....
        /*0d14*/ 	.word	0x0000e0a0


	//   ....[94]....
        /*0d18*/ 	.word	0x0000e0d0


	//   ....[95]....
        /*0d1c*/ 	.word	0x0000e100


	//   ....[96]....
        /*0d20*/ 	.word	0x0000e120


	//   ....[97]....
        /*0d24*/ 	.word	0x0000e170


	//   ....[98]....
        /*0d28*/ 	.word	0x0000e6a0


	//   ....[99]....
        /*0d2c*/ 	.word	0x0000e6c0


	//   ....[100]....
        /*0d30*/ 	.word	0x0000e6e0


	//   ....[101]....
        /*0d34*/ 	.word	0x0000e700


	//   ....[102]....
        /*0d38*/ 	.word	0x0000e720


	//   ....[103]....
        /*0d3c*/ 	.word	0x0000e740


	//   ....[104]....
        /*0d40*/ 	.word	0x0000e760


	//   ....[105]....
        /*0d44*/ 	.word	0x0000e780


	//   ....[106]....
        /*0d48*/ 	.word	0x00010bf0


	//   ....[107]....
        /*0d4c*/ 	.word	0x00010c40


	//   ....[108]....
        /*0d50*/ 	.word	0x00010c50


	//   ....[109]....
        /*0d54*/ 	.word	0x00010c80


	//   ....[110]....
        /*0d58*/ 	.word	0x00010c90


	//   ....[111]....
        /*0d5c*/ 	.word	0x00010cb0


	//   ....[112]....
        /*0d60*/ 	.word	0x00010cd0


	//   ....[113]....
        /*0d64*/ 	.word	0x00010ce0


	//   ....[114]....
        /*0d68*/ 	.word	0x000119a0


	//   ....[115]....
        /*0d6c*/ 	.word	0x00012040


	//   ....[116]....
        /*0d70*/ 	.word	0x00012060


	//   ....[117]....
        /*0d74*/ 	.word	0x00012070


	//   ....[118]....
        /*0d78*/ 	.word	0x00012080


	//   ....[119]....
        /*0d7c*/ 	.word	0x000120b0


	//   ....[120]....
        /*0d80*/ 	.word	0x000120d0


	//   ....[121]....
        /*0d84*/ 	.word	0x000120f0


	//   ....[122]....
        /*0d88*/ 	.word	0x00012100


	//   ....[123]....
        /*0d8c*/ 	.word	0x000121f0


	//   ....[124]....
        /*0d90*/ 	.word	0x00012240


	//   ....[125]....
        /*0d94*/ 	.word	0x00012680


	//   ....[126]....
        /*0d98*/ 	.word	0x000126a0


	//   ....[127]....
        /*0d9c*/ 	.word	0x00012ad0


	//   ....[128]....
        /*0da0*/ 	.word	0x00012af0


	//   ....[129]....
        /*0da4*/ 	.word	0x00012f20


	//   ....[130]....
        /*0da8*/ 	.word	0x00012f30


	//   ....[131]....
        /*0dac*/ 	.word	0x000136c0


	//   ....[132]....
        /*0db0*/ 	.word	0x000137d0


	//   ....[133]....
        /*0db4*/ 	.word	0x00013840


	//   ....[134]....
        /*0db8*/ 	.word	0x000138b0


	//   ....[135]....
        /*0dbc*/ 	.word	0x00013910


	//   ....[136]....
        /*0dc0*/ 	.word	0x00013980


	//   ....[137]....
        /*0dc4*/ 	.word	0x000139f0


	//   ....[138]....
        /*0dc8*/ 	.word	0x00013a60


	//   ....[139]....
        /*0dcc*/ 	.word	0x00013ac0


	//   ....[140]....
        /*0dd0*/ 	.word	0x00013b30


	//   ....[141]....
        /*0dd4*/ 	.word	0x00013ba0


	//   ....[142]....
        /*0dd8*/ 	.word	0x00013c10


	//   ....[143]....
        /*0ddc*/ 	.word	0x00013c70


	//   ....[144]....
        /*0de0*/ 	.word	0x00013ce0


	//   ....[145]....
        /*0de4*/ 	.word	0x00013d50


	//   ....[146]....
        /*0de8*/ 	.word	0x00013dc0


	//   ....[147]....
        /*0dec*/ 	.word	0x00013e20


	//   ....[148]....
        /*0df0*/ 	.word	0x00013e90


	//   ....[149]....
        /*0df4*/ 	.word	0x00013f00


	//   ....[150]....
        /*0df8*/ 	.word	0x00014050


	//   ....[151]....
        /*0dfc*/ 	.word	0x000140b0


	//   ....[152]....
        /*0e00*/ 	.word	0x00014200


	//   ....[153]....
        /*0e04*/ 	.word	0x00014260


	//   ....[154]....
        /*0e08*/ 	.word	0x000143b0


	//   ....[155]....
        /*0e0c*/ 	.word	0x00014410


	//   ....[156]....
        /*0e10*/ 	.word	0x00014470


	//   ....[157]....
        /*0e14*/ 	.word	0x000144d0


	//   ....[158]....
        /*0e18*/ 	.word	0x00014730


	//   ....[159]....
        /*0e1c*/ 	.word	0x00014990


	//   ....[160]....
        /*0e20*/ 	.word	0x00014fb0


	//   ....[161]....
        /*0e24*/ 	.word	0x00015000


	//   ....[162]....
        /*0e28*/ 	.word	0x00015050


	//   ....[163]....
        /*0e2c*/ 	.word	0x000150a0


	//   ....[164]....
        /*0e30*/ 	.word	0x000150f0


	//   ....[165]....
        /*0e34*/ 	.word	0x00015140


	//   ....[166]....
        /*0e38*/ 	.word	0x00015190


	//   ....[167]....
        /*0e3c*/ 	.word	0x000151e0


	//   ....[168]....
        /*0e40*/ 	.word	0x00015240


	//   ....[169]....
        /*0e44*/ 	.word	0x000152b0


	//   ....[170]....
        /*0e48*/ 	.word	0x00015400


	//   ....[171]....
        /*0e4c*/ 	.word	0x00015460


	//   ....[172]....
        /*0e50*/ 	.word	0x000155c0


	//   ....[173]....
        /*0e54*/ 	.word	0x00015620


	//   ....[174]....
        /*0e58*/ 	.word	0x00015780


	//   ....[175]....
        /*0e5c*/ 	.word	0x000157e0


	//   ....[176]....
        /*0e60*/ 	.word	0x00015840


	//   ....[177]....
        /*0e64*/ 	.word	0x000158b0


	//   ....[178]....
        /*0e68*/ 	.word	0x00015a00


	//   ....[179]....
        /*0e6c*/ 	.word	0x00015a60


	//   ....[180]....
        /*0e70*/ 	.word	0x00015bc0


	//   ....[181]....
        /*0e74*/ 	.word	0x00015c20


	//   ....[182]....
        /*0e78*/ 	.word	0x00015d80


	//   ....[183]....
        /*0e7c*/ 	.word	0x00015de0


	//   ....[184]....
        /*0e80*/ 	.word	0x00015e30


	//   ....[185]....
        /*0e84*/ 	.word	0x00015e80


	//   ....[186]....
        /*0e88*/ 	.word	0x000160d0


	//   ....[187]....
        /*0e8c*/ 	.word	0x00016320


	//   ....[188]....
        /*0e90*/ 	.word	0x00016960


	//   ....[189]....
        /*0e94*/ 	.word	0x000169a0


	//   ....[190]....
        /*0e98*/ 	.word	0x000169f0


	//   ....[191]....
        /*0e9c*/ 	.word	0x00016a30


	//   ....[192]....
        /*0ea0*/ 	.word	0x00016a80


	//   ....[193]....
        /*0ea4*/ 	.word	0x00016ac0


	//   ....[194]....
        /*0ea8*/ 	.word	0x00016b10


	//   ....[195]....
        /*0eac*/ 	.word	0x00016b50


	//   ....[196]....
        /*0eb0*/ 	.word	0x00016bc0


	//   ....[197]....
        /*0eb4*/ 	.word	0x00016c30


	//   ....[198]....
        /*0eb8*/ 	.word	0x00016ca0


	//   ....[199]....
        /*0ebc*/ 	.word	0x00016dc0


	//   ....[200]....
        /*0ec0*/ 	.word	0x00016e20


	//   ....[201]....
        /*0ec4*/ 	.word	0x00016f40


	//   ....[202]....
        /*0ec8*/ 	.word	0x00016fa0


	//   ....[203]....
        /*0ecc*/ 	.word	0x000170c0


	//   ....[204]....
        /*0ed0*/ 	.word	0x00017120


	//   ....[205]....
        /*0ed4*/ 	.word	0x00017160


	//   ....[206]....
        /*0ed8*/ 	.word	0x000171a0


	//   ....[207]....
        /*0edc*/ 	.word	0x000171f0


	//   ....[208]....
        /*0ee0*/ 	.word	0x00017230


	//   ....[209]....
        /*0ee4*/ 	.word	0x00017280


	//   ....[210]....
        /*0ee8*/ 	.word	0x000172c0


	//   ....[211]....
        /*0eec*/ 	.word	0x00017310


	//   ....[212]....
        /*0ef0*/ 	.word	0x00017350


	//   ....[213]....
        /*0ef4*/ 	.word	0x000173b0


	//   ....[214]....
        /*0ef8*/ 	.word	0x00017410


	//   ....[215]....
        /*0efc*/ 	.word	0x00017460


	//   ....[216]....
        /*0f00*/ 	.word	0x000174c0


	//   ....[217]....
        /*0f04*/ 	.word	0x00017510


	//   ....[218]....
        /*0f08*/ 	.word	0x00017560


	//   ....[219]....
        /*0f0c*/ 	.word	0x000175b0


	//   ....[220]....
        /*0f10*/ 	.word	0x00017600


	//   ....[221]....
        /*0f14*/ 	.word	0x00017670


	//----- nvinfo : EIATTR_EXIT_INSTR_OFFSETS
	.align		4
.L_322:
        /*0f18*/ 	.byte	0x04, 0x1c
        /*0f1a*/ 	.short	(.L_324 - .L_323)


	//   ....[0]....
.L_323:
        /*0f1c*/ 	.word	0x000000b0


	//   ....[1]....
        /*0f20*/ 	.word	0x00013780


	//----- nvinfo : EIATTR_MAX_THREADS
	.align		4
.L_324:
        /*0f24*/ 	.byte	0x04, 0x05
        /*0f26*/ 	.short	(.L_326 - .L_325)
.L_325:
        /*0f28*/ 	.word	0x00000080
        /*0f2c*/ 	.word	0x00000001
        /*0f30*/ 	.word	0x00000001


	//----- nvinfo : EIATTR_CRS_STACK_SIZE
	.align		4
.L_326:
        /*0f34*/ 	.byte	0x04, 0x1e
        /*0f36*/ 	.short	(.L_328 - .L_327)
.L_327:
        /*0f38*/ 	.word	0x00000000
.L_328:


//--------------------- .nv.info._ZN7cutlass13device_kernelIN5flash19enable_sm80_to_sm89INS1_16FlashAttnFwdSm80INS1_25CollectiveMainloopFwdSm80ILi8ELi1ELb1EN4cute5tupleIJNS5_1CILi128EEENS7_ILi112EEES8_EEELi128ENS_10bfloat16_tEfNS_4arch4Sm80ELb1ELb0ELb1ELb1ELb1ELb0ELb1ELb1EEENS1_21CollectiveEpilogueFwdINS6_IJS8_S8_S9_EEENS6_IJNS7_ILi1EEESH_SH_EEESB_SD_Li256ELb1ELb1ELb1ELb0EEENS1_36VarlenDynamicPersistentTileSchedulerILi128ELi112ELi256ELi256ELb1ELb1ELb0ELb1ELb1ELb1EEEEEEEEEvNT_6ParamsE --------------------------
	.section	.nv.info._ZN7cutlass13device_kernelIN5flash19enable_sm80_to_sm89INS1_16FlashAttnFwdSm80INS1_25CollectiveMainloopFwdSm80ILi8ELi1ELb1EN4cute5tupleIJNS5_1CILi128EEENS7_ILi112EEES8_EEELi128ENS_10bfloat16_tEfNS_4arch4Sm80ELb1ELb0ELb1ELb1ELb1ELb0ELb1ELb1EEENS1_21CollectiveEpilogueFwdINS6_IJS8_S8_S9_EEENS6_IJNS7_ILi1EEESH_SH_EEESB_SD_Li256ELb1ELb1ELb1ELb0EEENS1_36VarlenDynamicPersistentTileSchedulerILi128ELi112ELi256ELi256ELb1ELb1ELb0ELb1ELb1ELb1EEEEEEEEEvNT_6ParamsE,"",@"SHT_CUDA_INFO"
	.sectionflags	@""
	.align	4


	//----- nvinfo : EIATTR_CUDA_API_VERSION
	.align		4
        /*0000*/ 	.byte	0x04, 0x37
        /*0002*/ 	.short	(.L_330 - .L_329)
.L_329:
        /*0004*/ 	.word	0x00000082


	//----- nvinfo : EIATTR_SW2861232_WAR
	.align		4
.L_330:
        /*0008*/ 	.byte	0x01, 0x35
	.zero		2


	//----- nvinfo : EIATTR_PARAM_CBANK
	.align		4
        /*000c*/ 	.byte	0x04, 0x0a
        /*000e*/ 	.short	(.L_332 - .L_331)
	.align		4
.L_331:
        /*0010*/ 	.word	index@(.nv.constant0._ZN7cutlass13device_kernelIN5flash19enable_sm80_to_sm89INS1_16FlashAttnFwdSm80INS1_25CollectiveMainloopFwdSm80ILi8ELi1ELb1EN4cute5tupleIJNS5_1CILi128EEENS7_ILi112EEES8_EEELi128ENS_10bfloat16_tEfNS_4arch4Sm80ELb1ELb0ELb1ELb1ELb1ELb0ELb1ELb1EEENS1_21CollectiveEpilogueFwdINS6_IJS8_S8_S9_EEENS6_IJNS7_ILi1EEESH_SH_EEESB_SD_Li256ELb1ELb1ELb1ELb0EEENS1_36VarlenDynamicPersistentTileSchedulerILi128ELi112ELi256ELi256ELb1ELb1ELb0ELb1ELb1ELb1EEEEEEEEEvNT_6ParamsE)
        /*0014*/ 	.short	0x0160
        /*0016*/ 	.short	0x0438


	//----- nvinfo : EIATTR_CBANK_PARAM_SIZE
	.align		4
.L_332:
        /*0018*/ 	.byte	0x03, 0x19
        /*001a*/ 	.short	0x0438


	//----- nvinfo : EIATTR_KPARAM_INFO
	.align		4
        /*001c*/ 	.byte	0x04, 0x17
        /*001e*/ 	.short	(.L_334 - .L_333)
.L_333:
        /*0020*/ 	.word	0x00000000
        /*0024*/ 	.short	0x0000
        /*0026*/ 	.short	0x0000
        /*0028*/ 	.byte	0x00, 0xf0, 0xe1, 0x10


	//----- nvinfo : EIATTR_MAXREG_COUNT
	.align		4
.L_334:
        /*002c*/ 	.byte	0x03, 0x1b
        /*002e*/ 	.short	0x00ff


	//----- nvinfo : EIATTR_NUM_BARRIERS
	.align		4
        /*0030*/ 	.byte	0x02, 0x4c
        /*0032*/ 	.byte	0x06
	.zero		1


	//----- nvinfo : EIATTR_ANNOTATIONS
	.align		4
        /*0034*/ 	.byte	0x04, 0x55
        /*0036*/ 	.short	(.L_336 - .L_335)


	//   ....[0]....
.L_335:
        /* <DEDUP_REMOVED lines=124> */


	//----- nvinfo : EIATTR_MERCURY_ISA_VERSION
	.align		4
.L_336:
        /*07e0*/ 	.byte	0x03, 0x5f
        /*07e2*/ 	.short	0x0000


	//----- nvinfo : EIATTR_INT_WARP_WIDE_INSTR_OFFSETS
	.align		4
        /*07e4*/ 	.byte	0x04, 0x31
        /*07e6*/ 	.short	(.L_338 - .L_337)


	//   ....[0]....
.L_337:
        /*07e8*/ 	.word	0x00010400


	//   ....[1]....
        /*07ec*/ 	.word	0x00010480


	//----- nvinfo : EIATTR_COOP_GROUP_MASK_REGIDS
	.align		4
.L_338:
        /*07f0*/ 	.byte	0x04, 0x29
        /*07f2*/ 	.short	(.L_340 - .L_339)


	//   ....[0]....
.L_339:
        /*07f4*/ 	.word	0xffffffff


	//   ....[1]....
        /*07f8*/ 	.word	0xffffffff


	//   ....[2]....
        /*07fc*/ 	.word	0xffffffff


	//   ....[3]....
        /*0800*/ 	.word	0xffffffff


	//   ....[4]....
        /*0804*/ 	.word	0xffffffff


	//   ....[5]....
        /*0808*/ 	.word	0xffffffff


	//   ....[6]....
        /*080c*/ 	.word	0xffffffff


	//   ....[7]....
        /*0810*/ 	.word	0xffffffff


	//   ....[8]....
        /*0814*/ 	.word	0xffffffff


	//   ....[9]....
        /*0818*/ 	.word	0xffffffff


	//   ....[10]....
        /*081c*/ 	.word	0xffffffff


	//   ....[11]....
        /*0820*/ 	.word	0xffffffff


	//   ....[12]....
        /*0824*/ 	.word	0xffffffff


	//   ....[13]....
        /*0828*/ 	.word	0xffffffff


	//   ....[14]....
        /*082c*/ 	.word	0xffffffff


	//   ....[15]....
        /*0830*/ 	.word	0xffffffff


	//   ....[16]....
        /*0834*/ 	.word	0xffffffff


	//   ....[17]....
        /*0838*/ 	.word	0xffffffff


	//   ....[18]....
        /*083c*/ 	.word	0xffffffff


	//   ....[19]....
        /*0840*/ 	.word	0xffffffff


	//   ....[20]....
        /*0844*/ 	.word	0xffffffff


	//   ....[21]....
        /*0848*/ 	.word	0xffffffff


	//   ....[22]....
        /*084c*/ 	.word	0xffffffff


	//   ....[23]....
        /*0850*/ 	.word	0xffffffff


	//   ....[24]....
        /*0854*/ 	.word	0xffffffff


	//   ....[25]....
        /*0858*/ 	.word	0xffffffff


	//   ....[26]....
        /*085c*/ 	.word	0xffffffff


	//   ....[27]....
        /*0860*/ 	.word	0xffffffff


	//   ....[28]....
        /*0864*/ 	.word	0xffffffff


	//   ....[29]....
        /*0868*/ 	.word	0xffffffff


	//   ....[30]....
        /*086c*/ 	.word	0xffffffff


	//   ....[31]....
        /*0870*/ 	.word	0xffffffff


	//   ....[32]....
        /*0874*/ 	.word	0xffffffff


	//   ....[33]....
        /*0878*/ 	.word	0xffffffff


	//   ....[34]....
        /*087c*/ 	.word	0xffffffff


	//   ....[35]....
        /*0880*/ 	.word	0xffffffff


	//   ....[36]....
        /*0884*/ 	.word	0xffffffff


	//   ....[37]....
        /*0888*/ 	.word	0xffffffff


	//   ....[38]....
        /*088c*/ 	.word	0xffffffff


	//   ....[39]....
        /*0890*/ 	.word	0xffffffff


	//   ....[40]....
        /*0894*/ 	.word	0xffffffff


	//   ....[41]....
        /*0898*/ 	.word	0xffffffff


	//   ....[42]....
        /*089c*/ 	.word	0xffffffff


	//   ....[43]....
        /*08a0*/ 	.word	0xffffffff


	//   ....[44]....
        /*08a4*/ 	.word	0xffffffff


	//   ....[45]....
        /*08a8*/ 	.word	0xffffffff


	//   ....[46]....
        /*08ac*/ 	.word	0xffffffff


	//   ....[47]....
        /*08b0*/ 	.word	0xffffffff


	//   ....[48]....
        /*08b4*/ 	.word	0xffffffff


	//   ....[49]....
        /*08b8*/ 	.word	0xffffffff


	//   ....[50]....
        /*08bc*/ 	.word	0xffffffff


	//   ....[51]....
        /*08c0*/ 	.word	0xffffffff


	//   ....[52]....
        /*08c4*/ 	.word	0xffffffff


	//   ....[53]....
        /*08c8*/ 	.word	0xffffffff


	//   ....[54]....
        /*08cc*/ 	.word	0xffffffff


	//   ....[55]....
        /*08d0*/ 	.word	0xffffffff


	//   ....[56]....
        /*08d4*/ 	.word	0xffffffff


	//   ....[57]....
        /*08d8*/ 	.word	0xffffffff


	//   ....[58]....
        /*08dc*/ 	.word	0xffffffff


	//   ....[59]....
        /*08e0*/ 	.word	0xffffffff


	//   ....[60]....
        /*08e4*/ 	.word	0xffffffff


	//   ....[61]....
        /*08e8*/ 	.word	0xffffffff


	//   ....[62]....
        /*08ec*/ 	.word	0xffffffff


	//   ....[63]....
        /*08f0*/ 	.word	0xffffffff


	//   ....[64]....
        /*08f4*/ 	.word	0xffffffff


	//   ....[65]....
        /*08f8*/ 	.word	0xffffffff


	//   ....[66]....
        /*08fc*/ 	.word	0xffffffff


	//   ....[67]....
        /*0900*/ 	.word	0xffffffff


	//   ....[68]....
        /*0904*/ 	.word	0xffffffff


	//   ....[69]....
        /*0908*/ 	.word	0xffffffff


	//   ....[70]....
        /*090c*/ 	.word	0xffffffff


	//   ....[71]....
        /*0910*/ 	.word	0xffffffff


	//   ....[72]....
        /*0914*/ 	.word	0xffffffff


	//   ....[73]....
        /*0918*/ 	.word	0xffffffff


	//   ....[74]....
        /*091c*/ 	.word	0xffffffff


	//   ....[75]....
        /*0920*/ 	.word	0xffffffff


	//   ....[76]....
        /*0924*/ 	.word	0xffffffff


	//   ....[77]....
        /*0928*/ 	.word	0xffffffff


	//   ....[78]....
        /*092c*/ 	.word	0xffffffff


	//   ....[79]....
        /*0930*/ 	.word	0xffffffff


	//   ....[80]....
        /*0934*/ 	.word	0xffffffff


	//   ....[81]....
        /*0938*/ 	.word	0xffffffff


	//   ....[82]....
        /*093c*/ 	.word	0xffffffff


	//   ....[83]....
        /*0940*/ 	.word	0xffffffff


	//   ....[84]....
        /*0944*/ 	.word	0xffffffff


	//   ....[85]....
        /*0948*/ 	.word	0xffffffff


	//   ....[86]....
        /*094c*/ 	.word	0xffffffff


	//   ....[87]....
        /*0950*/ 	.word	0xffffffff


	//   ....[88]....
        /*0954*/ 	.word	0xffffffff


	//   ....[89]....
        /*0958*/ 	.word	0xffffffff


	//   ....[90]....
        /*095c*/ 	.word	0xffffffff


	//   ....[91]....
        /*0960*/ 	.word	0xffffffff


	//   ....[92]....
        /*0964*/ 	.word	0xffffffff


	//   ....[93]....
        /*0968*/ 	.word	0xffffffff


	//   ....[94]....
        /*096c*/ 	.word	0xffffffff


	//   ....[95]....
        /*0970*/ 	.word	0xffffffff


	//   ....[96]....
        /*0974*/ 	.word	0xffffffff


	//   ....[97]....
        /*0978*/ 	.word	0xffffffff


	//   ....[98]....
        /*097c*/ 	.word	0xffffffff


	//   ....[99]....
        /*0980*/ 	.word	0xffffffff


	//   ....[100]....
        /*0984*/ 	.word	0xffffffff


	//   ....[101]....
        /*0988*/ 	.word	0xffffffff


	//   ....[102]....
        /*098c*/ 	.word	0xffffffff


	//   ....[103]....
        /*0990*/ 	.word	0xffffffff


	//   ....[104]....
        /*0994*/ 	.word	0xffffffff


	//   ....[105]....
        /*0998*/ 	.word	0xffffffff


	//   ....[106]....
        /*099c*/ 	.word	0xffffffff


	//   ....[107]....
        /*09a0*/ 	.word	0xffffffff


	//   ....[108]....
        /*09a4*/ 	.word	0xffffffff


	//   ....[109]....
        /*09a8*/ 	.word	0xffffffff


	//   ....[110]....
        /*09ac*/ 	.word	0xffffffff


	//   ....[111]....
        /*09b0*/ 	.word	0xffffffff


	//   ....[112]....
        /*09b4*/ 	.word	0xffffffff


	//   ....[113]....
        /*09b8*/ 	.word	0xffffffff


	//   ....[114]....
        /*09bc*/ 	.word	0xffffffff


	//   ....[115]....
        /*09c0*/ 	.word	0xffffffff


	//   ....[116]....
        /*09c4*/ 	.word	0xffffffff


	//   ....[117]....
        /*09c8*/ 	.word	0xffffffff


	//   ....[118]....
        /*09cc*/ 	.word	0xffffffff


	//   ....[119]....
        /*09d0*/ 	.word	0xffffffff


	//   ....[120]....
        /*09d4*/ 	.word	0xffffffff


	//   ....[121]....
        /*09d8*/ 	.word	0xffffffff


	//   ....[122]....
        /*09dc*/ 	.word	0xffffffff


	//   ....[123]....
        /*09e0*/ 	.word	0xffffffff


	//   ....[124]....
        /*09e4*/ 	.word	0xffffffff


	//   ....[125]....
        /*09e8*/ 	.word	0xffffffff


	//   ....[126]....
        /*09ec*/ 	.word	0xffffffff


	//   ....[127]....
        /*09f0*/ 	.word	0xffffffff


	//   ....[128]....
        /*09f4*/ 	.word	0xffffffff


	//   ....[129]....
        /*09f8*/ 	.word	0xffffffff


	//   ....[130]....
        /*09fc*/ 	.word	0xffffffff


	//   ....[131]....
        /*0a00*/ 	.word	0xffffffff


	//   ....[132]....
        /*0a04*/ 	.word	0xffffffff


	//   ....[133]....
        /*0a08*/ 	.word	0xffffffff


	//   ....[134]....
        /*0a0c*/ 	.word	0xffffffff


	//   ....[135]....
        /*0a10*/ 	.word	0xffffffff


	//   ....[136]....
        /*0a14*/ 	.word	0xffffffff


	//   ....[137]....
        /*0a18*/ 	.word	0xffffffff


	//   ....[138]....
        /*0a1c*/ 	.word	0xffffffff


	//   ....[139]....
        /*0a20*/ 	.word	0xffffffff


	//   ....[140]....
        /*0a24*/ 	.word	0xffffffff


	//   ....[141]....
        /*0a28*/ 	.word	0xffffffff


	//   ....[142]....
        /*0a2c*/ 	.word	0xffffffff


	//   ....[143]....
        /*0a30*/ 	.word	0xffffffff


	//   ....[144]....
        /*0a34*/ 	.word	0xffffffff


	//   ....[145]....
        /*0a38*/ 	.word	0xffffffff


	//   ....[146]....
        /*0a3c*/ 	.word	0xffffffff


	//   ....[147]....
        /*0a40*/ 	.word	0xffffffff


	//   ....[148]....
        /*0a44*/ 	.word	0xffffffff


	//   ....[149]....
        /*0a48*/ 	.word	0xffffffff


	//   ....[150]....
        /*0a4c*/ 	.word	0xffffffff


	//   ....[151]....
        /*0a50*/ 	.word	0xffffffff


	//   ....[152]....
        /*0a54*/ 	.word	0xffffffff


	//   ....[153]....
        /*0a58*/ 	.word	0xffffffff


	//   ....[154]....
        /*0a5c*/ 	.word	0xffffffff


	//   ....[155]....
        /*0a60*/ 	.word	0xffffffff


	//   ....[156]....
        /*0a64*/ 	.word	0xffffffff


	//   ....[157]....
        /*0a68*/ 	.word	0xffffffff


	//   ....[158]....
        /*0a6c*/ 	.word	0xffffffff


	//   ....[159]....
        /*0a70*/ 	.word	0xffffffff


	//   ....[160]....
        /*0a74*/ 	.word	0xffffffff


	//   ....[161]....
        /*0a78*/ 	.word	0xffffffff


	//   ....[162]....
        /*0a7c*/ 	.word	0xffffffff


	//   ....[163]....
        /*0a80*/ 	.word	0xffffffff


	//   ....[164]....
        /*0a84*/ 	.word	0xffffffff


	//   ....[165]....
        /*0a88*/ 	.word	0xffffffff


	//   ....[166]....
        /*0a8c*/ 	.word	0xffffffff


	//   ....[167]....
        /*0a90*/ 	.word	0xffffffff


	//   ....[168]....
        /*0a94*/ 	.word	0xffffffff


	//   ....[169]....
        /*0a98*/ 	.word	0xffffffff


	//   ....[170]....
        /*0a9c*/ 	.word	0xffffffff


	//   ....[171]....
        /*0aa0*/ 	.word	0xffffffff


	//   ....[172]....
        /*0aa4*/ 	.word	0xffffffff


	//   ....[173]....
        /*0aa8*/ 	.word	0xffffffff


	//   ....[174]....
        /*0aac*/ 	.word	0xffffffff


	//   ....[175]....
        /*0ab0*/ 	.word	0xffffffff


	//   ....[176]....
        /*0ab4*/ 	.word	0xffffffff


	//   ....[177]....
        /*0ab8*/ 	.word	0xffffffff


	//   ....[178]....
        /*0abc*/ 	.word	0xffffffff


	//   ....[179]....
        /*0ac0*/ 	.word	0xffffffff


	//   ....[180]....
        /*0ac4*/ 	.word	0xffffffff


	//   ....[181]....
        /*0ac8*/ 	.word	0xffffffff


	//   ....[182]....
        /*0acc*/ 	.word	0xffffffff


	//   ....[183]....
        /*0ad0*/ 	.word	0xffffffff


	//   ....[184]....
        /*0ad4*/ 	.word	0xffffffff


	//   ....[185]....
        /*0ad8*/ 	.word	0xffffffff


	//   ....[186]....
        /*0adc*/ 	.word	0xffffffff


	//   ....[187]....
        /*0ae0*/ 	.word	0xffffffff


	//   ....[188]....
        /*0ae4*/ 	.word	0xffffffff


	//   ....[189]....
        /*0ae8*/ 	.word	0xffffffff


	//   ....[190]....
        /*0aec*/ 	.word	0xffffffff


	//   ....[191]....
        /*0af0*/ 	.word	0xffffffff


	//   ....[192]....
        /*0af4*/ 	.word	0xffffffff


	//   ....[193]....
        /*0af8*/ 	.word	0xffffffff


	//   ....[194]....
        /*0afc*/ 	.word	0xffffffff


	//   ....[195]....
        /*0b00*/ 	.word	0xffffffff


	//   ....[196]....
        /*0b04*/ 	.word	0xffffffff


	//   ....[197]....
        /*0b08*/ 	.word	0xffffffff


	//   ....[198]....
        /*0b0c*/ 	.word	0xffffffff


	//   ....[199]....
        /*0b10*/ 	.word	0xffffffff


	//   ....[200]....
        /*0b14*/ 	.word	0xffffffff


	//   ....[201]....
        /*0b18*/ 	.word	0xffffffff


	//   ....[202]....
        /*0b1c*/ 	.word	0xffffffff


	//   ....[203]....
        /*0b20*/ 	.word	0xffffffff


	//   ....[204]....
        /*0b24*/ 	.word	0xffffffff


	//   ....[205]....
        /*0b28*/ 	.word	0xffffffff


	//   ....[206]....
        /*0b2c*/ 	.word	0xffffffff


	//   ....[207]....
        /*0b30*/ 	.word	0xffffffff


	//   ....[208]....
        /*0b34*/ 	.word	0xffffffff


	//   ....[209]....
        /*0b38*/ 	.word	0xffffffff


	//   ....[210]....
        /*0b3c*/ 	.word	0xffffffff


	//   ....[211]....
        /*0b40*/ 	.word	0xffffffff


	//   ....[212]....
        /*0b44*/ 	.word	0xffffffff


	//   ....[213]....
        /*0b48*/ 	.word	0xffffffff


	//   ....[214]....
        /*0b4c*/ 	.word	0xffffffff


	//   ....[215]....
        /*0b50*/ 	.word	0xffffffff


	//   ....[216]....
        /*0b54*/ 	.word	0xffffffff


	//   ....[217]....
        /*0b58*/ 	.word	0xffffffff


	//   ....[218]....
        /*0b5c*/ 	.word	0xffffffff


	//   ....[219]....
        /*0b60*/ 	.word	0xffffffff


	//   ....[220]....
        /*0b64*/ 	.word	0xffffffff


	//   ....[221]....
        /*0b68*/ 	.word	0xffffffff


	//   ....[222]....
        /*0b6c*/ 	.word	0xffffffff


	//   ....[223]....
        /*0b70*/ 	.word	0xffffffff


	//   ....[224]....
        /*0b74*/ 	.word	0xffffffff


	//   ....[225]....
        /*0b78*/ 	.word	0xffffffff


	//   ....[226]....
        /*0b7c*/ 	.word	0xffffffff


	//   ....[227]....
        /*0b80*/ 	.word	0xffffffff


	//   ....[228]....
        /*0b84*/ 	.word	0xffffffff


	//   ....[229]....
        /*0b88*/ 	.word	0xffffffff


	//   ....[230]....
        /*0b8c*/ 	.word	0xffffffff


	//   ....[231]....
        /*0b90*/ 	.word	0xffffffff


	//   ....[232]....
        /*0b94*/ 	.word	0xffffffff


	//   ....[233]....
        /*0b98*/ 	.word	0xffffffff


	//   ....[234]....
        /*0b9c*/ 	.word	0xffffffff


	//   ....[235]....
        /*0ba0*/ 	.word	0xffffffff


	//   ....[236]....
        /*0ba4*/ 	.word	0xffffffff


	//   ....[237]....
        /*0ba8*/ 	.word	0xffffffff


	//   ....[238]....
        /*0bac*/ 	.word	0xffffffff


	//   ....[239]....
        /*0bb0*/ 	.word	0xffffffff


	//   ....[240]....
        /*0bb4*/ 	.word	0xffffffff


	//   ....[241]....
        /*0bb8*/ 	.word	0xffffffff


	//   ....[242]....
        /*0bbc*/ 	.word	0xffffffff


	//   ....[243]....
        /*0bc0*/ 	.word	0xffffffff


	//   ....[244]....
        /*0bc4*/ 	.word	0xffffffff


	//   ....[245]....
        /*0bc8*/ 	.word	0xffffffff


	//   ....[246]....
        /*0bcc*/ 	.word	0xffffffff


	//   ....[247]....
        /*0bd0*/ 	.word	0xffffffff


	//----- nvinfo : EIATTR_COOP_GROUP_INSTR_OFFSETS
	.align		4
.L_340:
        /*0bd4*/ 	.byte	0x04, 0x28
        /*0bd6*/ 	.short	(.L_342 - .L_341)


	//   ....[0]....
.L_341:
        /*0bd8*/ 	.word	0x00000050


	//   ....[1]....
        /*0bdc*/ 	.word	0x00000200


	//   ....[2]....
        /*0be0*/ 	.word	0x00000230


	//   ....[3]....
        /*0be4*/ 	.word	0x00000260


	//   ....[4]....
        /*0be8*/ 	.word	0x00000290


	//   ....[5]....
        /*0bec*/ 	.word	0x000002c0


	//   ....[6]....
        /*0bf0*/ 	.word	0x000002f0


	//   ....[7]....
        /*0bf4*/ 	.word	0x00000450


	//   ....[8]....
        /*0bf8*/ 	.word	0x00000490


	//   ....[9]....
        /*0bfc*/ 	.word	0x000004c0


	//   ....[10]....
        /*0c00*/ 	.word	0x000004f0


	//   ....[11]....
        /*0c04*/ 	.word	0x00000520


	//   ....[12]....
        /*0c08*/ 	.word	0x00000550


	//   ....[13]....
        /*0c0c*/ 	.word	0x000005e0


	//   ....[14]....
        /*0c10*/ 	.word	0x00000630


	//   ....[15]....
        /*0c14*/ 	.word	0x00000650


	//   ....[16]....
        /*0c18*/ 	.word	0x000006b0


	//   ....[17]....
        /*0c1c*/ 	.word	0x00002c40


	//   ....[18]....
        /*0c20*/ 	.word	0x00002c70


	//   ....[19]....
        /*0c24*/ 	.word	0x00002c90


	//   ....[20]....
        /*0c28*/ 	.word	0x00002ca0


	//   ....[21]....
        /*0c2c*/ 	.word	0x00002cb0


	//   ....[22]....
        /*0c30*/ 	.word	0x00002cc0


	//   ....[23]....
        /*0c34*/ 	.word	0x00002d00


	//   ....[24]....
        /*0c38*/ 	.word	0x00002e20


	//   ....[25]....
        /*0c3c*/ 	.word	0x00002f50


	//   ....[26]....
        /*0c40*/ 	.word	0x00002f70


	//   ....[27]....
        /*0c44*/ 	.word	0x00002f90


	//   ....[28]....
        /*0c48*/ 	.word	0x00003000


	//   ....[29]....
        /*0c4c*/ 	.word	0x00003020


	//   ....[30]....
        /*0c50*/ 	.word	0x000030c0


	//   ....[31]....
        /*0c54*/ 	.word	0x00003140


	//   ....[32]....
        /*0c58*/ 	.word	0x000031d0


	//   ....[33]....
        /*0c5c*/ 	.word	0x00003300


	//   ....[34]....
        /*0c60*/ 	.word	0x000033f0


	//   ....[35]....
        /*0c64*/ 	.word	0x00003410


	//   ....[36]....
        /*0c68*/ 	.word	0x00003430


	//   ....[37]....
        /*0c6c*/ 	.word	0x000034b0


	//   ....[38]....
        /*0c70*/ 	.word	0x00003550


	//   ....[39]....
        /*0c74*/ 	.word	0x000038a0


	//   ....[40]....
        /*0c78*/ 	.word	0x000038b0


	//   ....[41]....
        /*0c7c*/ 	.word	0x00004de0


	//   ....[42]....
        /*0c80*/ 	.word	0x00004e00


	//   ....[43]....
        /*0c84*/ 	.word	0x00004f30


	//   ....[44]....
        /*0c88*/ 	.word	0x00004f40


	//   ....[45]....
        /*0c8c*/ 	.word	0x00005070


	//   ....[46]....
        /*0c90*/ 	.word	0x00005090


	//   ....[47]....
        /*0c94*/ 	.word	0x000051c0


	//   ....[48]....
        /*0c98*/ 	.word	0x000051d0


	//   ....[49]....
        /*0c9c*/ 	.word	0x000053b0


	//   ....[50]....
        /*0ca0*/ 	.word	0x00005770


	//   ....[51]....
        /*0ca4*/ 	.word	0x00005e70


	//   ....[52]....
        /*0ca8*/ 	.word	0x00005e90


	//   ....[53]....
        /*0cac*/ 	.word	0x00005eb0


	//   ....[54]....
        /*0cb0*/ 	.word	0x00005ed0


	//   ....[55]....
        /*0cb4*/ 	.word	0x00007ac0


	//   ....[56]....
        /*0cb8*/ 	.word	0x00007ae0


	//   ....[57]....
        /*0cbc*/ 	.word	0x00007b20


	//   ....[58]....
        /*0cc0*/ 	.word	0x00007bb0


	//   ....[59]....
        /*0cc4*/ 	.word	0x00007bd0


	//   ....[60]....
        /*0cc8*/ 	.word	0x00007c50


	//   ....[61]....
        /*0ccc*/ 	.word	0x00007db0


	//   ....[62]....
        /*0cd0*/ 	.word	0x00007dc0


	//   ....[63]....
        /*0cd4*/ 	.word	0x00009230


	//   ....[64]....
        /*0cd8*/ 	.word	0x00009250


	//   ....[65]....
        /*0cdc*/ 	.word	0x00009350


	//   ....[66]....
        /*0ce0*/ 	.word	0x00009360


	//   ....[67]....
        /*0ce4*/ 	.word	0x00009460


	//   ....[68]....
        /*0ce8*/ 	.word	0x00009480


	//   ....[69]....
        /*0cec*/ 	.word	0x00009580


	//   ....[70]....
        /*0cf0*/ 	.word	0x00009590


	//   ....[71]....
        /*0cf4*/ 	.word	0x00009760


	//   ....[72]....
        /*0cf8*/ 	.word	0x00009b10


	//   ....[73]....
        /*0cfc*/ 	.word	0x0000a070


	//   ....[74]....
        /*0d00*/ 	.word	0x0000a090


	//   ....[75]....
        /*0d04*/ 	.word	0x0000a270


	//   ....[76]....
        /*0d08*/ 	.word	0x0000a290


	//   ....[77]....
        /*0d0c*/ 	.word	0x0000c140


	//   ....[78]....
        /*0d10*/ 	.word	0x0000c150


	//   ....[79]....
        /*0d14*/ 	.word	0x0000c240


	//   ....[80]....
        /*0d18*/ 	.word	0x0000c260


	//   ....[81]....
        /*0d1c*/ 	.word	0x0000c2c0


	//   ....[82]....
        /*0d20*/ 	.word	0x0000c2e0


	//   ....[83]....
        /*0d24*/ 	.word	0x0000c400


	//   ....[84]....
        /*0d28*/ 	.word	0x0000c410


	//   ....[85]....
        /*0d2c*/ 	.word	0x0000d870


	//   ....[86]....
        /*0d30*/ 	.word	0x0000d890


	//   ....[87]....
        /*0d34*/ 	.word	0x0000d9d0


	//   ....[88]....
        /*0d38*/ 	.word	0x0000d9e0


	//   ....[89]....
        /*0d3c*/ 	.word	0x0000db20


	//   ....[90]....
        /*0d40*/ 	.word	0x0000db40


	//   ....[91]....
        /*0d44*/ 	.word	0x0000dc80


	//   ....[92]....
        /*0d48*/ 	.word	0x0000dc90


	//   ....[93]....
        /*0d4c*/ 	.word	0x0000e170


	//   ....[94]....
        /*0d50*/ 	.word	0x0000e1a0


	//   ....[95]....
        /*0d54*/ 	.word	0x0000e1c0


	//   ....[96]....
        /*0d58*/ 	.word	0x0000e1e0


	//   ....[97]....
        /*0d5c*/ 	.word	0x0000fdd0


	//   ....[98]....
        /*0d60*/ 	.word	0x0000fe00


	//   ....[99]....
        /*0d64*/ 	.word	0x0000fe10


	//   ....[100]....
        /*0d68*/ 	.word	0x0000fe40


	//   ....[101]....
        /*0d6c*/ 	.word	0x00010ef0


	//   ....[102]....
        /*0d70*/ 	.word	0x00010f00


	//   ....[103]....
        /*0d74*/ 	.word	0x00010f20


	//   ....[104]....
        /*0d78*/ 	.word	0x00010f30


	//   ....[105]....
        /*0d7c*/ 	.word	0x00011260


	//   ....[106]....
        /*0d80*/ 	.word	0x00011280


	//   ....[107]....
        /*0d84*/ 	.word	0x000113e0


	//   ....[108]....
        /*0d88*/ 	.word	0x000113f0


	//   ....[109]....
        /*0d8c*/ 	.word	0x00011500


	//   ....[110]....
        /*0d90*/ 	.word	0x00011520


	//   ....[111]....
        /*0d94*/ 	.word	0x00011630


	//   ....[112]....
        /*0d98*/ 	.word	0x00011640


	//   ....[113]....
        /*0d9c*/ 	.word	0x00011940


	//   ....[114]....
        /*0da0*/ 	.word	0x00011960


	//   ....[115]....
        /*0da4*/ 	.word	0x00011fb0


	//   ....[116]....
        /*0da8*/ 	.word	0x00011fc0


	//   ....[117]....
        /*0dac*/ 	.word	0x00012d60


	//   ....[118]....
        /*0db0*/ 	.word	0x00012d80


	//   ....[119]....
        /*0db4*/ 	.word	0x00012ef0


	//   ....[120]....
        /*0db8*/ 	.word	0x00012f00


	//   ....[121]....
        /*0dbc*/ 	.word	0x00013010


	//   ....[122]....
        /*0dc0*/ 	.word	0x00013030


	//   ....[123]....
        /*0dc4*/ 	.word	0x00013140


	//   ....[124]....
        /*0dc8*/ 	.word	0x00013150


	//   ....[125]....
        /*0dcc*/ 	.word	0x00013320


	//   ....[126]....
        /*0dd0*/ 	.word	0x00013340


	//   ....[127]....
        /*0dd4*/ 	.word	0x00013470


	//   ....[128]....
        /*0dd8*/ 	.word	0x000134b0


	//   ....[129]....
        /*0ddc*/ 	.word	0x000134e0


	//   ....[130]....
        /*0de0*/ 	.word	0x00013510


	//   ....[131]....
        /*0de4*/ 	.word	0x00013540


	//   ....[132]....
        /*0de8*/ 	.word	0x00013570


	//   ....[133]....
        /*0dec*/ 	.word	0x000136d0


	//   ....[134]....
        /*0df0*/ 	.word	0x00013710


	//   ....[135]....
        /*0df4*/ 	.word	0x00013740


	//   ....[136]....
        /*0df8*/ 	.word	0x00013770


	//   ....[137]....
        /*0dfc*/ 	.word	0x000137a0


	//   ....[138]....
        /*0e00*/ 	.word	0x000137d0


	//   ....[139]....
        /*0e04*/ 	.word	0x00013860


	//   ....[140]....
        /*0e08*/ 	.word	0x000138c0


	//   ....[141]....
        /*0e0c*/ 	.word	0x000138d0


	//   ....[142]....
        /*0e10*/ 	.word	0x00013930


	//   ....[143]....
        /*0e14*/ 	.word	0x000143a0


	//   ....[144]....
        /*0e18*/ 	.word	0x00014400


	//   ....[145]....
        /*0e1c*/ 	.word	0x00014450


	//   ....[146]....
        /*0e20*/ 	.word	0x000144a0


	//   ....[147]....
        /*0e24*/ 	.word	0x000144f0


	//   ....[148]....
        /*0e28*/ 	.word	0x00014560


	//   ....[149]....
        /*0e2c*/ 	.word	0x000145b0


	//   ....[150]....
        /*0e30*/ 	.word	0x00014620


	//   ....[151]....
        /*0e34*/ 	.word	0x00014690


	//   ....[152]....
        /*0e38*/ 	.word	0x00014700


	//   ....[153]....
        /*0e3c*/ 	.word	0x00014770


	//   ....[154]....
        /*0e40*/ 	.word	0x000147d0


	//   ....[155]....
        /*0e44*/ 	.word	0x00014840


	//   ....[156]....
        /*0e48*/ 	.word	0x000148b0


	//   ....[157]....
        /*0e4c*/ 	.word	0x00014920


	//   ....[158]....
        /*0e50*/ 	.word	0x00014980


	//   ....[159]....
        /*0e54*/ 	.word	0x000149f0


	//   ....[160]....
        /*0e58*/ 	.word	0x00014a60


	//   ....[161]....
        /*0e5c*/ 	.word	0x00014ad0


	//   ....[162]....
        /*0e60*/ 	.word	0x00014b30


	//   ....[163]....
        /*0e64*/ 	.word	0x00014ba0


	//   ....[164]....
        /*0e68*/ 	.word	0x00014c10


	//   ....[165]....
        /*0e6c*/ 	.word	0x00015350


	//   ....[166]....
        /*0e70*/ 	.word	0x000153a0


	//   ....[167]....
        /*0e74*/ 	.word	0x000153f0


	//   ....[168]....
        /*0e78*/ 	.word	0x00015430


	//   ....[169]....
        /*0e7c*/ 	.word	0x000154a0


	//   ....[170]....
        /*0e80*/ 	.word	0x00015510


	//   ....[171]....
        /*0e84*/ 	.word	0x00015650


	//   ....[172]....
        /*0e88*/ 	.word	0x000156b0


	//   ....[173]....
        /*0e8c*/ 	.word	0x00015810


	//   ....[174]....
        /*0e90*/ 	.word	0x00015870


	//   ....[175]....
        /*0e94*/ 	.word	0x000158e0


	//   ....[176]....
        /*0e98*/ 	.word	0x00015940


	//   ....[177]....
        /*0e9c*/ 	.word	0x000159b0


	//   ....[178]....
        /*0ea0*/ 	.word	0x00015a20


	//   ....[179]....
        /*0ea4*/ 	.word	0x00015a90


	//   ....[180]....
        /*0ea8*/ 	.word	0x00015af0


	//   ....[181]....
        /*0eac*/ 	.word	0x00015b60


	//   ....[182]....
        /*0eb0*/ 	.word	0x00015bd0


	//   ....[183]....
        /*0eb4*/ 	.word	0x00015c40


	//   ....[184]....
        /*0eb8*/ 	.word	0x00015ca0


	//   ....[185]....
        /*0ebc*/ 	.word	0x00015d10


	//   ....[186]....
        /*0ec0*/ 	.word	0x00015d80


	//   ....[187]....
        /*0ec4*/ 	.word	0x000164c0


	//   ....[188]....
        /*0ec8*/ 	.word	0x00016500


	//   ....[189]....
        /*0ecc*/ 	.word	0x00016550


	//   ....[190]....
        /*0ed0*/ 	.word	0x00016590


	//   ....[191]....
        /*0ed4*/ 	.word	0x000165f0


	//   ....[192]....
        /*0ed8*/ 	.word	0x00016660


	//   ....[193]....
        /*0edc*/ 	.word	0x000166c0


	//   ....[194]....
        /*0ee0*/ 	.word	0x00016730


	//   ....[195]....
        /*0ee4*/ 	.word	0x000167a0


	//   ....[196]....
        /*0ee8*/ 	.word	0x00016810


	//   ....[197]....
        /*0eec*/ 	.word	0x00016870


	//   ....[198]....
        /*0ef0*/ 	.word	0x000168e0


	//   ....[199]....
        /*0ef4*/ 	.word	0x00016950


	//   ....[200]....
        /*0ef8*/ 	.word	0x000169c0


	//   ....[201]....
        /*0efc*/ 	.word	0x00016a20


	//   ....[202]....
        /*0f00*/ 	.word	0x00016a70


	//   ....[203]....
        /*0f04*/ 	.word	0x00016ab0


	//   ....[204]....
        /*0f08*/ 	.word	0x00016b00


	//   ....[205]....
        /*0f0c*/ 	.word	0x00016b40


	//   ....[206]....
        /*0f10*/ 	.word	0x00016b90


	//   ....[207]....
        /*0f14*/ 	.word	0x00016be0


	//   ....[208]....
        /*0f18*/ 	.word	0x00016c30


	//   ....[209]....
        /*0f1c*/ 	.word	0x00016c70


	//   ....[210]....
        /*0f20*/ 	.word	0x00016ce0


	//   ....[211]....
        /*0f24*/ 	.word	0x00016d50


	//   ....[212]....
        /*0f28*/ 	.word	0x00016dc0


	//   ....[213]....
        /*0f2c*/ 	.word	0x00016e20


	//   ....[214]....
        /*0f30*/ 	.word	0x00016e90


	//   ....[215]....
        /*0f34*/ 	.word	0x00016f00


	//   ....[216]....
        /*0f38*/ 	.word	0x00016f70


	//   ....[217]....
        /*0f3c*/ 	.word	0x00016fd0


	//   ....[218]....
        /*0f40*/ 	.word	0x00017040


	//   ....[219]....
        /*0f44*/ 	.word	0x000170b0


	//   ....[220]....
        /*0f48*/ 	.word	0x00017120


	//   ....[221]....
        /*0f4c*/ 	.word	0x00017180


	//   ....[222]....
        /*0f50*/ 	.word	0x000171f0


	//   ....[223]....
        /*0f54*/ 	.word	0x00017260


	//   ....[224]....
        /*0f58*/ 	.word	0x000172d0


	//   ....[225]....
        /*0f5c*/ 	.word	0x00017330


	//   ....[226]....
        /*0f60*/ 	.word	0x000173a0


	//   ....[227]....
        /*0f64*/ 	.word	0x00017410


	//   ....[228]....
        /*0f68*/ 	.word	0x00017480


	//   ....[229]....
        /*0f6c*/ 	.word	0x000174e0


	//   ....[230]....
        /*0f70*/ 	.word	0x00017550


	//   ....[231]....
        /*0f74*/ 	.word	0x000175c0


	//   ....[232]....
        /*0f78*/ 	.word	0x00017610


	//   ....[233]....
        /*0f7c*/ 	.word	0x00017650


	//   ....[234]....
        /*0f80*/ 	.word	0x000176a0


	//   ....[235]....
        /*0f84*/ 	.word	0x000176f0


	//   ....[236]....
        /*0f88*/ 	.word	0x00017740


	//   ....[237]....
        /*0f8c*/ 	.word	0x000177b0


	//   ....[238]....
        /*0f90*/ 	.word	0x00017800


	//   ....[239]....
        /*0f94*/ 	.word	0x00017850


	//   ....[240]....
        /*0f98*/ 	.word	0x000178a0


	//   ....[241]....
        /*0f9c*/ 	.word	0x000178f0


	//   ....[242]....
        /*0fa0*/ 	.word	0x00017940


	//   ....[243]....
        /*0fa4*/ 	.word	0x000179b0


	//   ....[244]....
        /*0fa8*/ 	.word	0x00017a00


	//   ....[245]....
        /*0fac*/ 	.word	0x00017a70


	//   ....[246]....
        /*0fb0*/ 	.word	0x00017ad0


	//   ....[247]....
        /*0fb4*/ 	.word	0x00017b40


	//----- nvinfo : EIATTR_EXIT_INSTR_OFFSETS
	.align		4
.L_342:
        /*0fb8*/ 	.byte	0x04, 0x1c
        /*0fba*/ 	.short	(.L_344 - .L_343)


	//   ....[0]....
.L_343:
        /*0fbc*/ 	.word	0x000010d0


	//   ....[1]....
        /*0fc0*/ 	.word	0x00014360


	//----- nvinfo : EIATTR_MAX_THREADS
	.align		4
.L_344:
        /*0fc4*/ 	.byte	0x04, 0x05
        /*0fc6*/ 	.short	(.L_346 - .L_345)
.L_345:
        /*0fc8*/ 	.word	0x00000100
        /*0fcc*/ 	.word	0x00000001
        /*0fd0*/ 	.word	0x00000001


	//----- nvinfo : EIATTR_CRS_STACK_SIZE
	.align		4
.L_346:
        /*0fd4*/ 	.byte	0x04, 0x1e
        /*0fd6*/ 	.short	(.L_348 - .L_347)
.L_347:
        /*0fd8*/ 	.word	0x00000000
.L_348:


//--------------------- .nv.info._ZN7cutlass13device_kernelIN5flash19enable_sm80_to_sm89INS1_16FlashAttnFwdSm80INS1_25CollectiveMainloopFwdSm80ILi8ELi1ELb1EN4cute5tupleIJNS5_1CILi128EEENS7_ILi112EEES8_EEELi128ENS_10bfloat16_tEfNS_4arch4Sm80ELb1ELb0ELb1ELb1ELb1ELb1ELb1ELb1EEENS1_21CollectiveEpilogueFwdINS6_IJS8_S8_S9_EEENS6_IJNS7_ILi1EEESH_SH_EEESB_SD_Li256ELb1ELb1ELb1ELb0EEENS1_36VarlenDynamicPersistentTileSchedulerILi128ELi112ELi256ELi256ELb1ELb1ELb0ELb1ELb1ELb1EEEEEEEEEvNT_6ParamsE --------------------------
	.section	.nv.info._ZN7cutlass13device_kernelIN5flash19enable_sm80_to_sm89INS1_16FlashAttnFwdSm80INS1_25CollectiveMainloopFwdSm80ILi8ELi1ELb1EN4cute5tupleIJNS5_1CILi128EEENS7_ILi112EEES8_EEELi128ENS_10bfloat16_tEfNS_4arch4Sm80ELb1ELb0ELb1ELb1ELb1ELb1ELb1ELb1EEENS1_21CollectiveEpilogueFwdINS6_IJS8_S8_S9_EEENS6_IJNS7_ILi1EEESH_SH_EEESB_SD_Li256ELb1ELb1ELb1ELb0EEENS1_36VarlenDynamicPersistentTileSchedulerILi128ELi112ELi256ELi256ELb1ELb1ELb0ELb1ELb1ELb1EEEEEEEEEvNT_6ParamsE,"",@"SHT_CUDA_INFO"
	.sectionflags	@""
	.align	4


	//----- nvinfo : EIATTR_CUDA_API_VERSION
	.align		4
        /*0000*/ 	.byte	0x04, 0x37
        /*0002*/ 	.short	(.L_350 - .L_349)
.L_349:
        /*0004*/ 	.word	0x00000082


	//----- nvinfo : EIATTR_SW2861232_WAR
	.align		4
.L_350:
        /*0008*/ 	.byte	0x01, 0x35
	.zero		2


	//----- nvinfo : EIATTR_PARAM_CBANK
	.align		4
        /*000c*/ 	.byte	0x04, 0x0a
        /*000e*/ 	.short	(.L_352 - .L_351)
	.align		4
.L_351:
        /*0010*/ 	.word	index@(.nv.constant0._ZN7cutlass13device_kernelIN5flash19enable_sm80_to_sm89INS1_16FlashAttnFwdSm80INS1_25CollectiveMainloopFwdSm80ILi8ELi1ELb1EN4cute5tupleIJNS5_1CILi128EEENS7_ILi112EEES8_EEELi128ENS_10bfloat16_tEfNS_4arch4Sm80ELb1ELb0ELb1ELb1ELb1ELb1ELb1ELb1EEENS1_21CollectiveEpilogueFwdINS6_IJS8_S8_S9_EEENS6_IJNS7_ILi1EEESH_SH_EEESB_SD_Li256ELb1ELb1ELb1ELb0EEENS1_36VarlenDynamicPersistentTileSchedulerILi128ELi112ELi256ELi256ELb1ELb1ELb0ELb1ELb1ELb1EEEEEEEEEvNT_6ParamsE)
        /*0014*/ 	.short	0x0160
        /*0016*/ 	.short	0x0438


	//----- nvinfo : EIATTR_CBANK_PARAM_SIZE
	.align		4
.L_352:
        /*0018*/ 	.byte	0x03, 0x19
        /*001a*/ 	.short	0x0438


	//----- nvinfo : EIATTR_KPARAM_INFO
	.align		4
        /*001c*/ 	.byte	0x04, 0x17
        /*001e*/ 	.short	(.L_354 - .L_353)
.L_353:
        /*0020*/ 	.word	0x00000000
        /*0024*/ 	.short	0x0000
        /*0026*/ 	.short	0x0000
        /*0028*/ 	.byte	0x00, 0xf0, 0xe1, 0x10


	//----- nvinfo : EIATTR_MAXREG_COUNT
	.align		4
.L_354:
        /*002c*/ 	.byte	0x03, 0x1b
        /*002e*/ 	.short	0x00ff


	//----- nvinfo : EIATTR_NUM_BARRIERS
	.align		4
        /*0030*/ 	.byte	0x02, 0x4c
        /*0032*/ 	.byte	0x06
	.zero		1


	//----- nvinfo : EIATTR_ANNOTATIONS
	.align		4
        /*0034*/ 	.byte	0x04, 0x55
        /*0036*/ 	.short	(.L_356 - .L_355)


	//   ....[0]....
.L_355:
        /* <DEDUP_REMOVED lines=142> */


	//----- nvinfo : EIATTR_MERCURY_ISA_VERSION
	.align		4
.L_356:
        /*0900*/ 	.byte	0x03, 0x5f
        /*0902*/ 	.short	0x0000


	//----- nvinfo : EIATTR_INT_WARP_WIDE_INSTR_OFFSETS
	.align		4
        /*0904*/ 	.byte	0x04, 0x31
        /*0906*/ 	.short	(.L_358 - .L_357)


	//   ....[0]....
.L_357:
        /*0908*/ 	.word	0x0001cb60


	//   ....[1]....
        /*090c*/ 	.word	0x0001cbe0


	//----- nvinfo : EIATTR_COOP_GROUP_MASK_REGIDS
	.align		4
.L_358:
        /*0910*/ 	.byte	0x04, 0x29
        /*0912*/ 	.short	(.L_360 - .L_359)


	//   ....[0]....
.L_359:
        /*0914*/ 	.word	0xffffffff


	//   ....[1]....
        /*0918*/ 	.word	0xffffffff


	//   ....[2]....
        /*091c*/ 	.word	0xffffffff


	//   ....[3]....
        /*0920*/ 	.word	0xffffffff


	//   ....[4]....
        /*0924*/ 	.word	0xffffffff


	//   ....[5]....
        /*0928*/ 	.word	0xffffffff


	//   ....[6]....
        /*092c*/ 	.word	0xffffffff


	//   ....[7]....
        /*0930*/ 	.word	0xffffffff


	//   ....[8]....
        /*0934*/ 	.word	0xffffffff


	//   ....[9]....
        /*0938*/ 	.word	0xffffffff


	//   ....[10]....
        /*093c*/ 	.word	0xffffffff


	//   ....[11]....
        /*0940*/ 	.word	0xffffffff


	//   ....[12]....
        /*0944*/ 	.word	0xffffffff


	//   ....[13]....
        /*0948*/ 	.word	0xffffffff


	//   ....[14]....
        /*094c*/ 	.word	0xffffffff


	//   ....[15]....
        /*0950*/ 	.word	0xffffffff


	//   ....[16]....
        /*0954*/ 	.word	0xffffffff


	//   ....[17]....
        /*0958*/ 	.word	0xffffffff


	//   ....[18]....
        /*095c*/ 	.word	0xffffffff


	//   ....[19]....
        /*0960*/ 	.word	0xffffffff


	//   ....[20]....
        /*0964*/ 	.word	0xffffffff


	//   ....[21]....
        /*0968*/ 	.word	0xffffffff


	//   ....[22]....
        /*096c*/ 	.word	0xffffffff


	//   ....[23]....
        /*0970*/ 	.word	0xffffffff


	//   ....[24]....
        /*0974*/ 	.word	0xffffffff


	//   ....[25]....
        /*0978*/ 	.word	0xffffffff


	//   ....[26]....
        /*097c*/ 	.word	0xffffffff


	//   ....[27]....
        /*0980*/ 	.word	0xffffffff


	//   ....[28]....
        /*0984*/ 	.word	0xffffffff


	//   ....[29]....
        /*0988*/ 	.word	0xffffffff


	//   ....[30]....
        /*098c*/ 	.word	0xffffffff


	//   ....[31]....
        /*0990*/ 	.word	0xffffffff


	//   ....[32]....
        /*0994*/ 	.word	0xffffffff


	//   ....[33]....
        /*0998*/ 	.word	0xffffffff


	//   ....[34]....
        /*099c*/ 	.word	0xffffffff


	//   ....[35]....
        /*09a0*/ 	.word	0xffffffff


	//   ....[36]....
        /*09a4*/ 	.word	0xffffffff


	//   ....[37]....
        /*09a8*/ 	.word	0xffffffff


	//   ....[38]....
        /*09ac*/ 	.word	0xffffffff


	//   ....[39]....
        /*09b0*/ 	.word	0xffffffff


	//   ....[40]....
        /*09b4*/ 	.word	0xffffffff


	//   ....[41]....
        /*09b8*/ 	.word	0xffffffff


	//   ....[42]....
        /*09bc*/ 	.word	0xffffffff


	//   ....[43]....
        /*09c0*/ 	.word	0xffffffff


	//   ....[44]....
        /*09c4*/ 	.word	0xffffffff


	//   ....[45]....
        /*09c8*/ 	.word	0xffffffff


	//   ....[46]....
        /*09cc*/ 	.word	0xffffffff


	//   ....[47]....
        /*09d0*/ 	.word	0xffffffff


	//   ....[48]....
        /*09d4*/ 	.word	0xffffffff


	//   ....[49]....
        /*09d8*/ 	.word	0xffffffff


	//   ....[50]....
        /*09dc*/ 	.word	0xffffffff


	//   ....[51]....
        /*09e0*/ 	.word	0xffffffff


	//   ....[52]....
        /*09e4*/ 	.word	0xffffffff


	//   ....[53]....
        /*09e8*/ 	.word	0xffffffff


	//   ....[54]....
        /*09ec*/ 	.word	0xffffffff


	//   ....[55]....
        /*09f0*/ 	.word	0xffffffff


	//   ....[56]....
        /*09f4*/ 	.word	0xffffffff


	//   ....[57]....
        /*09f8*/ 	.word	0xffffffff


	//   ....[58]....
        /*09fc*/ 	.word	0xffffffff


	//   ....[59]....
        /*0a00*/ 	.word	0xffffffff


	//   ....[60]....
        /*0a04*/ 	.word	0xffffffff


	//   ....[61]....
        /*0a08*/ 	.word	0xffffffff


	//   ....[62]....
        /*0a0c*/ 	.word	0xffffffff


	//   ....[63]....
        /*0a10*/ 	.word	0xffffffff


	//   ....[64]....
        /*0a14*/ 	.word	0xffffffff


	//   ....[65]....
        /*0a18*/ 	.word	0xffffffff


	//   ....[66]....
        /*0a1c*/ 	.word	0xffffffff


	//   ....[67]....
        /*0a20*/ 	.word	0xffffffff


	//   ....[68]....
        /*0a24*/ 	.word	0xffffffff


	//   ....[69]....
        /*0a28*/ 	.word	0xffffffff


	//   ....[70]....
        /*0a2c*/ 	.word	0xffffffff


	//   ....[71]....
        /*0a30*/ 	.word	0xffffffff


	//   ....[72]....
        /*0a34*/ 	.word	0xffffffff


	//   ....[73]....
        /*0a38*/ 	.word	0xffffffff


	//   ....[74]....
        /*0a3c*/ 	.word	0xffffffff


	//   ....[75]....
        /*0a40*/ 	.word	0xffffffff


	//   ....[76]....
        /*0a44*/ 	.word	0xffffffff


	//   ....[77]....
        /*0a48*/ 	.word	0xffffffff


	//   ....[78]....
        /*0a4c*/ 	.word	0xffffffff


	//   ....[79]....
        /*0a50*/ 	.word	0xffffffff


	//   ....[80]....
        /*0a54*/ 	.word	0xffffffff


	//   ....[81]....
        /*0a58*/ 	.word	0xffffffff


	//   ....[82]....
        /*0a5c*/ 	.word	0xffffffff


	//   ....[83]....
        /*0a60*/ 	.word	0xffffffff


	//   ....[84]....
        /*0a64*/ 	.word	0xffffffff


	//   ....[85]....
        /*0a68*/ 	.word	0xffffffff


	//   ....[86]....
        /*0a6c*/ 	.word	0xffffffff


	//   ....[87]....
        /*0a70*/ 	.word	0xffffffff


	//   ....[88]....
        /*0a74*/ 	.word	0xffffffff


	//   ....[89]....
        /*0a78*/ 	.word	0xffffffff


	//   ....[90]....
        /*0a7c*/ 	.word	0xffffffff


	//   ....[91]....
        /*0a80*/ 	.word	0xffffffff


	//   ....[92]....
        /*0a84*/ 	.word	0xffffffff


	//   ....[93]....
        /*0a88*/ 	.word	0xffffffff


	//   ....[94]....
        /*0a8c*/ 	.word	0xffffffff


	//   ....[95]....
        /*0a90*/ 	.word	0xffffffff


	//   ....[96]....
        /*0a94*/ 	.word	0xffffffff


	//   ....[97]....
        /*0a98*/ 	.word	0xffffffff


	//   ....[98]....
        /*0a9c*/ 	.word	0xffffffff


	//   ....[99]....
        /*0aa0*/ 	.word	0xffffffff


	//   ....[100]....
        /*0aa4*/ 	.word	0xffffffff


	//   ....[101]....
        /*0aa8*/ 	.word	0xffffffff


	//   ....[102]....
        /*0aac*/ 	.word	0xffffffff


	//   ....[103]....
        /*0ab0*/ 	.word	0xffffffff


	//   ....[104]....
        /*0ab4*/ 	.word	0xffffffff


	//   ....[105]....
        /*0ab8*/ 	.word	0xffffffff


	//   ....[106]....
        /*0abc*/ 	.word	0xffffffff


	//   ....[107]....
        /*0ac0*/ 	.word	0xffffffff


	//   ....[108]....
        /*0ac4*/ 	.word	0xffffffff


	//   ....[109]....
        /*0ac8*/ 	.word	0xffffffff


	//   ....[110]....
        /*0acc*/ 	.word	0xffffffff


	//   ....[111]....
        /*0ad0*/ 	.word	0xffffffff


	//   ....[112]....
        /*0ad4*/ 	.word	0xffffffff


	//   ....[113]....
        /*0ad8*/ 	.word	0xffffffff


	//   ....[114]....
        /*0adc*/ 	.word	0xffffffff


	//   ....[115]....
        /*0ae0*/ 	.word	0xffffffff


	//   ....[116]....
        /*0ae4*/ 	.word	0xffffffff


	//   ....[117]....
        /*0ae8*/ 	.word	0xffffffff


	//   ....[118]....
        /*0aec*/ 	.word	0xffffffff


	//   ....[119]....
        /*0af0*/ 	.word	0xffffffff


	//   ....[120]....
        /*0af4*/ 	.word	0xffffffff


	//   ....[121]....
        /*0af8*/ 	.word	0xffffffff


	//   ....[122]....
        /*0afc*/ 	.word	0xffffffff


	//   ....[123]....
        /*0b00*/ 	.word	0xffffffff


	//   ....[124]....
        /*0b04*/ 	.word	0xffffffff


	//   ....[125]....
        /*0b08*/ 	.word	0xffffffff


	//   ....[126]....
        /*0b0c*/ 	.word	0xffffffff


	//   ....[127]....
        /*0b10*/ 	.word	0xffffffff


	//   ....[128]....
        /*0b14*/ 	.word	0xffffffff


	//   ....[129]....
        /*0b18*/ 	.word	0xffffffff


	//   ....[130]....
        /*0b1c*/ 	.word	0xffffffff


	//   ....[131]....
        /*0b20*/ 	.word	0xffffffff


	//   ....[132]....
        /*0b24*/ 	.word	0xffffffff


	//   ....[133]....
        /*0b28*/ 	.word	0xffffffff


	//   ....[134]....
        /*0b2c*/ 	.word	0xffffffff


	//   ....[135]....
        /*0b30*/ 	.word	0xffffffff


	//   ....[136]....
        /*0b34*/ 	.word	0xffffffff


	//   ....[137]....
        /*0b38*/ 	.word	0xffffffff


	//   ....[138]....
        /*0b3c*/ 	.word	0xffffffff


	//   ....[139]....
        /*0b40*/ 	.word	0xffffffff


	//   ....[140]....
        /*0b44*/ 	.word	0xffffffff


	//   ....[141]....
        /*0b48*/ 	.word	0xffffffff


	//   ....[142]....
        /*0b4c*/ 	.word	0xffffffff


	//   ....[143]....
        /*0b50*/ 	.word	0xffffffff


	//   ....[144]....
        /*0b54*/ 	.word	0xffffffff


	//   ....[145]....
        /*0b58*/ 	.word	0xffffffff


	//   ....[146]....
        /*0b5c*/ 	.word	0xffffffff


	//   ....[147]....
        /*0b60*/ 	.word	0xffffffff


	//   ....[148]....
        /*0b64*/ 	.word	0xffffffff


	//   ....[149]....
        /*0b68*/ 	.word	0xffffffff


	//   ....[150]....
        /*0b6c*/ 	.word	0xffffffff


	//   ....[151]....
        /*0b70*/ 	.word	0xffffffff


	//   ....[152]....
        /*0b74*/ 	.word	0xffffffff


	//   ....[153]....
        /*0b78*/ 	.word	0xffffffff


	//   ....[154]....
        /*0b7c*/ 	.word	0xffffffff


	//   ....[155]....
        /*0b80*/ 	.word	0xffffffff


	//   ....[156]....
        /*0b84*/ 	.word	0xffffffff


	//   ....[157]....
        /*0b88*/ 	.word	0xffffffff


	//   ....[158]....
        /*0b8c*/ 	.word	0xffffffff


	//   ....[159]....
        /*0b90*/ 	.word	0xffffffff


	//   ....[160]....
        /*0b94*/ 	.word	0xffffffff


	//   ....[161]....
        /*0b98*/ 	.word	0xffffffff


	//   ....[162]....
        /*0b9c*/ 	.word	0xffffffff


	//   ....[163]....
        /*0ba0*/ 	.word	0xffffffff


	//   ....[164]....
        /*0ba4*/ 	.word	0xffffffff


	//   ....[165]....
        /*0ba8*/ 	.word	0xffffffff


	//   ....[166]....
        /*0bac*/ 	.word	0xffffffff


	//   ....[167]....
        /*0bb0*/ 	.word	0xffffffff


	//   ....[168]....
        /*0bb4*/ 	.word	0xffffffff


	//   ....[169]....
        /*0bb8*/ 	.word	0xffffffff


	//   ....[170]....
        /*0bbc*/ 	.word	0xffffffff


	//   ....[171]....
        /*0bc0*/ 	.word	0xffffffff


	//   ....[172]....
        /*0bc4*/ 	.word	0xffffffff


	//   ....[173]....
        /*0bc8*/ 	.word	0xffffffff


	//   ....[174]....
        /*0bcc*/ 	.word	0xffffffff


	//   ....[175]....
        /*0bd0*/ 	.word	0xffffffff


	//   ....[176]....
        /*0bd4*/ 	.word	0xffffffff


	//   ....[177]....
        /*0bd8*/ 	.word	0xffffffff


	//   ....[178]....
        /*0bdc*/ 	.word	0xffffffff


	//   ....[179]....
        /*0be0*/ 	.word	0xffffffff


	//   ....[180]....
        /*0be4*/ 	.word	0xffffffff


	//   ....[181]....
        /*0be8*/ 	.word	0xffffffff


	//   ....[182]....
        /*0bec*/ 	.word	0xffffffff


	//   ....[183]....
        /*0bf0*/ 	.word	0xffffffff


	//   ....[184]....
        /*0bf4*/ 	.word	0xffffffff


	//   ....[185]....
        /*0bf8*/ 	.word	0xffffffff


	//   ....[186]....
        /*0bfc*/ 	.word	0xffffffff


	//   ....[187]....
        /*0c00*/ 	.word	0xffffffff


	//   ....[188]....
        /*0c04*/ 	.word	0xffffffff


	//   ....[189]....
        /*0c08*/ 	.word	0xffffffff


	//   ....[190]....
        /*0c0c*/ 	.word	0xffffffff


	//   ....[191]....
        /*0c10*/ 	.word	0xffffffff


	//   ....[192]....
        /*0c14*/ 	.word	0xffffffff


	//   ....[193]....
        /*0c18*/ 	.word	0xffffffff


	//   ....[194]....
        /*0c1c*/ 	.word	0xffffffff


	//   ....[195]....
        /*0c20*/ 	.word	0xffffffff


	//   ....[196]....
        /*0c24*/ 	.word	0xffffffff


	//   ....[197]....
        /*0c28*/ 	.word	0xffffffff


	//   ....[198]....
        /*0c2c*/ 	.word	0xffffffff


	//   ....[199]....
        /*0c30*/ 	.word	0xffffffff


	//   ....[200]....
        /*0c34*/ 	.word	0xffffffff


	//   ....[201]....
        /*0c38*/ 	.word	0xffffffff


	//   ....[202]....
        /*0c3c*/ 	.word	0xffffffff


	//   ....[203]....
        /*0c40*/ 	.word	0xffffffff


	//   ....[204]....
        /*0c44*/ 	.word	0xffffffff


	//   ....[205]....
        /*0c48*/ 	.word	0xffffffff


	//   ....[206]....
        /*0c4c*/ 	.word	0xffffffff


	//   ....[207]....
        /*0c50*/ 	.word	0xffffffff


	//   ....[208]....
        /*0c54*/ 	.word	0xffffffff


	//   ....[209]....
        /*0c58*/ 	.word	0xffffffff


	//   ....[210]....
        /*0c5c*/ 	.word	0xffffffff


	//   ....[211]....
        /*0c60*/ 	.word	0xffffffff


	//   ....[212]....
        /*0c64*/ 	.word	0xffffffff


	//   ....[213]....
        /*0c68*/ 	.word	0xffffffff


	//   ....[214]....
        /*0c6c*/ 	.word	0xffffffff


	//   ....[215]....
        /*0c70*/ 	.word	0xffffffff


	//   ....[216]....
        /*0c74*/ 	.word	0xffffffff


	//   ....[217]....
        /*0c78*/ 	.word	0xffffffff


	//   ....[218]....
        /*0c7c*/ 	.word	0xffffffff


	//   ....[219]....
        /*0c80*/ 	.word	0xffffffff


	//   ....[220]....
        /*0c84*/ 	.word	0xffffffff


	//   ....[221]....
        /*0c88*/ 	.word	0xffffffff


	//   ....[222]....
        /*0c8c*/ 	.word	0xffffffff


	//   ....[223]....
        /*0c90*/ 	.word	0xffffffff


	//   ....[224]....
        /*0c94*/ 	.word	0xffffffff


	//   ....[225]....
        /*0c98*/ 	.word	0xffffffff


	//   ....[226]....
        /*0c9c*/ 	.word	0xffffffff


	//   ....[227]....
        /*0ca0*/ 	.word	0xffffffff


	//   ....[228]....
        /*0ca4*/ 	.word	0xffffffff


	//   ....[229]....
        /*0ca8*/ 	.word	0xffffffff


	//   ....[230]....
        /*0cac*/ 	.word	0xffffffff


	//   ....[231]....
        /*0cb0*/ 	.word	0xffffffff


	//   ....[232]....
        /*0cb4*/ 	.word	0xffffffff


	//   ....[233]....
        /*0cb8*/ 	.word	0xffffffff


	//   ....[234]....
        /*0cbc*/ 	.word	0xffffffff


	//   ....[235]....
        /*0cc0*/ 	.word	0xffffffff


	//   ....[236]....
        /*0cc4*/ 	.word	0xffffffff


	//   ....[237]....
        /*0cc8*/ 	.word	0xffffffff


	//   ....[238]....
        /*0ccc*/ 	.word	0xffffffff


	//   ....[239]....
        /*0cd0*/ 	.word	0xffffffff


	//   ....[240]....
        /*0cd4*/ 	.word	0xffffffff


	//   ....[241]....
        /*0cd8*/ 	.word	0xffffffff


	//   ....[242]....
        /*0cdc*/ 	.word	0xffffffff


	//   ....[243]....
        /*0ce0*/ 	.word	0xffffffff


	//   ....[244]....
        /*0ce4*/ 	.word	0xffffffff


	//   ....[245]....
        /*0ce8*/ 	.word	0xffffffff


	//   ....[246]....
        /*0cec*/ 	.word	0xffffffff


	//   ....[247]....
        /*0cf0*/ 	.word	0xffffffff


	//   ....[248]....
        /*0cf4*/ 	.word	0xffffffff


	//   ....[249]....
        /*0cf8*/ 	.word	0xffffffff


	//   ....[250]....
        /*0cfc*/ 	.word	0xffffffff


	//   ....[251]....
        /*0d00*/ 	.word	0xffffffff


	//   ....[252]....
        /*0d04*/ 	.word	0xffffffff


	//   ....[253]....
        /*0d08*/ 	.word	0xffffffff


	//   ....[254]....
        /*0d0c*/ 	.word	0xffffffff


	//   ....[255]....
        /*0d10*/ 	.word	0xffffffff


	//   ....[0]....
        /*0d14*/ 	.word	0xffffffff


	//   ....[1]....
        /*0d18*/ 	.word	0xffffffff


	//   ....[2]....
        /*0d1c*/ 	.word	0xffffffff


	//   ....[3]....
        /*0d20*/ 	.word	0xffffffff


	//   ....[4]....
        /*0d24*/ 	.word	0xffffffff


	//   ....[5]....
        /*0d28*/ 	.word	0xffffffff


	//   ....[6]....
        /*0d2c*/ 	.word	0xffffffff


	//   ....[7]....
        /*0d30*/ 	.word	0xffffffff


	//   ....[8]....
        /*0d34*/ 	.word	0xffffffff


	//   ....[9]....
        /*0d38*/ 	.word	0xffffffff


	//   ....[10]....
        /*0d3c*/ 	.word	0xffffffff


	//   ....[11]....
        /*0d40*/ 	.word	0xffffffff


	//   ....[12]....
        /*0d44*/ 	.word	0xffffffff


	//   ....[13]....
        /*0d48*/ 	.word	0xffffffff


	//   ....[14]....
        /*0d4c*/ 	.word	0xffffffff


	//   ....[15]....
        /*0d50*/ 	.word	0xffffffff


	//   ....[16]....
        /*0d54*/ 	.word	0xffffffff


	//   ....[17]....
        /*0d58*/ 	.word	0xffffffff


	//   ....[18]....
        /*0d5c*/ 	.word	0xffffffff


	//   ....[19]....
        /*0d60*/ 	.word	0xffffffff


	//   ....[20]....
        /*0d64*/ 	.word	0xffffffff


	//   ....[21]....
        /*0d68*/ 	.word	0xffffffff


	//   ....[22]....
        /*0d6c*/ 	.word	0xffffffff


	//   ....[23]....
        /*0d70*/ 	.word	0xffffffff


	//   ....[24]....
        /*0d74*/ 	.word	0xffffffff


	//   ....[25]....
        /*0d78*/ 	.word	0xffffffff


	//   ....[26]....
        /*0d7c*/ 	.word	0xffffffff


	//   ....[27]....
        /*0d80*/ 	.word	0xffffffff


	//   ....[28]....
        /*0d84*/ 	.word	0xffffffff


	//   ....[29]....
        /*0d88*/ 	.word	0xffffffff


	//   ....[30]....
        /*0d8c*/ 	.word	0xffffffff


	//   ....[31]....
        /*0d90*/ 	.word	0xffffffff


	//   ....[32]....
        /*0d94*/ 	.word	0xffffffff


	//   ....[33]....
        /*0d98*/ 	.word	0xffffffff


	//   ....[34]....
        /*0d9c*/ 	.word	0xffffffff


	//   ....[35]....
        /*0da0*/ 	.word	0xffffffff


	//   ....[36]....
        /*0da4*/ 	.word	0xffffffff


	//   ....[37]....
        /*0da8*/ 	.word	0xffffffff


	//   ....[38]....
        /*0dac*/ 	.word	0xffffffff


	//   ....[39]....
        /*0db0*/ 	.word	0xffffffff


	//   ....[40]....
        /*0db4*/ 	.word	0xffffffff


	//   ....[41]....
        /*0db8*/ 	.word	0xffffffff


	//   ....[42]....
        /*0dbc*/ 	.word	0xffffffff


	//   ....[43]....
        /*0dc0*/ 	.word	0xffffffff


	//   ....[44]....
        /*0dc4*/ 	.word	0xffffffff


	//   ....[45]....
        /*0dc8*/ 	.word	0xffffffff


	//   ....[46]....
        /*0dcc*/ 	.word	0xffffffff


	//   ....[47]....
        /*0dd0*/ 	.word	0xffffffff


	//   ....[48]....
        /*0dd4*/ 	.word	0xffffffff


	//   ....[49]....
        /*0dd8*/ 	.word	0xffffffff


	//   ....[50]....
        /*0ddc*/ 	.word	0xffffffff


	//   ....[51]....
        /*0de0*/ 	.word	0xffffffff


	//   ....[52]....
        /*0de4*/ 	.word	0xffffffff


	//   ....[53]....
        /*0de8*/ 	.word	0xffffffff


	//   ....[54]....
        /*0dec*/ 	.word	0xffffffff


	//   ....[55]....
        /*0df0*/ 	.word	0xffffffff


	//----- nvinfo : EIATTR_COOP_GROUP_INSTR_OFFSETS
	.align		4
.L_360:
        /*0df4*/ 	.byte	0x04, 0x28
        /*0df6*/ 	.short	(.L_362 - .L_361)


	//   ....[0]....
.L_361:
        /*0df8*/ 	.word	0x00000050


	//   ....[1]....
        /*0dfc*/ 	.word	0x00000200


	//   ....[2]....
        /*0e00*/ 	.word	0x00000230


	//   ....[3]....
        /*0e04*/ 	.word	0x00000260


	//   ....[4]....
        /*0e08*/ 	.word	0x00000290


	//   ....[5]....
        /*0e0c*/ 	.word	0x000002c0


	//   ....[6]....
        /*0e10*/ 	.word	0x000002f0


	//   ....[7]....
        /*0e14*/ 	.word	0x00000450


	//   ....[8]....
        /*0e18*/ 	.word	0x00000490


	//   ....[9]....
        /*0e1c*/ 	.word	0x000004c0


	//   ....[10]....
        /*0e20*/ 	.word	0x000004f0


	//   ....[11]....
        /*0e24*/ 	.word	0x00000520


	//   ....[12]....
        /*0e28*/ 	.word	0x00000550


	//   ....[13]....
        /*0e2c*/ 	.word	0x000005e0


	//   ....[14]....
        /*0e30*/ 	.word	0x00000630


	//   ....[15]....
        /*0e34*/ 	.word	0x00000650


	//   ....[16]....
        /*0e38*/ 	.word	0x000006b0


	//   ....[17]....
        /*0e3c*/ 	.word	0x00004500


	//   ....[18]....
        /*0e40*/ 	.word	0x00004550


	//   ....[19]....
        /*0e44*/ 	.word	0x00004d20


	//   ....[20]....
        /*0e48*/ 	.word	0x00004d50


	//   ....[21]....
        /*0e4c*/ 	.word	0x000054a0


	//   ....[22]....
        /*0e50*/ 	.word	0x000054c0


	//   ....[23]....
        /*0e54*/ 	.word	0x00005c10


	//   ....[24]....
        /*0e58*/ 	.word	0x00005c20


	//   ....[25]....
        /*0e5c*/ 	.word	0x00006490


	//   ....[26]....
        /*0e60*/ 	.word	0x000064d0


	//   ....[27]....
        /*0e64*/ 	.word	0x000072a0


	//   ....[28]....
        /*0e68*/ 	.word	0x000072d0


	//   ....[29]....
        /*0e6c*/ 	.word	0x00007ac0


	//   ....[30]....
        /*0e70*/ 	.word	0x00007af0


	//   ....[31]....
        /*0e74*/ 	.word	0x000082e0


	//   ....[32]....
        /*0e78*/ 	.word	0x00008300


	//   ....[33]....
        /*0e7c*/ 	.word	0x00008b10


	//   ....[34]....
        /*0e80*/ 	.word	0x00008b40


	//   ....[35]....
        /*0e84*/ 	.word	0x00008c50


	//   ....[36]....
        /*0e88*/ 	.word	0x00008c80


	//   ....[37]....
        /*0e8c*/ 	.word	0x00008d50


	//   ....[38]....
        /*0e90*/ 	.word	0x00008d80


	//   ....[39]....
        /*0e94*/ 	.word	0x00008e50


	//   ....[40]....
        /*0e98*/ 	.word	0x00008e70


	//   ....[41]....
        /*0e9c*/ 	.word	0x00009330


	//   ....[42]....
        /*0ea0*/ 	.word	0x00009350


	//   ....[43]....
        /*0ea4*/ 	.word	0x000094d0


	//   ....[44]....
        /*0ea8*/ 	.word	0x000094f0


	//   ....[45]....
        /*0eac*/ 	.word	0x000095c0


	//   ....[46]....
        /*0eb0*/ 	.word	0x000095e0


	//   ....[47]....
        /*0eb4*/ 	.word	0x000096b0


	//   ....[48]....
        /*0eb8*/ 	.word	0x000096d0


	//   ....[49]....
        /*0ebc*/ 	.word	0x0000a5c0


	//   ....[50]....
        /*0ec0*/ 	.word	0x0000a5e0


	//   ....[51]....
        /*0ec4*/ 	.word	0x0000a610


	//   ....[52]....
        /*0ec8*/ 	.word	0x0000a620


	//   ....[53]....
        /*0ecc*/ 	.word	0x0000a640


	//   ....[54]....
        /*0ed0*/ 	.word	0x0000a670


	//   ....[55]....
        /*0ed4*/ 	.word	0x0000a6e0


	//   ....[56]....
        /*0ed8*/ 	.word	0x0000a780


	//   ....[57]....
        /*0edc*/ 	.word	0x0000a880


	//   ....[58]....
        /*0ee0*/ 	.word	0x0000a8a0


	//   ....[59]....
        /*0ee4*/ 	.word	0x0000aa60


	//   ....[60]....
        /*0ee8*/ 	.word	0x0000aa70


	//   ....[61]....
        /*0eec*/ 	.word	0x0000ab10


	//   ....[62]....
        /*0ef0*/ 	.word	0x0000ab20


	//   ....[63]....
        /*0ef4*/ 	.word	0x0000ab80


	//   ....[64]....
        /*0ef8*/ 	.word	0x0000ab90


	//   ....[65]....
        /*0efc*/ 	.word	0x0000aeb0


	//   ....[66]....
        /*0f00*/ 	.word	0x0000af20


	//   ....[67]....
        /*0f04*/ 	.word	0x0000af70


	//   ....[68]....
        /*0f08*/ 	.word	0x0000af90


	//   ....[69]....
        /*0f0c*/ 	.word	0x0000b150


	//   ....[70]....
        /*0f10*/ 	.word	0x0000b1e0


	//   ....[71]....
        /*0f14*/ 	.word	0x0000b210


	//   ....[72]....
        /*0f18*/ 	.word	0x0000b250


	//   ....[73]....
        /*0f1c*/ 	.word	0x0000b410


	//   ....[74]....
        /*0f20*/ 	.word	0x0000b4a0


	//   ....[75]....
        /*0f24*/ 	.word	0x0000b4e0


	//   ....[76]....
        /*0f28*/ 	.word	0x0000b520


	//   ....[77]....
        /*0f2c*/ 	.word	0x0000b700


	//   ....[78]....
        /*0f30*/ 	.word	0x0000b790


	//   ....[79]....
        /*0f34*/ 	.word	0x0000b7d0


	//   ....[80]....
        /*0f38*/ 	.word	0x0000b7f0


	//   ....[81]....
        /*0f3c*/ 	.word	0x0000d550


	//   ....[82]....
        /*0f40*/ 	.word	0x0000d570


	//   ....[83]....
        /*0f44*/ 	.word	0x0000d590


	//   ....[84]....
        /*0f48*/ 	.word	0x0000d5b0


	//   ....[85]....
        /*0f4c*/ 	.word	0x0000d670


	//   ....[86]....
        /*0f50*/ 	.word	0x0000d690


	//   ....[87]....
        /*0f54*/ 	.word	0x0000d6b0


	//   ....[88]....
        /*0f58*/ 	.word	0x0000d6d0


	//   ....[89]....
        /*0f5c*/ 	.word	0x0000d8c0


	//   ....[90]....
        /*0f60*/ 	.word	0x0000d900


	//   ....[91]....
        /*0f64*/ 	.word	0x0000d920


	//   ....[92]....
        /*0f68*/ 	.word	0x0000d930


	//   ....[93]....
        /*0f6c*/ 	.word	0x0000da10


	//   ....[94]....
        /*0f70*/ 	.word	0x0000da40


	//   ....[95]....
        /*0f74*/ 	.word	0x0000da50


	//   ....[96]....
        /*0f78*/ 	.word	0x0000da60


	//   ....[97]....
        /*0f7c*/ 	.word	0x0000fce0


	//   ....[98]....
        /*0f80*/ 	.word	0x0000fd00


	//   ....[99]....
        /*0f84*/ 	.word	0x0000fd10


	//   ....[100]....
        /*0f88*/ 	.word	0x0000fd20


	//   ....[101]....
        /*0f8c*/ 	.word	0x0000ff10


	//   ....[102]....
        /*0f90*/ 	.word	0x0000ff30


	//   ....[103]....
        /*0f94*/ 	.word	0x00010070


	//   ....[104]....
        /*0f98*/ 	.word	0x00010080


	//   ....[105]....
        /*0f9c*/ 	.word	0x00011580


	//   ....[106]....
        /*0fa0*/ 	.word	0x000115a0


	//   ....[107]....
        /*0fa4*/ 	.word	0x000116b0


	//   ....[108]....
        /*0fa8*/ 	.word	0x000116c0


	//   ....[109]....
        /*0fac*/ 	.word	0x000117d0


	//   ....[110]....
        /*0fb0*/ 	.word	0x000117f0


	//   ....[111]....
        /*0fb4*/ 	.word	0x00011900


	//   ....[112]....
        /*0fb8*/ 	.word	0x00011910


	//   ....[113]....
        /*0fbc*/ 	.word	0x00011af0


	//   ....[114]....
        /*0fc0*/ 	.word	0x00011eb0


	//   ....[115]....
        /*0fc4*/ 	.word	0x000125b0


	//   ....[116]....
        /*0fc8*/ 	.word	0x000125d0


	//   ....[117]....
        /*0fcc*/ 	.word	0x000125f0


	//   ....[118]....
        /*0fd0*/ 	.word	0x00012610


	//   ....[119]....
        /*0fd4*/ 	.word	0x00014190


	//   ....[120]....
        /*0fd8*/ 	.word	0x000141b0


	//   ....[121]....
        /*0fdc*/ 	.word	0x000141e0


	//   ....[122]....
        /*0fe0*/ 	.word	0x00014250


	//   ....[123]....
        /*0fe4*/ 	.word	0x00014270


	//   ....[124]....
        /*0fe8*/ 	.word	0x00014280


	//   ....[125]....
        /*0fec*/ 	.word	0x00014440


	//   ....[126]....
        /*0ff0*/ 	.word	0x00014450


	//   ....[127]....
        /*0ff4*/ 	.word	0x000158b0


	//   ....[128]....
        /*0ff8*/ 	.word	0x000158d0


	//   ....[129]....
        /*0ffc*/ 	.word	0x000159c0


	//   ....[130]....
        /*1000*/ 	.word	0x000159d0


	//   ....[131]....
        /*1004*/ 	.word	0x00015ac0


	//   ....[132]....
        /*1008*/ 	.word	0x00015ae0


	//   ....[133]....
        /*100c*/ 	.word	0x00015bd0


	//   ....[134]....
        /*1010*/ 	.word	0x00015be0


	//   ....[135]....
        /*1014*/ 	.word	0x00015dc0


	//   ....[136]....
        /*1018*/ 	.word	0x00016170


	//   ....[137]....
        /*101c*/ 	.word	0x000166d0


	//   ....[138]....
        /*1020*/ 	.word	0x000166f0


	//   ....[139]....
        /*1024*/ 	.word	0x000168d0


	//   ....[140]....
        /*1028*/ 	.word	0x000168f0


	//   ....[141]....
        /*102c*/ 	.word	0x00018870


	//   ....[142]....
        /*1030*/ 	.word	0x00018880


	//   ....[143]....
        /*1034*/ 	.word	0x00018960


	//   ....[144]....
        /*1038*/ 	.word	0x00018980


	//   ....[145]....
        /*103c*/ 	.word	0x000189e0


	//   ....[146]....
        /*1040*/ 	.word	0x00018a00


	//   ....[147]....
        /*1044*/ 	.word	0x00018b00


	//   ....[148]....
        /*1048*/ 	.word	0x00018b10


	//   ....[149]....
        /*104c*/ 	.word	0x00019f60


	//   ....[150]....
        /*1050*/ 	.word	0x00019f80


	//   ....[151]....
        /*1054*/ 	.word	0x0001a0b0


	//   ....[152]....
        /*1058*/ 	.word	0x0001a0c0


	//   ....[153]....
        /*105c*/ 	.word	0x0001a1f0


	//   ....[154]....
        /*1060*/ 	.word	0x0001a210


	//   ....[155]....
        /*1064*/ 	.word	0x0001a340


	//   ....[156]....
        /*1068*/ 	.word	0x0001a350


	//   ....[157]....
        /*106c*/ 	.word	0x0001a820


	//   ....[158]....
        /*1070*/ 	.word	0x0001a850


	//   ....[159]....
        /*1074*/ 	.word	0x0001a870


	//   ....[160]....
        /*1078*/ 	.word	0x0001a890


	//   ....[161]....
        /*107c*/ 	.word	0x0001c520


	//   ....[162]....
        /*1080*/ 	.word	0x0001c560


	//   ....[163]....
        /*1084*/ 	.word	0x0001c580


	//   ....[164]....
        /*1088*/ 	.word	0x0001c5a0


	//   ....[165]....
        /*108c*/ 	.word	0x0001d650


	//   ....[166]....
        /*1090*/ 	.word	0x0001d660


	//   ....[167]....
        /*1094*/ 	.word	0x0001d680


	//   ....[168]....
        /*1098*/ 	.word	0x0001d6a0


	//   ....[169]....
        /*109c*/ 	.word	0x0001d9d0


	//   ....[170]....
        /*10a0*/ 	.word	0x0001d9f0


	//   ....[171]....
        /*10a4*/ 	.word	0x0001dae0


	//   ....[172]....
        /*10a8*/ 	.word	0x0001daf0


	//   ....[173]....
        /*10ac*/ 	.word	0x0001dbf0


	//   ....[174]....
        /*10b0*/ 	.word	0x0001dc10


	//   ....[175]....
        /*10b4*/ 	.word	0x0001dd10


	//   ....[176]....
        /*10b8*/ 	.word	0x0001dd20


	//   ....[177]....
        /*10bc*/ 	.word	0x0001e020


	//   ....[178]....
        /*10c0*/ 	.word	0x0001e040


	//   ....[179]....
        /*10c4*/ 	.word	0x0001e680


	//   ....[180]....
        /*10c8*/ 	.word	0x0001e690


	//   ....[181]....
        /*10cc*/ 	.word	0x0001f490


	//   ....[182]....
        /*10d0*/ 	.word	0x0001f4b0


	//   ....[183]....
        /*10d4*/ 	.word	0x0001f5b0


	//   ....[184]....
        /*10d8*/ 	.word	0x0001f5c0


	//   ....[185]....
        /*10dc*/ 	.word	0x0001f6c0


	//   ....[186]....
        /*10e0*/ 	.word	0x0001f6e0


	//   ....[187]....
        /*10e4*/ 	.word	0x0001f7e0


	//   ....[188]....
        /*10e8*/ 	.word	0x0001f7f0


	//   ....[189]....
        /*10ec*/ 	.word	0x0001f9a0


	//   ....[190]....
        /*10f0*/ 	.word	0x0001f9c0


	//   ....[191]....
        /*10f4*/ 	.word	0x0001faf0


	//   ....[192]....
        /*10f8*/ 	.word	0x0001fb30


	//   ....[193]....
        /*10fc*/ 	.word	0x0001fb60


	//   ....[194]....
        /*1100*/ 	.word	0x0001fb90


	//   ....[195]....
        /*1104*/ 	.word	0x0001fbc0


	//   ....[196]....
        /*1108*/ 	.word	0x0001fbf0


	//   ....[197]....
        /*110c*/ 	.word	0x0001fd60


	//   ....[198]....
        /*1110*/ 	.word	0x0001fda0


	//   ....[199]....
        /*1114*/ 	.word	0x0001fdd0


	//   ....[200]....
        /*1118*/ 	.word	0x0001fe00


	//   ....[201]....
        /*111c*/ 	.word	0x0001fe30


	//   ....[202]....
        /*1120*/ 	.word	0x0001fe60


	//   ....[203]....
        /*1124*/ 	.word	0x0001fef0


	//   ....[204]....
        /*1128*/ 	.word	0x0001ff50


	//   ....[205]....
        /*112c*/ 	.word	0x0001ff60


	//   ....[206]....
        /*1130*/ 	.word	0x0001ffc0


	//   ....[207]....
        /*1134*/ 	.word	0x00020a10


	//   ....[208]....
        /*1138*/ 	.word	0x00020a60


	//   ....[209]....
        /*113c*/ 	.word	0x00020ac0


	//   ....[210]....
        /*1140*/ 	.word	0x00020b20


	//   ....[211]....
        /*1144*/ 	.word	0x00020b80


	//   ....[212]....
        /*1148*/ 	.word	0x00020bf0


	//   ....[213]....
        /*114c*/ 	.word	0x00020c40


	//   ....[214]....
        /*1150*/ 	.word	0x00020ca0


	//   ....[215]....
        /*1154*/ 	.word	0x00020d10


	//   ....[216]....
        /*1158*/ 	.word	0x00020d80


	//   ....[217]....
        /*115c*/ 	.word	0x00020df0


	//   ....[218]....
        /*1160*/ 	.word	0x00020e50


	//   ....[219]....
        /*1164*/ 	.word	0x00020ec0


	//   ....[220]....
        /*1168*/ 	.word	0x00020f30


	//   ....[221]....
        /*116c*/ 	.word	0x00020fa0


	//   ....[222]....
        /*1170*/ 	.word	0x00021000


	//   ....[223]....
        /*1174*/ 	.word	0x00021070


	//   ....[224]....
        /*1178*/ 	.word	0x000210e0


	//   ....[225]....
        /*117c*/ 	.word	0x00021150


	//   ....[226]....
        /*1180*/ 	.word	0x000211b0


	//   ....[227]....
        /*1184*/ 	.word	0x00021220


	//   ....[228]....
        /*1188*/ 	.word	0x00021290


	//   ....[229]....
        /*118c*/ 	.word	0x000219d0


	//   ....[230]....
        /*1190*/ 	.word	0x00021a20


	//   ....[231]....
        /*1194*/ 	.word	0x00021a70


	//   ....[232]....
        /*1198*/ 	.word	0x00021ac0


	//   ....[233]....
        /*119c*/ 	.word	0x00021b30


	//   ....[234]....
        /*11a0*/ 	.word	0x00021ba0


	//   ....[235]....
        /*11a4*/ 	.word	0x00021cc0


	//   ....[236]....
        /*11a8*/ 	.word	0x00021d20


	//   ....[237]....
        /*11ac*/ 	.word	0x00021e60


	//   ....[238]....
        /*11b0*/ 	.word	0x00021ec0


	//   ....[239]....
        /*11b4*/ 	.word	0x00021f30


	//   ....[240]....
        /*11b8*/ 	.word	0x00021f90


	//   ....[241]....
        /*11bc*/ 	.word	0x00022000


	//   ....[242]....
        /*11c0*/ 	.word	0x00022070


	//   ....[243]....
        /*11c4*/ 	.word	0x000220e0


	//   ....[244]....
        /*11c8*/ 	.word	0x00022140


	//   ....[245]....
        /*11cc*/ 	.word	0x000221b0


	//   ....[246]....
        /*11d0*/ 	.word	0x00022220


	//   ....[247]....
        /*11d4*/ 	.word	0x00022290


	//   ....[248]....
        /*11d8*/ 	.word	0x000222f0


	//   ....[249]....
        /*11dc*/ 	.word	0x00022360


	//   ....[250]....
        /*11e0*/ 	.word	0x000223d0


	//   ....[251]....
        /*11e4*/ 	.word	0x00022b10


	//   ....[252]....
        /*11e8*/ 	.word	0x00022b50


	//   ....[253]....
        /*11ec*/ 	.word	0x00022ba0


	//   ....[254]....
        /*11f0*/ 	.word	0x00022be0


	//   ....[255]....
        /*11f4*/ 	.word	0x00022c50


	//   ....[0]....
        /*11f8*/ 	.word	0x00022cc0


	//   ....[1]....
        /*11fc*/ 	.word	0x00022d20


	//   ....[2]....
        /*1200*/ 	.word	0x00022d90


	//   ....[3]....
        /*1204*/ 	.word	0x00022e00


	//   ....[4]....
        /*1208*/ 	.word	0x00022e70


	//   ....[5]....
        /*120c*/ 	.word	0x00022ed0


	//   ....[6]....
        /*1210*/ 	.word	0x00022f40


	//   ....[7]....
        /*1214*/ 	.word	0x00022fb0


	//   ....[8]....
        /*1218*/ 	.word	0x00023020


	//   ....[9]....
        /*121c*/ 	.word	0x00023080


	//   ....[10]....
        /*1220*/ 	.word	0x000230d0


	//   ....[11]....
        /*1224*/ 	.word	0x00023120


	//   ....[12]....
        /*1228*/ 	.word	0x00023170


	//   ....[13]....
        /*122c*/ 	.word	0x000231b0


	//   ....[14]....
        /*1230*/ 	.word	0x00023210


	//   ....[15]....
        /*1234*/ 	.word	0x00023260


	//   ....[16]....
        /*1238*/ 	.word	0x000232b0


	//   ....[17]....
        /*123c*/ 	.word	0x00023310


	//   ....[18]....
        /*1240*/ 	.word	0x00023380


	//   ....[19]....
        /*1244*/ 	.word	0x000233f0


	//   ....[20]....
        /*1248*/ 	.word	0x00023460


	//   ....[21]....
        /*124c*/ 	.word	0x000234c0


	//   ....[22]....
        /*1250*/ 	.word	0x00023530


	//   ....[23]....
        /*1254*/ 	.word	0x000235a0


	//   ....[24]....
        /*1258*/ 	.word	0x00023610


	//   ....[25]....
        /*125c*/ 	.word	0x00023670


	//   ....[26]....
        /*1260*/ 	.word	0x000236e0


	//   ....[27]....
        /*1264*/ 	.word	0x00023750


	//   ....[28]....
        /*1268*/ 	.word	0x000237c0


	//   ....[29]....
        /*126c*/ 	.word	0x00023820


	//   ....[30]....
        /*1270*/ 	.word	0x00023890


	//   ....[31]....
        /*1274*/ 	.word	0x00023900


	//   ....[32]....
        /*1278*/ 	.word	0x00023970


	//   ....[33]....
        /*127c*/ 	.word	0x000239d0


	//   ....[34]....
        /*1280*/ 	.word	0x00023a40


	//   ....[35]....
        /*1284*/ 	.word	0x00023ab0


	//   ....[36]....
        /*1288*/ 	.word	0x00023b20


	//   ....[37]....
        /*128c*/ 	.word	0x00023b80


	//   ....[38]....
        /*1290*/ 	.word	0x00023bf0


	//   ....[39]....
        /*1294*/ 	.word	0x00023c60


	//   ....[40]....
        /*1298*/ 	.word	0x00023cb0


	//   ....[41]....
        /*129c*/ 	.word	0x00023cf0


	//   ....[42]....
        /*12a0*/ 	.word	0x00023d40


	//   ....[43]....
        /*12a4*/ 	.word	0x00023d90


	//   ....[44]....
        /*12a8*/ 	.word	0x00023de0


	//   ....[45]....
        /*12ac*/ 	.word	0x00023e50


	//   ....[46]....
        /*12b0*/ 	.word	0x00023ea0


	//   ....[47]....
        /*12b4*/ 	.word	0x00023ee0


	//   ....[48]....
        /*12b8*/ 	.word	0x00023f30


	//   ....[49]....
        /*12bc*/ 	.word	0x00023f80


	//   ....[50]....
        /*12c0*/ 	.word	0x00023fd0


	//   ....[51]....
        /*12c4*/ 	.word	0x00024040


	//   ....[52]....
        /*12c8*/ 	.word	0x00024090


	//   ....[53]....
        /*12cc*/ 	.word	0x000240f0


	//   ....[54]....
        /*12d0*/ 	.word	0x00024150


	//   ....[55]....
        /*12d4*/ 	.word	0x000241c0


	//----- nvinfo : EIATTR_EXIT_INSTR_OFFSETS
	.align		4
.L_362:
        /*12d8*/ 	.byte	0x04, 0x1c
        /*12da*/ 	.short	(.L_364 - .L_363)


	//   ....[0]....
.L_363:
        /*12dc*/ 	.word	0x000010d0


	//   ....[1]....
        /*12e0*/ 	.word	0x000209e0


	//----- nvinfo : EIATTR_MAX_THREADS
	.align		4
.L_364:
        /*12e4*/ 	.byte	0x04, 0x05
        /*12e6*/ 	.short	(.L_366 - .L_365)
.L_365:
        /*12e8*/ 	.word	0x00000100
        /*12ec*/ 	.word	0x00000001
        /*12f0*/ 	.word	0x00000001


	//----- nvinfo : EIATTR_CRS_STACK_SIZE
	.align		4
.L_366:
        /*12f4*/ 	.byte	0x04, 0x1e
        /*12f6*/ 	.short	(.L_368 - .L_367)
.L_367:
        /*12f8*/ 	.word	0x00000000
.L_368:


//--------------------- .nv.callgraph             --------------------------
	.section	.nv.callgraph,"",@"SHT_CUDA_CALLGRAPH"
	.align	4
	.sectionentsize	8
	.align		4
        /*0000*/ 	.word	0x00000000
	.align		4
        /*0004*/ 	.word	0xffffffff
	.align		4
        /*0008*/ 	.word	0x00000000
	.align		4
        /*000c*/ 	.word	0xfffffffe
	.align		4
        /*0010*/ 	.word	0x00000000
	.align		4
        /*0014*/ 	.word	0xfffffffd
	.align		4
        /*0018*/ 	.word	0x00000000
	.align		4
        /*001c*/ 	.word	0xfffffffc


//--------------------- .nv.rel.action            --------------------------
	.section	.nv.rel.action,"",@"SHT_CUDA_RELOCINFO"
	.align	8
	.sectionentsize	8
        /*0000*/ 	.byte	0x73, 0x00, 0x00, 0x00, 0x00, 0x00, 0x00, 0x00, 0x00, 0x00, 0x00, 0x11, 0x25, 0x00, 0x05, 0x36


//--------------------- .nv.constant4             --------------------------
	.section	.nv.constant4,"a",@progbits
	.align	8
	.align		8
.nv.constant4:
        /*0000*/ 	.dword	_ZN86_INTERNAL_6dde936d_50_flash_fwd_hdim128_bf16_paged_split_softcap_sm80_cu_f3e6f9ee_28654cuda3std3__45__cpo5beginE
	.align		8
        /*0008*/ 	.dword	_ZN86_INTERNAL_6dde936d_50_flash_fwd_hdim128_bf16_paged_split_softcap_sm80_cu_f3e6f9ee_28654cuda3std3__45__cpo3endE
	.align		8
        /*0010*/ 	.dword	_ZN86_INTERNAL_6dde936d_50_flash_fwd_hdim128_bf16_paged_split_softcap_sm80_cu_f3e6f9ee_28654cuda3std3__45__cpo6cbeginE
	.align		8
        /*0018*/ 	.dword	_ZN86_INTERNAL_6dde936d_50_flash_fwd_hdim128_bf16_paged_split_softcap_sm80_cu_f3e6f9ee_28654cuda3std3__45__cpo4cendE
	.align		8
        /*0020*/ 	.dword	_ZN86_INTERNAL_6dde936d_50_flash_fwd_hdim128_bf16_paged_split_softcap_sm80_cu_f3e6f9ee_28654cuda3std3__488_GLOBAL__N__6dde936d_50_flash_fwd_hdim128_bf16_paged_split_softcap_sm80_cu_f3e6f9ee_28656ignoreE
	.align		8
        /*0028*/ 	.dword	_ZN86_INTERNAL_6dde936d_50_flash_fwd_hdim128_bf16_paged_split_softcap_sm80_cu_f3e6f9ee_28654cuda3std3__419piecewise_constructE
	.align		8
        /*0030*/ 	.dword	_ZN86_INTERNAL_6dde936d_50_flash_fwd_hdim128_bf16_paged_split_softcap_sm80_cu_f3e6f9ee_28654cuda3std3__48in_placeE
	.align		8
        /*0038*/ 	.dword	_ZN86_INTERNAL_6dde936d_50_flash_fwd_hdim128_bf16_paged_split_softcap_sm80_cu_f3e6f9ee_28654cuda3std6ranges3__45__cpo4swapE
	.align		8
        /*0040*/ 	.dword	_ZN86_INTERNAL_6dde936d_50_flash_fwd_hdim128_bf16_paged_split_softcap_sm80_cu_f3e6f9ee_28654cuda3std6ranges3__45__cpo9iter_moveE
	.align		8
        /*0048*/ 	.dword	_ZN86_INTERNAL_6dde936d_50_flash_fwd_hdim128_bf16_paged_split_softcap_sm80_cu_f3e6f9ee_28654cute7productE
	.align		8
        /*0050*/ 	.dword	_ZN86_INTERNAL_6dde936d_50_flash_fwd_hdim128_bf16_paged_split_softcap_sm80_cu_f3e6f9ee_28654cute1_E


//--------------------- .nv.constant0._ZN7cutlass13device_kernelIN5flash19enable_sm80_to_sm89INS1_16FlashAttnFwdSm80INS1_25CollectiveMainloopFwdSm80ILi8ELi1ELb1EN4cute5tupleIJNS5_1CILi128EEES8_S8_EEELi128ENS_10bfloat16_tEfNS_4arch4Sm80ELb0ELb0ELb1ELb0ELb1ELb0ELb1ELb1EEENS1_21CollectiveEpilogueFwdIS9_NS6_IJNS7_ILi1EEESF_SF_EEESA_SC_Li256ELb0ELb1ELb1ELb0EEENS1_19SingleTileSchedulerILb0ELb1ELb1ELi128EEEEEEEEEvNT_6ParamsE --------------------------
	.section	.nv.constant0._ZN7cutlass13device_kernelIN5flash19enable_sm80_to_sm89INS1_16FlashAttnFwdSm80INS1_25CollectiveMainloopFwdSm80ILi8ELi1ELb1EN4cute5tupleIJNS5_1CILi128EEES8_S8_EEELi128ENS_10bfloat16_tEfNS_4arch4Sm80ELb0ELb0ELb1ELb0ELb1ELb0ELb1ELb1EEENS1_21CollectiveEpilogueFwdIS9_NS6_IJNS7_ILi1EEESF_SF_EEESA_SC_Li256ELb0ELb1ELb1ELb0EEENS1_19SingleTileSchedulerILb0ELb1ELb1ELi128EEEEEEEEEvNT_6ParamsE,"a",@progbits
	.sectionflags	@""
	.align	4
.nv.constant0._ZN7cutlass13device_kernelIN5flash19enable_sm80_to_sm89INS1_16FlashAttnFwdSm80INS1_25CollectiveMainloopFwdSm80ILi8ELi1ELb1EN4cute5tupleIJNS5_1CILi128EEES8_S8_EEELi128ENS_10bfloat16_tEfNS_4arch4Sm80ELb0ELb0ELb1ELb0ELb1ELb0ELb1ELb1EEENS1_21CollectiveEpilogueFwdIS9_NS6_IJNS7_ILi1EEESF_SF_EEESA_SC_Li256ELb0ELb1ELb1ELb0EEENS1_19SingleTileSchedulerILb0ELb1ELb1ELi128EEEEEEEEEvNT_6ParamsE:
	.zero		1400


//--------------------- .nv.constant0._ZN7cutlass13device_kernelIN5flash19enable_sm80_to_sm89INS1_16FlashAttnFwdSm80INS1_25CollectiveMainloopFwdSm80ILi8ELi1ELb1EN4cute5tupleIJNS5_1CILi128EEENS7_ILi96EEES8_EEELi128ENS_10bfloat16_tEfNS_4arch4Sm80ELb0ELb1ELb1ELb0ELb1ELb0ELb1ELb1EEENS1_21CollectiveEpilogueFwdINS6_IJS8_S8_S9_EEENS6_IJNS7_ILi1EEESH_SH_EEESB_SD_Li256ELb0ELb1ELb1ELb0EEENS1_19SingleTileSchedulerILb0ELb1ELb1ELi128EEEEEEEEEvNT_6ParamsE --------------------------
	.section	.nv.constant0._ZN7cutlass13device_kernelIN5flash19enable_sm80_to_sm89INS1_16FlashAttnFwdSm80INS1_25CollectiveMainloopFwdSm80ILi8ELi1ELb1EN4cute5tupleIJNS5_1CILi128EEENS7_ILi96EEES8_EEELi128ENS_10bfloat16_tEfNS_4arch4Sm80ELb0ELb1ELb1ELb0ELb1ELb0ELb1ELb1EEENS1_21CollectiveEpilogueFwdINS6_IJS8_S8_S9_EEENS6_IJNS7_ILi1EEESH_SH_EEESB_SD_Li256ELb0ELb1ELb1ELb0EEENS1_19SingleTileSchedulerILb0ELb1ELb1ELi128EEEEEEEEEvNT_6ParamsE,"a",@progbits
	.sectionflags	@""
	.align	4
.nv.constant0._ZN7cutlass13device_kernelIN5flash19enable_sm80_to_sm89INS1_16FlashAttnFwdSm80INS1_25CollectiveMainloopFwdSm80ILi8ELi1ELb1EN4cute5tupleIJNS5_1CILi128EEENS7_ILi96EEES8_EEELi128ENS_10bfloat16_tEfNS_4arch4Sm80ELb0ELb1ELb1ELb0ELb1ELb0ELb1ELb1EEENS1_21CollectiveEpilogueFwdINS6_IJS8_S8_S9_EEENS6_IJNS7_ILi1EEESH_SH_EEESB_SD_Li256ELb0ELb1ELb1ELb0EEENS1_19SingleTileSchedulerILb0ELb1ELb1ELi128EEEEEEEEEvNT_6ParamsE:
	.zero		1400


//--------------------- .nv.constant0._ZN7cutlass13device_kernelIN5flash19enable_sm80_to_sm89INS1_16FlashAttnFwdSm80INS1_25CollectiveMainloopFwdSm80ILi8ELi1ELb1EN4cute5tupleIJNS5_1CILi128EEES8_S8_EEELi128ENS_10bfloat16_tEfNS_4arch4Sm80ELb1ELb0ELb1ELb0ELb1ELb0ELb1ELb1EEENS1_21CollectiveEpilogueFwdIS9_NS6_IJNS7_ILi1EEESF_SF_EEESA_SC_Li256ELb0ELb1ELb1ELb0EEENS1_30DynamicPersistentTileSchedulerILi256ELi256ELb1ELb1ELb0EEEEEEEEEvNT_6ParamsE --------------------------
	.section	.nv.constant0._ZN7cutlass13device_kernelIN5flash19enable_sm80_to_sm89INS1_16FlashAttnFwdSm80INS1_25CollectiveMainloopFwdSm80ILi8ELi1ELb1EN4cute5tupleIJNS5_1CILi128EEES8_S8_EEELi128ENS_10bfloat16_tEfNS_4arch4Sm80ELb1ELb0ELb1ELb0ELb1ELb0ELb1ELb1EEENS1_21CollectiveEpilogueFwdIS9_NS6_IJNS7_ILi1EEESF_SF_EEESA_SC_Li256ELb0ELb1ELb1ELb0EEENS1_30DynamicPersistentTileSchedulerILi256ELi256ELb1ELb1ELb0EEEEEEEEEvNT_6ParamsE,"a",@progbits
	.sectionflags	@""
	.align	4
.nv.constant0._ZN7cutlass13device_kernelIN5flash19enable_sm80_to_sm89INS1_16FlashAttnFwdSm80INS1_25CollectiveMainloopFwdSm80ILi8ELi1ELb1EN4cute5tupleIJNS5_1CILi128EEES8_S8_EEELi128ENS_10bfloat16_tEfNS_4arch4Sm80ELb1ELb0ELb1ELb0ELb1ELb0ELb1ELb1EEENS1_21CollectiveEpilogueFwdIS9_NS6_IJNS7_ILi1EEESF_SF_EEESA_SC_Li256ELb0ELb1ELb1ELb0EEENS1_30DynamicPersistentTileSchedulerILi256ELi256ELb1ELb1ELb0EEEEEEEEEvNT_6ParamsE:
	.zero		1416


//--------------------- .nv.constant0._ZN7cutlass13device_kernelIN5flash19enable_sm80_to_sm89INS1_16FlashAttnFwdSm80INS1_25CollectiveMainloopFwdSm80ILi4ELi1ELb0EN4cute5tupleIJNS5_1CILi128EEENS7_ILi64EEES8_EEELi128ENS_10bfloat16_tEfNS_4arch4Sm80ELb0ELb0ELb1ELb0ELb1ELb0ELb1ELb1EEENS1_21CollectiveEpilogueFwdINS6_IJS8_S8_S9_EEENS6_IJNS7_ILi1EEESH_SH_EEESB_SD_Li128ELb0ELb1ELb1ELb0EEENS1_19SingleTileSchedulerILb0ELb1ELb1ELi128EEEEEEEEEvNT_6ParamsE --------------------------
	.section	.nv.constant0._ZN7cutlass13device_kernelIN5flash19enable_sm80_to_sm89INS1_16FlashAttnFwdSm80INS1_25CollectiveMainloopFwdSm80ILi4ELi1ELb0EN4cute5tupleIJNS5_1CILi128EEENS7_ILi64EEES8_EEELi128ENS_10bfloat16_tEfNS_4arch4Sm80ELb0ELb0ELb1ELb0ELb1ELb0ELb1ELb1EEENS1_21CollectiveEpilogueFwdINS6_IJS8_S8_S9_EEENS6_IJNS7_ILi1EEESH_SH_EEESB_SD_Li128ELb0ELb1ELb1ELb0EEENS1_19SingleTileSchedulerILb0ELb1ELb1ELi128EEEEEEEEEvNT_6ParamsE,"a",@progbits
	.sectionflags	@""
	.align	4
.nv.constant0._ZN7cutlass13device_kernelIN5flash19enable_sm80_to_sm89INS1_16FlashAttnFwdSm80INS1_25CollectiveMainloopFwdSm80ILi4ELi1ELb0EN4cute5tupleIJNS5_1CILi128EEENS7_ILi64EEES8_EEELi128ENS_10bfloat16_tEfNS_4arch4Sm80ELb0ELb0ELb1ELb0ELb1ELb0ELb1ELb1EEENS1_21CollectiveEpilogueFwdINS6_IJS8_S8_S9_EEENS6_IJNS7_ILi1EEESH_SH_EEESB_SD_Li128ELb0ELb1ELb1ELb0EEENS1_19SingleTileSchedulerILb0ELb1ELb1ELi128EEEEEEEEEvNT_6ParamsE:
	.zero		1400


//--------------------- .nv.constant0._ZN7cutlass13device_kernelIN5flash19enable_sm80_to_sm89INS1_16FlashAttnFwdSm80INS1_25CollectiveMainloopFwdSm80ILi8ELi1ELb1EN4cute5tupleIJNS5_1CILi128EEENS7_ILi112EEES8_EEELi128ENS_10bfloat16_tEfNS_4arch4Sm80ELb0ELb0ELb1ELb1ELb1ELb0ELb1ELb1EEENS1_21CollectiveEpilogueFwdINS6_IJS8_S8_S9_EEENS6_IJNS7_ILi1EEESH_SH_EEESB_SD_Li256ELb1ELb1ELb1ELb0EEENS1_36VarlenDynamicPersistentTileSchedulerILi128ELi112ELi256ELi256ELb1ELb1ELb0ELb0ELb1ELb1EEEEEEEEEvNT_6ParamsE --------------------------
	.section	.nv.constant0._ZN7cutlass13device_kernelIN5flash19enable_sm80_to_sm89INS1_16FlashAttnFwdSm80INS1_25CollectiveMainloopFwdSm80ILi8ELi1ELb1EN4cute5tupleIJNS5_1CILi128EEENS7_ILi112EEES8_EEELi128ENS_10bfloat16_tEfNS_4arch4Sm80ELb0ELb0ELb1ELb1ELb1ELb0ELb1ELb1EEENS1_21CollectiveEpilogueFwdINS6_IJS8_S8_S9_EEENS6_IJNS7_ILi1EEESH_SH_EEESB_SD_Li256ELb1ELb1ELb1ELb0EEENS1_36VarlenDynamicPersistentTileSchedulerILi128ELi112ELi256ELi256ELb1ELb1ELb0ELb0ELb1ELb1EEEEEEEEEvNT_6ParamsE,"a",@progbits
	.sectionflags	@""
	.align	4
.nv.constant0._ZN7cutlass13device_kernelIN5flash19enable_sm80_to_sm89INS1_16FlashAttnFwdSm80INS1_25CollectiveMainloopFwdSm80ILi8ELi1ELb1EN4cute5tupleIJNS5_1CILi128EEENS7_ILi112EEES8_EEELi128ENS_10bfloat16_tEfNS_4arch4Sm80ELb0ELb0ELb1ELb1ELb1ELb0ELb1ELb1EEENS1_21CollectiveEpilogueFwdINS6_IJS8_S8_S9_EEENS6_IJNS7_ILi1EEESH_SH_EEESB_SD_Li256ELb1ELb1ELb1ELb0EEENS1_36VarlenDynamicPersistentTileSchedulerILi128ELi112ELi256ELi256ELb1ELb1ELb0ELb0ELb1ELb1EEEEEEEEEvNT_6ParamsE:
	.zero		1432


//--------------------- .nv.constant0._ZN7cutlass13device_kernelIN5flash19enable_sm80_to_sm89INS1_16FlashAttnFwdSm80INS1_25CollectiveMainloopFwdSm80ILi8ELi1ELb1EN4cute5tupleIJNS5_1CILi128EEENS7_ILi112EEES8_EEELi128ENS_10bfloat16_tEfNS_4arch4Sm80ELb0ELb0ELb1ELb1ELb1ELb1ELb1ELb1EEENS1_21CollectiveEpilogueFwdINS6_IJS8_S8_S9_EEENS6_IJNS7_ILi1EEESH_SH_EEESB_SD_Li256ELb1ELb1ELb1ELb0EEENS1_36VarlenDynamicPersistentTileSchedulerILi128ELi112ELi256ELi256ELb1ELb1ELb0ELb0ELb1ELb1EEEEEEEEEvNT_6ParamsE --------------------------
	.section	.nv.constant0._ZN7cutlass13device_kernelIN5flash19enable_sm80_to_sm89INS1_16FlashAttnFwdSm80INS1_25CollectiveMainloopFwdSm80ILi8ELi1ELb1EN4cute5tupleIJNS5_1CILi128EEENS7_ILi112EEES8_EEELi128ENS_10bfloat16_tEfNS_4arch4Sm80ELb0ELb0ELb1ELb1ELb1ELb1ELb1ELb1EEENS1_21CollectiveEpilogueFwdINS6_IJS8_S8_S9_EEENS6_IJNS7_ILi1EEESH_SH_EEESB_SD_Li256ELb1ELb1ELb1ELb0EEENS1_36VarlenDynamicPersistentTileSchedulerILi128ELi112ELi256ELi256ELb1ELb1ELb0ELb0ELb1ELb1EEEEEEEEEvNT_6ParamsE,"a",@progbits
	.sectionflags	@""
	.align	4
.nv.constant0._ZN7cutlass13device_kernelIN5flash19enable_sm80_to_sm89INS1_16FlashAttnFwdSm80INS1_25CollectiveMainloopFwdSm80ILi8ELi1ELb1EN4cute5tupleIJNS5_1CILi128EEENS7_ILi112EEES8_EEELi128ENS_10bfloat16_tEfNS_4arch4Sm80ELb0ELb0ELb1ELb1ELb1ELb1ELb1ELb1EEENS1_21CollectiveEpilogueFwdINS6_IJS8_S8_S9_EEENS6_IJNS7_ILi1EEESH_SH_EEESB_SD_Li256ELb1ELb1ELb1ELb0EEENS1_36VarlenDynamicPersistentTileSchedulerILi128ELi112ELi256ELi256ELb1ELb1ELb0ELb0ELb1ELb1EEEEEEEEEvNT_6ParamsE:
	.zero		1432


//--------------------- .nv.constant0._ZN7cutlass13device_kernelIN5flash19enable_sm80_to_sm89INS1_16FlashAttnFwdSm80INS1_25CollectiveMainloopFwdSm80ILi4ELi1ELb0EN4cute5tupleIJNS5_1CILi128EEENS7_ILi48EEES8_EEELi128ENS_10bfloat16_tEfNS_4arch4Sm80ELb0ELb1ELb1ELb0ELb1ELb0ELb1ELb1EEENS1_21CollectiveEpilogueFwdINS6_IJS8_S8_S9_EEENS6_IJNS7_ILi1EEESH_SH_EEESB_SD_Li128ELb0ELb1ELb1ELb0EEENS1_19SingleTileSchedulerILb0ELb1ELb1ELi128EEEEEEEEEvNT_6ParamsE --------------------------
	.section	.nv.constant0._ZN7cutlass13device_kernelIN5flash19enable_sm80_to_sm89INS1_16FlashAttnFwdSm80INS1_25CollectiveMainloopFwdSm80ILi4ELi1ELb0EN4cute5tupleIJNS5_1CILi128EEENS7_ILi48EEES8_EEELi128ENS_10bfloat16_tEfNS_4arch4Sm80ELb0ELb1ELb1ELb0ELb1ELb0ELb1ELb1EEENS1_21CollectiveEpilogueFwdINS6_IJS8_S8_S9_EEENS6_IJNS7_ILi1EEESH_SH_EEESB_SD_Li128ELb0ELb1ELb1ELb0EEENS1_19SingleTileSchedulerILb0ELb1ELb1ELi128EEEEEEEEEvNT_6ParamsE,"a",@progbits
	.sectionflags	@""
	.align	4
.nv.constant0._ZN7cutlass13device_kernelIN5flash19enable_sm80_to_sm89INS1_16FlashAttnFwdSm80INS1_25CollectiveMainloopFwdSm80ILi4ELi1ELb0EN4cute5tupleIJNS5_1CILi128EEENS7_ILi48EEES8_EEELi128ENS_10bfloat16_tEfNS_4arch4Sm80ELb0ELb1ELb1ELb0ELb1ELb0ELb1ELb1EEENS1_21CollectiveEpilogueFwdINS6_IJS8_S8_S9_EEENS6_IJNS7_ILi1EEESH_SH_EEESB_SD_Li128ELb0ELb1ELb1ELb0EEENS1_19SingleTileSchedulerILb0ELb1ELb1ELi128EEEEEEEEEvNT_6ParamsE:
	.zero		1400


//--------------------- .nv.constant0._ZN7cutlass13device_kernelIN5flash19enable_sm80_to_sm89INS1_16FlashAttnFwdSm80INS1_25CollectiveMainloopFwdSm80ILi8ELi1ELb1EN4cute5tupleIJNS5_1CILi128EEENS7_ILi96EEES8_EEELi128ENS_10bfloat16_tEfNS_4arch4Sm80ELb0ELb1ELb1ELb1ELb1ELb0ELb1ELb1EEENS1_21CollectiveEpilogueFwdINS6_IJS8_S8_S9_EEENS6_IJNS7_ILi1EEESH_SH_EEESB_SD_Li256ELb1ELb1ELb1ELb0EEENS1_36VarlenDynamicPersistentTileSchedulerILi128ELi96ELi256ELi256ELb1ELb1ELb0ELb1ELb0ELb1EEEEEEEEEvNT_6ParamsE --------------------------
	.section	.nv.constant0._ZN7cutlass13device_kernelIN5flash19enable_sm80_to_sm89INS1_16FlashAttnFwdSm80INS1_25CollectiveMainloopFwdSm80ILi8ELi1ELb1EN4cute5tupleIJNS5_1CILi128EEENS7_ILi96EEES8_EEELi128ENS_10bfloat16_tEfNS_4arch4Sm80ELb0ELb1ELb1ELb1ELb1ELb0ELb1ELb1EEENS1_21CollectiveEpilogueFwdINS6_IJS8_S8_S9_EEENS6_IJNS7_ILi1EEESH_SH_EEESB_SD_Li256ELb1ELb1ELb1ELb0EEENS1_36VarlenDynamicPersistentTileSchedulerILi128ELi96ELi256ELi256ELb1ELb1ELb0ELb1ELb0ELb1EEEEEEEEEvNT_6ParamsE,"a",@progbits
	.sectionflags	@""
	.align	4
.nv.constant0._ZN7cutlass13device_kernelIN5flash19enable_sm80_to_sm89INS1_16FlashAttnFwdSm80INS1_25CollectiveMainloopFwdSm80ILi8ELi1ELb1EN4cute5tupleIJNS5_1CILi128EEENS7_ILi96EEES8_EEELi128ENS_10bfloat16_tEfNS_4arch4Sm80ELb0ELb1ELb1ELb1ELb1ELb0ELb1ELb1EEENS1_21CollectiveEpilogueFwdINS6_IJS8_S8_S9_EEENS6_IJNS7_ILi1EEESH_SH_EEESB_SD_Li256ELb1ELb1ELb1ELb0EEENS1_36VarlenDynamicPersistentTileSchedulerILi128ELi96ELi256ELi256ELb1ELb1ELb0ELb1ELb0ELb1EEEEEEEEEvNT_6ParamsE:
	.zero		1432


//--------------------- .nv.constant0._ZN7cutlass13device_kernelIN5flash19enable_sm80_to_sm89INS1_16FlashAttnFwdSm80INS1_25CollectiveMainloopFwdSm80ILi8ELi1ELb1EN4cute5tupleIJNS5_1CILi128EEENS7_ILi96EEES8_EEELi128ENS_10bfloat16_tEfNS_4arch4Sm80ELb0ELb1ELb1ELb1ELb1ELb1ELb1ELb1EEENS1_21CollectiveEpilogueFwdINS6_IJS8_S8_S9_EEENS6_IJNS7_ILi1EEESH_SH_EEESB_SD_Li256ELb1ELb1ELb1ELb0EEENS1_36VarlenDynamicPersistentTileSchedulerILi128ELi96ELi256ELi256ELb1ELb1ELb0ELb1ELb0ELb1EEEEEEEEEvNT_6ParamsE --------------------------
	.section	.nv.constant0._ZN7cutlass13device_kernelIN5flash19enable_sm80_to_sm89INS1_16FlashAttnFwdSm80INS1_25CollectiveMainloopFwdSm80ILi8ELi1ELb1EN4cute5tupleIJNS5_1CILi128EEENS7_ILi96EEES8_EEELi128ENS_10bfloat16_tEfNS_4arch4Sm80ELb0ELb1ELb1ELb1ELb1ELb1ELb1ELb1EEENS1_21CollectiveEpilogueFwdINS6_IJS8_S8_S9_EEENS6_IJNS7_ILi1EEESH_SH_EEESB_SD_Li256ELb1ELb1ELb1ELb0EEENS1_36VarlenDynamicPersistentTileSchedulerILi128ELi96ELi256ELi256ELb1ELb1ELb0ELb1ELb0ELb1EEEEEEEEEvNT_6ParamsE,"a",@progbits
	.sectionflags	@""
	.align	4
.nv.constant0._ZN7cutlass13device_kernelIN5flash19enable_sm80_to_sm89INS1_16FlashAttnFwdSm80INS1_25CollectiveMainloopFwdSm80ILi8ELi1ELb1EN4cute5tupleIJNS5_1CILi128EEENS7_ILi96EEES8_EEELi128ENS_10bfloat16_tEfNS_4arch4Sm80ELb0ELb1ELb1ELb1ELb1ELb1ELb1ELb1EEENS1_21CollectiveEpilogueFwdINS6_IJS8_S8_S9_EEENS6_IJNS7_ILi1EEESH_SH_EEESB_SD_Li256ELb1ELb1ELb1ELb0EEENS1_36VarlenDynamicPersistentTileSchedulerILi128ELi96ELi256ELi256ELb1ELb1ELb0ELb1ELb0ELb1EEEEEEEEEvNT_6ParamsE:
	.zero		1432


//--------------------- .nv.constant0._ZN7cutlass13device_kernelIN5flash19enable_sm80_to_sm89INS1_16FlashAttnFwdSm80INS1_25CollectiveMainloopFwdSm80ILi4ELi1ELb0EN4cute5tupleIJNS5_1CILi128EEENS7_ILi64EEES8_EEELi128ENS_10bfloat16_tEfNS_4arch4Sm80ELb1ELb0ELb1ELb0ELb1ELb0ELb1ELb1EEENS1_21CollectiveEpilogueFwdINS6_IJS8_S8_S9_EEENS6_IJNS7_ILi1EEESH_SH_EEESB_SD_Li128ELb0ELb1ELb1ELb0EEENS1_30DynamicPersistentTileSchedulerILi128ELi128ELb1ELb1ELb0EEEEEEEEEvNT_6ParamsE --------------------------
	.section	.nv.constant0._ZN7cutlass13device_kernelIN5flash19enable_sm80_to_sm89INS1_16FlashAttnFwdSm80INS1_25CollectiveMainloopFwdSm80ILi4ELi1ELb0EN4cute5tupleIJNS5_1CILi128EEENS7_ILi64EEES8_EEELi128ENS_10bfloat16_tEfNS_4arch4Sm80ELb1ELb0ELb1ELb0ELb1ELb0ELb1ELb1EEENS1_21CollectiveEpilogueFwdINS6_IJS8_S8_S9_EEENS6_IJNS7_ILi1EEESH_SH_EEESB_SD_Li128ELb0ELb1ELb1ELb0EEENS1_30DynamicPersistentTileSchedulerILi128ELi128ELb1ELb1ELb0EEEEEEEEEvNT_6ParamsE,"a",@progbits
	.sectionflags	@""
	.align	4
.nv.constant0._ZN7cutlass13device_kernelIN5flash19enable_sm80_to_sm89INS1_16FlashAttnFwdSm80INS1_25CollectiveMainloopFwdSm80ILi4ELi1ELb0EN4cute5tupleIJNS5_1CILi128EEENS7_ILi64EEES8_EEELi128ENS_10bfloat16_tEfNS_4arch4Sm80ELb1ELb0ELb1ELb0ELb1ELb0ELb1ELb1EEENS1_21CollectiveEpilogueFwdINS6_IJS8_S8_S9_EEENS6_IJNS7_ILi1EEESH_SH_EEESB_SD_Li128ELb0ELb1ELb1ELb0EEENS1_30DynamicPersistentTileSchedulerILi128ELi128ELb1ELb1ELb0EEEEEEEEEvNT_6ParamsE:
	.zero		1416


//--------------------- .nv.constant0._ZN7cutlass13device_kernelIN5flash19enable_sm80_to_sm89INS1_16FlashAttnFwdSm80INS1_25CollectiveMainloopFwdSm80ILi8ELi1ELb1EN4cute5tupleIJNS5_1CILi128EEENS7_ILi112EEES8_EEELi128ENS_10bfloat16_tEfNS_4arch4Sm80ELb1ELb0ELb1ELb1ELb1ELb0ELb1ELb1EEENS1_21CollectiveEpilogueFwdINS6_IJS8_S8_S9_EEENS6_IJNS7_ILi1EEESH_SH_EEESB_SD_Li256ELb1ELb1ELb1ELb0EEENS1_36VarlenDynamicPersistentTileSchedulerILi128ELi112ELi256ELi256ELb1ELb1ELb0ELb1ELb1ELb1EEEEEEEEEvNT_6ParamsE --------------------------
	.section	.nv.constant0._ZN7cutlass13device_kernelIN5flash19enable_sm80_to_sm89INS1_16FlashAttnFwdSm80INS1_25CollectiveMainloopFwdSm80ILi8ELi1ELb1EN4cute5tupleIJNS5_1CILi128EEENS7_ILi112EEES8_EEELi128ENS_10bfloat16_tEfNS_4arch4Sm80ELb1ELb0ELb1ELb1ELb1ELb0ELb1ELb1EEENS1_21CollectiveEpilogueFwdINS6_IJS8_S8_S9_EEENS6_IJNS7_ILi1EEESH_SH_EEESB_SD_Li256ELb1ELb1ELb1ELb0EEENS1_36VarlenDynamicPersistentTileSchedulerILi128ELi112ELi256ELi256ELb1ELb1ELb0ELb1ELb1ELb1EEEEEEEEEvNT_6ParamsE,"a",@progbits
	.sectionflags	@""
	.align	4
.nv.constant0._ZN7cutlass13device_kernelIN5flash19enable_sm80_to_sm89INS1_16FlashAttnFwdSm80INS1_25CollectiveMainloopFwdSm80ILi8ELi1ELb1EN4cute5tupleIJNS5_1CILi128EEENS7_ILi112EEES8_EEELi128ENS_10bfloat16_tEfNS_4arch4Sm80ELb1ELb0ELb1ELb1ELb1ELb0ELb1ELb1EEENS1_21CollectiveEpilogueFwdINS6_IJS8_S8_S9_EEENS6_IJNS7_ILi1EEESH_SH_EEESB_SD_Li256ELb1ELb1ELb1ELb0EEENS1_36VarlenDynamicPersistentTileSchedulerILi128ELi112ELi256ELi256ELb1ELb1ELb0ELb1ELb1ELb1EEEEEEEEEvNT_6ParamsE:
	.zero		1432


//--------------------- .nv.constant0._ZN7cutlass13device_kernelIN5flash19enable_sm80_to_sm89INS1_16FlashAttnFwdSm80INS1_25CollectiveMainloopFwdSm80ILi8ELi1ELb1EN4cute5tupleIJNS5_1CILi128EEENS7_ILi112EEES8_EEELi128ENS_10bfloat16_tEfNS_4arch4Sm80ELb1ELb0ELb1ELb1ELb1ELb1ELb1ELb1EEENS1_21CollectiveEpilogueFwdINS6_IJS8_S8_S9_EEENS6_IJNS7_ILi1EEESH_SH_EEESB_SD_Li256ELb1ELb1ELb1ELb0EEENS1_36VarlenDynamicPersistentTileSchedulerILi128ELi112ELi256ELi256ELb1ELb1ELb0ELb1ELb1ELb1EEEEEEEEEvNT_6ParamsE --------------------------
	.section	.nv.constant0._ZN7cutlass13device_kernelIN5flash19enable_sm80_to_sm89INS1_16FlashAttnFwdSm80INS1_25CollectiveMainloopFwdSm80ILi8ELi1ELb1EN4cute5tupleIJNS5_1CILi128EEENS7_ILi112EEES8_EEELi128ENS_10bfloat16_tEfNS_4arch4Sm80ELb1ELb0ELb1ELb1ELb1ELb1ELb1ELb1EEENS1_21CollectiveEpilogueFwdINS6_IJS8_S8_S9_EEENS6_IJNS7_ILi1EEESH_SH_EEESB_SD_Li256ELb1ELb1ELb1ELb0EEENS1_36VarlenDynamicPersistentTileSchedulerILi128ELi112ELi256ELi256ELb1ELb1ELb0ELb1ELb1ELb1EEEEEEEEEvNT_6ParamsE,"a",@progbits
	.sectionflags	@""
	.align	4
.nv.constant0._ZN7cutlass13device_kernelIN5flash19enable_sm80_to_sm89INS1_16FlashAttnFwdSm80INS1_25CollectiveMainloopFwdSm80ILi8ELi1ELb1EN4cute5tupleIJNS5_1CILi128EEENS7_ILi112EEES8_EEELi128ENS_10bfloat16_tEfNS_4arch4Sm80ELb1ELb0ELb1ELb1ELb1ELb1ELb1ELb1EEENS1_21CollectiveEpilogueFwdINS6_IJS8_S8_S9_EEENS6_IJNS7_ILi1EEESH_SH_EEESB_SD_Li256ELb1ELb1ELb1ELb0EEENS1_36VarlenDynamicPersistentTileSchedulerILi128ELi112ELi256ELi256ELb1ELb1ELb0ELb1ELb1ELb1EEEEEEEEEvNT_6ParamsE:
	.zero		1432


//--------------------- .text._ZN7cutlass13device_kernelIN5flash19enable_sm80_to_sm89INS1_16FlashAttnFwdSm80INS1_25CollectiveMainloopFwdSm80ILi8ELi1ELb1EN4cute5tupleIJNS5_1CILi128EEES8_S8_EEELi128ENS_10bfloat16_tEfNS_4arch4Sm80ELb0ELb0ELb1ELb0ELb1ELb0ELb1ELb1EEENS1_21CollectiveEpilogueFwdIS9_NS6_IJNS7_ILi1EEESF_SF_EEESA_SC_Li256ELb0ELb1ELb1ELb0EEENS1_19SingleTileSchedulerILb0ELb1ELb1ELi128EEEEEEEEEvNT_6ParamsE --------------------------
	.section	.text._ZN7cutlass13device_kernelIN5flash19enable_sm80_to_sm89INS1_16FlashAttnFwdSm80INS1_25CollectiveMainloopFwdSm80ILi8ELi1ELb1EN4cute5tupleIJNS5_1CILi128EEES8_S8_EEELi128ENS_10bfloat16_tEfNS_4arch4Sm80ELb0ELb0ELb1ELb0ELb1ELb0ELb1ELb1EEENS1_21CollectiveEpilogueFwdIS9_NS6_IJNS7_ILi1EEESF_SF_EEESA_SC_Li256ELb0ELb1ELb1ELb0EEENS1_19SingleTileSchedulerILb0ELb1ELb1ELi128EEEEEEEEEvNT_6ParamsE,"ax",@progbits
	.sectioninfo	@"SHI_REGISTERS=255"
	.align	128
.text._ZN7cutlass13device_kernelIN5flash19enable_sm80_to_sm89INS1_16FlashAttnFwdSm80INS1_25CollectiveMainloopFwdSm80ILi8ELi1ELb1EN4cute5tupleIJNS5_1CILi128EEES8_S8_EEELi128ENS_10bfloat16_tEfNS_4arch4Sm80ELb0ELb0ELb1ELb0ELb1ELb0ELb1ELb1EEENS1_21CollectiveEpilogueFwdIS9_NS6_IJNS7_ILi1EEESF_SF_EEESA_SC_Li256ELb0ELb1ELb1ELb0EEENS1_19SingleTileSchedulerILb0ELb1ELb1ELi128EEEEEEEEEvNT_6ParamsE:
        .type           _ZN7cutlass13device_kernelIN5flash19enable_sm80_to_sm89INS1_16FlashAttnFwdSm80INS1_25CollectiveMainloopFwdSm80ILi8ELi1ELb1EN4cute5tupleIJNS5_1CILi128EEES8_S8_EEELi128ENS_10bfloat16_tEfNS_4arch4Sm80ELb0ELb0ELb1ELb0ELb1ELb0ELb1ELb1EEENS1_21CollectiveEpilogueFwdIS9_NS6_IJNS7_ILi1EEESF_SF_EEESA_SC_Li256ELb0ELb1ELb1ELb0EEENS1_19SingleTileSchedulerILb0ELb1ELb1ELi128EEEEEEEEEvNT_6ParamsE,@function
        .size           _ZN7cutlass13device_kernelIN5flash19enable_sm80_to_sm89INS1_16FlashAttnFwdSm80INS1_25CollectiveMainloopFwdSm80ILi8ELi1ELb1EN4cute5tupleIJNS5_1CILi128EEES8_S8_EEELi128ENS_10bfloat16_tEfNS_4arch4Sm80ELb0ELb0ELb1ELb0ELb1ELb0ELb1ELb1EEENS1_21CollectiveEpilogueFwdIS9_NS6_IJNS7_ILi1EEESF_SF_EEESA_SC_Li256ELb0ELb1ELb1ELb0EEENS1_19SingleTileSchedulerILb0ELb1ELb1ELi128EEEEEEEEEvNT_6ParamsE,(.L_x_1784 - _ZN7cutlass13device_kernelIN5flash19enable_sm80_to_sm89INS1_16FlashAttnFwdSm80INS1_25CollectiveMainloopFwdSm80ILi8ELi1ELb1EN4cute5tupleIJNS5_1CILi128EEES8_S8_EEELi128ENS_10bfloat16_tEfNS_4arch4Sm80ELb0ELb0ELb1ELb0ELb1ELb0ELb1ELb1EEENS1_21CollectiveEpilogueFwdIS9_NS6_IJNS7_ILi1EEESF_SF_EEESA_SC_Li256ELb0ELb1ELb1ELb0EEENS1_19SingleTileSchedulerILb0ELb1ELb1ELi128EEEEEEEEEvNT_6ParamsE)
        .other          _ZN7cutlass13device_kernelIN5flash19enable_sm80_to_sm89INS1_16FlashAttnFwdSm80INS1_25CollectiveMainloopFwdSm80ILi8ELi1ELb1EN4cute5tupleIJNS5_1CILi128EEES8_S8_EEELi128ENS_10bfloat16_tEfNS_4arch4Sm80ELb0ELb0ELb1ELb0ELb1ELb0ELb1ELb1EEENS1_21CollectiveEpilogueFwdIS9_NS6_IJNS7_ILi1EEESF_SF_EEESA_SC_Li256ELb0ELb1ELb1ELb0EEENS1_19SingleTileSchedulerILb0ELb1ELb1ELi128EEEEEEEEEvNT_6ParamsE,@"STO_CUDA_ENTRY STV_DEFAULT"
_ZN7cutlass13device_kernelIN5flash19enable_sm80_to_sm89INS1_16FlashAttnFwdSm80INS1_25CollectiveMainloopFwdSm80ILi8ELi1ELb1EN4cute5tupleIJNS5_1CILi128EEES8_S8_EEELi128ENS_10bfloat16_tEfNS_4arch4Sm80ELb0ELb0ELb1ELb0ELb1ELb0ELb1ELb1EEENS1_21CollectiveEpilogueFwdIS9_NS6_IJNS7_ILi1EEESF_SF_EEESA_SC_Li256ELb0ELb1ELb1ELb0EEENS1_19SingleTileSchedulerILb0ELb1ELb1ELi128EEEEEEEEEvNT_6ParamsE:
[----:B------:R-:W-:Y:S02]  /*0000*/  MOV R1, c[0x0][0x28] ;  /* 0x00000a0000017a02 */ /* 0x000fe40000000f00 */
[----:B------:R-:W1:Y:S01]  /*0010*/  S2R R5, SR_TID.X ;  /* 0x0000000000057919 */ /* 0x000e620000002100 */
[----:B------:R-:W2:Y:S01]  /*0020*/  S2UR UR6, SR_CTAID.Y ;  /* 0x00000000000679c3 */ /* 0x000ea20000002600 */
[----:B------:R-:W-:-:S07]  /*0030*/  IADD3 R1, R1, -0x20, RZ ;  /* 0xffffffe001017810 */ /* 0x000fce0007ffe0ff */
[----:B------:R-:W3:Y:S01]  /*0040*/  S2UR UR18, SR_CTAID.Z ;  /* 0x00000000001279c3 */ /* 0x000ee20000002700 */
[----:B-1----:R-:W-:-:S06]  /*0050*/  SHF.R.U32.HI R0, RZ, 0x5, R5 ;  /* 0x00000005ff007819 */ /* 0x002fcc0000011605 */
[----:B------:R-:W1:Y:S02]  /*0060*/  SHFL.IDX PT, R0, R0, RZ, 0x1f ;  /* 0x00001fff00007589 */ /* 0x000e6400000e0000 */
[----:B-1----:R-:W-:-:S13]  /*0070*/  ISETP.NE.AND P0, PT, R0, RZ, PT ;  /* 0x000000ff0000720c */ /* 0x002fda0003f05270 */
[----:B--23--:R-:W-:Y:S05]  /*0080*/  @!P0 BRA `(.L_x_0) ;  /* 0x0000009000008947 */ /* 0x00cfea0003800000 */
[----:B------:R-:W-:Y:S01]  /*0090*/  MOV R0, c[0x0][0x550] ;  /* 0x0001540000007a02 */ /* 0x000fe20000000f00 */
[----:B------:R-:W-:-:S03]  /*00a0*/  UMOV UR10, UR6 ;  /* 0x00000006000a7c82 */ /* 0x000fc60008000000 */
[----:B------:R-:W-:-:S13]  /*00b0*/  ISETP.NE.AND P0, PT, R0, 0x1, PT ;  /* 0x000000010000780c */ /* 0x000fda0003f05270 */
[----:B------:R-:W-:Y:S05]  /*00c0*/  @!P0 BRA `(.L_x_1) ;  /* 0x000000b000008947 */ /* 0x000fea0003800000 */
[----:B------:R-:W-:Y:S02]  /*00d0*/  ULDC UR4, c[0x0][0x554] ;  /* 0x0001550000047ab9 */ /* 0x000fe40000000800 */
[----:B------:R-:W-:Y:S02]  /*00e0*/  UIMAD.WIDE.U32 UR4, UR6, UR4, URZ ;  /* 0x00000004060472a5 */ /* 0x000fe4000f8e003f */
[----:B------:R-:W-:Y:S02]  /*00f0*/  ULDC UR10, c[0x0][0x558] ;  /* 0x00015600000a7ab9 */ /* 0x000fe40000000800 */
[----:B------:R-:W-:Y:S01]  /*0100*/  USHF.R.U32.HI UR10, URZ, UR10, UR5 ;  /* 0x0000000a3f0a7299 */ /* 0x000fe20008011605 */
[----:B------:R-:W-:Y:S05]  /*0110*/  BRA `(.L_x_1) ;  /* 0x0000006000007947 */ /* 0x000fea0003800000 */
.L_x_0:
[----:B------:R-:W-:Y:S02]  /*0120*/  ULDC.64 UR4, c[0x0][0x550] ;  /* 0x0001540000047ab9 */ /* 0x000fe40000000a00 */
[----:B------:R-:W-:Y:S02]  /*0130*/  UISETP.NE.AND UP0, UPT, UR4, 0x1, UPT ;  /* 0x000000010400788c */ /* 0x000fe4000bf05270 */
[----:B------:R-:W-:-:S02]  /*0140*/  UIMAD.WIDE.U32 UR8, UR6, UR5, URZ ;  /* 0x00000005060872a5 */ /* 0x000fc4000f8e003f */
[----:B------:R-:W-:Y:S02]  /*0150*/  ULDC UR4, c[0x0][0x558] ;  /* 0x0001560000047ab9 */ /* 0x000fe40000000800 */
[----:B------:R-:W-:-:S05]  /*0160*/  UMOV UR10, UR6 ;  /* 0x00000006000a7c82 */ /* 0x000fca0008000000 */
[----:B------:R-:W-:-:S03]  /*0170*/  @UP0 USHF.R.U32.HI UR10, URZ, UR4, UR9 ;  /* 0x000000043f0a0299 */ /* 0x000fc60008011609 */
.L_x_1:
[----:B------:R-:W-:Y:S01]  /*0180*/  ISETP.LE.AND P0, PT, RZ, UR18, PT ;  /* 0x00000012ff007c0c */ /* 0x000fe2000bf03270 */
[----:B------:R-:W-:Y:S02]  /*0190*/  UIADD3 UR5, -UR10, URZ, URZ ;  /* 0x0000003f0a057290 */ /* 0x000fe4000fffe13f */
[----:B------:R-:W-:Y:S02]  /*01a0*/  ULDC UR4, c[0x0][0x550] ;  /* 0x0001540000047ab9 */ /* 0x000fe40000000800 */
[----:B------:R-:W-:-:S08]  /*01b0*/  UIMAD UR6, UR5, UR4, UR6 ;  /* 0x00000004050672a4 */ /* 0x000fd0000f8e0206 */
[----:B------:R-:W-:Y:S05]  /*01c0*/  @!P0 EXIT ;  /* 0x000000000000894d */ /* 0x000fea0003800000 */
[----:B------:R-:W-:Y:S02]  /*01d0*/  ULDC.64 UR4, c[0x0][0x370] ;  /* 0x0000dc0000047ab9 */ /* 0x000fe40000000a00 */
[----:B------:R-:W-:Y:S02]  /*01e0*/  UISETP.NE.U32.AND UP0, UPT, URZ, UR4, UPT ;  /* 0x000000043f00728c */ /* 0x000fe4000bf05070 */
[----:B------:R-:W-:Y:S02]  /*01f0*/  ULDC.64 UR8, c[0x0][0x370] ;  /* 0x0000dc0000087ab9 */ /* 0x000fe40000000a00 */
[----:B------:R-:W-:Y:S02]  /*0200*/  UISETP.NE.AND.EX UP0, UPT, URZ, UR5, UPT, UP0 ;  /* 0x000000053f00728c */ /* 0x000fe4000bf05300 */
[----:B------:R-:W-:-:S04]  /*0210*/  ULDC.64 UR12, c[0x0][0x118] ;  /* 0x00004600000c7ab9 */ /* 0x000fc80000000a00 */
[----:B------:R-:W-:-:S05]  /*0220*/  PLOP3.LUT P0, PT, PT, PT, UP0, 0x80, 0x0 ;  /* 0x000000000000781c */ /* 0x000fca0003f0f008 */
[----:B------:R-:W-:Y:S02]  /*0230*/  @UP0 UMOV UR4, 0x4 ;  /* 0x0000000400040882 */ /* 0x000fe40000000000 */
[----:B------:R-:W-:-:S06]  /*0240*/  @UP0 UIMAD.WIDE UR4, UR18, UR4, UR8 ;  /* 0x00000004120402a5 */ /* 0x000fcc000f8e0208 */
[----:B------:R-:W-:Y:S02]  /*0250*/  IMAD.U32 R2, RZ, RZ, UR4 ;  /* 0x00000004ff027e24 */ /* 0x000fe4000f8e00ff */
[----:B------:R-:W-:-:S05]  /*0260*/  IMAD.U32 R3, RZ, RZ, UR5 ;  /* 0x00000005ff037e24 */ /* 0x000fca000f8e00ff */
[----:B------:R-:W2:Y:S01]  /*0270*/  @P0 LDG.E R2, [R2.64] ;  /* 0x0000000c02020981 */ /* 0x000ea2000c1e1900 */
[----:B------:R-:W-:Y:S02]  /*0280*/  ULDC UR4, c[0x0][0x2ac] ;  /* 0x0000ab0000047ab9 */ /* 0x000fe40000000800 */
[----:B------:R-:W-:Y:S02]  /*0290*/  ULDC UR15, c[0x0][0x1d0] ;  /* 0x00007400000f7ab9 */ /* 0x000fe40000000800 */
[----:B------:R-:W-:Y:S02]  /*02a0*/  UIMAD UR15, UR4, UR15, URZ ;  /* 0x0000000f040f72a4 */ /* 0x000fe4000f8e023f */
[----:B------:R-:W-:Y:S02]  /*02b0*/  UMOV UR9, URZ ;  /* 0x0000003f00097c82 */ /* 0x000fe40008000000 */
[----:B------:R-:W-:Y:S02]  /*02c0*/  UISETP.GE.AND UP0, UPT, UR15, 0x1, UPT ;  /* 0x000000010f00788c */ /* 0x000fe4000bf06270 */
[----:B------:R-:W-:-:S02]  /*02d0*/  UIADD3 UR5, UR15, 0x7f, URZ ;  /* 0x0000007f0f057890 */ /* 0x000fc4000fffe03f */
[----:B------:R-:W-:Y:S02]  /*02e0*/  UMOV UR17, URZ ;  /* 0x0000003f00117c82 */ /* 0x000fe40008000000 */
[----:B------:R-:W-:-:S04]  /*02f0*/  USHF.R.S32.HI UR4, URZ, 0x1f, UR5 ;  /* 0x0000001f3f047899 */ /* 0x000fc80008011405 */
[----:B------:R-:W-:-:S04]  /*0300*/  ULEA.HI UR4, UR4, UR5, URZ, 0x7 ;  /* 0x0000000504047291 */ /* 0x000fc8000f8f383f */
[----:B------:R-:W-:Y:S01]  /*0310*/  USHF.R.S32.HI UR7, URZ, 0x7, UR4 ;  /* 0x000000073f077899 */ /* 0x000fe20008011404 */
[----:B--2---:R1:W2:Y:S01]  /*0320*/  @P0 R2UR UR9, R2 ;  /* 0x00000000020903c2 */ /* 0x0042a200000e0000 */
[----:B------:R-:W-:-:S13]  /*0330*/  PLOP3.LUT P0, PT, PT, PT, UP0, 0x80, 0x0 ;  /* 0x000000000000781c */ /* 0x000fda0003f0f008 */
[----:B-12---:R-:W-:Y:S05]  /*0340*/  @!P0 BRA `(.L_x_2) ;  /* 0x0000025000008947 */ /* 0x006fea0003800000 */
[----:B------:R-:W-:Y:S02]  /*0350*/  USHF.R.U32.HI UR4, URZ, 0x10, UR6 ;  /* 0x000000103f047899 */ /* 0x000fe40008011606 */
[----:B------:R-:W-:Y:S02]  /*0360*/  ULDC UR5, c[0x0][0x338] ;  /* 0x0000ce0000057ab9 */ /* 0x000fe40000000800 */
[----:B------:R-:W-:Y:S02]  /*0370*/  UISETP.NE.AND UP0, UPT, UR4, URZ, UPT ;  /* 0x0000003f0400728c */ /* 0x000fe4000bf05270 */
[----:B------:R-:W-:Y:S02]  /*0380*/  UMOV UR20, URZ ;  /* 0x0000003f00147c82 */ /* 0x000fe40008000000 */
[----:B------:R-:W-:-:S04]  /*0390*/  USEL UR5, UR4, UR5, UP0 ;  /* 0x0000000504057287 */ /* 0x000fc80008000000 */
[----:B------:R-:W-:Y:S02]  /*03a0*/  UIADD3 UR16, UR7, -0x1, UR5 ;  /* 0xffffffff07107890 */ /* 0x000fe4000fffe005 */
[----:B------:R-:W-:-:S05]  /*03b0*/  IMAD.U32 R0, RZ, RZ, UR5 ;  /* 0x00000005ff007e24 */ /* 0x000fca000f8e00ff */
[-C--:B------:R-:W-:Y:S02]  /*03c0*/  IABS R2, R0.reuse ;  /* 0x0000000000027213 */ /* 0x080fe40000000000 */
[----:B------:R-:W-:Y:S02]  /*03d0*/  IABS R0, R0 ;  /* 0x0000000000007213 */ /* 0x000fe40000000000 */
[----:B------:R-:W1:Y:S03]  /*03e0*/  R2UR UR14, R2 ;  /* 0x00000000020e73c2 */ /* 0x000e6600000e0000 */
[----:B------:R-:W-:-:S05]  /*03f0*/  IMAD.MOV R0, RZ, RZ, -R0 ;  /* 0x000000ffff007224 */ /* 0x000fca00078e0a00 */
[----:B------:R-:W2:Y:S01]  /*0400*/  R2UR UR8, R0 ;  /* 0x00000000000873c2 */ /* 0x000ea200000e0000 */
[----:B-1----:R-:W1:Y:S08]  /*0410*/  I2F.RP R2, UR14 ;  /* 0x0000000e00027d06 */ /* 0x002e700008209400 */
[----:B-1----:R-:W1:Y:S02]  /*0420*/  MUFU.RCP R2, R2 ;  /* 0x0000000200027308 */ /* 0x002e640000001000 */
[----:B-1----:R-:W-:-:S06]  /*0430*/  IADD3 R2, R2, 0xffffffe, RZ ;  /* 0x0ffffffe02027810 */ /* 0x002fcc0007ffe0ff */
[----:B------:R-:W1:Y:S02]  /*0440*/  F2I.FTZ.U32.TRUNC.NTZ R2, R2 ;  /* 0x0000000200027305 */ /* 0x000e64000021f000 */
[----:B-1----:R1:W3:Y:S02]  /*0450*/  R2UR UR21, R2 ;  /* 0x00000000021573c2 */ /* 0x0022e400000e0000 */
[----:B-1----:R-:W-:Y:S01]  /*0460*/  IMAD.U32 R2, RZ, RZ, UR16 ;  /* 0x00000010ff027e24 */ /* 0x002fe2000f8e00ff */
[----:B---3--:R-:W-:Y:S02]  /*0470*/  UIADD3 UR4, URZ, -UR21, URZ ;  /* 0x800000153f047290 */ /* 0x008fe4000fffe03f */
[----:B------:R-:W-:Y:S02]  /*0480*/  ULOP3.LUT UR16, UR16, UR5, URZ, 0x3c, !UPT ;  /* 0x0000000510107292 */ /* 0x000fe4000f8e3c3f */
[----:B------:R-:W-:Y:S01]  /*0490*/  IABS R2, R2 ;  /* 0x0000000200027213 */ /* 0x000fe20000000000 */
[----:B------:R-:W-:-:S03]  /*04a0*/  UIMAD UR4, UR4, UR14, URZ ;  /* 0x0000000e040472a4 */ /* 0x000fc6000f8e023f */
[----:B------:R-:W1:Y:S01]  /*04b0*/  R2UR UR11, R2 ;  /* 0x00000000020b73c2 */ /* 0x000e6200000e0000 */
[----:B------:R-:W-:-:S07]  /*04c0*/  UIMAD.WIDE.U32 UR20, UR21, UR4, UR20 ;  /* 0x00000004151472a5 */ /* 0x000fce000f8e0014 */
[----:B------:R-:W-:Y:S02]  /*04d0*/  UMOV UR17, UR21 ;  /* 0x0000001500117c82 */ /* 0x000fe40008000000 */
[----:B-1----:R-:W-:-:S07]  /*04e0*/  UIMAD.WIDE.U32 UR20, UR17, UR11, URZ ;  /* 0x0000000b111472a5 */ /* 0x002fce000f8e003f */
[----:B------:R-:W-:Y:S02]  /*04f0*/  UMOV UR17, UR21 ;  /* 0x0000001500117c82 */ /* 0x000fe40008000000 */
[----:B--2---:R-:W-:-:S04]  /*0500*/  UIMAD UR8, UR17, UR8, UR11 ;  /* 0x00000008110872a4 */ /* 0x004fc8000f8e020b */
[----:B------:R-:W-:-:S11]  /*0510*/  UISETP.GT.U32.AND UP0, UPT, UR14, UR8, UPT ;  /* 0x000000080e00728c */ /* 0x000fd6000bf04070 */
[----:B------:R-:W-:Y:S02]  /*0520*/  @!UP0 UIADD3 UR8, UR8, -UR14, URZ ;  /* 0x8000000e08088290 */ /* 0x000fe4000fffe03f */
[----:B------:R-:W-:Y:S02]  /*0530*/  @!UP0 UIADD3 UR17, UR17, 0x1, URZ ;  /* 0x0000000111118890 */ /* 0x000fe4000fffe03f */
[----:B------:R-:W-:Y:S02]  /*0540*/  UISETP.GE.U32.AND UP1, UPT, UR8, UR14, UPT ;  /* 0x0000000e0800728c */ /* 0x000fe4000bf26070 */
[----:B------:R-:W-:-:S09]  /*0550*/  UISETP.GE.AND UP0, UPT, UR16, URZ, UPT ;  /* 0x0000003f1000728c */ /* 0x000fd2000bf06270 */
[----:B------:R-:W-:Y:S02]  /*0560*/  @UP1 UIADD3 UR17, UR17, 0x1, URZ ;  /* 0x0000000111111890 */ /* 0x000fe4000fffe03f */
[----:B------:R-:W-:Y:S02]  /*0570*/  UISETP.NE.AND UP1, UPT, UR5, URZ, UPT ;  /* 0x0000003f0500728c */ /* 0x000fe4000bf25270 */
[----:B------:R-:W-:-:S09]  /*0580*/  @!UP0 UIADD3 UR17, -UR17, URZ, URZ ;  /* 0x0000003f11118290 */ /* 0x000fd2000fffe13f */
[----:B------:R-:W-:Y:S02]  /*0590*/  @!UP1 ULOP3.LUT UR17, URZ, UR5, URZ, 0x33, !UPT ;  /* 0x000000053f119292 */ /* 0x000fe4000f8e333f */
.L_x_2:
[----:B------:R-:W-:Y:S01]  /*05a0*/  ULOP3.LUT UR8, UR6, 0xffff, URZ, 0xc0, !UPT ;  /* 0x0000ffff06087892 */ /* 0x000fe2000f8ec03f */
[----:B------:R-:W-:Y:S01]  /*05b0*/  PLOP3.LUT P2, PT, PT, PT, PT, 0x80, 0x0 ;  /* 0x000000000000781c */ /* 0x000fe20003f4f070 */
[----:B------:R-:W-:Y:S01]  /*05c0*/  IMAD.MOV.U32 R6, RZ, RZ, RZ ;  /* 0x000000ffff067224 */ /* 0x000fe200078e00ff */
[----:B------:R-:W-:Y:S01]  /*05d0*/  CS2R R70, SRZ ;  /* 0x0000000000467805 */ /* 0x000fe2000001ff00 */
[----:B------:R-:W-:Y:S01]  /*05e0*/  UIMAD UR8, UR8, UR17, URZ ;  /* 0x00000011080872a4 */ /* 0x000fe2000f8e023f */
[----:B------:R-:W-:Y:S01]  /*05f0*/  IMAD.MOV.U32 R2, RZ, RZ, RZ ;  /* 0x000000ffff027224 */ /* 0x000fe200078e00ff */
[----:B------:R-:W-:Y:S01]  /*0600*/  CS2R R68, SRZ ;  /* 0x0000000000447805 */ /* 0x000fe2000001ff00 */
[----:B------:R-:W-:Y:S01]  /*0610*/  CS2R R74, SRZ ;  /* 0x00000000004a7805 */ /* 0x000fe2000001ff00 */
[----:B------:R-:W-:Y:S01]  /*0620*/  UIADD3 UR17, UR8, UR17, URZ ;  /* 0x0000001108117290 */ /* 0x000fe2000fffe03f */
[----:B------:R-:W-:Y:S01]  /*0630*/  CS2R R72, SRZ ;  /* 0x0000000000487805 */ /* 0x000fe2000001ff00 */
[----:B------:R-:W-:Y:S01]  /*0640*/  CS2R R78, SRZ ;  /* 0x00000000004e7805 */ /* 0x000fe2000001ff00 */
[----:B------:R-:W-:Y:S01]  /*0650*/  CS2R R76, SRZ ;  /* 0x00000000004c7805 */ /* 0x000fe2000001ff00 */
[----:B------:R-:W-:Y:S01]  /*0660*/  UISETP.LT.AND UP0, UPT, UR7, UR17, UPT ;  /* 0x000000110700728c */ /* 0x000fe2000bf01270 */
[----:B------:R-:W-:Y:S01]  /*0670*/  CS2R R82, SRZ ;  /* 0x0000000000527805 */ /* 0x000fe2000001ff00 */
[----:B------:R-:W-:Y:S01]  /*0680*/  CS2R R80, SRZ ;  /* 0x0000000000507805 */ /* 0x000fe2000001ff00 */
[----:B------:R-:W-:Y:S01]  /*0690*/  CS2R R86, SRZ ;  /* 0x0000000000567805 */ /* 0x000fe2000001ff00 */
[----:B------:R-:W-:Y:S01]  /*06a0*/  USEL UR7, UR7, UR17, UP0 ;  /* 0x0000001107077287 */ /* 0x000fe20008000000 */
[----:B------:R-:W-:Y:S01]  /*06b0*/  CS2R R84, SRZ ;  /* 0x0000000000547805 */ /* 0x000fe2000001ff00 */
[----:B------:R-:W-:Y:S01]  /*06c0*/  CS2R R90, SRZ ;  /* 0x00000000005a7805 */ /* 0x000fe2000001ff00 */
[----:B------:R-:W-:Y:S01]  /*06d0*/  CS2R R88, SRZ ;  /* 0x0000000000587805 */ /* 0x000fe2000001ff00 */
[----:B------:R-:W-:Y:S01]  /*06e0*/  UISETP.GT.AND UP0, UPT, UR7, UR8, UPT ;  /* 0x000000080700728c */ /* 0x000fe2000bf04270 */
[----:B------:R-:W-:Y:S01]  /*06f0*/  CS2R R94, SRZ ;  /* 0x00000000005e7805 */ /* 0x000fe2000001ff00 */
[----:B------:R-:W-:Y:S01]  /*0700*/  CS2R R92, SRZ ;  /* 0x00000000005c7805 */ /* 0x000fe2000001ff00 */
[----:B------:R-:W-:Y:S01]  /*0710*/  CS2R R98, SRZ ;  /* 0x0000000000627805 */ /* 0x000fe2000001ff00 */
[----:B------:R-:W-:Y:S01]  /*0720*/  CS2R R96, SRZ ;  /* 0x0000000000607805 */ /* 0x000fe2000001ff00 */
[----:B------:R-:W-:Y:S01]  /*0730*/  CS2R R102, SRZ ;  /* 0x0000000000667805 */ /* 0x000fe2000001ff00 */
[----:B------:R-:W-:Y:S01]  /*0740*/  PLOP3.LUT P0, PT, PT, PT, UP0, 0x80, 0x0 ;  /* 0x000000000000781c */ /* 0x000fe20003f0f008 */
[----:B------:R-:W-:Y:S01]  /*0750*/  CS2R R100, SRZ ;  /* 0x0000000000647805 */ /* 0x000fe2000001ff00 */
        /* <DEDUP_REMOVED lines=14> */
[----:B------:R-:W-:Y:S05]  /*0840*/  @!P0 BRA `(.L_x_3) ;  /* 0x00009a0000008947 */ /* 0x000fea0003800000 */
[----:B------:R-:W-:Y:S02]  /*0850*/  ULDC.64 UR4, c[0x0][0x340] ;  /* 0x0000d00000047ab9 */ /* 0x000fe40000000a00 */
[----:B------:R-:W-:-:S02]  /*0860*/  UISETP.NE.U32.AND UP0, UPT, URZ, UR4, UPT ;  /* 0x000000043f00728c */ /* 0x000fc4000bf05070 */
[----:B------:R-:W-:Y:S02]  /*0870*/  ULDC.64 UR16, c[0x0][0x340] ;  /* 0x0000d00000107ab9 */ /* 0x000fe40000000a00 */
[----:B------:R-:W-:-:S06]  /*0880*/  UISETP.NE.AND.EX UP0, UPT, URZ, UR5, UPT, UP0 ;  /* 0x000000053f00728c */ /* 0x000fcc000bf05300 */
[----:B------:R-:W-:-:S05]  /*0890*/  PLOP3.LUT P0, PT, PT, PT, UP0, 0x80, 0x0 ;  /* 0x000000000000781c */ /* 0x000fca0003f0f008 */
[----:B------:R-:W-:Y:S02]  /*08a0*/  @UP0 UMOV UR4, 0x4 ;  /* 0x0000000400040882 */ /* 0x000fe40000000000 */
[----:B------:R-:W-:-:S06]  /*08b0*/  @UP0 UIMAD.WIDE UR4, UR18, UR4, UR16 ;  /* 0x00000004120402a5 */ /* 0x000fcc000f8e0210 */
[----:B------:R-:W-:Y:S02]  /*08c0*/  IMAD.U32 R2, RZ, RZ, UR4 ;  /* 0x00000004ff027e24 */ /* 0x000fe4000f8e00ff */
[----:B------:R-:W-:Y:S01]  /*08d0*/  IMAD.U32 R3, RZ, RZ, UR5 ;  /* 0x00000005ff037e24 */ /* 0x000fe2000f8e00ff */
[----:B------:R-:W-:Y:S01]  /*08e0*/  SHF.R.S32.HI R10, RZ, 0x1f, R5 ;  /* 0x0000001fff0a7819 */ /* 0x000fe20000011405 */
[----:B------:R-:W-:Y:S02]  /*08f0*/  UIADD3 UR6, UR7, -0x1, URZ ;  /* 0xffffffff07067890 */ /* 0x000fe4000fffe03f */
[----:B------:R-:W-:Y:S01]  /*0900*/  ULDC.64 UR4, c[0x0][0x2b0] ;  /* 0x0000ac0000047ab9 */ /* 0x000fe20000000a00 */
[CC--:B------:R-:W-:Y:S01]  /*0910*/  LEA.HI R241, R10.reuse, R5.reuse, RZ, 0x6 ;  /* 0x000000050af17211 */ /* 0x0c0fe200078f30ff */
[----:B------:R1:W2:Y:S01]  /*0920*/  @P0 LDG.E R0, [R2.64] ;  /* 0x0000000c02000981 */ /* 0x0002a2000c1e1900 */
[----:B------:R-:W-:Y:S02]  /*0930*/  MOV R239, RZ ;  /* 0x000000ff00ef7202 */ /* 0x000fe40000000f00 */
[----:B-1----:R-:W-:Y:S01]  /*0940*/  LEA.HI R3, R10, R5, RZ, 0x3 ;  /* 0x000000050a037211 */ /* 0x002fe200078f18ff */
[----:B------:R-:W-:-:S03]  /*0950*/  IMAD.MOV.U32 R2, RZ, RZ, c[0x0][0x2b8] ;  /* 0x0000ae00ff027624 */ /* 0x000fc600078e00ff */
[----:B------:R-:W-:Y:S02]  /*0960*/  LOP3.LUT R25, R3, 0xfffffff8, RZ, 0xc0, !PT ;  /* 0xfffffff803197812 */ /* 0x000fe400078ec0ff */
[----:B------:R-:W-:Y:S02]  /*0970*/  SHF.R.S32.HI R3, RZ, 0x3, R3 ;  /* 0x00000003ff037819 */ /* 0x000fe40000011403 */
[----:B------:R-:W-:-:S04]  /*0980*/  IADD3 R25, -R25, R5, RZ ;  /* 0x0000000519197210 */ /* 0x000fc80007ffe1ff */
[----:B------:R-:W-:Y:S01]  /*0990*/  LEA R242, R25, R3, 0x5 ;  /* 0x0000000319f27211 */ /* 0x000fe200078e28ff */
[----:B------:R-:W-:Y:S01]  /*09a0*/  BAR.SYNC.DEFER_BLOCKING 0x0 ;  /* 0x0000000000007b1d */ /* 0x000fe20000010000 */
[----:B------:R-:W-:-:S05]  /*09b0*/  USHF.R.S32.HI UR20, URZ, 0x1f, UR18 ;  /* 0x0000001f3f147899 */ /* 0x000fca0008011412 */
[----:B--2---:R1:W2:Y:S01]  /*09c0*/  @P0 R2UR UR14, R0 ;  /* 0x00000000000e03c2 */ /* 0x0042a200000e0000 */
[----:B------:R-:W-:Y:S01]  /*09d0*/  ISETP.NE.AND P0, PT, R2, 0x1, PT ;  /* 0x000000010200780c */ /* 0x000fe20003f05270 */
[----:B--2---:R-:W-:Y:S02]  /*09e0*/  @!UP0 UMOV UR14, UR18 ;  /* 0x00000012000e8c82 */ /* 0x004fe40008000000 */
[----:B------:R-:W-:Y:S02]  /*09f0*/  USHF.R.S32.HI UR11, URZ, 0x1f, UR14 ;  /* 0x0000001f3f0b7899 */ /* 0x000fe4000801140e */
[----:B------:R-:W-:Y:S02]  /*0a00*/  UIMAD.WIDE.U32 UR16, UR14, UR4, URZ ;  /* 0x000000040e1072a5 */ /* 0x000fe4000f8e003f */
[----:B------:R-:W-:-:S04]  /*0a10*/  UIMAD UR11, UR11, UR4, URZ ;  /* 0x000000040b0b72a4 */ /* 0x000fc8000f8e023f */
[----:B------:R-:W-:Y:S01]  /*0a20*/  UIMAD UR11, UR14, UR5, UR11 ;  /* 0x000000050e0b72a4 */ /* 0x000fe2000f8e020b */
[----:B-1----:R-:W-:-:S03]  /*0a30*/  IMAD.U32 R0, RZ, RZ, UR6 ;  /* 0x00000006ff007e24 */ /* 0x002fc6000f8e00ff */
[----:B------:R-:W-:Y:S02]  /*0a40*/  UIADD3 UR11, UR17, UR11, URZ ;  /* 0x0000000b110b7290 */ /* 0x000fe4000fffe03f */
[----:B------:R-:W-:Y:S01]  /*0a50*/  USHF.R.S32.HI UR14, URZ, 0x1f, UR10 ;  /* 0x0000001f3f0e7899 */ /* 0x000fe2000801140a */
[----:B------:R-:W-:Y:S01]  /*0a60*/  IMAD R0, R0, 0x80, R242 ;  /* 0x0000008000007824 */ /* 0x000fe200078e02f2 */
[----:B------:R-:W-:-:S04]  /*0a70*/  ULDC.64 UR4, c[0x0][0x1b8] ;  /* 0x00006e0000047ab9 */ /* 0x000fc80000000a00 */
[C---:B------:R-:W-:Y:S02]  /*0a80*/  ISETP.GE.AND P3, PT, R0.reuse, UR15, PT ;  /* 0x0000000f00007c0c */ /* 0x040fe4000bf66270 */
[----:B------:R-:W-:Y:S02]  /*0a90*/  IADD3 R240, R0, UR9, RZ ;  /* 0x0000000900f07c10 */ /* 0x000fe4000fffe0ff */
[----:B------:R-:W-:-:S03]  /*0aa0*/  ISETP.GT.OR P3, PT, R242, 0x7f, P3 ;  /* 0x0000007ff200780c */ /* 0x000fc60001f64670 */
[----:B------:R-:W-:-:S04]  /*0ab0*/  @P0 IMAD.HI.U32 R0, R240, c[0x0][0x2bc], RZ ;  /* 0x0000af00f0000a27 */ /* 0x000fc800078e00ff */
[----:B------:R-:W-:Y:S01]  /*0ac0*/  IMAD.MOV.U32 R4, RZ, RZ, R240 ;  /* 0x000000ffff047224 */ /* 0x000fe200078e00f0 */
[----:B------:R-:W-:-:S05]  /*0ad0*/  @P0 SHF.R.U32.HI R4, RZ, c[0x0][0x2c0], R0 ;  /* 0x0000b000ff040a19 */ /* 0x000fca0000011600 */
[----:B------:R-:W-:-:S04]  /*0ae0*/  @!P3 IADD3 R2, P2, R4, UR16, RZ ;  /* 0x000000100402bc10 */ /* 0x000fc8000ff5e0ff */
[----:B------:R-:W-:Y:S02]  /*0af0*/  @!P3 LEA R6, P1, R2, c[0x0][0x2a0], 0x2 ;  /* 0x0000a8000206ba11 */ /* 0x000fe400078210ff */
[----:B------:R-:W-:-:S04]  /*0b00*/  @!P3 LEA.HI.X.SX32 R0, R4, UR11, 0x1, P2 ;  /* 0x0000000b0400bc11 */ /* 0x000fc800090f0eff */
[----:B------:R-:W-:-:S05]  /*0b10*/  @!P3 LEA.HI.X R7, R2, c[0x0][0x2a4], R0, 0x2, P1 ;  /* 0x0000a9000207ba11 */ /* 0x000fca00008f1400 */
[----:B------:R1:W2:Y:S01]  /*0b20*/  @!P3 LDG.E R239, [R6.64] ;  /* 0x0000000c06efb981 */ /* 0x0002a2000c1e1900 */
[----:B------:R-:W-:Y:S01]  /*0b30*/  UIMAD UR19, UR14, UR4, URZ ;  /* 0x000000040e1372a4 */ /* 0x000fe2000f8e023f */
[----:B------:R-:W-:Y:S01]  /*0b40*/  IMAD.SHL.U32 R37, R25, 0x8, RZ ;  /* 0x0000000819257824 */ /* 0x000fe200078e00ff */
[----:B------:R-:W-:Y:S01]  /*0b50*/  UIMAD.WIDE.U32 UR22, UR10, UR4, URZ ;  /* 0x000000040a1672a5 */ /* 0x000fe2000f8e003f */
[----:B------:R-:W3:Y:S01]  /*0b60*/  S2R R2, SR_CTAID.X ;  /* 0x0000000000027919 */ /* 0x000ee20000002500 */
[----:B------:R-:W-:Y:S01]  /*0b70*/  UIMAD UR19, UR10, UR5, UR19 ;  /* 0x000000050a1372a4 */ /* 0x000fe2000f8e0213 */
[----:B------:R-:W-:Y:S01]  /*0b80*/  IMAD.SHL.U32 R241, R241, 0x8, RZ ;  /* 0x00000008f1f17824 */ /* 0x000fe200078e00ff */
[C---:B------:R-:W-:Y:S01]  /*0b90*/  IADD3 R24, R37.reuse, 0x40, RZ ;  /* 0x0000004025187810 */ /* 0x040fe20007ffe0ff */
[----:B------:R-:W-:Y:S01]  /*0ba0*/  ULDC.64 UR4, c[0x0][0x1c0] ;  /* 0x0000700000047ab9 */ /* 0x000fe20000000a00 */
[----:B------:R-:W-:Y:S01]  /*0bb0*/  IADD3 R4, -R4, RZ, RZ ;  /* 0x000000ff04047210 */ /* 0x000fe20007ffe1ff */
[----:B------:R-:W-:Y:S01]  /*0bc0*/  UIMAD UR20, UR20, UR4, URZ ;  /* 0x00000004141472a4 */ /* 0x000fe2000f8e023f */
[----:B------:R-:W-:Y:S01]  /*0bd0*/  SHF.R.S32.HI R36, RZ, 0x1f, R24 ;  /* 0x0000001fff247819 */ /* 0x000fe20000011418 */
[----:B------:R-:W-:Y:S01]  /*0be0*/  UIADD3 UR23, UR23, UR19, URZ ;  /* 0x0000001317177290 */ /* 0x000fe2000fffe03f */
[----:B------:R-:W-:Y:S01]  /*0bf0*/  ISETP.GE.AND P3, PT, R37, c[0x0][0x198], PT ;  /* 0x0000660025007a0c */ /* 0x000fe20003f66270 */
[----:B------:R-:W-:Y:S01]  /*0c00*/  UIMAD UR5, UR18, UR5, UR20 ;  /* 0x00000005120572a4 */ /* 0x000fe2000f8e0214 */
[----:B------:R-:W-:Y:S01]  /*0c10*/  IMAD R240, R4, c[0x0][0x2b8], R240 ;  /* 0x0000ae0004f07a24 */ /* 0x000fe200078e02f0 */
[----:B------:R-:W-:Y:S01]  /*0c20*/  UIMAD.WIDE.U32 UR18, UR18, UR4, UR22 ;  /* 0x00000004121272a5 */ /* 0x000fe2000f8e0016 */
[----:B------:R-:W-:Y:S01]  /*0c30*/  LEA.HI R36, R36, R24, RZ, 0x3 ;  /* 0x0000001824247211 */ /* 0x000fe200078f18ff */
[----:B------:R-:W-:Y:S01]  /*0c40*/  UIMAD UR15, UR6, -0x80, UR15 ;  /* 0xffffff80060f78a4 */ /* 0x000fe2000f8e020f */
[----:B------:R-:W-:Y:S01]  /*0c50*/  ISETP.GE.AND P2, PT, R24, c[0x0][0x198], PT ;  /* 0x0000660018007a0c */ /* 0x000fe20003f46270 */
[----:B------:R-:W-:Y:S01]  /*0c60*/  UIADD3 UR5, UR19, UR5, URZ ;  /* 0x0000000513057290 */ /* 0x000fe2000fffe03f */
[----:B------:R-:W-:Y:S01]  /*0c70*/  LOP3.LUT R36, R36, 0xfffffff8, RZ, 0xc0, !PT ;  /* 0xfffffff824247812 */ /* 0x000fe200078ec0ff */
[----:B------:R-:W-:Y:S01]  /*0c80*/  IMAD.U32 R12, RZ, RZ, UR18 ;  /* 0x00000012ff0c7e24 */ /* 0x000fe2000f8e00ff */
[----:B------:R-:W-:Y:S01]  /*0c90*/  SHF.R.S32.HI R27, RZ, 0x1f, R240 ;  /* 0x0000001fff1b7819 */ /* 0x000fe200000114f0 */
[----:B------:R-:W-:Y:S01]  /*0ca0*/  IMAD.U32 R13, RZ, RZ, UR19 ;  /* 0x00000013ff0d7e24 */ /* 0x000fe2000f8e00ff */
[----:B------:R-:W-:Y:S01]  /*0cb0*/  LEA.HI R238, R10, R5, RZ, 0x4 ;  /* 0x000000050aee7211 */ /* 0x000fe200078f20ff */
[----:B-1----:R-:W-:Y:S01]  /*0cc0*/  IMAD.MOV.U32 R6, RZ, RZ, c[0x0][0x2c4] ;  /* 0x0000b100ff067624 */ /* 0x002fe200078e00ff */
[----:B------:R-:W-:Y:S01]  /*0cd0*/  UISETP.GT.AND UP0, UPT, UR6, UR8, UPT ;  /* 0x000000080600728c */ /* 0x000fe2000bf04270 */
[----:B---3--:R-:W-:-:S02]  /*0ce0*/  IMAD R9, R2, 0x80, R242 ;  /* 0x0000008002097824 */ /* 0x008fc400078e02f2 */
[----:B------:R-:W-:Y:S01]  /*0cf0*/  IMAD.U32 R15, RZ, RZ, UR5 ;  /* 0x00000005ff0f7e24 */ /* 0x000fe2000f8e00ff */
[C---:B------:R-:W-:Y:S01]  /*0d00*/  ISETP.NE.AND P1, PT, R6.reuse, 0x1, PT ;  /* 0x000000010600780c */ /* 0x040fe20003f25270 */
[----:B------:R-:W-:Y:S01]  /*0d10*/  IMAD.MOV.U32 R14, RZ, RZ, R12 ;  /* 0x000000ffff0e7224 */ /* 0x000fe200078e000c */
[----:B------:R-:W-:Y:S01]  /*0d20*/  MOV R8, R9 ;  /* 0x0000000900087202 */ /* 0x000fe20000000f00 */
[----:B------:R-:W-:Y:S01]  /*0d30*/  IMAD R6, R6, c[0x0][0x168], RZ ;  /* 0x00005a0006067a24 */ /* 0x000fe200078e02ff */
[----:B------:R-:W-:Y:S01]  /*0d40*/  ULDC.64 UR4, c[0x0][0x1e8] ;  /* 0x00007a0000047ab9 */ /* 0x000fe20000000a00 */
[----:B------:R-:W-:Y:S01]  /*0d50*/  IMAD R2, R2, 0x80, R3 ;  /* 0x0000008002027824 */ /* 0x000fe200078e0203 */
[----:B------:R-:W-:Y:S01]  /*0d60*/  UIMAD.WIDE.U32 UR20, UR10, UR4, URZ ;  /* 0x000000040a1472a5 */ /* 0x000fe2000f8e003f */
[----:B------:R-:W-:Y:S01]  /*0d70*/  IMAD R16, R27, c[0x0][0x1e0], RZ ;  /* 0x000078001b107a24 */ /* 0x000fe200078e02ff */
[----:B------:R-:W-:Y:S01]  /*0d80*/  UIMAD UR4, UR14, UR4, URZ ;  /* 0x000000040e0472a4 */ /* 0x000fe2000f8e023f */
[----:B------:R-:W-:Y:S01]  /*0d90*/  IMAD.WIDE.U32 R20, R240, c[0x0][0x1e0], RZ ;  /* 0x00007800f0147a25 */ /* 0x000fe200078e00ff */
[----:B------:R-:W-:-:S02]  /*0da0*/  IADD3 R4, R2, 0x40, RZ ;  /* 0x0000004002047810 */ /* 0x000fc40007ffe0ff */
[----:B------:R-:W-:Y:S01]  /*0db0*/  UIMAD UR4, UR10, UR5, UR4 ;  /* 0x000000050a0472a4 */ /* 0x000fe2000f8e0204 */
[----:B------:R-:W-:Y:S01]  /*0dc0*/  @P1 IMAD.HI.U32 R0, R9, c[0x0][0x2c8], RZ ;  /* 0x0000b20009001a27 */ /* 0x000fe200078e00ff */
[----:B------:R-:W-:Y:S02]  /*0dd0*/  ISETP.GE.AND P5, PT, R4, R6, PT ;  /* 0x000000060400720c */ /* 0x000fe40003fa6270 */
[----:B------:R-:W-:Y:S01]  /*0de0*/  UIADD3 UR18, UR21, UR4, URZ ;  /* 0x0000000415127290 */ /* 0x000fe2000fffe03f */
[C---:B------:R-:W-:Y:S01]  /*0df0*/  IMAD R16, R240.reuse, c[0x0][0x1e4], R16 ;  /* 0x00007900f0107a24 */ /* 0x040fe200078e0210 */
[----:B------:R-:W-:Y:S01]  /*0e00*/  @P1 SHF.R.U32.HI R8, RZ, c[0x0][0x2cc], R0 ;  /* 0x0000b300ff081a19 */ /* 0x000fe20000011600 */
[----:B------:R-:W-:Y:S01]  /*0e10*/  IMAD.WIDE.U32 R28, R240, c[0x0][0x208], RZ ;  /* 0x00008200f01c7a25 */ /* 0x000fe200078e00ff */
[----:B------:R-:W-:Y:S02]  /*0e20*/  ULDC.64 UR4, c[0x0][0x210] ;  /* 0x0000840000047ab9 */ /* 0x000fe40000000a00 */
[C---:B------:R-:W-:Y:S01]  /*0e30*/  IADD3 R0, -R8.reuse, RZ, RZ ;  /* 0x000000ff08007210 */ /* 0x040fe20007ffe1ff */
[----:B------:R-:W-:Y:S01]  /*0e40*/  IMAD.WIDE.U32 R14, R8, c[0x0][0x1b0], R14 ;  /* 0x00006c00080e7a25 */ /* 0x000fe200078e000e */
[----:B------:R-:W-:Y:S01]  /*0e50*/  SHF.R.S32.HI R7, RZ, 0x1f, R8 ;  /* 0x0000001fff077819 */ /* 0x000fe20000011408 */
[----:B------:R-:W-:-:S02]  /*0e60*/  UIMAD UR14, UR14, UR4, URZ ;  /* 0x000000040e0e72a4 */ /* 0x000fc4000f8e023f */
[----:B------:R-:W-:Y:S01]  /*0e70*/  IMAD R13, R0, c[0x0][0x2c4], R9 ;  /* 0x0000b100000d7a24 */ /* 0x000fe200078e0209 */
[----:B------:R-:W-:Y:S01]  /*0e80*/  UIMAD.WIDE.U32 UR22, UR10, UR4, URZ ;  /* 0x000000040a1672a5 */ /* 0x000fe2000f8e003f */
[----:B------:R-:W-:Y:S01]  /*0e90*/  IMAD R7, R7, c[0x0][0x1b0], RZ ;  /* 0x00006c0007077a24 */ /* 0x000fe200078e02ff */
[----:B------:R-:W-:Y:S01]  /*0ea0*/  UIMAD UR4, UR10, UR5, UR14 ;  /* 0x000000050a0472a4 */ /* 0x000fe2000f8e020e */
[----:B------:R-:W-:Y:S01]  /*0eb0*/  IMAD.IADD R17, R21, 0x1, R16 ;  /* 0x0000000115117824 */ /* 0x000fe200078e0210 */
[----:B------:R-:W-:Y:S01]  /*0ec0*/  SHF.R.S32.HI R0, RZ, 0x1f, R13 ;  /* 0x0000001fff007819 */ /* 0x000fe2000001140d */
[----:B------:R-:W-:Y:S01]  /*0ed0*/  IMAD R7, R8, c[0x0][0x1b4], R7 ;  /* 0x00006d0008077a24 */ /* 0x000fe200078e0207 */
[----:B------:R-:W-:Y:S01]  /*0ee0*/  MOV R16, R20 ;  /* 0x0000001400107202 */ /* 0x000fe20000000f00 */
[----:B------:R-:W-:Y:S01]  /*0ef0*/  UIADD3 UR4, UR23, UR4, URZ ;  /* 0x0000000417047290 */ /* 0x000fe2000fffe03f */
[----:B------:R-:W-:Y:S02]  /*0f00*/  IMAD.WIDE R40, R37, 0x2, RZ ;  /* 0x0000000225287825 */ /* 0x000fe400078e02ff */
[----:B------:R-:W-:-:S02]  /*0f10*/  IADD3 R15, R15, R7, RZ ;  /* 0x000000070f0f7210 */ /* 0x000fc40007ffe0ff */
[----:B------:R-:W-:Y:S02]  /*0f20*/  IMAD R0, R0, c[0x0][0x1a8], RZ ;  /* 0x00006a0000007a24 */ /* 0x000fe400078e02ff */
[----:B------:R-:W-:Y:S02]  /*0f30*/  IMAD.SHL.U32 R7, R3, 0x40, RZ ;  /* 0x0000004003077824 */ /* 0x000fe400078e00ff */
[C---:B------:R-:W-:Y:S02]  /*0f40*/  IMAD R0, R13.reuse, c[0x0][0x1ac], R0 ;  /* 0x00006b000d007a24 */ /* 0x040fe400078e0200 */
[----:B------:R-:W-:Y:S01]  /*0f50*/  IMAD.WIDE.U32 R12, R13, c[0x0][0x1a8], R14 ;  /* 0x00006a000d0c7a25 */ /* 0x000fe200078e000e */
[----:B------:R-:W-:-:S04]  /*0f60*/  LOP3.LUT R8, R7, 0x1c0, RZ, 0xc0, !PT ;  /* 0x000001c007087812 */ /* 0x000fc800078ec0ff */
[----:B------:R-:W-:Y:S02]  /*0f70*/  IADD3 R0, R13, R0, RZ ;  /* 0x000000000d007210 */ /* 0x000fe40007ffe0ff */
[C---:B------:R-:W-:Y:S02]  /*0f80*/  LEA R18, P1, R12.reuse, c[0x0][0x160], 0x1 ;  /* 0x000058000c127a11 */ /* 0x040fe400078208ff */
[----:B------:R-:W-:Y:S02]  /*0f90*/  SHF.R.U32.HI R7, RZ, 0x3, R8 ;  /* 0x00000003ff077819 */ /* 0x000fe40000011608 */
[----:B------:R-:W-:Y:S02]  /*0fa0*/  LEA.HI.X R0, R12, c[0x0][0x164], R0, 0x1, P1 ;  /* 0x000059000c007a11 */ /* 0x000fe400008f0c00 */
[----:B------:R-:W-:Y:S01]  /*0fb0*/  SHFL.IDX PT, R12, R18, RZ, 0x181f ;  /* 0x00181fff120c7589 */ /* 0x000fe200000e0000 */
[----:B------:R-:W-:Y:S02]  /*0fc0*/  LOP3.LUT R8, R8, 0x38, R37, 0xf8, !PT ;  /* 0x0000003808087812 */ /* 0x000fe400078ef825 */
[----:B------:R-:W-:Y:S01]  /*0fd0*/  ISETP.GE.AND P1, PT, R2, R6, PT ;  /* 0x000000060200720c */ /* 0x000fe20003f26270 */
[----:B------:R-:W1:Y:S01]  /*0fe0*/  SHFL.IDX PT, R13, R0, RZ, 0x181f ;  /* 0x00181fff000d7589 */ /* 0x000e6200000e0000 */
[----:B------:R-:W-:-:S02]  /*0ff0*/  LOP3.LUT R8, R8, R7, RZ, 0x3c, !PT ;  /* 0x0000000708087212 */ /* 0x000fc400078e3cff */
[----:B------:R-:W-:Y:S01]  /*1000*/  IADD3 R7, R2, 0x20, RZ ;  /* 0x0000002002077810 */ /* 0x000fe20007ffe0ff */
[----:B------:R-:W-:Y:S01]  /*1010*/  SHFL.IDX PT, R9, R0, 0x1, 0x181f ;  /* 0x00381f0000097f89 */ /* 0x000fe200000e0000 */
[----:B------:R-:W-:Y:S02]  /*1020*/  LOP3.LUT R241, R8, 0xfffffe00, R241, 0xf8, !PT ;  /* 0xfffffe0008f17812 */ /* 0x000fe400078ef8f1 */
[----:B------:R-:W-:Y:S01]  /*1030*/  ISETP.GE.AND P4, PT, R7, R6, PT ;  /* 0x000000060700720c */ /* 0x000fe20003f86270 */
[----:B------:R-:W3:Y:S01]  /*1040*/  SHFL.IDX PT, R8, R18, 0x1, 0x181f ;  /* 0x00381f0012087f89 */ /* 0x000ee200000e0000 */
[----:B------:R-:W-:Y:S01]  /*1050*/  IADD3 R2, R2, 0x60, RZ ;  /* 0x0000006002027810 */ /* 0x000fe20007ffe0ff */
[----:B------:R-:W-:Y:S02]  /*1060*/  IMAD.SHL.U32 R241, R241, 0x2, RZ ;  /* 0x00000002f1f17824 */ /* 0x000fe400078e00ff */
[----:B------:R-:W-:Y:S03]  /*1070*/  SHFL.IDX PT, R19, R0, 0x3, 0x181f ;  /* 0x00781f0000137f89 */ /* 0x000fe600000e0000 */
[----:B------:R-:W-:Y:S01]  /*1080*/  IADD3 R243, R241, 0x100, RZ ;  /* 0x00000100f1f37810 */ /* 0x000fe20007ffe0ff */
[----:B-1----:R-:W-:-:S04]  /*1090*/  @!P1 IMAD.WIDE R14, R37, 0x2, R12 ;  /* 0x00000002250e9825 */ /* 0x002fc800078e020c */
[----:B------:R-:W-:Y:S01]  /*10a0*/  @!P1 IMAD.WIDE R12, R36, 0x2, R12 ;  /* 0x00000002240c9825 */ /* 0x000fe200078e020c */
[----:B------:R1:W-:Y:S04]  /*10b0*/  @!P1 LDGSTS.E.BYPASS.LTC128B.128 [R241+0x100], [R14.64], !P3 ;  /* 0x001000000ef19fae */ /* 0x0003e8000d901d4c */
[----:B------:R4:W-:Y:S01]  /*10c0*/  @!P1 LDGSTS.E.BYPASS.LTC128B.128 [R241+0x4100], [R12.64], !P2 ;  /* 0x041000000cf19fae */ /* 0x0009e2000d101d4c */
[----:B------:R-:W-:Y:S01]  /*10d0*/  ISETP.GE.AND P1, PT, R2, R6, PT ;  /* 0x000000060200720c */ /* 0x000fe20003f26270 */
[----:B---3--:R-:W-:-:S04]  /*10e0*/  @!P4 IMAD.WIDE R6, R36, 0x2, R8 ;  /* 0x000000022406c825 */ /* 0x008fc800078e0208 */
[----:B-1----:R-:W-:Y:S01]  /*10f0*/  @!P4 IMAD.WIDE R14, R37, 0x2, R8 ;  /* 0x00000002250ec825 */ /* 0x002fe200078e0208 */
[C---:B------:R-:W-:Y:S02]  /*1100*/  LOP3.LUT R8, R238.reuse, 0xfffffff0, RZ, 0xc0, !PT ;  /* 0xfffffff0ee087812 */ /* 0x040fe400078ec0ff */
[----:B------:R-:W-:Y:S01]  /*1110*/  SHF.R.S32.HI R9, RZ, 0x4, R238 ;  /* 0x00000004ff097819 */ /* 0x000fe200000114ee */
[----:B----4-:R-:W-:Y:S02]  /*1120*/  SHFL.IDX PT, R12, R18, 0x2, 0x181f ;  /* 0x00581f00120c7f89 */ /* 0x010fe400000e0000 */
[----:B------:R-:W-:Y:S01]  /*1130*/  IMAD.IADD R8, R5, 0x1, -R8 ;  /* 0x0000000105087824 */ /* 0x000fe200078e0a08 */
[----:B------:R-:W-:Y:S01]  /*1140*/  LEA.HI R238, R238, R9, RZ, 0x1 ;  /* 0x00000009eeee7211 */ /* 0x000fe200078f08ff */
[----:B------:R1:W3:Y:S03]  /*1150*/  SHFL.IDX PT, R13, R0, 0x2, 0x181f ;  /* 0x00581f00000d7f89 */ /* 0x0002e600000e0000 */
[----:B------:R-:W-:Y:S01]  /*1160*/  SHF.R.S32.HI R2, RZ, 0x1f, R8 ;  /* 0x0000001fff027819 */ /* 0x000fe20000011408 */
[----:B------:R3:W-:Y:S01]  /*1170*/  @!P4 LDGSTS.E.BYPASS.LTC128B.128 [R241+0x1100], [R14.64], !P3 ;  /* 0x011000000ef1cfae */ /* 0x0007e2000d901d4c */
[----:B------:R-:W-:-:S02]  /*1180*/  LOP3.LUT R238, R238, 0xfffffffe, RZ, 0xc0, !PT ;  /* 0xfffffffeeeee7812 */ /* 0x000fc400078ec0ff */
[----:B------:R-:W-:Y:S01]  /*1190*/  LEA.HI R2, R2, R8, RZ, 0x3 ;  /* 0x0000000802027211 */ /* 0x000fe200078f18ff */
[----:B------:R4:W-:Y:S02]  /*11a0*/  @!P4 LDGSTS.E.BYPASS.LTC128B.128 [R241+0x5100], [R6.64], !P2 ;  /* 0x0510000006f1cfae */ /* 0x0009e4000d101d4c */
[----:B------:R-:W-:Y:S02]  /*11b0*/  IMAD.IADD R238, R9, 0x1, -R238 ;  /* 0x0000000109ee7824 */ /* 0x000fe400078e0aee */
[----:B------:R-:W5:Y:S01]  /*11c0*/  SHFL.IDX PT, R18, R18, 0x3, 0x181f ;  /* 0x00781f0012127f89 */ /* 0x000f6200000e0000 */
[----:B-1----:R-:W-:-:S04]  /*11d0*/  LOP3.LUT R0, R2, 0xfffffff8, RZ, 0xc0, !PT ;  /* 0xfffffff802007812 */ /* 0x002fc800078ec0ff */
[----:B------:R-:W-:Y:S01]  /*11e0*/  IADD3 R0, R8, -R0, RZ ;  /* 0x8000000008007210 */ /* 0x000fe20007ffe0ff */
[----:B------:R-:W-:Y:S02]  /*11f0*/  IMAD.SHL.U32 R8, R238, 0x8, RZ ;  /* 0x00000008ee087824 */ /* 0x000fe400078e00ff */
[----:B---3--:R-:W-:-:S04]  /*1200*/  @!P5 IMAD.WIDE R14, R37, 0x2, R12 ;  /* 0x00000002250ed825 */ /* 0x008fc800078e020c */
[----:B------:R-:W-:Y:S01]  /*1210*/  @!P5 IMAD.WIDE R12, R36, 0x2, R12 ;  /* 0x00000002240cd825 */ /* 0x000fe200078e020c */
[----:B------:R1:W-:Y:S03]  /*1220*/  @!P5 LDGSTS.E.BYPASS.LTC128B.128 [R241+0x2100], [R14.64], !P3 ;  /* 0x021000000ef1dfae */ /* 0x0003e6000d901d4c */
[----:B------:R-:W-:Y:S01]  /*1230*/  IMAD.SHL.U32 R9, R0, 0x40, RZ ;  /* 0x0000004000097824 */ /* 0x000fe200078e00ff */
[----:B------:R3:W-:Y:S01]  /*1240*/  @!P5 LDGSTS.E.BYPASS.LTC128B.128 [R241+0x6100], [R12.64], !P2 ;  /* 0x061000000cf1dfae */ /* 0x0007e2000d101d4c */
[----:B-----5:R-:W-:-:S03]  /*1250*/  @!P1 IMAD.WIDE R20, R37, 0x2, R18 ;  /* 0x0000000225149825 */ /* 0x020fc600078e0212 */
[----:B------:R-:W-:Y:S01]  /*1260*/  LOP3.LUT R9, R9, 0x1c0, RZ, 0xc0, !PT ;  /* 0x000001c009097812 */ /* 0x000fe200078ec0ff */
[----:B------:R-:W-:Y:S01]  /*1270*/  @!P1 IMAD.WIDE R18, R36, 0x2, R18 ;  /* 0x0000000224129825 */ /* 0x000fe200078e0212 */
[----:B------:R5:W-:Y:S01]  /*1280*/  @!P1 LDGSTS.E.BYPASS.LTC128B.128 [R241+0x3100], [R20.64], !P3 ;  /* 0x0310000014f19fae */ /* 0x000be2000d901d4c */
[----:B------:R-:W-:Y:S02]  /*1290*/  ISETP.GE.AND P3, PT, R24, c[0x0][0x1d4], PT ;  /* 0x0000750018007a0c */ /* 0x000fe40003f66270 */
[----:B------:R-:W-:Y:S01]  /*12a0*/  LOP3.LUT R8, R9, 0x8, R8, 0xf8, !PT ;  /* 0x0000000809087812 */ /* 0x000fe200078ef808 */
[----:B------:R1:W-:Y:S01]  /*12b0*/  @!P1 LDGSTS.E.BYPASS.LTC128B.128 [R241+0x7100], [R18.64], !P2 ;  /* 0x0710000012f19fae */ /* 0x0003e2000d101d4c */
[----:B------:R-:W-:-:S03]  /*12c0*/  SHF.R.U32.HI R9, RZ, 0x3, R9 ;  /* 0x00000003ff097819 */ /* 0x000fc60000011609 */
[----:B------:R-:W0:Y:S01]  /*12d0*/  LDGDEPBAR ;  /* 0x00000000000079af */ /* 0x000e220000000000 */
[----:B--2---:R-:W-:Y:S01]  /*12e0*/  SHF.R.S32.HI R26, RZ, 0x1f, R239 ;  /* 0x0000001fff1a7819 */ /* 0x004fe200000114ef */
[----:B------:R-:W-:-:S04]  /*12f0*/  IMAD.WIDE.U32 R16, R239, c[0x0][0x1f0], R16 ;  /* 0x00007c00ef107a25 */ /* 0x000fc800078e0010 */
[----:B------:R-:W-:Y:S01]  /*1300*/  IMAD R4, R26, c[0x0][0x1f0], RZ ;  /* 0x00007c001a047a24 */ /* 0x000fe200078e02ff */
[----:B----4-:R-:W-:-:S03]  /*1310*/  IADD3 R7, P4, R16, UR20, RZ ;  /* 0x0000001410077c10 */ /* 0x010fc6000ff9e0ff */
[----:B------:R-:W-:-:S05]  /*1320*/  IMAD R4, R239, c[0x0][0x1f4], R4 ;  /* 0x00007d00ef047a24 */ /* 0x000fca00078e0204 */
[----:B------:R-:W-:Y:S02]  /*1330*/  IADD3.X R4, R17, UR18, R4, P4, !PT ;  /* 0x0000001211047c10 */ /* 0x000fe4000a7fe404 */
[----:B------:R-:W-:-:S04]  /*1340*/  LEA R6, P4, R7, c[0x0][0x1c8], 0x1 ;  /* 0x0000720007067a11 */ /* 0x000fc800078808ff */
[----:B------:R-:W-:Y:S01]  /*1350*/  LEA.HI.X R4, R7, c[0x0][0x1cc], R4, 0x1, P4 ;  /* 0x0000730007047a11 */ /* 0x000fe200020f0c04 */
[----:B------:R-:W-:Y:S01]  /*1360*/  SHFL.IDX PT, R16, R6, RZ, 0x181f ;  /* 0x00181fff06107589 */ /* 0x000fe200000e0000 */
[C---:B------:R-:W-:Y:S01]  /*1370*/  IADD3 R7, -R3.reuse, UR15, RZ ;  /* 0x0000000f03077c10 */ /* 0x040fe2000fffe1ff */
[----:B------:R-:W-:Y:S01]  /*1380*/  IMAD.SHL.U32 R3, R3, 0x8, RZ ;  /* 0x0000000803037824 */ /* 0x000fe200078e00ff */
[----:B------:R-:W-:Y:S01]  /*1390*/  ISETP.GE.AND P4, PT, R37, c[0x0][0x1d4], PT ;  /* 0x0000750025007a0c */ /* 0x000fe20003f86270 */
[----:B------:R-:W2:Y:S01]  /*13a0*/  SHFL.IDX PT, R17, R4, RZ, 0x181f ;  /* 0x00181fff04117589 */ /* 0x000ea200000e0000 */
[C---:B------:R-:W-:Y:S02]  /*13b0*/  ISETP.GE.AND P6, PT, R7.reuse, 0x1, PT ;  /* 0x000000010700780c */ /* 0x040fe40003fc6270 */
[C---:B------:R-:W-:Y:S01]  /*13c0*/  ISETP.GE.AND P5, PT, R7.reuse, 0x21, PT ;  /* 0x000000210700780c */ /* 0x040fe20003fa6270 */
[----:B-1----:R-:W-:Y:S01]  /*13d0*/  SHFL.IDX PT, R14, R6, 0x1, 0x181f ;  /* 0x00381f00060e7f89 */ /* 0x002fe200000e0000 */
[----:B------:R-:W-:-:S02]  /*13e0*/  ISETP.GE.AND P2, PT, R7, 0x41, PT ;  /* 0x000000410700780c */ /* 0x000fc40003f46270 */
[----:B------:R-:W-:Y:S01]  /*13f0*/  ISETP.GT.AND P1, PT, R7, 0x60, PT ;  /* 0x000000600700780c */ /* 0x000fe20003f24270 */
[----:B------:R-:W1:Y:S04]  /*1400*/  SHFL.IDX PT, R15, R4, 0x1, 0x181f ;  /* 0x00381f00040f7f89 */ /* 0x000e6800000e0000 */
[----:B---3--:R-:W-:Y:S04]  /*1410*/  SHFL.IDX PT, R12, R6, 0x2, 0x181f ;  /* 0x00581f00060c7f89 */ /* 0x008fe800000e0000 */
[----:B------:R-:W-:Y:S04]  /*1420*/  SHFL.IDX PT, R13, R4, 0x2, 0x181f ;  /* 0x00581f00040d7f89 */ /* 0x000fe800000e0000 */
[----:B------:R3:W-:Y:S04]  /*1430*/  SHFL.IDX PT, R22, R6, 0x3, 0x181f ;  /* 0x00781f0006167f89 */ /* 0x0007e800000e0000 */
[----:B------:R4:W1:Y:S01]  /*1440*/  SHFL.IDX PT, R23, R4, 0x3, 0x181f ;  /* 0x00781f0004177f89 */ /* 0x00086200000e0000 */
[----:B--2---:R-:W-:Y:S01]  /*1450*/  @P6 IMAD.WIDE R18, R36, 0x2, R16 ;  /* 0x0000000224126825 */ /* 0x004fe200078e0210 */
[----:B---3--:R-:W-:-:S02]  /*1460*/  LEA.HI R6, R10, R5, RZ, 0x5 ;  /* 0x000000050a067211 */ /* 0x008fc400078f28ff */
[----:B------:R-:W-:Y:S02]  /*1470*/  SHF.L.U32 R10, R2, 0x6, RZ ;  /* 0x00000006020a7819 */ /* 0x000fe400000006ff */
[----:B----4-:R-:W-:Y:S01]  /*1480*/  LOP3.LUT R4, R8, R9, RZ, 0x3c, !PT ;  /* 0x0000000908047212 */ /* 0x010fe200078e3cff */
[----:B------:R-:W-:-:S03]  /*1490*/  @P6 IMAD.WIDE R8, R37, 0x2, R16 ;  /* 0x0000000225086825 */ /* 0x000fc600078e0210 */
[----:B------:R-:W-:Y:S01]  /*14a0*/  LOP3.LUT R4, R4, 0xfffffe00, R10, 0xf8, !PT ;  /* 0xfffffe0004047812 */ /* 0x000fe200078ef80a */
[C-C-:B-1----:R-:W-:Y:S01]  /*14b0*/  @P5 IMAD.WIDE R16, R37.reuse, 0x2, R14.reuse ;  /* 0x0000000225105825 */ /* 0x142fe200078e020e */
[----:B------:R1:W-:Y:S03]  /*14c0*/  @P6 LDGSTS.E.BYPASS.LTC128B.128 [R241+0x8100], [R8.64], !P4 ;  /* 0x0810000008f16fae */ /* 0x0003e6000e101d4c */
[----:B------:R-:W-:Y:S01]  /*14d0*/  @P5 IMAD.WIDE R14, R36, 0x2, R14 ;  /* 0x00000002240e5825 */ /* 0x000fe200078e020e */
[----:B------:R2:W-:Y:S04]  /*14e0*/  @P6 LDGSTS.E.BYPASS.LTC128B.128 [R241+0xc100], [R18.64], !P3 ;  /* 0x0c10000012f16fae */ /* 0x0005e8000d901d4c */
[----:B------:R2:W-:Y:S04]  /*14f0*/  @P5 LDGSTS.E.BYPASS.LTC128B.128 [R241+0x9100], [R16.64], !P4 ;  /* 0x0910000010f15fae */ /* 0x0005e8000e101d4c */
[----:B------:R3:W-:Y:S01]  /*1500*/  @P5 LDGSTS.E.BYPASS.LTC128B.128 [R241+0xd100], [R14.64], !P3 ;  /* 0x0d1000000ef15fae */ /* 0x0007e2000d901d4c */
[----:B-1----:R-:W-:-:S04]  /*1510*/  @P1 IMAD.WIDE R8, R37, 0x2, R22 ;  /* 0x0000000225081825 */ /* 0x002fc800078e0216 */
[----:B------:R-:W-:-:S04]  /*1520*/  @P1 IMAD.WIDE R22, R36, 0x2, R22 ;  /* 0x0000000224161825 */ /* 0x000fc800078e0216 */
[----:B---3--:R-:W-:-:S04]  /*1530*/  @P2 IMAD.WIDE R14, R37, 0x2, R12 ;  /* 0x00000002250e2825 */ /* 0x008fc800078e020c */
[----:B------:R-:W-:Y:S01]  /*1540*/  @P2 IMAD.WIDE R12, R36, 0x2, R12 ;  /* 0x00000002240c2825 */ /* 0x000fe200078e020c */
[----:B------:R1:W-:Y:S04]  /*1550*/  @P2 LDGSTS.E.BYPASS.LTC128B.128 [R241+0xa100], [R14.64], !P4 ;  /* 0x0a1000000ef12fae */ /* 0x0003e8000e101d4c */
[----:B------:R1:W-:Y:S04]  /*1560*/  @P2 LDGSTS.E.BYPASS.LTC128B.128 [R241+0xe100], [R12.64], !P3 ;  /* 0x0e1000000cf12fae */ /* 0x0003e8000d901d4c */
[----:B------:R3:W-:Y:S04]  /*1570*/  @P1 LDGSTS.E.BYPASS.LTC128B.128 [R241+0xb100], [R8.64], !P4 ;  /* 0x0b10000008f11fae */ /* 0x0007e8000e101d4c */
[----:B------:R5:W-:Y:S01]  /*1580*/  @P1 LDGSTS.E.BYPASS.LTC128B.128 [R241+0xf100], [R22.64], !P3 ;  /* 0x0f10000016f11fae */ /* 0x000be2000d901d4c */
[----:B------:R-:W-:-:S02]  /*1590*/  R2P PR, R0, 0x6 ;  /* 0x0000000600007804 */ /* 0x000fc40000000000 */
[C---:B------:R-:W-:Y:S01]  /*15a0*/  LOP3.LUT P6, RZ, R25.reuse, 0x4, RZ, 0xc0, !PT ;  /* 0x0000000419ff7812 */ /* 0x040fe200078cc0ff */
[----:B------:R-:W0:Y:S01]  /*15b0*/  LDGDEPBAR ;  /* 0x00000000000079af */ /* 0x000e220000000000 */
[----:B---3--:R-:W-:Y:S01]  /*15c0*/  IMAD.SHL.U32 R8, R6, 0x20, RZ ;  /* 0x0000002006087824 */ /* 0x008fe200078e00ff */
[----:B------:R-:W-:-:S04]  /*15d0*/  SHF.L.U32 R9, R25, 0x6, RZ ;  /* 0x0000000619097819 */ /* 0x000fc800000006ff */
[----:B------:R-:W-:Y:S01]  /*15e0*/  LOP3.LUT R2, R9, 0x1c0, RZ, 0xc0, !PT ;  /* 0x000001c009027812 */ /* 0x000fe200078ec0ff */
[----:B------:R-:W-:-:S04]  /*15f0*/  DEPBAR.LE SB0, 0x1 ;  /* 0x000080400000791a */ /* 0x000fc80000000000 */
[----:B------:R-:W-:Y:S02]  /*1600*/  LOP3.LUT R8, R8, 0x7ffffc00, RZ, 0xc0, !PT ;  /* 0x7ffffc0008087812 */ /* 0x000fe400078ec0ff */
[----:B------:R-:W-:Y:S02]  /*1610*/  LOP3.LUT R3, R2, 0x8, R3, 0xf8, !PT ;  /* 0x0000000802037812 */ /* 0x000fe400078ef803 */
[----:B------:R-:W-:Y:S01]  /*1620*/  SHF.R.U32.HI R9, RZ, 0x3, R2 ;  /* 0x00000003ff097819 */ /* 0x000fe20000011602 */
[----:B------:R-:W-:Y:S02]  /*1630*/  IMAD.MOV.U32 R2, RZ, RZ, 0x10 ;  /* 0x00000010ff027424 */ /* 0x000fe400078e00ff */
[----:B------:R-:W-:Y:S01]  /*1640*/  IMAD.IADD R188, R4, 0x1, R8 ;  /* 0x0000000104bc7824 */ /* 0x000fe200078e0208 */
[----:B------:R-:W-:Y:S02]  /*1650*/  LOP3.LUT R0, R3, R9, RZ, 0x3c, !PT ;  /* 0x0000000903007212 */ /* 0x000fe400078e3cff */
[----:B------:R-:W-:-:S02]  /*1660*/  SEL R2, R2, 0xfffffff0, !P1 ;  /* 0xfffffff002027807 */ /* 0x000fc40004800000 */
[----:B------:R-:W-:Y:S01]  /*1670*/  LEA R196, R188, 0x100, 0x1 ;  /* 0x00000100bcc47811 */ /* 0x000fe200078e08ff */
[----:B------:R-:W-:Y:S01]  /*1680*/  IMAD R238, R238, 0x200, R0 ;  /* 0x00000200eeee7824 */ /* 0x000fe200078e0200 */
[----:B------:R-:W-:Y:S01]  /*1690*/  MOV R3, 0x20 ;  /* 0x0000002000037802 */ /* 0x000fe20000000f00 */
[----:B------:R-:W-:Y:S01]  /*16a0*/  IMAD.SHL.U32 R188, R188, 0x2, RZ ;  /* 0x00000002bcbc7824 */ /* 0x000fe200078e00ff */
[----:B------:R-:W-:Y:S01]  /*16b0*/  BAR.SYNC.DEFER_BLOCKING 0x0 ;  /* 0x0000000000007b1d */ /* 0x000fe20000010000 */
[--C-:B------:R-:W-:Y:S01]  /*16c0*/  IMAD R192, R2, 0x2, R196.reuse ;  /* 0x0000000202c07824 */ /* 0x100fe200078e02c4 */
[----:B------:R-:W-:Y:S02]  /*16d0*/  SEL R0, R3, 0xffffffe0, !P2 ;  /* 0xffffffe003007807 */ /* 0x000fe40005000000 */
[----:B------:R-:W-:Y:S02]  /*16e0*/  SHF.L.U32 R238, R238, 0x1, RZ ;  /* 0x00000001eeee7819 */ /* 0x000fe400000006ff */
[C---:B------:R-:W-:Y:S01]  /*16f0*/  LEA R212, R0.reuse, R192, 0x1 ;  /* 0x000000c000d47211 */ /* 0x040fe200078e08ff */
[----:B------:R-:W-:Y:S01]  /*1700*/  IMAD R196, R0, 0x2, R196 ;  /* 0x0000000200c47824 */ /* 0x000fe200078e02c4 */
[----:B------:R-:W-:-:S02]  /*1710*/  LOP3.LUT P1, RZ, R25, 0x2, RZ, 0xc0, !PT ;  /* 0x0000000219ff7812 */ /* 0x000fc4000782c0ff */
[C---:B------:R-:W-:Y:S02]  /*1720*/  IADD3 R8, R238.reuse, 0x8100, RZ ;  /* 0x00008100ee087810 */ /* 0x040fe40007ffe0ff */
[----:B------:R-:W-:Y:S02]  /*1730*/  IADD3 R237, R238, 0x8120, RZ ;  /* 0x00008120eeed7810 */ /* 0x000fe40007ffe0ff */
[----:B------:R-:W-:-:S05]  /*1740*/  SEL R3, R3, 0xffffffe0, !P6 ;  /* 0xffffffe003037807 */ /* 0x000fca0007000000 */
[C---:B------:R-:W-:Y:S02]  /*1750*/  IMAD R235, R3.reuse, 0x2, R238 ;  /* 0x0000000203eb7824 */ /* 0x040fe400078e02ee */
[----:B------:R-:W-:Y:S01]  /*1760*/  @P1 IADD3 R237, R8, -0x20, RZ ;  /* 0xffffffe008ed1810 */ /* 0x000fe20007ffe0ff */
[----:B------:R-:W-:Y:S03]  /*1770*/  LDSM.16.M88.4 R136, [R188+0x100] ;  /* 0x00010000bc88783b */ /* 0x000fe60000000200 */
[----:B------:R-:W-:Y:S02]  /*1780*/  LEA R224, R3, R237, 0x1 ;  /* 0x000000ed03e07211 */ /* 0x000fe400078e08ff */
[C---:B------:R-:W-:Y:S01]  /*1790*/  IADD3 R231, R237.reuse, 0x800, RZ ;  /* 0x00000800ede77810 */ /* 0x040fe20007ffe0ff */
[----:B------:R-:W-:Y:S01]  /*17a0*/  LDSM.16.M88.4 R140, [R192] ;  /* 0x00000000c08c783b */ /* 0x000fe20000000200 */
[----:B------:R-:W-:-:S02]  /*17b0*/  IADD3 R230, R237, 0x1000, RZ ;  /* 0x00001000ede67810 */ /* 0x000fc40007ffe0ff */
[C---:B------:R-:W-:Y:S01]  /*17c0*/  IADD3 R229, R237.reuse, 0x1800, RZ ;  /* 0x00001800ede57810 */ /* 0x040fe20007ffe0ff */
[----:B------:R-:W-:Y:S01]  /*17d0*/  LDSM.16.M88.4 R172, [R196] ;  /* 0x00000000c4ac783b */ /* 0x000fe20000000200 */
[C---:B------:R-:W-:Y:S02]  /*17e0*/  IADD3 R228, R237.reuse, 0x2000, RZ ;  /* 0x00002000ede47810 */ /* 0x040fe40007ffe0ff */
[C---:B------:R-:W-:Y:S01]  /*17f0*/  IADD3 R227, R237.reuse, 0x2800, RZ ;  /* 0x00002800ede37810 */ /* 0x040fe20007ffe0ff */
[----:B------:R-:W-:Y:S01]  /*1800*/  LDSM.16.M88.4 R184, [R212] ;  /* 0x00000000d4b8783b */ /* 0x000fe20000000200 */
[C---:B------:R-:W-:Y:S02]  /*1810*/  IADD3 R226, R237.reuse, 0x3000, RZ ;  /* 0x00003000ede27810 */ /* 0x040fe40007ffe0ff */
[C---:B------:R-:W-:Y:S01]  /*1820*/  IADD3 R225, R237.reuse, 0x3800, RZ ;  /* 0x00003800ede17810 */ /* 0x040fe20007ffe0ff */
[----:B------:R-:W-:Y:S01]  /*1830*/  LDSM.16.M88.4 R188, [R188+0x4100] ;  /* 0x00410000bcbc783b */ /* 0x000fe20000000200 */
[----:B------:R-:W-:-:S02]  /*1840*/  IADD3 R223, R237, 0x4000, RZ ;  /* 0x00004000eddf7810 */ /* 0x000fc40007ffe0ff */
[C---:B------:R-:W-:Y:S01]  /*1850*/  IADD3 R222, R237.reuse, 0x4800, RZ ;  /* 0x00004800edde7810 */ /* 0x040fe20007ffe0ff */
[----:B------:R-:W-:Y:S01]  /*1860*/  LDSM.16.M88.4 R192, [R192+0x4000] ;  /* 0x00400000c0c0783b */ /* 0x000fe20000000200 */
[C---:B------:R-:W-:Y:S02]  /*1870*/  IADD3 R221, R237.reuse, 0x5000, RZ ;  /* 0x00005000eddd7810 */ /* 0x040fe40007ffe0ff */
[C---:B------:R-:W-:Y:S01]  /*1880*/  IADD3 R220, R237.reuse, 0x5800, RZ ;  /* 0x00005800eddc7810 */ /* 0x040fe20007ffe0ff */
[----:B------:R-:W-:Y:S01]  /*1890*/  LDSM.16.M88.4 R196, [R196+0x4000] ;  /* 0x00400000c4c4783b */ /* 0x000fe20000000200 */
[C---:B------:R-:W-:Y:S02]  /*18a0*/  IADD3 R219, R237.reuse, 0x6000, RZ ;  /* 0x00006000eddb7810 */ /* 0x040fe40007ffe0ff */
[C---:B------:R-:W-:Y:S01]  /*18b0*/  IADD3 R218, R237.reuse, 0x6800, RZ ;  /* 0x00006800edda7810 */ /* 0x040fe20007ffe0ff */
[----:B------:R-:W-:Y:S01]  /*18c0*/  LDSM.16.M88.4 R212, [R212+0x4000] ;  /* 0x00400000d4d4783b */ /* 0x000fe20000000200 */
[----:B------:R-:W-:-:S02]  /*18d0*/  IADD3 R217, R237, 0x7000, RZ ;  /* 0x00007000edd97810 */ /* 0x000fc40007ffe0ff */
[----:B------:R-:W-:Y:S01]  /*18e0*/  IADD3 R216, R237, 0x7800, RZ ;  /* 0x00007800edd87810 */ /* 0x000fe20007ffe0ff */
[----:B------:R-:W-:Y:S06]  /*18f0*/  BAR.SYNC.DEFER_BLOCKING 0x0 ;  /* 0x0000000000007b1d */ /* 0x000fec0000010000 */
[----:B------:R-:W-:-:S04]  /*1900*/  DEPBAR.LE SB0, 0x0 ;  /* 0x000080000000791a */ /* 0x000fc80000000000 */
[----:B------:R-:W-:Y:S06]  /*1910*/  BAR.SYNC.DEFER_BLOCKING 0x0 ;  /* 0x0000000000007b1d */ /* 0x000fec0000010000 */
[----:B------:R-:W3:Y:S04]  /*1920*/  LDSM.16.M88.4 R60, [R238+0x8900] ;  /* 0x00890000ee3c783b */ /* 0x000ee80000000200 */
[----:B--2---:R-:W-:Y:S04]  /*1930*/  LDSM.16.M88.4 R16, [R237+0x800] ;  /* 0x00080000ed10783b */ /* 0x004fe80000000200 */
[----:B-----5:R-:W1:Y:S04]  /*1940*/  LDSM.16.M88.4 R20, [R238+0x8100] ;  /* 0x00810000ee14783b */ /* 0x020e680000000200 */
[----:B------:R-:W2:Y:S04]  /*1950*/  LDSM.16.M88.4 R44, [R238+0x9900] ;  /* 0x00990000ee2c783b */ /* 0x000ea80000000200 */
[----:B------:R-:W4:Y:S04]  /*1960*/  LDSM.16.M88.4 R8, [R237] ;  /* 0x00000000ed08783b */ /* 0x000f280000000200 */
[----:B------:R-:W-:Y:S04]  /*1970*/  LDSM.16.M88.4 R52, [R238+0x9100] ;  /* 0x00910000ee34783b */ /* 0x000fe80000000200 */
[----:B------:R-:W-:Y:S04]  /*1980*/  LDSM.16.M88.4 R32, [R238+0xa100] ;  /* 0x00a10000ee20783b */ /* 0x000fe80000000200 */
[----:B------:R-:W-:Y:S04]  /*1990*/  LDSM.16.M88.4 R88, [R238+0xa900] ;  /* 0x00a90000ee58783b */ /* 0x000fe80000000200 */
[----:B------:R-:W-:Y:S04]  /*19a0*/  LDSM.16.M88.4 R68, [R237+0x2800] ;  /* 0x00280000ed44783b */ /* 0x000fe80000000200 */
[----:B------:R-:W-:Y:S01]  /*19b0*/  LDSM.16.M88.4 R80, [R238+0xb100] ;  /* 0x00b10000ee50783b */ /* 0x000fe20000000200 */
[C---:B---3--:R-:W-:Y:S03]  /*19c0*/  HMMA.16816.F32.BF16 R64, R136.reuse, R60, RZ ;  /* 0x0000003c8840723c */ /* 0x048fe600000418ff */
[----:B------:R-:W-:Y:S04]  /*19d0*/  LDSM.16.M88.4 R72, [R238+0xb900] ;  /* 0x00b90000ee48783b */ /* 0x000fe80000000200 */
[----:B------:R-:W-:Y:S01]  /*19e0*/  LDSM.16.M88.4 R100, [R237+0x3800] ;  /* 0x00380000ed64783b */ /* 0x000fe20000000200 */
[C---:B------:R-:W-:Y:S08]  /*19f0*/  HMMA.16816.F32.BF16 R60, R136.reuse, R62, RZ ;  /* 0x0000003e883c723c */ /* 0x040ff000000418ff */
[----:B-1----:R-:W-:Y:S08]  /*1a00*/  HMMA.16816.F32.BF16 R12, R136, R20, RZ ;  /* 0x00000014880c723c */ /* 0x002ff000000418ff */
[C---:B------:R-:W-:Y:S07]  /*1a10*/  HMMA.16816.F32.BF16 R64, R140.reuse, R16, R64 ;  /* 0x000000108c40723c */ /* 0x040fee0000041840 */
[----:B------:R-:W-:Y:S01]  /*1a20*/  IMAD R16, R27, c[0x0][0x208], RZ ;  /* 0x000082001b107a24 */ /* 0x000fe200078e02ff */
[----:B------:R-:W-:Y:S01]  /*1a30*/  HMMA.16816.F32.BF16 R60, R140, R18, R60 ;  /* 0x000000128c3c723c */ /* 0x000fe2000004183c */
[----:B------:R-:W-:-:S02]  /*1a40*/  IMAD R27, R26, c[0x0][0x218], RZ ;  /* 0x000086001a1b7a24 */ /* 0x000fc400078e02ff */
[----:B------:R-:W-:Y:S02]  /*1a50*/  IMAD R16, R240, c[0x0][0x20c], R16 ;  /* 0x00008300f0107a24 */ /* 0x000fe400078e0210 */
[----:B------:R-:W-:Y:S02]  /*1a60*/  IMAD R27, R239, c[0x0][0x21c], R27 ;  /* 0x00008700ef1b7a24 */ /* 0x000fe400078e021b */
[----:B------:R-:W-:Y:S01]  /*1a70*/  IMAD.IADD R29, R29, 0x1, R16 ;  /* 0x000000011d1d7824 */ /* 0x000fe200078e0210 */
[----:B------:R-:W-:Y:S01]  /*1a80*/  HMMA.16816.F32.BF16 R20, R136, R22, RZ ;  /* 0x000000168814723c */ /* 0x000fe200000418ff */
[----:B------:R-:W1:Y:S02]  /*1a90*/  LDSM.16.M88.4 R16, [R237+0x1800] ;  /* 0x00180000ed10783b */ /* 0x000e640000000200 */
[----:B------:R-:W-:-:S05]  /*1aa0*/  IMAD.WIDE.U32 R28, R239, c[0x0][0x218], R28 ;  /* 0x00008600ef1c7a25 */ /* 0x000fca00078e001c */
[----:B------:R-:W-:Y:S01]  /*1ab0*/  IADD3 R26, P1, R28, UR22, RZ ;  /* 0x000000161c1a7c10 */ /* 0x000fe2000ff3e0ff */
[----:B--2---:R-:W-:Y:S03]  /*1ac0*/  HMMA.16816.F32.BF16 R48, R136, R44, RZ ;  /* 0x0000002c8830723c */ /* 0x004fe600000418ff */
[----:B------:R-:W-:Y:S02]  /*1ad0*/  IADD3.X R28, R29, UR4, R27, P1, !PT ;  /* 0x000000041d1c7c10 */ /* 0x000fe40008ffe41b */
[----:B------:R-:W-:-:S03]  /*1ae0*/  LEA R29, P1, R26, c[0x0][0x1f8], 0x1 ;  /* 0x00007e001a1d7a11 */ /* 0x000fc600078208ff */
[----:B------:R-:W-:Y:S01]  /*1af0*/  HMMA.16816.F32.BF16 R44, R136, R46, RZ ;  /* 0x0000002e882c723c */ /* 0x000fe200000418ff */
[----:B------:R-:W-:Y:S01]  /*1b00*/  LEA.HI.X R26, R26, c[0x0][0x1fc], R28, 0x1, P1 ;  /* 0x00007f001a1a7a11 */ /* 0x000fe200008f0c1c */
[----:B------:R-:W2:Y:S04]  /*1b10*/  SHFL.IDX PT, R86, R29, RZ, 0x181f ;  /* 0x00181fff1d567589 */ /* 0x000ea800000e0000 */
[----:B------:R-:W3:Y:S02]  /*1b20*/  SHFL.IDX PT, R78, R29, 0x1, 0x181f ;  /* 0x00381f001d4e7f89 */ /* 0x000ee400000e0000 */
[C---:B----4-:R-:W-:Y:S02]  /*1b30*/  HMMA.16816.F32.BF16 R12, R140.reuse, R8, R12 ;  /* 0x000000088c0c723c */ /* 0x050fe4000004180c */
[----:B------:R-:W4:Y:S04]  /*1b40*/  SHFL.IDX PT, R38, R29, 0x2, 0x181f ;  /* 0x00581f001d267f89 */ /* 0x000f2800000e0000 */
[----:B------:R-:W5:Y:S02]  /*1b50*/  SHFL.IDX PT, R30, R26, RZ, 0x181f ;  /* 0x00181fff1a1e7589 */ /* 0x000f6400000e0000 */
[C---:B------:R-:W-:Y:S02]  /*1b60*/  HMMA.16816.F32.BF16 R20, R140.reuse, R10, R20 ;  /* 0x0000000a8c14723c */ /* 0x040fe40000041814 */
[----:B------:R-:W5:Y:S04]  /*1b70*/  SHFL.IDX PT, R29, R29, 0x3, 0x181f ;  /* 0x00781f001d1d7f89 */ /* 0x000f6800000e0000 */
[----:B------:R-:W5:Y:S02]  /*1b80*/  SHFL.IDX PT, R28, R26, 0x1, 0x181f ;  /* 0x00381f001a1c7f89 */ /* 0x000f6400000e0000 */
[----:B-1----:R-:W-:Y:S02]  /*1b90*/  HMMA.16816.F32.BF16 R48, R140, R16, R48 ;  /* 0x000000108c30723c */ /* 0x002fe40000041830 */
[----:B------:R-:W1:Y:S01]  /*1ba0*/  SHFL.IDX PT, R27, R26, 0x2, 0x181f ;  /* 0x00581f001a1b7f89 */ /* 0x000e6200000e0000 */
[----:B--2---:R-:W-:-:S03]  /*1bb0*/  IADD3 R92, P2, R86, R40, RZ ;  /* 0x00000028565c7210 */ /* 0x004fc60007f5e0ff */
[----:B------:R-:W2:Y:S01]  /*1bc0*/  SHFL.IDX PT, R26, R26, 0x3, 0x181f ;  /* 0x00781f001a1a7f89 */ /* 0x000ea200000e0000 */
[----:B------:R-:W-:Y:S01]  /*1bd0*/  IMAD.WIDE R16, R36, 0x2, RZ ;  /* 0x0000000224107825 */ /* 0x000fe200078e02ff */
[C---:B---3--:R-:W-:Y:S01]  /*1be0*/  IADD3 R84, P1, R40.reuse, R78, RZ ;  /* 0x0000004e28547210 */ /* 0x048fe20007f3e0ff */
[----:B------:R-:W-:Y:S01]  /*1bf0*/  HMMA.16816.F32.BF16 R44, R140, R18, R44 ;  /* 0x000000128c2c723c */ /* 0x000fe2000004182c */
[----:B------:R-:W3:Y:S01]  /*1c00*/  LDSM.16.M88.4 R8, [R237+0x1000] ;  /* 0x00100000ed08783b */ /* 0x000ee20000000200 */
[----:B----4-:R-:W-:Y:S01]  /*1c10*/  IADD3 R76, P5, R40, R38, RZ ;  /* 0x00000026284c7210 */ /* 0x010fe20007fbe0ff */
[----:B-----5:R-:W-:-:S05]  /*1c20*/  IMAD.X R93, R30, 0x1, R41, P2 ;  /* 0x000000011e5d7824 */ /* 0x020fca00010e0629 */
[----:B------:R-:W-:Y:S01]  /*1c30*/  HMMA.16816.F32.BF16 R56, R136, R52, RZ ;  /* 0x000000348838723c */ /* 0x000fe200000418ff */
[----:B------:R-:W-:Y:S02]  /*1c40*/  IADD3 R18, P2, R40, R29, RZ ;  /* 0x0000001d28127210 */ /* 0x000fe40007f5e0ff */
[----:B------:R-:W-:Y:S02]  /*1c50*/  IADD3.X R85, R41, R28, RZ, P1, !PT ;  /* 0x0000001c29557210 */ /* 0x000fe40000ffe4ff */
[----:B------:R-:W-:-:S03]  /*1c60*/  IADD3 R86, P1, R86, R16, RZ ;  /* 0x0000001056567210 */ /* 0x000fc60007f3e0ff */
[C---:B------:R-:W-:Y:S01]  /*1c70*/  HMMA.16816.F32.BF16 R52, R136.reuse, R54, RZ ;  /* 0x000000368834723c */ /* 0x040fe200000418ff */
[C---:B-1----:R-:W-:Y:S01]  /*1c80*/  IMAD.X R77, R41.reuse, 0x1, R27, P5 ;  /* 0x00000001294d7824 */ /* 0x042fe200028e061b */
[----:B------:R-:W-:Y:S01]  /*1c90*/  IADD3 R78, P5, R16, R78, RZ ;  /* 0x0000004e104e7210 */ /* 0x000fe20007fbe0ff */
[----:B------:R-:W-:Y:S01]  /*1ca0*/  IMAD.X R87, R30, 0x1, R17, P1 ;  /* 0x000000011e577824 */ /* 0x000fe200008e0611 */
[----:B--2---:R-:W-:Y:S02]  /*1cb0*/  IADD3.X R19, R41, R26, RZ, P2, !PT ;  /* 0x0000001a29137210 */ /* 0x004fe400017fe4ff */
[C---:B------:R-:W-:Y:S02]  /*1cc0*/  IADD3 R38, P2, R16.reuse, R38, RZ ;  /* 0x0000002610267210 */ /* 0x040fe40007f5e0ff */
[----:B------:R-:W-:Y:S01]  /*1cd0*/  HMMA.16816.F32.BF16 R40, R136, R32, RZ ;  /* 0x000000208828723c */ /* 0x000fe200000418ff */
[----:B------:R-:W-:Y:S02]  /*1ce0*/  IADD3 R16, P1, R16, R29, RZ ;  /* 0x0000001d10107210 */ /* 0x000fe40007f3e0ff */
[C---:B------:R-:W-:Y:S01]  /*1cf0*/  IADD3.X R79, R17.reuse, R28, RZ, P5, !PT ;  /* 0x0000001c114f7210 */ /* 0x040fe20002ffe4ff */
[----:B------:R-:W-:Y:S01]  /*1d00*/  IMAD.X R39, R17, 0x1, R27, P2 ;  /* 0x0000000111277824 */ /* 0x000fe200010e061b */
[----:B------:R-:W-:-:S02]  /*1d10*/  ISETP.GE.AND P5, PT, R37, c[0x0][0x1d4], PT ;  /* 0x0000750025007a0c */ /* 0x000fc40003fa6270 */
[----:B------:R-:W-:Y:S01]  /*1d20*/  ISETP.GE.AND P2, PT, R24, c[0x0][0x1d4], PT ;  /* 0x0000750018007a0c */ /* 0x000fe20003f46270 */
[----:B------:R-:W-:Y:S01]  /*1d30*/  HMMA.16816.F32.BF16 R32, R136, R34, RZ ;  /* 0x000000228820723c */ /* 0x000fe200000418ff */
[----:B------:R-:W-:Y:S02]  /*1d40*/  IADD3.X R17, R17, R26, RZ, P1, !PT ;  /* 0x0000001a11117210 */ /* 0x000fe40000ffe4ff */
[C---:B------:R-:W-:Y:S01]  /*1d50*/  ISETP.LT.OR P1, PT, R7.reuse, 0x1, P5 ;  /* 0x000000010700780c */ /* 0x040fe20002f21670 */
[----:B------:R-:W-:Y:S01]  /*1d60*/  LDSM.16.M88.4 R24, [R237+0x3000] ;  /* 0x00300000ed18783b */ /* 0x000fe20000000200 */
[----:B------:R-:W-:-:S03]  /*1d70*/  ISETP.LT.OR P6, PT, R7, 0x1, P2 ;  /* 0x000000010700780c */ /* 0x000fc600017c1670 */
[----:B------:R-:W-:Y:S08]  /*1d80*/  HMMA.16816.F32.BF16 R28, R136, R88, RZ ;  /* 0x00000058881c723c */ /* 0x000ff000000418ff */
[C---:B---3--:R-:W-:Y:S08]  /*1d90*/  HMMA.16816.F32.BF16 R56, R140.reuse, R8, R56 ;  /* 0x000000088c38723c */ /* 0x048ff00000041838 */
[----:B------:R-:W-:Y:S01]  /*1da0*/  HMMA.16816.F32.BF16 R52, R140, R10, R52 ;  /* 0x0000000a8c34723c */ /* 0x000fe20000041834 */
[----:B------:R-:W1:Y:S04]  /*1db0*/  LDSM.16.M88.4 R8, [R237+0x2000] ;  /* 0x00200000ed08783b */ /* 0x000e680000000200 */
[----:B------:R-:W-:Y:S01]  /*1dc0*/  @!PT LDS RZ, [RZ] ;  /* 0x00000000fffff984 */ /* 0x000fe20000000800 */
[----:B------:R-:W-:Y:S01]  /*1dd0*/  @!PT LDS RZ, [RZ] ;  /* 0x00000000fffff984 */ /* 0x000fe20000000800 */
[----:B------:R-:W-:Y:S01]  /*1de0*/  @!PT LDS RZ, [RZ] ;  /* 0x00000000fffff984 */ /* 0x000fe20000000800 */
[----:B------:R2:W-:Y:S01]  /*1df0*/  LDGSTS.E.BYPASS.LTC128B.128 [R241+0x100], [R92.64], !P1 ;  /* 0x001000005cf17fae */ /* 0x0005e2000c901d4c */
[----:B------:R-:W-:-:S02]  /*1e00*/  ISETP.LT.OR P1, PT, R7, 0x21, P5 ;  /* 0x000000210700780c */ /* 0x000fc40002f21670 */
[----:B------:R-:W-:Y:S01]  /*1e10*/  HMMA.16816.F32.BF16 R88, R136, R90, RZ ;  /* 0x0000005a8858723c */ /* 0x000fe200000418ff */
[----:B------:R3:W-:Y:S01]  /*1e20*/  LDGSTS.E.BYPASS.LTC128B.128 [R241+0x4100], [R86.64], !P6 ;  /* 0x0410000056f17fae */ /* 0x0007e2000f101d4c */
[----:B------:R-:W-:-:S06]  /*1e30*/  ISETP.LT.OR P6, PT, R7, 0x21, P2 ;  /* 0x000000210700780c */ /* 0x000fcc00017c1670 */
[----:B------:R-:W-:Y:S03]  /*1e40*/  HMMA.16816.F32.BF16 R28, R140, R68, R28 ;  /* 0x000000448c1c723c */ /* 0x000fe6000004181c */
[----:B------:R3:W-:Y:S01]  /*1e50*/  LDGSTS.E.BYPASS.LTC128B.128 [R241+0x1100], [R84.64], !P1 ;  /* 0x0110000054f17fae */ /* 0x0007e2000c901d4c */
[C---:B------:R-:W-:Y:S02]  /*1e60*/  ISETP.LT.OR P1, PT, R7.reuse, 0x41, P5 ;  /* 0x000000410700780c */ /* 0x040fe40002f21670 */
[C---:B------:R-:W-:Y:S01]  /*1e70*/  ISETP.LT.OR P5, PT, R7.reuse, 0x61, P5 ;  /* 0x000000610700780c */ /* 0x040fe20002fa1670 */
[----:B------:R4:W-:Y:S01]  /*1e80*/  LDGSTS.E.BYPASS.LTC128B.128 [R241+0x5100], [R78.64], !P6 ;  /* 0x051000004ef17fae */ /* 0x0009e2000f101d4c */
[C---:B------:R-:W-:Y:S02]  /*1e90*/  ISETP.LT.OR P6, PT, R7.reuse, 0x41, P2 ;  /* 0x000000410700780c */ /* 0x040fe400017c1670 */
[----:B------:R-:W-:-:S06]  /*1ea0*/  ISETP.LT.OR P2, PT, R7, 0x61, P2 ;  /* 0x000000610700780c */ /* 0x000fcc0001741670 */
[----:B------:R-:W-:Y:S01]  /*1eb0*/  HMMA.16816.F32.BF16 R88, R140, R70, R88 ;  /* 0x000000468c58723c */ /* 0x000fe20000041858 */
[----:B------:R4:W-:Y:S01]  /*1ec0*/  LDGSTS.E.BYPASS.LTC128B.128 [R241+0x2100], [R76.64], !P1 ;  /* 0x021000004cf17fae */ /* 0x0009e2000c901d4c */
[----:B------:R-:W-:-:S03]  /*1ed0*/  PLOP3.LUT P1, PT, PT, PT, UP0, 0x80, 0x0 ;  /* 0x000000000000781c */ /* 0x000fc60003f2f008 */
[----:B------:R5:W-:Y:S01]  /*1ee0*/  LDGSTS.E.BYPASS.LTC128B.128 [R241+0x6100], [R38.64], !P6 ;  /* 0x0610000026f17fae */ /* 0x000be2000f101d4c */
[----:B------:R-:W-:-:S03]  /*1ef0*/  ISETP.GT.AND P6, PT, R242, 0x7f, PT ;  /* 0x0000007ff200780c */ /* 0x000fc60003fc4270 */
[----:B------:R4:W-:Y:S01]  /*1f00*/  LDGSTS.E.BYPASS.LTC128B.128 [R241+0x3100], [R18.64], !P5 ;  /* 0x0310000012f17fae */ /* 0x0009e2000e901d4c */
[----:B-1----:R-:W-:Y:S03]  /*1f10*/  HMMA.16816.F32.BF16 R40, R140, R8, R40 ;  /* 0x000000088c28723c */ /* 0x002fe60000041828 */
[----:B------:R4:W-:Y:S04]  /*1f20*/  LDGSTS.E.BYPASS.LTC128B.128 [R241+0x7100], [R16.64], !P2 ;  /* 0x0710000010f17fae */ /* 0x0009e8000d101d4c */
[----:B------:R-:W1:Y:S01]  /*1f30*/  LDSM.16.M88.4 R96, [R235+0x8100] ;  /* 0x00810000eb60783b */ /* 0x000e620000000200 */
[C---:B---3--:R-:W-:Y:S03]  /*1f40*/  HMMA.16816.F32.BF16 R84, R136.reuse, R80, RZ ;  /* 0x000000508854723c */ /* 0x048fe600000418ff */
[----:B------:R-:W-:Y:S04]  /*1f50*/  LDSM.16.M88.4 R68, [R235+0xa100] ;  /* 0x00a10000eb44783b */ /* 0x000fe80000000200 */
[----:B--2---:R-:W-:Y:S01]  /*1f60*/  LDSM.16.M88.4 R92, [R235+0x9900] ;  /* 0x00990000eb5c783b */ /* 0x004fe20000000200 */
[----:B------:R-:W-:Y:S03]  /*1f70*/  HMMA.16816.F32.BF16 R80, R136, R82, RZ ;  /* 0x000000528850723c */ /* 0x000fe600000418ff */
[----:B------:R-:W-:Y:S01]  /*1f80*/  LDSM.16.M88.4 R104, [R237+0x4000] ;  /* 0x00400000ed68783b */ /* 0x000fe20000000200 */
[----:B-----5:R-:W-:-:S03]  /*1f90*/  SHF.R.S32.HI R39, RZ, 0x1f, R37 ;  /* 0x0000001fff277819 */ /* 0x020fc60000011425 */
[----:B------:R-:W0:Y:S01]  /*1fa0*/  LDGDEPBAR ;  /* 0x00000000000079af */ /* 0x000e220000000000 */
[C---:B------:R-:W-:Y:S01]  /*1fb0*/  HMMA.16816.F32.BF16 R32, R140.reuse, R10, R32 ;  /* 0x0000000a8c20723c */ /* 0x040fe20000041820 */
[----:B------:R-:W-:Y:S02]  /*1fc0*/  SHF.R.S32.HI R38, RZ, 0x1f, R36 ;  /* 0x0000001fff267819 */ /* 0x000fe40000011424 */
[----:B------:R-:W-:Y:S04]  /*1fd0*/  LDSM.16.M88.4 R8, [R235+0x9100] ;  /* 0x00910000eb08783b */ /* 0x000fe80000000200 */
[----:B----4-:R-:W2:Y:S01]  /*1fe0*/  LDSM.16.M88.4 R16, [R235+0x8900] ;  /* 0x00890000eb10783b */ /* 0x010ea20000000200 */
[C---:B------:R-:W-:Y:S08]  /*1ff0*/  HMMA.16816.F32.BF16 R84, R140.reuse, R24, R84 ;  /* 0x000000188c54723c */ /* 0x040ff00000041854 */
[----:B------:R-:W-:Y:S01]  /*2000*/  HMMA.16816.F32.BF16 R80, R140, R26, R80 ;  /* 0x0000001a8c50723c */ /* 0x000fe20000041850 */
[----:B------:R-:W3:Y:S07]  /*2010*/  LDSM.16.M88.4 R24, [R235+0xa900] ;  /* 0x00a90000eb18783b */ /* 0x000eee0000000200 */
[C---:B-1----:R-:W-:Y:S08]  /*2020*/  HMMA.16816.F32.BF16 R12, R172.reuse, R96, R12 ;  /* 0x00000060ac0c723c */ /* 0x042ff0000004180c */
[----:B------:R-:W-:Y:S01]  /*2030*/  HMMA.16816.F32.BF16 R20, R172, R98, R20 ;  /* 0x00000062ac14723c */ /* 0x000fe20000041814 */
[----:B------:R-:W-:Y:S07]  /*2040*/  LDSM.16.M88.4 R96, [R224] ;  /* 0x00000000e060783b */ /* 0x000fee0000000200 */
[----:B------:R-:W-:Y:S08]  /*2050*/  HMMA.16816.F32.BF16 R76, R136, R72, RZ ;  /* 0x00000048884c723c */ /* 0x000ff000000418ff */
[C---:B--2---:R-:W-:Y:S08]  /*2060*/  HMMA.16816.F32.BF16 R64, R172.reuse, R16, R64 ;  /* 0x00000010ac40723c */ /* 0x044ff00000041840 */
[----:B------:R-:W-:Y:S01]  /*2070*/  HMMA.16816.F32.BF16 R60, R172, R18, R60 ;  /* 0x00000012ac3c723c */ /* 0x000fe2000004183c */
[----:B------:R-:W1:Y:S07]  /*2080*/  LDSM.16.M88.4 R16, [R235+0xb100] ;  /* 0x00b10000eb10783b */ /* 0x000e6e0000000200 */
[----:B------:R-:W-:Y:S08]  /*2090*/  HMMA.16816.F32.BF16 R72, R136, R74, RZ ;  /* 0x0000004a8848723c */ /* 0x000ff000000418ff */
[C---:B------:R-:W-:Y:S08]  /*20a0*/  HMMA.16816.F32.BF16 R56, R172.reuse, R8, R56 ;  /* 0x00000008ac38723c */ /* 0x040ff00000041838 */
[C---:B------:R-:W-:Y:S01]  /*20b0*/  HMMA.16816.F32.BF16 R52, R172.reuse, R10, R52 ;  /* 0x0000000aac34723c */ /* 0x040fe20000041834 */
[----:B------:R-:W2:Y:S07]  /*20c0*/  LDSM.16.M88.4 R8, [R235+0xb900] ;  /* 0x00b90000eb08783b */ /* 0x000eae0000000200 */
[C---:B---3--:R-:W-:Y:S08]  /*20d0*/  HMMA.16816.F32.BF16 R28, R172.reuse, R24, R28 ;  /* 0x00000018ac1c723c */ /* 0x048ff0000004181c */
[----:B------:R-:W-:Y:S01]  /*20e0*/  HMMA.16816.F32.BF16 R88, R172, R26, R88 ;  /* 0x0000001aac58723c */ /* 0x000fe20000041858 */
[----:B------:R-:W3:Y:S07]  /*20f0*/  LDSM.16.M88.4 R24, [R238+0xc100] ;  /* 0x00c10000ee18783b */ /* 0x000eee0000000200 */
[C---:B------:R-:W-:Y:S08]  /*2100*/  HMMA.16816.F32.BF16 R76, R140.reuse, R100, R76 ;  /* 0x000000648c4c723c */ /* 0x040ff0000004184c */
[----:B------:R-:W-:Y:S01]  /*2110*/  HMMA.16816.F32.BF16 R72, R140, R102, R72 ;  /* 0x000000668c48723c */ /* 0x000fe20000041848 */
[----:B------:R-:W-:Y:S07]  /*2120*/  LDSM.16.M88.4 R100, [R224+0x2800] ;  /* 0x00280000e064783b */ /* 0x000fee0000000200 */
[C---:B-1----:R-:W-:Y:S08]  /*2130*/  HMMA.16816.F32.BF16 R84, R172.reuse, R16, R84 ;  /* 0x00000010ac54723c */ /* 0x042ff00000041854 */
[C---:B------:R-:W-:Y:S01]  /*2140*/  HMMA.16816.F32.BF16 R80, R172.reuse, R18, R80 ;  /* 0x00000012ac50723c */ /* 0x040fe20000041850 */
[----:B------:R-:W1:Y:S07]  /*2150*/  LDSM.16.M88.4 R16, [R224+0x1800] ;  /* 0x00180000e010783b */ /* 0x000e6e0000000200 */
[C---:B------:R-:W-:Y:S08]  /*2160*/  HMMA.16816.F32.BF16 R40, R172.reuse, R68, R40 ;  /* 0x00000044ac28723c */ /* 0x040ff00000041828 */
[----:B------:R-:W-:Y:S01]  /*2170*/  HMMA.16816.F32.BF16 R32, R172, R70, R32 ;  /* 0x00000046ac20723c */ /* 0x000fe20000041820 */
[----:B------:R-:W4:Y:S07]  /*2180*/  LDSM.16.M88.4 R68, [R224+0x1000] ;  /* 0x00100000e044783b */ /* 0x000f2e0000000200 */
[----:B------:R-:W-:Y:S08]  /*2190*/  HMMA.16816.F32.BF16 R12, R184, R96, R12 ;  /* 0x00000060b80c723c */ /* 0x000ff0000004180c */
[C---:B------:R-:W-:Y:S08]  /*21a0*/  HMMA.16816.F32.BF16 R48, R172.reuse, R92, R48 ;  /* 0x0000005cac30723c */ /* 0x040ff00000041830 */
[C---:B------:R-:W-:Y:S01]  /*21b0*/  HMMA.16816.F32.BF16 R44, R172.reuse, R94, R44 ;  /* 0x0000005eac2c723c */ /* 0x040fe2000004182c */
[----:B------:R-:W5:Y:S07]  /*21c0*/  LDSM.16.M88.4 R92, [R224+0x800] ;  /* 0x00080000e05c783b */ /* 0x000f6e0000000200 */
[C---:B--2---:R-:W-:Y:S08]  /*21d0*/  HMMA.16816.F32.BF16 R76, R172.reuse, R8, R76 ;  /* 0x00000008ac4c723c */ /* 0x044ff0000004184c */
[----:B------:R-:W-:Y:S01]  /*21e0*/  HMMA.16816.F32.BF16 R72, R172, R10, R72 ;  /* 0x0000000aac48723c */ /* 0x000fe20000041848 */
[----:B------:R-:W2:Y:S07]  /*21f0*/  LDSM.16.M88.4 R8, [R224+0x2000] ;  /* 0x00200000e008783b */ /* 0x000eae0000000200 */
[----:B---3--:R-:W-:Y:S08]  /*2200*/  HMMA.16816.F32.BF16 R12, R188, R24, R12 ;  /* 0x00000018bc0c723c */ /* 0x008ff0000004180c */
[C---:B-1----:R-:W-:Y:S08]  /*2210*/  HMMA.16816.F32.BF16 R48, R184.reuse, R16, R48 ;  /* 0x00000010b830723c */ /* 0x042ff00000041830 */
[C---:B------:R-:W-:Y:S01]  /*2220*/  HMMA.16816.F32.BF16 R44, R184.reuse, R18, R44 ;  /* 0x00000012b82c723c */ /* 0x040fe2000004182c */
[----:B------:R-:W1:Y:S07]  /*2230*/  LDSM.16.M88.4 R16, [R235+0xc100] ;  /* 0x00c10000eb10783b */ /* 0x000e6e0000000200 */
[C---:B------:R-:W-:Y:S01]  /*2240*/  HMMA.16816.F32.BF16 R20, R184.reuse, R98, R20 ;  /* 0x00000062b814723c */ /* 0x040fe20000041814 */
[----:B------:R-:W-:Y:S07]  /*2250*/  LDSM.16.M88.4 R96, [R224+0x3000] ;  /* 0x00300000e060783b */ /* 0x000fee0000000200 */
[C---:B----4-:R-:W-:Y:S08]  /*2260*/  HMMA.16816.F32.BF16 R56, R184.reuse, R68, R56 ;  /* 0x00000044b838723c */ /* 0x050ff00000041838 */
[----:B------:R-:W-:Y:S01]  /*2270*/  HMMA.16816.F32.BF16 R52, R184, R70, R52 ;  /* 0x00000046b834723c */ /* 0x000fe20000041834 */
[----:B------:R-:W3:Y:S07]  /*2280*/  LDSM.16.M88.4 R68, [R238+0xc900] ;  /* 0x00c90000ee44783b */ /* 0x000eee0000000200 */
[----:B------:R-:W-:Y:S08]  /*2290*/  HMMA.16816.F32.BF16 R12, R192, R104, R12 ;  /* 0x00000068c00c723c */ /* 0x000ff0000004180c */
[C---:B-----5:R-:W-:Y:S08]  /*22a0*/  HMMA.16816.F32.BF16 R64, R184.reuse, R92, R64 ;  /* 0x0000005cb840723c */ /* 0x060ff00000041840 */
[C---:B--2---:R-:W-:Y:S08]  /*22b0*/  HMMA.16816.F32.BF16 R40, R184.reuse, R8, R40 ;  /* 0x00000008b828723c */ /* 0x044ff00000041828 */
[----:B------:R-:W-:Y:S01]  /*22c0*/  HMMA.16816.F32.BF16 R32, R184, R10, R32 ;  /* 0x0000000ab820723c */ /* 0x000fe20000041820 */
[----:B------:R-:W2:Y:S07]  /*22d0*/  LDSM.16.M88.4 R8, [R224+0x4000] ;  /* 0x00400000e008783b */ /* 0x000eae0000000200 */
[----:B------:R-:W-:Y:S01]  /*22e0*/  HMMA.16816.F32.BF16 R20, R188, R26, R20 ;  /* 0x0000001abc14723c */ /* 0x000fe20000041814 */
[----:B------:R-:W4:Y:S07]  /*22f0*/  LDSM.16.M88.4 R24, [R237+0x4800] ;  /* 0x00480000ed18783b */ /* 0x000f2e0000000200 */
[----:B------:R-:W-:Y:S01]  /*2300*/  HMMA.16816.F32.BF16 R60, R184, R94, R60 ;  /* 0x0000005eb83c723c */ /* 0x000fe2000004183c */
[----:B------:R-:W5:Y:S07]  /*2310*/  LDSM.16.M88.4 R92, [R224+0x3800] ;  /* 0x00380000e05c783b */ /* 0x000f6e0000000200 */
[----:B-1----:R-:W-:Y:S08]  /*2320*/  HMMA.16816.F32.BF16 R12, R196, R16, R12 ;  /* 0x00000010c40c723c */ /* 0x002ff0000004180c */
[----:B---3--:R-:W-:Y:S08]  /*2330*/  HMMA.16816.F32.BF16 R64, R188, R68, R64 ;  /* 0x00000044bc40723c */ /* 0x008ff00000041840 */
[----:B------:R-:W-:Y:S08]  /*2340*/  HMMA.16816.F32.BF16 R20, R192, R106, R20 ;  /* 0x0000006ac014723c */ /* 0x000ff00000041814 */
[C---:B------:R-:W-:Y:S01]  /*2350*/  HMMA.16816.F32.BF16 R104, R184.reuse, R96, R84 ;  /* 0x00000060b868723c */ /* 0x040fe20000041854 */
[----:B------:R-:W1:Y:S07]  /*2360*/  LDSM.16.M88.4 R84, [R235+0xc900] ;  /* 0x00c90000eb54783b */ /* 0x000e6e0000000200 */
[C---:B------:R-:W-:Y:S08]  /*2370*/  HMMA.16816.F32.BF16 R28, R184.reuse, R100, R28 ;  /* 0x00000064b81c723c */ /* 0x040ff0000004181c */
[----:B------:R-:W-:Y:S01]  /*2380*/  HMMA.16816.F32.BF16 R88, R184, R102, R88 ;  /* 0x00000066b858723c */ /* 0x000fe20000041858 */
[----:B------:R-:W3:Y:S07]  /*2390*/  LDSM.16.M88.4 R100, [R238+0xd100] ;  /* 0x00d10000ee64783b */ /* 0x000eee0000000200 */
[----:B--2---:R-:W-:Y:S08]  /*23a0*/  HMMA.16816.F32.BF16 R12, R212, R8, R12 ;  /* 0x00000008d40c723c */ /* 0x004ff0000004180c */
[----:B----4-:R-:W-:Y:S08]  /*23b0*/  HMMA.16816.F32.BF16 R64, R192, R24, R64 ;  /* 0x00000018c040723c */ /* 0x010ff00000041840 */
[C---:B-----5:R-:W-:Y:S08]  /*23c0*/  HMMA.16816.F32.BF16 R76, R184.reuse, R92, R76 ;  /* 0x0000005cb84c723c */ /* 0x060ff0000004184c */
[----:B------:R-:W-:Y:S01]  /*23d0*/  HMMA.16816.F32.BF16 R72, R184, R94, R72 ;  /* 0x0000005eb848723c */ /* 0x000fe20000041848 */
[----:B------:R-:W2:Y:S01]  /*23e0*/  LDSM.16.M88.4 R92, [R238+0xd900] ;  /* 0x00d90000ee5c783b */ /* 0x000ea20000000200 */
[----:B------:R-:W-:-:S02]  /*23f0*/  FMUL.FTZ R14, R14, c[0x0][0x320] ;  /* 0x0000c8000e0e7a20 */ /* 0x000fc40000410000 */
[----:B------:R-:W-:Y:S02]  /*2400*/  FMUL.FTZ R3, R12, c[0x0][0x320] ;  /* 0x0000c8000c037a20 */ /* 0x000fe40000410000 */
[----:B------:R-:W-:Y:S02]  /*2410*/  FMUL.FTZ R7, R13, c[0x0][0x320] ;  /* 0x0000c8000d077a20 */ /* 0x000fe40000410000 */
[C---:B------:R-:W-:Y:S01]  /*2420*/  HMMA.16816.F32.BF16 R20, R196.reuse, R18, R20 ;  /* 0x00000012c414723c */ /* 0x040fe20000041814 */
[----:B------:R-:W4:Y:S01]  /*2430*/  LDSM.16.M88.4 R16, [R237+0x5000] ;  /* 0x00500000ed10783b */ /* 0x000f220000000200 */
[----:B------:R-:W2:Y:S06]  /*2440*/  MUFU.TANH R3, R3 ;  /* 0x0000000300037308 */ /* 0x000eac0000002400 */
[----:B-1----:R-:W-:Y:S02]  /*2450*/  HMMA.16816.F32.BF16 R64, R196, R84, R64 ;  /* 0x00000054c440723c */ /* 0x002fe40000041840 */
[----:B------:R1:W1:Y:S05]  /*2460*/  MUFU.TANH R84, R14 ;  /* 0x0000000e00547308 */ /* 0x00026a0000002400 */
[----:B------:R-:W-:Y:S01]  /*2470*/  FMUL.FTZ R85, R15, c[0x0][0x320] ;  /* 0x0000c8000f557a20 */ /* 0x000fe20000410000 */
[C---:B---3--:R-:W-:Y:S02]  /*2480*/  HMMA.16816.F32.BF16 R56, R188.reuse, R100, R56 ;  /* 0x00000064bc38723c */ /* 0x048fe40000041838 */
[----:B------:R-:W3:Y:S06]  /*2490*/  MUFU.TANH R7, R7 ;  /* 0x0000000700077308 */ /* 0x000eec0000002400 */
[----:B------:R-:W-:Y:S01]  /*24a0*/  HMMA.16816.F32.BF16 R52, R188, R102, R52 ;  /* 0x00000066bc34723c */ /* 0x000fe20000041834 */
[----:B-1----:R-:W1:Y:S01]  /*24b0*/  LDSM.16.M88.4 R12, [R237+0x5800] ;  /* 0x00580000ed0c783b */ /* 0x002e620000000200 */
[----:B------:R-:W1:Y:S06]  /*24c0*/  MUFU.TANH R85, R85 ;  /* 0x0000005500557308 */ /* 0x000e6c0000002400 */
[----:B------:R-:W-:Y:S01]  /*24d0*/  HMMA.16816.F32.BF16 R20, R212, R10, R20 ;  /* 0x0000000ad414723c */ /* 0x000fe20000041814 */
[----:B------:R-:W5:Y:S07]  /*24e0*/  LDSM.16.M88.4 R8, [R235+0xd100] ;  /* 0x00d10000eb08783b */ /* 0x000f6e0000000200 */
[C---:B--2---:R-:W-:Y:S08]  /*24f0*/  HMMA.16816.F32.BF16 R48, R188.reuse, R92, R48 ;  /* 0x0000005cbc30723c */ /* 0x044ff00000041830 */
[C---:B------:R-:W-:Y:S08]  /*2500*/  HMMA.16816.F32.BF16 R44, R188.reuse, R94, R44 ;  /* 0x0000005ebc2c723c */ /* 0x040ff0000004182c */
[----:B------:R-:W-:Y:S01]  /*2510*/  HMMA.16816.F32.BF16 R60, R188, R70, R60 ;  /* 0x00000046bc3c723c */ /* 0x000fe2000004183c */
[----:B------:R-:W-:Y:S01]  /*2520*/  LDSM.16.M88.4 R68, [R224+0x4800] ;  /* 0x00480000e044783b */ /* 0x000fe20000000200 */
[----:B------:R-:W-:-:S02]  /*2530*/  FMUL.FTZ R20, R20, c[0x0][0x320] ;  /* 0x0000c80014147a20 */ /* 0x000fc40000410000 */
[----:B------:R-:W-:Y:S02]  /*2540*/  FMUL.FTZ R21, R21, c[0x0][0x320] ;  /* 0x0000c80015157a20 */ /* 0x000fe40000410000 */
[----:B------:R-:W-:Y:S02]  /*2550*/  FMUL.FTZ R22, R22, c[0x0][0x320] ;  /* 0x0000c80016167a20 */ /* 0x000fe40000410000 */
[----:B----4-:R-:W-:Y:S01]  /*2560*/  HMMA.16816.F32.BF16 R56, R192, R16, R56 ;  /* 0x00000010c038723c */ /* 0x010fe20000041838 */
[----:B------:R-:W-:-:S07]  /*2570*/  FMUL.FTZ R23, R23, c[0x0][0x320] ;  /* 0x0000c80017177a20 */ /* 0x000fce0000410000 */
[C---:B------:R-:W-:Y:S01]  /*2580*/  HMMA.16816.F32.BF16 R52, R192.reuse, R18, R52 ;  /* 0x00000012c034723c */ /* 0x040fe20000041834 */
[----:B------:R-:W2:Y:S07]  /*2590*/  LDSM.16.M88.4 R16, [R238+0xe100] ;  /* 0x00e10000ee10783b */ /* 0x000eae0000000200 */
[C---:B-1----:R-:W-:Y:S08]  /*25a0*/  HMMA.16816.F32.BF16 R48, R192.reuse, R12, R48 ;  /* 0x0000000cc030723c */ /* 0x042ff00000041830 */
[C---:B------:R-:W-:Y:S01]  /*25b0*/  HMMA.16816.F32.BF16 R44, R192.reuse, R14, R44 ;  /* 0x0000000ec02c723c */ /* 0x040fe2000004182c */
[----:B------:R-:W1:Y:S07]  /*25c0*/  LDSM.16.M88.4 R12, [R238+0xe900] ;  /* 0x00e90000ee0c783b */ /* 0x000e6e0000000200 */
[----:B------:R-:W-:Y:S01]  /*25d0*/  HMMA.16816.F32.BF16 R60, R192, R26, R60 ;  /* 0x0000001ac03c723c */ /* 0x000fe2000004183c */
[----:B------:R-:W4:Y:S07]  /*25e0*/  LDSM.16.M88.4 R24, [R224+0x5000] ;  /* 0x00500000e018783b */ /* 0x000f2e0000000200 */
[C---:B-----5:R-:W-:Y:S08]  /*25f0*/  HMMA.16816.F32.BF16 R56, R196.reuse, R8, R56 ;  /* 0x00000008c438723c */ /* 0x060ff00000041838 */
[----:B------:R-:W-:Y:S01]  /*2600*/  HMMA.16816.F32.BF16 R52, R196, R10, R52 ;  /* 0x0000000ac434723c */ /* 0x000fe20000041834 */
[----:B------:R-:W5:Y:S07]  /*2610*/  LDSM.16.M88.4 R8, [R237+0x6000] ;  /* 0x00600000ed08783b */ /* 0x000f6e0000000200 */
[C---:B--2---:R-:W-:Y:S08]  /*2620*/  HMMA.16816.F32.BF16 R40, R188.reuse, R16, R40 ;  /* 0x00000010bc28723c */ /* 0x044ff00000041828 */
[----:B------:R-:W-:Y:S01]  /*2630*/  HMMA.16816.F32.BF16 R32, R188, R18, R32 ;  /* 0x00000012bc20723c */ /* 0x000fe20000041820 */
[----:B------:R-:W2:Y:S07]  /*2640*/  LDSM.16.M88.4 R16, [R237+0x6800] ;  /* 0x00680000ed10783b */ /* 0x000eae0000000200 */
[----:B------:R-:W-:Y:S01]  /*2650*/  HMMA.16816.F32.BF16 R60, R196, R86, R60 ;  /* 0x00000056c43c723c */ /* 0x000fe2000004183c */
[----:B------:R-:W2:Y:S07]  /*2660*/  MUFU.TANH R86, R22 ;  /* 0x0000001600567308 */ /* 0x000eae0000002400 */
[----:B------:R-:W-:Y:S01]  /*2670*/  HMMA.16816.F32.BF16 R64, R212, R68, R64 ;  /* 0x00000044d440723c */ /* 0x000fe20000041840 */
[----:B------:R-:W2:Y:S07]  /*2680*/  MUFU.TANH R68, R20 ;  /* 0x0000001400447308 */ /* 0x000eae0000002400 */
[C---:B-1----:R-:W-:Y:S01]  /*2690*/  HMMA.16816.F32.BF16 R28, R188.reuse, R12, R28 ;  /* 0x0000000cbc1c723c */ /* 0x042fe2000004181c */
[----:B------:R-:W1:Y:S07]  /*26a0*/  MUFU.TANH R69, R21 ;  /* 0x0000001500457308 */ /* 0x000e6e0000002400 */
[----:B------:R-:W-:Y:S01]  /*26b0*/  HMMA.16816.F32.BF16 R88, R188, R14, R88 ;  /* 0x0000000ebc58723c */ /* 0x000fe20000041858 */
[----:B------:R1:W1:Y:S01]  /*26c0*/  MUFU.TANH R87, R23 ;  /* 0x0000001700577308 */ /* 0x0002620000002400 */
[----:B------:R-:W-:Y:S06]  /*26d0*/  LDSM.16.M88.4 R12, [R237+0x7000] ;  /* 0x00700000ed0c783b */ /* 0x000fec0000000200 */
[----:B----4-:R-:W-:Y:S01]  /*26e0*/  HMMA.16816.F32.BF16 R56, R212, R24, R56 ;  /* 0x00000018d438723c */ /* 0x010fe20000041838 */
[----:B------:R-:W-:-:S02]  /*26f0*/  FMUL.FTZ R64, R64, c[0x0][0x320] ;  /* 0x0000c80040407a20 */ /* 0x000fc40000410000 */
[----:B------:R-:W-:Y:S02]  /*2700*/  FMUL.FTZ R65, R65, c[0x0][0x320] ;  /* 0x0000c80041417a20 */ /* 0x000fe40000410000 */
[----:B------:R-:W-:Y:S02]  /*2710*/  FMUL.FTZ R66, R66, c[0x0][0x320] ;  /* 0x0000c80042427a20 */ /* 0x000fe40000410000 */
[----:B------:R-:W-:Y:S01]  /*2720*/  FMUL.FTZ R67, R67, c[0x0][0x320] ;  /* 0x0000c80043437a20 */ /* 0x000fe20000410000 */
[----:B------:R-:W-:Y:S01]  /*2730*/  HMMA.16816.F32.BF16 R52, R212, R26, R52 ;  /* 0x0000001ad434723c */ /* 0x000fe20000041834 */
[----:B-1----:R-:W1:Y:S01]  /*2740*/  LDSM.16.M88.4 R20, [R235+0xd900] ;  /* 0x00d90000eb14783b */ /* 0x002e620000000200 */
[----:B------:R-:W4:Y:S03]  /*2750*/  MUFU.TANH R92, R66 ;  /* 0x00000042005c7308 */ /* 0x000f260000002400 */
[----:B------:R-:W1:Y:S03]  /*2760*/  LDSM.16.M88.4 R24, [R235+0xe100] ;  /* 0x00e10000eb18783b */ /* 0x000e660000000200 */
[C---:B-----5:R-:W-:Y:S02]  /*2770*/  HMMA.16816.F32.BF16 R40, R192.reuse, R8, R40 ;  /* 0x00000008c028723c */ /* 0x060fe40000041828 */
[----:B------:R-:W1:Y:S06]  /*2780*/  MUFU.TANH R93, R67 ;  /* 0x00000043005d7308 */ /* 0x000e6c0000002400 */
[----:B------:R-:W-:Y:S01]  /*2790*/  HMMA.16816.F32.BF16 R32, R192, R10, R32 ;  /* 0x0000000ac020723c */ /* 0x000fe20000041820 */
[----:B------:R-:W5:Y:S01]  /*27a0*/  LDSM.16.M88.4 R8, [R238+0xf100] ;  /* 0x00f10000ee08783b */ /* 0x000f620000000200 */
[----:B------:R-:W-:-:S02]  /*27b0*/  FMUL.FTZ R56, R56, c[0x0][0x320] ;  /* 0x0000c80038387a20 */ /* 0x000fc40000410000 */
[----:B------:R-:W-:Y:S02]  /*27c0*/  FMUL.FTZ R57, R57, c[0x0][0x320] ;  /* 0x0000c80039397a20 */ /* 0x000fe40000410000 */
[----:B------:R-:W-:Y:S02]  /*27d0*/  FMUL.FTZ R58, R58, c[0x0][0x320] ;  /* 0x0000c8003a3a7a20 */ /* 0x000fe40000410000 */
[----:B------:R-:W-:Y:S01]  /*27e0*/  HMMA.16816.F32.BF16 R80, R184, R98, R80 ;  /* 0x00000062b850723c */ /* 0x000fe20000041850 */
[----:B------:R-:W-:Y:S01]  /*27f0*/  FMUL.FTZ R52, R52, c[0x0][0x320] ;  /* 0x0000c80034347a20 */ /* 0x000fe20000410000 */
[----:B------:R-:W1:Y:S01]  /*2800*/  MUFU.TANH R56, R56 ;  /* 0x0000003800387308 */ /* 0x000e620000002400 */
[----:B------:R-:W-:Y:S02]  /*2810*/  FMUL.FTZ R53, R53, c[0x0][0x320] ;  /* 0x0000c80035357a20 */ /* 0x000fe40000410000 */
[----:B------:R-:W-:Y:S02]  /*2820*/  FMUL.FTZ R54, R54, c[0x0][0x320] ;  /* 0x0000c80036367a20 */ /* 0x000fe40000410000 */
[----:B------:R-:W-:Y:S01]  /*2830*/  FMUL.FTZ R55, R55, c[0x0][0x320] ;  /* 0x0000c80037377a20 */ /* 0x000fe20000410000 */
[C---:B--2---:R-:W-:Y:S01]  /*2840*/  HMMA.16816.F32.BF16 R28, R192.reuse, R16, R28 ;  /* 0x00000010c01c723c */ /* 0x044fe2000004181c */
[----:B------:R-:W-:Y:S01]  /*2850*/  FMUL.FTZ R59, R59, c[0x0][0x320] ;  /* 0x0000c8003b3b7a20 */ /* 0x000fe20000410000 */
[----:B------:R-:W2:Y:S06]  /*2860*/  MUFU.TANH R94, R54 ;  /* 0x00000036005e7308 */ /* 0x000eac0000002400 */
[----:B------:R-:W-:Y:S01]  /*2870*/  HMMA.16816.F32.BF16 R88, R192, R18, R88 ;  /* 0x00000012c058723c */ /* 0x000fe20000041858 */
[----:B------:R-:W2:Y:S01]  /*2880*/  LDSM.16.M88.4 R16, [R238+0xf900] ;  /* 0x00f90000ee10783b */ /* 0x000ea20000000200 */
[----:B------:R-:W2:Y:S06]  /*2890*/  MUFU.TANH R181, R55 ;  /* 0x0000003700b57308 */ /* 0x000eac0000002400 */
[C---:B-1----:R-:W-:Y:S02]  /*28a0*/  HMMA.16816.F32.BF16 R48, R196.reuse, R20, R48 ;  /* 0x00000014c430723c */ /* 0x042fe40000041830 */
[----:B------:R-:W1:Y:S06]  /*28b0*/  MUFU.TANH R57, R57 ;  /* 0x0000003900397308 */ /* 0x000e6c0000002400 */
[----:B------:R-:W-:Y:S01]  /*28c0*/  HMMA.16816.F32.BF16 R44, R196, R22, R44 ;  /* 0x00000016c42c723c */ /* 0x000fe2000004182c */
[----:B------:R-:W1:Y:S01]  /*28d0*/  LDSM.16.M88.4 R20, [R224+0x6000] ;  /* 0x00600000e014783b */ /* 0x000e620000000200 */
[----:B------:R-:W1:Y:S06]  /*28e0*/  MUFU.TANH R58, R58 ;  /* 0x0000003a003a7308 */ /* 0x000e6c0000002400 */
[----:B------:R-:W-:Y:S02]  /*28f0*/  HMMA.16816.F32.BF16 R60, R212, R70, R60 ;  /* 0x00000046d43c723c */ /* 0x000fe4000004183c */
[----:B------:R-:W1:Y:S06]  /*2900*/  MUFU.TANH R70, R64 ;  /* 0x0000004000467308 */ /* 0x000e6c0000002400 */
[----:B------:R-:W-:Y:S02]  /*2910*/  HMMA.16816.F32.BF16 R40, R196, R24, R40 ;  /* 0x00000018c428723c */ /* 0x000fe40000041828 */
[----:B------:R2:W1:Y:S06]  /*2920*/  MUFU.TANH R71, R65 ;  /* 0x0000004100477308 */ /* 0x00046c0000002400 */
[C---:B-----5:R-:W-:Y:S02]  /*2930*/  HMMA.16816.F32.BF16 R104, R188.reuse, R8, R104 ;  /* 0x00000008bc68723c */ /* 0x060fe40000041868 */
[----:B------:R-:W1:Y:S06]  /*2940*/  MUFU.TANH R59, R59 ;  /* 0x0000003b003b7308 */ /* 0x000e6c0000002400 */
[----:B------:R-:W-:Y:S01]  /*2950*/  HMMA.16816.F32.BF16 R80, R188, R10, R80 ;  /* 0x0000000abc50723c */ /* 0x000fe20000041850 */
[----:B------:R-:W-:Y:S01]  /*2960*/  LDSM.16.M88.4 R8, [R237+0x7800] ;  /* 0x00780000ed08783b */ /* 0x000fe20000000200 */
[----:B------:R-:W-:-:S02]  /*2970*/  FMUL.FTZ R60, R60, c[0x0][0x320] ;  /* 0x0000c8003c3c7a20 */ /* 0x000fc40000410000 */
[----:B------:R-:W-:Y:S01]  /*2980*/  FMUL.FTZ R61, R61, c[0x0][0x320] ;  /* 0x0000c8003d3d7a20 */ /* 0x000fe20000410000 */
[----:B--2---:R-:W2:Y:S01]  /*2990*/  LDSM.16.M88.4 R64, [R224+0x5800] ;  /* 0x00580000e040783b */ /* 0x004ea20000000200 */
[----:B------:R-:W-:Y:S02]  /*29a0*/  FMUL.FTZ R62, R62, c[0x0][0x320] ;  /* 0x0000c8003e3e7a20 */ /* 0x000fe40000410000 */
[----:B------:R-:W-:Y:S01]  /*29b0*/  HMMA.16816.F32.BF16 R32, R196, R26, R32 ;  /* 0x0000001ac420723c */ /* 0x000fe20000041820 */
[----:B------:R-:W-:Y:S01]  /*29c0*/  LDSM.16.M88.4 R24, [R224+0x6800] ;  /* 0x00680000e018783b */ /* 0x000fe20000000200 */
[----:B------:R-:W-:Y:S01]  /*29d0*/  FMUL.FTZ R63, R63, c[0x0][0x320] ;  /* 0x0000c8003f3f7a20 */ /* 0x000fe20000410000 */
[----:B------:R-:W1:Y:S05]  /*29e0*/  MUFU.TANH R60, R60 ;  /* 0x0000003c003c7308 */ /* 0x000e6a0000002400 */
[C---:B------:R-:W-:Y:S03]  /*29f0*/  HMMA.16816.F32.BF16 R76, R188.reuse, R16, R76 ;  /* 0x00000010bc4c723c */ /* 0x040fe6000004184c */
[----:B------:R-:W2:Y:S05]  /*2a00*/  MUFU.TANH R61, R61 ;  /* 0x0000003d003d7308 */ /* 0x000eaa0000002400 */
[----:B------:R-:W-:Y:S01]  /*2a10*/  HMMA.16816.F32.BF16 R72, R188, R18, R72 ;  /* 0x00000012bc48723c */ /* 0x000fe20000041848 */
[----:B------:R-:W-:Y:S02]  /*2a20*/  LDSM.16.M88.4 R16, [R224+0x7800] ;  /* 0x00780000e010783b */ /* 0x000fe40000000200 */
[----:B------:R-:W2:Y:S05]  /*2a30*/  MUFU.TANH R62, R62 ;  /* 0x0000003e003e7308 */ /* 0x000eaa0000002400 */
[----:B-1----:R-:W-:Y:S03]  /*2a40*/  HMMA.16816.F32.BF16 R40, R212, R20, R40 ;  /* 0x00000014d428723c */ /* 0x002fe60000041828 */
[----:B------:R-:W1:Y:S05]  /*2a50*/  MUFU.TANH R63, R63 ;  /* 0x0000003f003f7308 */ /* 0x000e6a0000002400 */
[C---:B------:R-:W-:Y:S08]  /*2a60*/  HMMA.16816.F32.BF16 R104, R192.reuse, R12, R104 ;  /* 0x0000000cc068723c */ /* 0x040ff00000041868 */
[----:B------:R-:W-:Y:S01]  /*2a70*/  HMMA.16816.F32.BF16 R80, R192, R14, R80 ;  /* 0x0000000ec050723c */ /* 0x000fe20000041850 */
[----:B------:R-:W5:Y:S07]  /*2a80*/  LDSM.16.M88.4 R12, [R235+0xf900] ;  /* 0x00f90000eb0c783b */ /* 0x000f6e0000000200 */
[----:B--2---:R-:W-:Y:S01]  /*2a90*/  HMMA.16816.F32.BF16 R48, R212, R64, R48 ;  /* 0x00000040d430723c */ /* 0x004fe20000041830 */
[----:B------:R-:W2:Y:S01]  /*2aa0*/  MUFU.TANH R64, R52 ;  /* 0x0000003400407308 */ /* 0x000ea20000002400 */
[----:B------:R-:W-:-:S02]  /*2ab0*/  FMUL.FTZ R40, R40, c[0x0][0x320] ;  /* 0x0000c80028287a20 */ /* 0x000fc40000410000 */
[----:B------:R-:W-:Y:S02]  /*2ac0*/  FMUL.FTZ R41, R41, c[0x0][0x320] ;  /* 0x0000c80029297a20 */ /* 0x000fe40000410000 */
[----:B------:R-:W-:Y:S02]  /*2ad0*/  FMUL.FTZ R42, R42, c[0x0][0x320] ;  /* 0x0000c8002a2a7a20 */ /* 0x000fe40000410000 */
[----:B------:R-:W-:Y:S01]  /*2ae0*/  HMMA.16816.F32.BF16 R32, R212, R22, R32 ;  /* 0x00000016d420723c */ /* 0x000fe20000041820 */
[----:B------:R1:W1:Y:S01]  /*2af0*/  MUFU.TANH R65, R53 ;  /* 0x0000003500417308 */ /* 0x0002620000002400 */
[----:B------:R-:W2:Y:S01]  /*2b00*/  LDSM.16.M88.4 R20, [R235+0xf100] ;  /* 0x00f10000eb14783b */ /* 0x000ea20000000200 */
[----:B------:R-:W-:-:S05]  /*2b10*/  FMUL.FTZ R43, R43, c[0x0][0x320] ;  /* 0x0000c8002b2b7a20 */ /* 0x000fca0000410000 */
[C---:B------:R-:W-:Y:S01]  /*2b20*/  HMMA.16816.F32.BF16 R76, R192.reuse, R8, R76 ;  /* 0x00000008c04c723c */ /* 0x040fe2000004184c */
[----:B------:R-:W2:Y:S07]  /*2b30*/  MUFU.TANH R161, R40 ;  /* 0x0000002800a17308 */ /* 0x000eae0000002400 */
[----:B------:R-:W-:Y:S01]  /*2b40*/  HMMA.16816.F32.BF16 R72, R192, R10, R72 ;  /* 0x0000000ac048723c */ /* 0x000fe20000041848 */
[----:B-1----:R-:W1:Y:S01]  /*2b50*/  LDSM.16.M88.4 R52, [R235+0xe900] ;  /* 0x00e90000eb34783b */ /* 0x002e620000000200 */
[----:B------:R-:W1:Y:S01]  /*2b60*/  MUFU.TANH R162, R41 ;  /* 0x0000002900a27308 */ /* 0x000e620000002400 */
[----:B------:R-:W-:-:S02]  /*2b70*/  FMUL.FTZ R48, R48, c[0x0][0x320] ;  /* 0x0000c80030307a20 */ /* 0x000fc40000410000 */
[----:B------:R-:W-:Y:S02]  /*2b80*/  FMUL.FTZ R49, R49, c[0x0][0x320] ;  /* 0x0000c80031317a20 */ /* 0x000fe40000410000 */
[----:B------:R-:W-:Y:S01]  /*2b90*/  FMUL.FTZ R50, R50, c[0x0][0x320] ;  /* 0x0000c80032327a20 */ /* 0x000fe20000410000 */
[----:B------:R-:W-:Y:S01]  /*2ba0*/  HMMA.16816.F32.BF16 R44, R212, R66, R44 ;  /* 0x00000042d42c723c */ /* 0x000fe2000004182c */
[----:B------:R-:W-:Y:S01]  /*2bb0*/  FMUL.FTZ R51, R51, c[0x0][0x320] ;  /* 0x0000c80033337a20 */ /* 0x000fe20000410000 */
[----:B------:R-:W1:Y:S01]  /*2bc0*/  MUFU.TANH R166, R42 ;  /* 0x0000002a00a67308 */ /* 0x000e620000002400 */
[----:B------:R-:W-:Y:S02]  /*2bd0*/  FMUL.FTZ R32, R32, c[0x0][0x320] ;  /* 0x0000c80020207a20 */ /* 0x000fe40000410000 */
[----:B------:R-:W-:Y:S02]  /*2be0*/  FMUL.FTZ R33, R33, c[0x0][0x320] ;  /* 0x0000c80021217a20 */ /* 0x000fe40000410000 */
[----:B------:R-:W-:Y:S01]  /*2bf0*/  FMUL.FTZ R34, R34, c[0x0][0x320] ;  /* 0x0000c80022227a20 */ /* 0x000fe20000410000 */
[C---:B-----5:R-:W-:Y:S01]  /*2c00*/  HMMA.16816.F32.BF16 R76, R196.reuse, R12, R76 ;  /* 0x0000000cc44c723c */ /* 0x060fe2000004184c */
[----:B------:R-:W-:Y:S01]  /*2c10*/  FMUL.FTZ R35, R35, c[0x0][0x320] ;  /* 0x0000c80023237a20 */ /* 0x000fe20000410000 */
[----:B------:R5:W1:Y:S06]  /*2c20*/  MUFU.TANH R167, R43 ;  /* 0x0000002b00a77308 */ /* 0x000a6c0000002400 */
[C---:B------:R-:W-:Y:S02]  /*2c30*/  HMMA.16816.F32.BF16 R72, R196.reuse, R14, R72 ;  /* 0x0000000ec448723c */ /* 0x040fe40000041848 */
[----:B------:R1:W1:Y:S06]  /*2c40*/  MUFU.TANH R145, R48 ;  /* 0x0000003000917308 */ /* 0x00026c0000002400 */
[----:B--2---:R-:W-:Y:S01]  /*2c50*/  HMMA.16816.F32.BF16 R104, R196, R20, R104 ;  /* 0x00000014c468723c */ /* 0x004fe20000041868 */
[----:B------:R-:W-:Y:S01]  /*2c60*/  FMUL.FTZ R44, R44, c[0x0][0x320] ;  /* 0x0000c8002c2c7a20 */ /* 0x000fe20000410000 */
[----:B-----5:R-:W2:Y:S01]  /*2c70*/  LDSM.16.M88.4 R40, [R224+0x7000] ;  /* 0x00700000e028783b */ /* 0x020ea20000000200 */
[----:B------:R-:W-:Y:S01]  /*2c80*/  FMUL.FTZ R45, R45, c[0x0][0x320] ;  /* 0x0000c8002d2d7a20 */ /* 0x000fe20000410000 */
[----:B------:R2:W2:Y:S01]  /*2c90*/  MUFU.TANH R146, R49 ;  /* 0x0000003100927308 */ /* 0x0004a20000002400 */
[----:B------:R-:W-:Y:S01]  /*2ca0*/  FMUL.FTZ R46, R46, c[0x0][0x320] ;  /* 0x0000c8002e2e7a20 */ /* 0x000fe20000410000 */
[----:B------:R-:W-:-:S04]  /*2cb0*/  DEPBAR.LE SB0, 0x0 ;  /* 0x000080000000791a */ /* 0x000fc80000000000 */
[C---:B-1----:R-:W-:Y:S01]  /*2cc0*/  HMMA.16816.F32.BF16 R28, R196.reuse, R52, R28 ;  /* 0x00000034c41c723c */ /* 0x042fe2000004181c */
[----:B------:R-:W-:Y:S01]  /*2cd0*/  FMUL.FTZ R47, R47, c[0x0][0x320] ;  /* 0x0000c8002f2f7a20 */ /* 0x000fe20000410000 */
[----:B------:R1:W1:Y:S06]  /*2ce0*/  MUFU.TANH R151, R50 ;  /* 0x0000003200977308 */ /* 0x00026c0000002400 */
[C---:B------:R-:W-:Y:S02]  /*2cf0*/  HMMA.16816.F32.BF16 R88, R196.reuse, R54, R88 ;  /* 0x00000036c458723c */ /* 0x040fe40000041858 */
[----:B------:R1:W1:Y:S06]  /*2d00*/  MUFU.TANH R152, R51 ;  /* 0x0000003300987308 */ /* 0x00026c0000002400 */
[----:B------:R-:W-:Y:S02]  /*2d10*/  HMMA.16816.F32.BF16 R80, R196, R22, R80 ;  /* 0x00000016c450723c */ /* 0x000fe40000041850 */
[----:B------:R1:W1:Y:S06]  /*2d20*/  MUFU.TANH R148, R44 ;  /* 0x0000002c00947308 */ /* 0x00026c0000002400 */
[C---:B------:R-:W-:Y:S02]  /*2d30*/  HMMA.16816.F32.BF16 R76, R212.reuse, R16, R76 ;  /* 0x00000010d44c723c */ /* 0x040fe4000004184c */
[----:B------:R1:W1:Y:S06]  /*2d40*/  MUFU.TANH R147, R45 ;  /* 0x0000002d00937308 */ /* 0x00026c0000002400 */
[C---:B------:R-:W-:Y:S02]  /*2d50*/  HMMA.16816.F32.BF16 R72, R212.reuse, R18, R72 ;  /* 0x00000012d448723c */ /* 0x040fe40000041848 */
[----:B------:R1:W1:Y:S06]  /*2d60*/  MUFU.TANH R153, R46 ;  /* 0x0000002e00997308 */ /* 0x00026c0000002400 */
[C---:B------:R-:W-:Y:S02]  /*2d70*/  HMMA.16816.F32.BF16 R28, R212.reuse, R24, R28 ;  /* 0x00000018d41c723c */ /* 0x040fe4000004181c */
[----:B------:R1:W1:Y:S06]  /*2d80*/  MUFU.TANH R154, R47 ;  /* 0x0000002f009a7308 */ /* 0x00026c0000002400 */
[----:B------:R-:W-:Y:S01]  /*2d90*/  HMMA.16816.F32.BF16 R88, R212, R26, R88 ;  /* 0x0000001ad458723c */ /* 0x000fe20000041858 */
[----:B------:R-:W-:Y:S01]  /*2da0*/  FMUL.FTZ R66, R78, c[0x0][0x320] ;  /* 0x0000c8004e427a20 */ /* 0x000fe20000410000 */
[----:B------:R1:W1:Y:S01]  /*2db0*/  MUFU.TANH R164, R32 ;  /* 0x0000002000a47308 */ /* 0x0002620000002400 */
[----:B------:R-:W-:-:S02]  /*2dc0*/  FMUL.FTZ R13, R79, c[0x0][0x320] ;  /* 0x0000c8004f0d7a20 */ /* 0x000fc40000410000 */
[----:B------:R-:W-:Y:S02]  /*2dd0*/  FMUL.FTZ R76, R76, c[0x0][0x320] ;  /* 0x0000c8004c4c7a20 */ /* 0x000fe40000410000 */
[----:B------:R-:W-:Y:S01]  /*2de0*/  FMUL.FTZ R77, R77, c[0x0][0x320] ;  /* 0x0000c8004d4d7a20 */ /* 0x000fe20000410000 */
[C---:B--2---:R-:W-:Y:S01]  /*2df0*/  HMMA.16816.F32.BF16 R104, R212.reuse, R40, R104 ;  /* 0x00000028d468723c */ /* 0x044fe20000041868 */
[----:B------:R-:W-:Y:S01]  /*2e00*/  FMUL.FTZ R67, R73, c[0x0][0x320] ;  /* 0x0000c80049437a20 */ /* 0x000fe20000410000 */
[----:B------:R2:W1:Y:S01]  /*2e10*/  MUFU.TANH R163, R33 ;  /* 0x0000002100a37308 */ /* 0x0004620000002400 */
[----:B------:R-:W-:Y:S02]  /*2e20*/  FMUL.FTZ R15, R74, c[0x0][0x320] ;  /* 0x0000c8004a0f7a20 */ /* 0x000fe40000410000 */
[----:B------:R-:W-:Y:S02]  /*2e30*/  FMUL.FTZ R14, R75, c[0x0][0x320] ;  /* 0x0000c8004b0e7a20 */ /* 0x000fe40000410000 */
[----:B------:R-:W-:Y:S01]  /*2e40*/  FMUL.FTZ R72, R72, c[0x0][0x320] ;  /* 0x0000c80048487a20 */ /* 0x000fe20000410000 */
[----:B------:R-:W-:Y:S01]  /*2e50*/  HMMA.16816.F32.BF16 R80, R212, R42, R80 ;  /* 0x0000002ad450723c */ /* 0x000fe20000041850 */
[----:B------:R-:W-:Y:S01]  /*2e60*/  FMUL.FTZ R28, R28, c[0x0][0x320] ;  /* 0x0000c8001c1c7a20 */ /* 0x000fe20000410000 */
[----:B------:R2:W1:Y:S01]  /*2e70*/  MUFU.TANH R169, R34 ;  /* 0x0000002200a97308 */ /* 0x0004620000002400 */
[----:B------:R-:W-:-:S02]  /*2e80*/  FMUL.FTZ R29, R29, c[0x0][0x320] ;  /* 0x0000c8001d1d7a20 */ /* 0x000fc40000410000 */
[----:B------:R-:W-:Y:S02]  /*2e90*/  FMUL.FTZ R30, R30, c[0x0][0x320] ;  /* 0x0000c8001e1e7a20 */ /* 0x000fe40000410000 */
[----:B------:R-:W-:Y:S02]  /*2ea0*/  FMUL.FTZ R31, R31, c[0x0][0x320] ;  /* 0x0000c8001f1f7a20 */ /* 0x000fe40000410000 */
[----:B------:R-:W-:Y:S01]  /*2eb0*/  FMUL.FTZ R88, R88, c[0x0][0x320] ;  /* 0x0000c80058587a20 */ /* 0x000fe20000410000 */
[----:B------:R2:W1:Y:S01]  /*2ec0*/  MUFU.TANH R170, R35 ;  /* 0x0000002300aa7308 */ /* 0x0004620000002400 */
[----:B------:R-:W-:Y:S02]  /*2ed0*/  FMUL.FTZ R89, R89, c[0x0][0x320] ;  /* 0x0000c80059597a20 */ /* 0x000fe40000410000 */
[----:B------:R-:W-:Y:S02]  /*2ee0*/  FMUL.FTZ R90, R90, c[0x0][0x320] ;  /* 0x0000c8005a5a7a20 */ /* 0x000fe40000410000 */
[----:B------:R-:W-:-:S02]  /*2ef0*/  FMUL.FTZ R91, R91, c[0x0][0x320] ;  /* 0x0000c8005b5b7a20 */ /* 0x000fc40000410000 */
[----:B------:R-:W-:Y:S01]  /*2f00*/  FMUL.FTZ R104, R104, c[0x0][0x320] ;  /* 0x0000c80068687a20 */ /* 0x000fe20000410000 */
[----:B------:R2:W1:Y:S01]  /*2f10*/  MUFU.TANH R180, R28 ;  /* 0x0000001c00b47308 */ /* 0x0004620000002400 */
[----:B------:R-:W-:Y:S02]  /*2f20*/  FMUL.FTZ R105, R105, c[0x0][0x320] ;  /* 0x0000c80069697a20 */ /* 0x000fe40000410000 */
[----:B------:R-:W-:Y:S02]  /*2f30*/  FMUL.FTZ R106, R106, c[0x0][0x320] ;  /* 0x0000c8006a6a7a20 */ /* 0x000fe40000410000 */
[----:B------:R-:W-:Y:S02]  /*2f40*/  FMUL.FTZ R107, R107, c[0x0][0x320] ;  /* 0x0000c8006b6b7a20 */ /* 0x000fe40000410000 */
[----:B------:R-:W-:Y:S01]  /*2f50*/  FMUL.FTZ R80, R80, c[0x0][0x320] ;  /* 0x0000c80050507a20 */ /* 0x000fe20000410000 */
[----:B------:R2:W1:Y:S01]  /*2f60*/  MUFU.TANH R179, R29 ;  /* 0x0000001d00b37308 */ /* 0x0004620000002400 */
[----:B------:R-:W-:-:S02]  /*2f70*/  FMUL.FTZ R81, R81, c[0x0][0x320] ;  /* 0x0000c80051517a20 */ /* 0x000fc40000410000 */
[----:B------:R-:W-:Y:S02]  /*2f80*/  FMUL.FTZ R82, R82, c[0x0][0x320] ;  /* 0x0000c80052527a20 */ /* 0x000fe40000410000 */
[----:B------:R-:W-:-:S03]  /*2f90*/  FMUL.FTZ R83, R83, c[0x0][0x320] ;  /* 0x0000c80053537a20 */ /* 0x000fc60000410000 */
[----:B------:R2:W1:Y:S08]  /*2fa0*/  MUFU.TANH R176, R30 ;  /* 0x0000001e00b07308 */ /* 0x0004700000002400 */
        /* <DEDUP_REMOVED lines=15> */
[----:B------:R-:W1:Y:S08]  /*30a0*/  MUFU.TANH R66, R66 ;  /* 0x0000004200427308 */ /* 0x000e700000002400 */
[----:B------:R-:W1:Y:S08]  /*30b0*/  MUFU.TANH R13, R13 ;  /* 0x0000000d000d7308 */ /* 0x000e700000002400 */
[----:B------:R2:W1:Y:S08]  /*30c0*/  MUFU.TANH R134, R72 ;  /* 0x0000004800867308 */ /* 0x0004700000002400 */
[----:B------:R-:W1:Y:S08]  /*30d0*/  MUFU.TANH R67, R67 ;  /* 0x0000004300437308 */ /* 0x000e700000002400 */
[----:B------:R-:W1:Y:S08]  /*30e0*/  MUFU.TANH R15, R15 ;  /* 0x0000000f000f7308 */ /* 0x000e700000002400 */
[----:B------:R-:W1:Y:S01]  /*30f0*/  MUFU.TANH R14, R14 ;  /* 0x0000000e000e7308 */ /* 0x000e620000002400 */
[----:B------:R-:W-:Y:S06]  /*3100*/  BAR.SYNC.DEFER_BLOCKING 0x0 ;  /* 0x0000000000007b1d */ /* 0x000fec0000010000 */
[----:B------:R-:W-:Y:S05]  /*3110*/  @!P1 BRA `(.L_x_4) ;  /* 0x0000047000009947 */ /* 0x000fea0003800000 */
[----:B--234-:R-:W-:Y:S01]  /*3120*/  ULEA UR6, UR6, UR9, 0x7 ;  /* 0x0000000906067291 */ /* 0x01cfe2000f8e383f */
[----:B------:R-:W-:-:S05]  /*3130*/  IMAD.MOV.U32 R239, RZ, RZ, RZ ;  /* 0x000000ffffef7224 */ /* 0x000fca00078e00ff */
[----:B------:R-:W-:-:S05]  /*3140*/  IMAD.U32 R240, RZ, RZ, UR6 ;  /* 0x00000006fff07e24 */ /* 0x000fca000f8e00ff */
[----:B------:R-:W-:-:S05]  /*3150*/  IADD3 R240, R240, -0x80, R242 ;  /* 0xffffff80f0f07810 */ /* 0x000fca0007ffe0f2 */
[----:B------:R-:W-:-:S04]  /*3160*/  @P0 IMAD.HI.U32 R9, R240, c[0x0][0x2bc], RZ ;  /* 0x0000af00f0090a27 */ /* 0x000fc800078e00ff */
[----:B------:R-:W-:Y:S01]  /*3170*/  IMAD.MOV.U32 R8, RZ, RZ, R240 ;  /* 0x000000ffff087224 */ /* 0x000fe200078e00f0 */
[----:B------:R-:W-:-:S04]  /*3180*/  @P0 SHF.R.U32.HI R8, RZ, c[0x0][0x2c0], R9 ;  /* 0x0000b000ff080a19 */ /* 0x000fc80000011609 */
[----:B------:R-:W-:-:S04]  /*3190*/  @!P6 IADD3 R11, P1, R8, UR16, RZ ;  /* 0x00000010080bec10 */ /* 0x000fc8000ff3e0ff */
[----:B------:R-:W-:Y:S02]  /*31a0*/  @!P6 LEA.HI.X.SX32 R9, R8, UR11, 0x1, P1 ;  /* 0x0000000b0809ec11 */ /* 0x000fe400088f0eff */
[----:B------:R-:W-:-:S04]  /*31b0*/  @!P6 LEA R10, P1, R11, c[0x0][0x2a0], 0x2 ;  /* 0x0000a8000b0aea11 */ /* 0x000fc800078210ff */
[----:B------:R-:W-:-:S05]  /*31c0*/  @!P6 LEA.HI.X R11, R11, c[0x0][0x2a4], R9, 0x2, P1 ;  /* 0x0000a9000b0bea11 */ /* 0x000fca00008f1409 */
[----:B------:R2:W3:Y:S01]  /*31d0*/  @!P6 LDG.E R239, [R10.64] ;  /* 0x0000000c0aefe981 */ /* 0x0004e2000c1e1900 */
[----:B------:R-:W-:Y:S01]  /*31e0*/  IMAD.MOV R8, RZ, RZ, -R8 ;  /* 0x000000ffff087224 */ /* 0x000fe200078e0a08 */
[----:B------:R-:W-:Y:S02]  /*31f0*/  SEL R23, RZ, 0x10, P3 ;  /* 0x00000010ff177807 */ /* 0x000fe40001800000 */
[----:B------:R-:W-:Y:S01]  /*3200*/  SHF.L.U64.HI R12, R37, 0x1, R39 ;  /* 0x00000001250c7819 */ /* 0x000fe20000010227 */
[----:B------:R-:W-:Y:S01]  /*3210*/  IMAD R240, R8, c[0x0][0x2b8], R240 ;  /* 0x0000ae0008f07a24 */ /* 0x000fe200078e02f0 */
[----:B------:R-:W-:Y:S02]  /*3220*/  IADD3 R24, -R23, 0x10, RZ ;  /* 0x0000001017187810 */ /* 0x000fe40007ffe1ff */
[----:B------:R-:W-:Y:S02]  /*3230*/  SHF.L.U64.HI R9, R36, 0x1, R38 ;  /* 0x0000000124097819 */ /* 0x000fe40000010226 */
[----:B------:R-:W-:-:S02]  /*3240*/  SHF.R.S32.HI R8, RZ, 0x1f, R240 ;  /* 0x0000001fff087819 */ /* 0x000fc400000114f0 */
[----:B------:R-:W-:-:S03]  /*3250*/  LOP3.LUT R24, R24, 0xf, RZ, 0xc0, !PT ;  /* 0x0000000f18187812 */ /* 0x000fc600078ec0ff */
[----:B------:R-:W-:-:S04]  /*3260*/  IMAD R8, R8, c[0x0][0x1e0], RZ ;  /* 0x0000780008087a24 */ /* 0x000fc800078e02ff */
[C---:B------:R-:W-:Y:S02]  /*3270*/  IMAD R8, R240.reuse, c[0x0][0x1e4], R8 ;  /* 0x00007900f0087a24 */ /* 0x040fe400078e0208 */
[----:B--2---:R-:W-:-:S04]  /*3280*/  IMAD.WIDE.U32 R10, R240, c[0x0][0x1e0], RZ ;  /* 0x00007800f00a7a25 */ /* 0x004fc800078e00ff */
[----:B------:R-:W-:Y:S01]  /*3290*/  IMAD.IADD R11, R11, 0x1, R8 ;  /* 0x000000010b0b7824 */ /* 0x000fe200078e0208 */
[----:B---3--:R-:W-:-:S03]  /*32a0*/  SHF.R.S32.HI R8, RZ, 0x1f, R239 ;  /* 0x0000001fff087819 */ /* 0x008fc600000114ef */
[----:B------:R-:W-:-:S04]  /*32b0*/  IMAD.WIDE.U32 R10, R239, c[0x0][0x1f0], R10 ;  /* 0x00007c00ef0a7a25 */ /* 0x000fc800078e000a */
[----:B------:R-:W-:Y:S01]  /*32c0*/  IMAD R8, R8, c[0x0][0x1f0], RZ ;  /* 0x00007c0008087a24 */ /* 0x000fe200078e02ff */
[----:B------:R-:W-:Y:S02]  /*32d0*/  IADD3 R18, P1, R10, UR20, RZ ;  /* 0x000000140a127c10 */ /* 0x000fe4000ff3e0ff */
[----:B------:R-:W-:Y:S01]  /*32e0*/  SEL R10, RZ, 0x10, P4 ;  /* 0x00000010ff0a7807 */ /* 0x000fe20002000000 */
[----:B------:R-:W-:-:S03]  /*32f0*/  IMAD R8, R239, c[0x0][0x1f4], R8 ;  /* 0x00007d00ef087a24 */ /* 0x000fc600078e0208 */
[----:B------:R-:W-:Y:S02]  /*3300*/  IADD3 R26, -R10, 0x10, RZ ;  /* 0x000000100a1a7810 */ /* 0x000fe40007ffe1ff */
[----:B------:R-:W-:Y:S01]  /*3310*/  IADD3.X R8, R11, UR18, R8, P1, !PT ;  /* 0x000000120b087c10 */ /* 0x000fe20008ffe408 */
[----:B------:R-:W-:Y:S01]  /*3320*/  IMAD.SHL.U32 R11, R37, 0x2, RZ ;  /* 0x00000002250b7824 */ /* 0x000fe200078e00ff */
[----:B------:R-:W-:Y:S02]  /*3330*/  LEA R17, P1, R18, c[0x0][0x1c8], 0x1 ;  /* 0x0000720012117a11 */ /* 0x000fe400078208ff */
[----:B------:R-:W-:Y:S02]  /*3340*/  LOP3.LUT R26, R26, 0xf, RZ, 0xc0, !PT ;  /* 0x0000000f1a1a7812 */ /* 0x000fe400078ec0ff */
[----:B------:R-:W-:Y:S01]  /*3350*/  LEA.HI.X R18, R18, c[0x0][0x1cc], R8, 0x1, P1 ;  /* 0x0000730012127a11 */ /* 0x000fe200008f0c08 */
[----:B------:R-:W2:Y:S01]  /*3360*/  SHFL.IDX PT, R25, R17, 0x3, 0x181f ;  /* 0x00781f0011197f89 */ /* 0x000ea200000e0000 */
[----:B------:R-:W-:-:S03]  /*3370*/  IMAD.SHL.U32 R8, R36, 0x2, RZ ;  /* 0x0000000224087824 */ /* 0x000fc600078e00ff */
[----:B------:R-:W3:Y:S04]  /*3380*/  SHFL.IDX PT, R16, R18, 0x3, 0x181f ;  /* 0x00781f0012107f89 */ /* 0x000ee800000e0000 */
[----:B------:R-:W4:Y:S04]  /*3390*/  SHFL.IDX PT, R21, R17, RZ, 0x181f ;  /* 0x00181fff11157589 */ /* 0x000f2800000e0000 */
[----:B------:R-:W5:Y:S04]  /*33a0*/  SHFL.IDX PT, R19, R17, 0x1, 0x181f ;  /* 0x00381f0011137f89 */ /* 0x000f6800000e0000 */
[----:B------:R-:W1:Y:S04]  /*33b0*/  SHFL.IDX PT, R22, R18, RZ, 0x181f ;  /* 0x00181fff12167589 */ /* 0x000e6800000e0000 */
[----:B------:R-:W1:Y:S04]  /*33c0*/  SHFL.IDX PT, R17, R17, 0x2, 0x181f ;  /* 0x00581f0011117f89 */ /* 0x000e6800000e0000 */
[----:B------:R-:W1:Y:S01]  /*33d0*/  SHFL.IDX PT, R20, R18, 0x1, 0x181f ;  /* 0x00381f0012147f89 */ /* 0x000e6200000e0000 */
[----:B--2---:R-:W-:-:S03]  /*33e0*/  IADD3 R26, P2, P1, R26, R25, R11 ;  /* 0x000000191a1a7210 */ /* 0x004fc6000795e00b */
[----:B------:R-:W2:Y:S01]  /*33f0*/  SHFL.IDX PT, R18, R18, 0x2, 0x181f ;  /* 0x00581f0012127f89 */ /* 0x000ea200000e0000 */
[-C--:B---3--:R-:W-:Y:S02]  /*3400*/  IADD3.X R27, RZ, R16.reuse, R12, P2, P1 ;  /* 0x00000010ff1b7210 */ /* 0x088fe400017e240c */
[----:B------:R-:W-:Y:S02]  /*3410*/  IADD3 R24, P2, P1, R24, R25, R8 ;  /* 0x0000001918187210 */ /* 0x000fe4000795e008 */
[CC--:B----4-:R-:W-:Y:S02]  /*3420*/  IADD3 R28, P5, R21.reuse, R11.reuse, RZ ;  /* 0x0000000b151c7210 */ /* 0x0d0fe40007fbe0ff */
[--C-:B------:R-:W-:Y:S02]  /*3430*/  IADD3.X R25, RZ, R16, R9.reuse, P2, P1 ;  /* 0x00000010ff197210 */ /* 0x100fe400017e2409 */
[-C--:B-1----:R-:W-:Y:S02]  /*3440*/  IADD3 R32, P2, R21, R8.reuse, RZ ;  /* 0x0000000815207210 */ /* 0x082fe40007f5e0ff */
[CC--:B-----5:R-:W-:Y:S01]  /*3450*/  IADD3 R30, P1, R19.reuse, R11.reuse, RZ ;  /* 0x0000000b131e7210 */ /* 0x0e0fe20007f3e0ff */
[C---:B------:R-:W-:Y:S01]  /*3460*/  IMAD.X R29, R22.reuse, 0x1, R12, P5 ;  /* 0x00000001161d7824 */ /* 0x040fe200028e060c */
[----:B------:R-:W-:Y:S01]  /*3470*/  IADD3 R16, P5, R19, R8, RZ ;  /* 0x0000000813107210 */ /* 0x000fe20007fbe0ff */
[----:B------:R-:W-:Y:S01]  /*3480*/  IMAD.X R33, R22, 0x1, R9, P2 ;  /* 0x0000000116217824 */ /* 0x000fe200010e0609 */
[----:B------:R-:W-:-:S02]  /*3490*/  IADD3 R34, P2, R17, R11, RZ ;  /* 0x0000000b11227210 */ /* 0x000fc40007f5e0ff */
[----:B------:R1:W-:Y:S01]  /*34a0*/  LDGSTS.E.BYPASS.LTC128B.128 [R241+0x8100], [R28.64], !P4 ;  /* 0x081000001cf17fae */ /* 0x0003e2000e101d4c */
[C-C-:B------:R-:W-:Y:S01]  /*34b0*/  IMAD.X R31, R20.reuse, 0x1, R12.reuse, P1 ;  /* 0x00000001141f7824 */ /* 0x140fe200008e060c */
[----:B------:R-:W-:Y:S01]  /*34c0*/  IADD3 R8, P1, R17, R8, RZ ;  /* 0x0000000811087210 */ /* 0x000fe20007f3e0ff */
[--C-:B------:R-:W-:Y:S01]  /*34d0*/  IMAD.X R17, R20, 0x1, R9.reuse, P5 ;  /* 0x0000000114117824 */ /* 0x100fe200028e0609 */
[----:B------:R-:W-:Y:S01]  /*34e0*/  ISETP.NE.U32.AND P5, PT, R10, RZ, PT ;  /* 0x000000ff0a00720c */ /* 0x000fe20003fa5070 */
[C---:B--2---:R-:W-:Y:S01]  /*34f0*/  IMAD.X R35, R18.reuse, 0x1, R12, P2 ;  /* 0x0000000112237824 */ /* 0x044fe200010e060c */
[----:B------:R-:W-:Y:S01]  /*3500*/  ISETP.NE.U32.AND P2, PT, R23, RZ, PT ;  /* 0x000000ff1700720c */ /* 0x000fe20003f45070 */
[----:B------:R-:W-:Y:S01]  /*3510*/  IMAD.X R9, R18, 0x1, R9, P1 ;  /* 0x0000000112097824 */ /* 0x000fe200008e0609 */
[----:B------:R1:W-:Y:S04]  /*3520*/  LDGSTS.E.BYPASS.LTC128B.128 [R241+0xc100], [R32.64], !P3 ;  /* 0x0c10000020f17fae */ /* 0x0003e8000d901d4c */
[----:B------:R1:W-:Y:S04]  /*3530*/  LDGSTS.E.BYPASS.LTC128B.128 [R241+0x9100], [R30.64], !P4 ;  /* 0x091000001ef17fae */ /* 0x0003e8000e101d4c */
[----:B------:R1:W-:Y:S04]  /*3540*/  LDGSTS.E.BYPASS.LTC128B.128 [R241+0xd100], [R16.64], !P3 ;  /* 0x0d10000010f17fae */ /* 0x0003e8000d901d4c */
[----:B------:R1:W-:Y:S04]  /*3550*/  LDGSTS.E.BYPASS.LTC128B.128 [R241+0xa100], [R34.64], !P4 ;  /* 0x0a10000022f17fae */ /* 0x0003e8000e101d4c */
[----:B------:R1:W-:Y:S04]  /*3560*/  LDGSTS.E.BYPASS.LTC128B.128 [R241+0xe100], [R8.64], !P3 ;  /* 0x0e10000008f17fae */ /* 0x0003e8000d901d4c */
[----:B------:R1:W-:Y:S04]  /*3570*/  LDGSTS.E.BYPASS.LTC128B.128.ZFILL [R241+0xb100], [R26.64], P5 ;  /* 0x0b1000001af17fae */ /* 0x0003e8000a941d4c */
[----:B------:R1:W-:Y:S02]  /*3580*/  LDGSTS.E.BYPASS.LTC128B.128.ZFILL [R241+0xf100], [R24.64], P2 ;  /* 0x0f10000018f17fae */ /* 0x0003e40009141d4c */
.L_x_4:
[----:B--234-:R-:W-:Y:S01]  /*3590*/  LOP3.LUT R6, R6, 0xffffffe0, RZ, 0xc0, !PT ;  /* 0xffffffe006067812 */ /* 0x01cfe200078ec0ff */
[----:B-1----:R-:W-:Y:S01]  /*35a0*/  IMAD.MOV.U32 R17, RZ, RZ, -0x2 ;  /* 0xfffffffeff117424 */ /* 0x002fe200078e00ff */
[----:B------:R-:W-:Y:S01]  /*35b0*/  UIADD3 UR6, UR7, -0x2, URZ ;  /* 0xfffffffe07067890 */ /* 0x000fe2000fffe03f */
[----:B------:R-:W-:Y:S01]  /*35c0*/  IMAD.SHL.U32 R236, R4, 0x2, RZ ;  /* 0x0000000204ec7824 */ /* 0x000fe200078e00ff */
[----:B------:R-:W0:Y:S01]  /*35d0*/  LDGDEPBAR ;  /* 0x00000000000079af */ /* 0x000e220000000000 */
[----:B------:R-:W-:Y:S01]  /*35e0*/  IMAD.IADD R6, R5, 0x1, -R6 ;  /* 0x0000000105067824 */ /* 0x000fe200078e0a06 */
[----:B------:R-:W-:Y:S01]  /*35f0*/  UISETP.GE.AND UP0, UPT, UR6, UR8, UPT ;  /* 0x000000080600728c */ /* 0x000fe2000bf06270 */
[--C-:B------:R-:W-:Y:S01]  /*3600*/  IMAD R234, R2, 0x2, R236.reuse ;  /* 0x0000000202ea7824 */ /* 0x100fe200078e02ec */
[----:B------:R-:W-:Y:S01]  /*3610*/  LDSM.16.MT88.4 R124, [R236+0x100] ;  /* 0x00010000ec7c783b */ /* 0x000fe20000004200 */
[C---:B------:R-:W-:Y:S01]  /*3620*/  IMAD R233, R0.reuse, 0x2, R236 ;  /* 0x0000000200e97824 */ /* 0x040fe200078e02ec */
[----:B------:R-:W-:Y:S01]  /*3630*/  SHF.R.S32.HI R5, RZ, 0x1f, R6 ;  /* 0x0000001fff057819 */ /* 0x000fe20000011406 */
[----:B------:R-:W-:Y:S01]  /*3640*/  IMAD R232, R0, 0x2, R234 ;  /* 0x0000000200e87824 */ /* 0x000fe200078e02ea */
[----:B------:R-:W-:Y:S02]  /*3650*/  LDSM.16.MT88.4 R116, [R234+0x100] ;  /* 0x00010000ea74783b */ /* 0x000fe40000004200 */
[----:B------:R-:W-:-:S02]  /*3660*/  LEA.HI R5, R5, R6, RZ, 0x2 ;  /* 0x0000000605057211 */ /* 0x000fc400078f10ff */
[----:B------:R-:W-:Y:S02]  /*3670*/  LDSM.16.MT88.4 R100, [R232+0x100] ;  /* 0x00010000e864783b */ /* 0x000fe40000004200 */
[----:B------:R-:W-:Y:S02]  /*3680*/  LOP3.LUT R5, R5, 0x7ffffffc, RZ, 0xc0, !PT ;  /* 0x7ffffffc05057812 */ /* 0x000fe400078ec0ff */
[----:B------:R-:W-:Y:S03]  /*3690*/  LDSM.16.MT88.4 R108, [R233+0x100] ;  /* 0x00010000e96c783b */ /* 0x000fe60000004200 */
[----:B------:R-:W-:Y:S01]  /*36a0*/  IMAD.IADD R5, R6, 0x1, -R5 ;  /* 0x0000000106057824 */ /* 0x000fe200078e0a05 */
[----:B------:R-:W-:Y:S03]  /*36b0*/  LDSM.16.MT88.4 R76, [R233+0x4100] ;  /* 0x00410000e94c783b */ /* 0x000fe60000004200 */
[----:B------:R-:W-:Y:S01]  /*36c0*/  IMAD R17, R5, R17, UR15 ;  /* 0x0000000f05117e24 */ /* 0x000fe2000f8e0211 */
[----:B------:R-:W-:Y:S04]  /*36d0*/  LDSM.16.MT88.4 R24, [R236+0x900] ;  /* 0x00090000ec18783b */ /* 0x000fe80000004200 */
[C---:B------:R-:W-:Y:S01]  /*36e0*/  ISETP.GT.AND P2, PT, R17.reuse, RZ, PT ;  /* 0x000000ff1100720c */ /* 0x040fe20003f44270 */
[----:B------:R-:W-:Y:S01]  /*36f0*/  LDSM.16.MT88.4 R20, [R234+0x900] ;  /* 0x00090000ea14783b */ /* 0x000fe20000004200 */
[----:B------:R-:W-:-:S02]  /*3700*/  ISETP.GT.AND P1, PT, R17, 0x1, PT ;  /* 0x000000011100780c */ /* 0x000fc40003f24270 */
[----:B------:R-:W-:Y:S01]  /*3710*/  ISETP.GT.AND P5, PT, R17, 0x8, PT ;  /* 0x000000081100780c */ /* 0x000fe20003fa4270 */
[----:B------:R-:W-:Y:S01]  /*3720*/  LDSM.16.MT88.4 R32, [R234+0x4900] ;  /* 0x00490000ea20783b */ /* 0x000fe20000004200 */
[----:B------:R-:W-:Y:S02]  /*3730*/  FSEL R3, R3, -INF , P2 ;  /* 0xff80000003037808 */ /* 0x000fe40001000000 */
[----:B------:R-:W-:Y:S02]  /*3740*/  FSEL R16, R7, -INF , P1 ;  /* 0xff80000007107808 */ /* 0x000fe40000800000 */
[----:B------:R-:W-:Y:S02]  /*3750*/  FSEL R84, R84, -INF , P2 ;  /* 0xff80000054547808 */ /* 0x000fe40001000000 */
[----:B------:R-:W-:Y:S02]  /*3760*/  ISETP.GT.AND P2, PT, R17, 0x9, PT ;  /* 0x000000091100780c */ /* 0x000fe40003f44270 */
[----:B------:R-:W-:-:S02]  /*3770*/  FSEL R68, R68, -INF , P5 ;  /* 0xff80000044447808 */ /* 0x000fc40002800000 */
[----:B------:R-:W-:Y:S02]  /*3780*/  FMNMX.FTZ R18, R3, R16, !PT ;  /* 0x0000001003127209 */ /* 0x000fe40007810000 */
[----:B------:R-:W-:Y:S02]  /*3790*/  FSEL R85, R85, -INF , P1 ;  /* 0xff80000055557808 */ /* 0x000fe40000800000 */
[----:B------:R-:W-:Y:S02]  /*37a0*/  ISETP.GT.AND P1, PT, R17, 0x10, PT ;  /* 0x000000101100780c */ /* 0x000fe40003f24270 */
[----:B------:R-:W-:Y:S02]  /*37b0*/  FSEL R69, R69, -INF , P2 ;  /* 0xff80000045457808 */ /* 0x000fe40001000000 */
[----:B------:R-:W-:Y:S02]  /*37c0*/  FMNMX.FTZ R18, R68, R18, !PT ;  /* 0x0000001244127209 */ /* 0x000fe40007810000 */
[----:B------:R-:W-:-:S02]  /*37d0*/  FSEL R86, R86, -INF , P5 ;  /* 0xff80000056567808 */ /* 0x000fc40002800000 */
[----:B------:R-:W-:Y:S02]  /*37e0*/  ISETP.GT.AND P5, PT, R17, 0x11, PT ;  /* 0x000000111100780c */ /* 0x000fe40003fa4270 */
[----:B------:R-:W-:Y:S02]  /*37f0*/  FSEL R7, R70, -INF , P1 ;  /* 0xff80000046077808 */ /* 0x000fe40000800000 */
[----:B------:R-:W-:Y:S02]  /*3800*/  FMNMX.FTZ R18, R69, R18, !PT ;  /* 0x0000001245127209 */ /* 0x000fe40007810000 */
        /* <DEDUP_REMOVED lines=8> */
[----:B------:R-:W-:-:S02]  /*3890*/  FMNMX.FTZ R19, R84, R85, !PT ;  /* 0x0000005554137209 */ /* 0x000fc40007810000 */
[----:B------:R-:W-:Y:S02]  /*38a0*/  FSEL R10, R93, -INF , P5 ;  /* 0xff8000005d0a7808 */ /* 0x000fe40002800000 */
[----:B------:R-:W-:Y:S02]  /*38b0*/  ISETP.GT.AND P5, PT, R17, 0x20, PT ;  /* 0x000000201100780c */ /* 0x000fe40003fa4270 */
[----:B------:R-:W-:Y:S02]  /*38c0*/  FSEL R12, R61, -INF , P1 ;  /* 0xff8000003d0c7808 */ /* 0x000fe40000800000 */
[----:B------:R-:W-:Y:S02]  /*38d0*/  FMNMX.FTZ R18, R6, R18, !PT ;  /* 0x0000001206127209 */ /* 0x000fe40007810000 */
[----:B------:R-:W-:Y:S02]  /*38e0*/  FMNMX.FTZ R19, R86, R19, !PT ;  /* 0x0000001356137209 */ /* 0x000fe40007810000 */
[----:B------:R-:W-:-:S02]  /*38f0*/  FSEL R9, R62, -INF , P2 ;  /* 0xff8000003e097808 */ /* 0x000fc40001000000 */
[----:B------:R-:W-:Y:S02]  /*3900*/  ISETP.GT.AND P2, PT, R17, 0x21, PT ;  /* 0x000000211100780c */ /* 0x000fe40003f44270 */
[----:B------:R-:W-:Y:S02]  /*3910*/  FSEL R30, R56, -INF , P5 ;  /* 0xff800000381e7808 */ /* 0x000fe40002800000 */
[----:B------:R-:W-:Y:S02]  /*3920*/  FMNMX.FTZ R18, R12, R18, !PT ;  /* 0x000000120c127209 */ /* 0x000fe40007810000 */
[----:B------:R-:W-:Y:S02]  /*3930*/  FMNMX.FTZ R19, R87, R19, !PT ;  /* 0x0000001357137209 */ /* 0x000fe40007810000 */
[----:B------:R-:W-:Y:S02]  /*3940*/  FSEL R8, R63, -INF , P1 ;  /* 0xff8000003f087808 */ /* 0x000fe40000800000 */
[----:B------:R-:W-:-:S02]  /*3950*/  ISETP.GT.AND P1, PT, R17, 0x28, PT ;  /* 0x000000281100780c */ /* 0x000fc40003f24270 */
[----:B------:R-:W-:Y:S02]  /*3960*/  FSEL R28, R57, -INF , P2 ;  /* 0xff800000391c7808 */ /* 0x000fe40001000000 */
[----:B------:R-:W-:Y:S02]  /*3970*/  FMNMX.FTZ R18, R30, R18, !PT ;  /* 0x000000121e127209 */ /* 0x000fe40007810000 */
[----:B------:R-:W-:Y:S02]  /*3980*/  FMNMX.FTZ R19, R11, R19, !PT ;  /* 0x000000130b137209 */ /* 0x000fe40007810000 */
[----:B------:R-:W-:Y:S02]  /*3990*/  FSEL R41, R58, -INF , P5 ;  /* 0xff8000003a297808 */ /* 0x000fe40002800000 */
[----:B------:R-:W-:Y:S02]  /*39a0*/  ISETP.GT.AND P5, PT, R17, 0x29, PT ;  /* 0x000000291100780c */ /* 0x000fe40003fa4270 */
[----:B------:R-:W-:-:S02]  /*39b0*/  FSEL R29, R64, -INF , P1 ;  /* 0xff800000401d7808 */ /* 0x000fc40000800000 */
[----:B------:R-:W-:Y:S02]  /*39c0*/  FMNMX.FTZ R18, R28, R18, !PT ;  /* 0x000000121c127209 */ /* 0x000fe40007810000 */
[----:B------:R-:W-:Y:S02]  /*39d0*/  FMNMX.FTZ R19, R10, R19, !PT ;  /* 0x000000130a137209 */ /* 0x000fe40007810000 */
[----:B------:R-:W-:Y:S02]  /*39e0*/  FSEL R182, R59, -INF , P2 ;  /* 0xff8000003bb67808 */ /* 0x000fe40001000000 */
[----:B------:R-:W-:Y:S02]  /*39f0*/  ISETP.GT.AND P2, PT, R17, 0x30, PT ;  /* 0x000000301100780c */ /* 0x000fe40003f44270 */
[----:B------:R-:W-:Y:S02]  /*3a00*/  FSEL R44, R65, -INF , P5 ;  /* 0xff800000412c7808 */ /* 0x000fe40002800000 */
[----:B------:R-:W-:-:S02]  /*3a10*/  FMNMX.FTZ R18, R29, R18, !PT ;  /* 0x000000121d127209 */ /* 0x000fc40007810000 */
[----:B------:R-:W-:Y:S02]  /*3a20*/  FMNMX.FTZ R19, R9, R19, !PT ;  /* 0x0000001309137209 */ /* 0x000fe40007810000 */
[----:B------:R-:W-:Y:S02]  /*3a30*/  FSEL R40, R94, -INF , P1 ;  /* 0xff8000005e287808 */ /* 0x000fe40000800000 */
[----:B------:R-:W-:Y:S01]  /*3a40*/  ISETP.GT.AND P1, PT, R17, 0x31, PT ;  /* 0x000000311100780c */ /* 0x000fe20003f24270 */
[----:B------:R-:W-:Y:S01]  /*3a50*/  LDSM.16.MT88.4 R92, [R236+0x4100] ;  /* 0x00410000ec5c783b */ /* 0x000fe20000004200 */
        /* <DEDUP_REMOVED lines=9> */
[C---:B------:R-:W-:Y:S02]  /*3af0*/  ISETP.GT.AND P2, PT, R17.reuse, 0x39, PT ;  /* 0x000000391100780c */ /* 0x040fe40003f44270 */
        /* <DEDUP_REMOVED lines=84> */
[----:B------:R-:W-:Y:S02]  /*4040*/  FMNMX.FTZ R17, R134, R18, !PT ;  /* 0x0000001286117209 */ /* 0x000fe40007810000 */
[----:B------:R-:W-:Y:S02]  /*4050*/  FMNMX.FTZ R19, R150, R19, !PT ;  /* 0x0000001396137209 */ /* 0x000fe40007810000 */
[----:B------:R-:W-:Y:S02]  /*4060*/  FMNMX.FTZ R17, R67, R17, !PT ;  /* 0x0000001143117209 */ /* 0x000fe40007810000 */
[----:B------:R-:W-:Y:S02]  /*4070*/  FMNMX.FTZ R19, R149, R19, !PT ;  /* 0x0000001395137209 */ /* 0x000fe40007810000 */
[----:B------:R-:W-:Y:S01]  /*4080*/  FSEL R65, R13, -INF , P5 ;  /* 0xff8000000d417808 */ /* 0x000fe20002800000 */
[----:B------:R-:W1:Y:S01]  /*4090*/  SHFL.BFLY PT, R18, R17, 0x2, 0x1f ;  /* 0x0c401f0011127f89 */ /* 0x000e6200000e0000 */
[----:B------:R-:W-:-:S02]  /*40a0*/  FMNMX.FTZ R13, R66, R19, !PT ;  /* 0x00000013420d7209 */ /* 0x000fc40007810000 */
[----:B------:R-:W-:Y:S02]  /*40b0*/  FSEL R64, R15, -INF , P2 ;  /* 0xff8000000f407808 */ /* 0x000fe40001000000 */
[----:B------:R-:W-:Y:S02]  /*40c0*/  FMNMX.FTZ R13, R65, R13, !PT ;  /* 0x0000000d410d7209 */ /* 0x000fe40007810000 */
[----:B------:R-:W-:Y:S02]  /*40d0*/  FSEL R62, R14, -INF , P1 ;  /* 0xff8000000e3e7808 */ /* 0x000fe40000800000 */
[----:B------:R-:W-:-:S04]  /*40e0*/  FMNMX.FTZ R13, R64, R13, !PT ;  /* 0x0000000d400d7209 */ /* 0x000fc80007810000 */
[----:B------:R-:W-:-:S05]  /*40f0*/  FMNMX.FTZ R14, R62, R13, !PT ;  /* 0x0000000d3e0e7209 */ /* 0x000fca0007810000 */
[----:B------:R-:W2:Y:S01]  /*4100*/  SHFL.BFLY PT, R13, R14, 0x2, 0x1f ;  /* 0x0c401f000e0d7f89 */ /* 0x000ea200000e0000 */
[----:B-1----:R-:W-:-:S05]  /*4110*/  FMNMX.FTZ R18, R17, R18, !PT ;  /* 0x0000001211127209 */ /* 0x002fca0007810000 */
[----:B------:R-:W1:Y:S01]  /*4120*/  SHFL.BFLY PT, R132, R18, 0x1, 0x1f ;  /* 0x0c201f0012847f89 */ /* 0x000e6200000e0000 */
[----:B--2---:R-:W-:-:S05]  /*4130*/  FMNMX.FTZ R14, R14, R13, !PT ;  /* 0x0000000d0e0e7209 */ /* 0x004fca0007810000 */
[----:B------:R-:W2:Y:S01]  /*4140*/  SHFL.BFLY PT, R13, R14, 0x1, 0x1f ;  /* 0x0c201f000e0d7f89 */ /* 0x000ea200000e0000 */
[----:B-1----:R-:W-:-:S04]  /*4150*/  FMNMX.FTZ R132, R18, R132, !PT ;  /* 0x0000008412847209 */ /* 0x002fc80007810000 */
[C---:B------:R-:W-:Y:S01]  /*4160*/  FSETP.NEU.FTZ.AND P1, PT, R132.reuse, -INF , PT ;  /* 0xff8000008400780b */ /* 0x040fe20003f3d000 */
[----:B------:R-:W-:-:S05]  /*4170*/  FMUL.FTZ R133, R132, c[0x0][0x2d0] ;  /* 0x0000b40084857a20 */ /* 0x000fca0000410000 */
[----:B------:R-:W-:-:S05]  /*4180*/  FSEL R133, R133, RZ, P1 ;  /* 0x000000ff85857208 */ /* 0x000fca0000800000 */
[--C-:B------:R-:W-:Y:S02]  /*4190*/  FFMA.FTZ R58, R3, c[0x0][0x2d0], -R133.reuse ;  /* 0x0000b400033a7a23 */ /* 0x100fe40000010885 */
[--C-:B------:R-:W-:Y:S01]  /*41a0*/  FFMA.FTZ R57, R16, c[0x0][0x2d0], -R133.reuse ;  /* 0x0000b40010397a23 */ /* 0x100fe20000010885 */
[----:B--2---:R-:W-:Y:S01]  /*41b0*/  FMNMX.FTZ R3, R13, R14, !PT ;  /* 0x0000000e0d037209 */ /* 0x004fe20007810000 */
[--C-:B------:R-:W-:Y:S01]  /*41c0*/  FFMA.FTZ R56, R68, c[0x0][0x2d0], -R133.reuse ;  /* 0x0000b40044387a23 */ /* 0x100fe20000010885 */
[----:B------:R-:W-:Y:S01]  /*41d0*/  LDSM.16.MT88.4 R16, [R233+0x900] ;  /* 0x00090000e910783b */ /* 0x000fe20000004200 */
[--C-:B------:R-:W-:Y:S01]  /*41e0*/  FFMA.FTZ R52, R69, c[0x0][0x2d0], -R133.reuse ;  /* 0x0000b40045347a23 */ /* 0x100fe20000010885 */
[C---:B------:R-:W-:Y:S01]  /*41f0*/  FSETP.NEU.FTZ.AND P1, PT, R3.reuse, -INF , PT ;  /* 0xff8000000300780b */ /* 0x040fe20003f3d000 */
[----:B------:R-:W-:Y:S01]  /*4200*/  FMUL.FTZ R63, R3, c[0x0][0x2d0] ;  /* 0x0000b400033f7a20 */ /* 0x000fe20000410000 */
[----:B------:R-:W-:Y:S01]  /*4210*/  MUFU.EX2 R58, R58 ;  /* 0x0000003a003a7308 */ /* 0x000fe20000000800 */
[----:B------:R-:W-:-:S02]  /*4220*/  FFMA.FTZ R55, R7, c[0x0][0x2d0], -R133 ;  /* 0x0000b40007377a23 */ /* 0x000fc40000010885 */
[--C-:B------:R-:W-:Y:S01]  /*4230*/  FFMA.FTZ R51, R5, c[0x0][0x2d0], -R133.reuse ;  /* 0x0000b40005337a23 */ /* 0x100fe20000010885 */
[----:B------:R-:W-:Y:S01]  /*4240*/  FSEL R63, R63, RZ, P1 ;  /* 0x000000ff3f3f7208 */ /* 0x000fe20000800000 */
[----:B------:R-:W-:Y:S01]  /*4250*/  FFMA.FTZ R50, R6, c[0x0][0x2d0], -R133 ;  /* 0x0000b40006327a23 */ /* 0x000fe20000010885 */
[----:B------:R-:W-:Y:S01]  /*4260*/  PLOP3.LUT P1, PT, PT, PT, UP0, 0x80, 0x0 ;  /* 0x000000000000781c */ /* 0x000fe20003f2f008 */
[----:B------:R-:W-:Y:S01]  /*4270*/  LDSM.16.MT88.4 R4, [R232+0x4100] ;  /* 0x00410000e804783b */ /* 0x000fe20000004200 */
[----:B------:R-:W1:Y:S01]  /*4280*/  MUFU.EX2 R57, R57 ;  /* 0x0000003900397308 */ /* 0x000e620000000800 */
[--C-:B------:R-:W-:Y:S02]  /*4290*/  FFMA.FTZ R61, R84, c[0x0][0x2d0], -R63.reuse ;  /* 0x0000b400543d7a23 */ /* 0x100fe4000001083f */
[--C-:B------:R-:W-:Y:S02]  /*42a0*/  FFMA.FTZ R60, R85, c[0x0][0x2d0], -R63.reuse ;  /* 0x0000b400553c7a23 */ /* 0x100fe4000001083f */
[----:B------:R-:W-:-:S02]  /*42b0*/  FFMA.FTZ R59, R86, c[0x0][0x2d0], -R63 ;  /* 0x0000b400563b7a23 */ /* 0x000fc4000001083f */
[----:B------:R-:W-:Y:S01]  /*42c0*/  FFMA.FTZ R53, R87, c[0x0][0x2d0], -R63 ;  /* 0x0000b40057357a23 */ /* 0x000fe2000001083f */
[----:B------:R-:W-:Y:S01]  /*42d0*/  MUFU.EX2 R56, R56 ;  /* 0x0000003800387308 */ /* 0x000fe20000000800 */
[----:B------:R-:W2:Y:S01]  /*42e0*/  LDSM.16.MT88.4 R84, [R234+0x4100] ;  /* 0x00410000ea54783b */ /* 0x000ea20000004200 */
[----:B------:R-:W-:Y:S02]  /*42f0*/  FFMA.FTZ R47, R12, c[0x0][0x2d0], -R133 ;  /* 0x0000b4000c2f7a23 */ /* 0x000fe40000010885 */
[--C-:B------:R-:W-:Y:S01]  /*4300*/  FFMA.FTZ R54, R11, c[0x0][0x2d0], -R63.reuse ;  /* 0x0000b4000b367a23 */ /* 0x100fe2000001083f */
[----:B------:R-:W3:Y:S01]  /*4310*/  LDSM.16.MT88.4 R12, [R232+0x900] ;  /* 0x00090000e80c783b */ /* 0x000ee20000004200 */
[--C-:B------:R-:W-:Y:S02]  /*4320*/  FFMA.FTZ R49, R10, c[0x0][0x2d0], -R63.reuse ;  /* 0x0000b4000a317a23 */ /* 0x100fe4000001083f */
[----:B------:R-:W4:Y:S01]  /*4330*/  MUFU.EX2 R52, R52 ;  /* 0x0000003400347308 */ /* 0x000f220000000800 */
[--C-:B------:R-:W-:Y:S01]  /*4340*/  FFMA.FTZ R48, R9, c[0x0][0x2d0], -R63.reuse ;  /* 0x0000b40009307a23 */ /* 0x100fe2000001083f */
[----:B-1----:R-:W-:Y:S01]  /*4350*/  F2FP.BF16.PACK_AB R68, R57, R58 ;  /* 0x0000003a3944723e */ /* 0x002fe200000010ff */
[----:B------:R-:W-:-:S02]  /*4360*/  FFMA.FTZ R45, R8, c[0x0][0x2d0], -R63 ;  /* 0x0000b400082d7a23 */ /* 0x000fc4000001083f */
[----:B------:R-:W1:Y:S01]  /*4370*/  LDSM.16.MT88.4 R8, [R236+0x4900] ;  /* 0x00490000ec08783b */ /* 0x000e620000004200 */
[--C-:B------:R-:W-:Y:S02]  /*4380*/  FFMA.FTZ R46, R30, c[0x0][0x2d0], -R133.reuse ;  /* 0x0000b4001e2e7a23 */ /* 0x100fe40000010885 */
[----:B------:R-:W-:Y:S01]  /*4390*/  MUFU.EX2 R61, R61 ;  /* 0x0000003d003d7308 */ /* 0x000fe20000000800 */
[--C-:B------:R-:W-:Y:S02]  /*43a0*/  FFMA.FTZ R43, R28, c[0x0][0x2d0], -R133.reuse ;  /* 0x0000b4001c2b7a23 */ /* 0x100fe40000010885 */
[--C-:B------:R-:W-:Y:S02]  /*43b0*/  FFMA.FTZ R42, R29, c[0x0][0x2d0], -R133.reuse ;  /* 0x0000b4001d2a7a23 */ /* 0x100fe40000010885 */
[----:B------:R-:W5:Y:S01]  /*43c0*/  LDSM.16.MT88.4 R28, [R233+0x4900] ;  /* 0x00490000e91c783b */ /* 0x000f620000004200 */
[----:B------:R-:W-:Y:S02]  /*43d0*/  FFMA.FTZ R2, R44, c[0x0][0x2d0], -R133 ;  /* 0x0000b4002c027a23 */ /* 0x000fe40000010885 */
[----:B------:R-:W2:Y:S01]  /*43e0*/  MUFU.EX2 R60, R60 ;  /* 0x0000003c003c7308 */ /* 0x000ea20000000800 */
[----:B----4-:R-:W-:Y:S01]  /*43f0*/  F2FP.BF16.PACK_AB R70, R52, R56 ;  /* 0x000000383446723e */ /* 0x010fe200000010ff */
[----:B------:R-:W-:-:S02]  /*4400*/  FFMA.FTZ R44, R41, c[0x0][0x2d0], -R63 ;  /* 0x0000b400292c7a23 */ /* 0x000fc4000001083f */
[--C-:B------:R-:W-:Y:S02]  /*4410*/  FFMA.FTZ R41, R182, c[0x0][0x2d0], -R63.reuse ;  /* 0x0000b400b6297a23 */ /* 0x100fe4000001083f */
[--C-:B------:R-:W-:Y:S02]  /*4420*/  FFMA.FTZ R40, R40, c[0x0][0x2d0], -R63.reuse ;  /* 0x0000b40028287a23 */ /* 0x100fe4000001083f */
[----:B------:R-:W-:Y:S01]  /*4430*/  MUFU.EX2 R59, R59 ;  /* 0x0000003b003b7308 */ /* 0x000fe20000000800 */
[----:B------:R-:W-:Y:S02]  /*4440*/  FFMA.FTZ R0, R181, c[0x0][0x2d0], -R63 ;  /* 0x0000b400b5007a23 */ /* 0x000fe4000001083f */
[--C-:B------:R-:W-:Y:S02]  /*4450*/  FFMA.FTZ R145, R145, c[0x0][0x2d0], -R133.reuse ;  /* 0x0000b40091917a23 */ /* 0x100fe40000010885 */
[--C-:B------:R-:W-:Y:S02]  /*4460*/  FFMA.FTZ R146, R146, c[0x0][0x2d0], -R133.reuse ;  /* 0x0000b40092927a23 */ /* 0x100fe40000010885 */
[--C-:B------:R-:W-:Y:S01]  /*4470*/  FFMA.FTZ R148, R148, c[0x0][0x2d0], -R133.reuse ;  /* 0x0000b40094947a23 */ /* 0x100fe20000010885 */
[----:B------:R-:W4:Y:S01]  /*4480*/  MUFU.EX2 R53, R53 ;  /* 0x0000003500357308 */ /* 0x000f220000000800 */
[----:B--2---:R-:W-:Y:S01]  /*4490*/  F2FP.BF16.PACK_AB R69, R60, R61 ;  /* 0x0000003d3c45723e */ /* 0x004fe200000010ff */
[----:B------:R-:W-:-:S02]  /*44a0*/  FFMA.FTZ R147, R147, c[0x0][0x2d0], -R133 ;  /* 0x0000b40093937a23 */ /* 0x000fc40000010885 */
[--C-:B------:R-:W-:Y:S02]  /*44b0*/  FFMA.FTZ R151, R151, c[0x0][0x2d0], -R63.reuse ;  /* 0x0000b40097977a23 */ /* 0x100fe4000001083f */
[--C-:B------:R-:W-:Y:S02]  /*44c0*/  FFMA.FTZ R152, R152, c[0x0][0x2d0], -R63.reuse ;  /* 0x0000b40098987a23 */ /* 0x100fe4000001083f */
[----:B------:R-:W-:Y:S01]  /*44d0*/  MUFU.EX2 R55, R55 ;  /* 0x0000003700377308 */ /* 0x000fe20000000800 */
[--C-:B------:R-:W-:Y:S02]  /*44e0*/  FFMA.FTZ R153, R153, c[0x0][0x2d0], -R63.reuse ;  /* 0x0000b40099997a23 */ /* 0x100fe4000001083f */
[----:B------:R-:W-:Y:S02]  /*44f0*/  FFMA.FTZ R154, R154, c[0x0][0x2d0], -R63 ;  /* 0x0000b4009a9a7a23 */ /* 0x000fe4000001083f */
[--C-:B------:R-:W-:Y:S02]  /*4500*/  FFMA.FTZ R161, R161, c[0x0][0x2d0], -R133.reuse ;  /* 0x0000b400a1a17a23 */ /* 0x100fe40000010885 */
[--C-:B------:R-:W-:Y:S01]  /*4510*/  FFMA.FTZ R162, R162, c[0x0][0x2d0], -R133.reuse ;  /* 0x0000b400a2a27a23 */ /* 0x100fe20000010885 */
[----:B----4-:R-:W-:Y:S01]  /*4520*/  F2FP.BF16.PACK_AB R71, R53, R59 ;  /* 0x0000003b3547723e */ /* 0x010fe200000010ff */
[----:B------:R-:W2:Y:S01]  /*4530*/  MUFU.EX2 R51, R51 ;  /* 0x0000003300337308 */ /* 0x000ea20000000800 */
[----:B------:R-:W-:-:S02]  /*4540*/  FFMA.FTZ R164, R164, c[0x0][0x2d0], -R133 ;  /* 0x0000b400a4a47a23 */ /* 0x000fc40000010885 */
[----:B------:R-:W-:Y:S02]  /*4550*/  FFMA.FTZ R163, R163, c[0x0][0x2d0], -R133 ;  /* 0x0000b400a3a37a23 */ /* 0x000fe40000010885 */
[--C-:B------:R-:W-:Y:S01]  /*4560*/  FFMA.FTZ R166, R166, c[0x0][0x2d0], -R63.reuse ;  /* 0x0000b400a6a67a23 */ /* 0x100fe2000001083f */
[C---:B------:R-:W-:Y:S01]  /*4570*/  HMMA.16816.F32.BF16 R104, R68.reuse, R100, RZ ;  /* 0x000000644468723c */ /* 0x040fe200000418ff */
[--C-:B------:R-:W-:Y:S01]  /*4580*/  FFMA.FTZ R167, R167, c[0x0][0x2d0], -R63.reuse ;  /* 0x0000b400a7a77a23 */ /* 0x100fe2000001083f */
[----:B------:R-:W-:Y:S01]  /*4590*/  MUFU.EX2 R50, R50 ;  /* 0x0000003200327308 */ /* 0x000fe20000000800 */
[--C-:B------:R-:W-:Y:S02]  /*45a0*/  FFMA.FTZ R169, R169, c[0x0][0x2d0], -R63.reuse ;  /* 0x0000b400a9a97a23 */ /* 0x100fe4000001083f */
[----:B------:R-:W-:Y:S02]  /*45b0*/  FFMA.FTZ R170, R170, c[0x0][0x2d0], -R63 ;  /* 0x0000b400aaaa7a23 */ /* 0x000fe4000001083f */
[--C-:B------:R-:W-:Y:S01]  /*45c0*/  FFMA.FTZ R180, R180, c[0x0][0x2d0], -R133.reuse ;  /* 0x0000b400b4b47a23 */ /* 0x100fe20000010885 */
[----:B------:R-:W-:Y:S01]  /*45d0*/  HMMA.16816.F32.BF16 R100, R68, R102, RZ ;  /* 0x000000664464723c */ /* 0x000fe200000418ff */
[--C-:B------:R-:W-:Y:S01]  /*45e0*/  FFMA.FTZ R179, R179, c[0x0][0x2d0], -R133.reuse ;  /* 0x0000b400b3b37a23 */ /* 0x100fe20000010885 */
[----:B------:R-:W-:Y:S01]  /*45f0*/  MUFU.EX2 R47, R47 ;  /* 0x0000002f002f7308 */ /* 0x000fe20000000800 */
        /* <DEDUP_REMOVED lines=11> */
[----:B------:R-:W4:Y:S01]  /*46b0*/  MUFU.EX2 R49, R49 ;  /* 0x0000003100317308 */ /* 0x000f220000000800 */
        /* <DEDUP_REMOVED lines=8> */
[----:B------:R-:W-:Y:S01]  /*4740*/  FADD.FTZ R57, R58, R57 ;  /* 0x000000393a397221 */ /* 0x000fe20000010000 */
[----:B------:R-:W-:Y:S01]  /*4750*/  HMMA.16816.F32.BF16 R120, R68, R116, RZ ;  /* 0x000000744478723c */ /* 0x000fe200000418ff */
[----:B------:R-:W-:Y:S01]  /*4760*/  FADD.FTZ R60, R61, R60 ;  /* 0x0000003c3d3c7221 */ /* 0x000fe20000010000 */
[----:B------:R-:W1:Y:S01]  /*4770*/  MUFU.EX2 R45, R45 ;  /* 0x0000002d002d7308 */ /* 0x000e620000000800 */
[----:B------:R-:W-:-:S02]  /*4780*/  FADD.FTZ R56, R56, R57 ;  /* 0x0000003938387221 */ /* 0x000fc40000010000 */
[----:B------:R-:W-:Y:S02]  /*4790*/  FADD.FTZ R59, R59, R60 ;  /* 0x0000003c3b3b7221 */ /* 0x000fe40000010000 */
[----:B------:R-:W-:Y:S01]  /*47a0*/  FFMA.FTZ R249, R67, c[0x0][0x2d0], -R133 ;  /* 0x0000b40043f97a23 */ /* 0x000fe20000010885 */
[----:B------:R-:W-:Y:S01]  /*47b0*/  HMMA.16816.F32.BF16 R112, R68, R108, RZ ;  /* 0x0000006c4470723c */ /* 0x000fe200000418ff */
[----:B------:R-:W-:Y:S01]  /*47c0*/  FFMA.FTZ R248, R62, c[0x0][0x2d0], -R63 ;  /* 0x0000b4003ef87a23 */ /* 0x000fe2000001083f */
[----:B------:R-:W-:Y:S01]  /*47d0*/  MUFU.EX2 R46, R46 ;  /* 0x0000002e002e7308 */ /* 0x000fe20000000800 */
[----:B------:R-:W-:Y:S02]  /*47e0*/  FADD.FTZ R56, R52, R56 ;  /* 0x0000003834387221 */ /* 0x000fe40000010000 */
[----:B------:R-:W-:-:S03]  /*47f0*/  FADD.FTZ R59, R53, R59 ;  /* 0x0000003b353b7221 */ /* 0x000fc60000010000 */
[C---:B------:R-:W-:Y:S02]  /*4800*/  HMMA.16816.F32.BF16 R88, R68.reuse, R84, RZ ;  /* 0x000000544458723c */ /* 0x040fe400000418ff */
[----:B------:R-:W1:Y:S06]  /*4810*/  MUFU.EX2 R43, R43 ;  /* 0x0000002b002b7308 */ /* 0x000e6c0000000800 */
[C---:B------:R-:W-:Y:S02]  /*4820*/  HMMA.16816.F32.BF16 R80, R68.reuse, R76, RZ ;  /* 0x0000004c4450723c */ /* 0x040fe400000418ff */
[----:B------:R-:W-:Y:S06]  /*4830*/  MUFU.EX2 R42, R42 ;  /* 0x0000002a002a7308 */ /* 0x000fec0000000800 */
        /* <DEDUP_REMOVED lines=11> */
[----:B------:R-:W-:Y:S05]  /*48f0*/  MUFU.EX2 R145, R145 ;  /* 0x0000009100917308 */ /* 0x000fea0000000800 */
[----:B--2---:R-:W-:Y:S01]  /*4900*/  F2FP.BF16.PACK_AB R4, R51, R55 ;  /* 0x000000373304723e */ /* 0x004fe200000010ff */
[----:B------:R-:W-:Y:S01]  /*4910*/  HMMA.16816.F32.BF16 R68, R68, R6, RZ ;  /* 0x000000064444723c */ /* 0x000fe200000418ff */
[----:B----4-:R-:W-:Y:S01]  /*4920*/  F2FP.BF16.PACK_AB R5, R49, R54 ;  /* 0x000000363105723e */ /* 0x010fe200000010ff */
[----:B------:R-:W2:Y:S01]  /*4930*/  MUFU.EX2 R146, R146 ;  /* 0x0000009200927308 */ /* 0x000ea20000000800 */
[----:B------:R-:W-:-:S02]  /*4940*/  FADD.FTZ R55, R55, R56 ;  /* 0x0000003837377221 */ /* 0x000fc40000010000 */
[----:B------:R-:W-:Y:S02]  /*4950*/  FADD.FTZ R54, R54, R59 ;  /* 0x0000003b36367221 */ /* 0x000fe40000010000 */
[----:B------:R-:W-:Y:S01]  /*4960*/  F2FP.BF16.PACK_AB R6, R47, R50 ;  /* 0x000000322f06723e */ /* 0x000fe200000010ff */
[----:B------:R-:W-:Y:S01]  /*4970*/  FADD.FTZ R55, R51, R55 ;  /* 0x0000003733377221 */ /* 0x000fe20000010000 */
[----:B-1----:R-:W-:Y:S01]  /*4980*/  F2FP.BF16.PACK_AB R7, R45, R48 ;  /* 0x000000302d07723e */ /* 0x002fe200000010ff */
[----:B------:R-:W-:Y:S01]  /*4990*/  MUFU.EX2 R148, R148 ;  /* 0x0000009400947308 */ /* 0x000fe20000000800 */
[----:B------:R-:W-:Y:S02]  /*49a0*/  FADD.FTZ R54, R49, R54 ;  /* 0x0000003631367221 */ /* 0x000fe40000010000 */
[----:B------:R-:W-:Y:S02]  /*49b0*/  FADD.FTZ R50, R50, R55 ;  /* 0x0000003732327221 */ /* 0x000fe40000010000 */
[----:B------:R-:W-:Y:S01]  /*49c0*/  FADD.FTZ R48, R48, R54 ;  /* 0x0000003630307221 */ /* 0x000fe20000010000 */
[----:B---3--:R-:W-:Y:S01]  /*49d0*/  HMMA.16816.F32.BF16 R104, R4, R12, R104 ;  /* 0x0000000c0468723c */ /* 0x008fe20000041868 */
[----:B------:R-:W-:Y:S01]  /*49e0*/  FADD.FTZ R50, R47, R50 ;  /* 0x000000322f327221 */ /* 0x000fe20000010000 */
[----:B------:R-:W1:Y:S01]  /*49f0*/  MUFU.EX2 R147, R147 ;  /* 0x0000009300937308 */ /* 0x000e620000000800 */
[----:B------:R-:W-:-:S05]  /*4a00*/  FADD.FTZ R48, R45, R48 ;  /* 0x000000302d307221 */ /* 0x000fca0000010000 */
[C---:B------:R-:W-:Y:S01]  /*4a10*/  HMMA.16816.F32.BF16 R100, R4.reuse, R14, R100 ;  /* 0x0000000e0464723c */ /* 0x040fe20000041864 */
[----:B------:R-:W3:Y:S01]  /*4a20*/  LDSM.16.MT88.4 R12, [R232+0x4900] ;  /* 0x00490000e80c783b */ /* 0x000ee20000004200 */
[----:B------:R-:W-:Y:S06]  /*4a30*/  MUFU.EX2 R151, R151 ;  /* 0x0000009700977308 */ /* 0x000fec0000000800 */
[C---:B------:R-:W-:Y:S02]  /*4a40*/  HMMA.16816.F32.BF16 R96, R4.reuse, R8, R96 ;  /* 0x000000080460723c */ /* 0x040fe40000041860 */
[----:B------:R-:W4:Y:S06]  /*4a50*/  MUFU.EX2 R152, R152 ;  /* 0x0000009800987308 */ /* 0x000f2c0000000800 */
[C---:B------:R-:W-:Y:S01]  /*4a60*/  HMMA.16816.F32.BF16 R92, R4.reuse, R10, R92 ;  /* 0x0000000a045c723c */ /* 0x040fe2000004185c */
[----:B------:R-:W1:Y:S01]  /*4a70*/  LDSM.16.MT88.4 R8, [R232+0x1100] ;  /* 0x00110000e808783b */ /* 0x000e620000004200 */
[----:B------:R-:W-:Y:S06]  /*4a80*/  MUFU.EX2 R153, R153 ;  /* 0x0000009900997308 */ /* 0x000fec0000000800 */
[C---:B------:R-:W-:Y:S02]  /*4a90*/  HMMA.16816.F32.BF16 R128, R4.reuse, R24, R128 ;  /* 0x000000180480723c */ /* 0x040fe40000041880 */
[----:B------:R-:W1:Y:S06]  /*4aa0*/  MUFU.EX2 R154, R154 ;  /* 0x0000009a009a7308 */ /* 0x000e6c0000000800 */
[C---:B------:R-:W-:Y:S01]  /*4ab0*/  HMMA.16816.F32.BF16 R124, R4.reuse, R26, R124 ;  /* 0x0000001a047c723c */ /* 0x040fe2000004187c */
[----:B------:R-:W-:Y:S01]  /*4ac0*/  LDSM.16.MT88.4 R24, [R236+0x1100] ;  /* 0x00110000ec18783b */ /* 0x000fe20000004200 */
        /* <DEDUP_REMOVED lines=16> */
[C---:B-----5:R-:W-:Y:S02]  /*4bd0*/  HMMA.16816.F32.BF16 R80, R4.reuse, R28, R80 ;  /* 0x0000001c0450723c */ /* 0x060fe40000041850 */
[----:B------:R-:W5:Y:S06]  /*4be0*/  MUFU.EX2 R170, R170 ;  /* 0x000000aa00aa7308 */ /* 0x000f6c0000000800 */
[C---:B------:R-:W-:Y:S01]  /*4bf0*/  HMMA.16816.F32.BF16 R76, R4.reuse, R30, R76 ;  /* 0x0000001e044c723c */ /* 0x040fe2000004184c */
[----:B------:R-:W-:Y:S01]  /*4c00*/  LDSM.16.MT88.4 R28, [R233+0x5100] ;  /* 0x00510000e91c783b */ /* 0x000fe20000004200 */
[----:B------:R-:W-:Y:S06]  /*4c10*/  MUFU.EX2 R180, R180 ;  /* 0x000000b400b47308 */ /* 0x000fec0000000800 */
[C---:B---3--:R-:W-:Y:S02]  /*4c20*/  HMMA.16816.F32.BF16 R72, R4.reuse, R12, R72 ;  /* 0x0000000c0448723c */ /* 0x048fe40000041848 */
[----:B------:R-:W3:Y:S06]  /*4c30*/  MUFU.EX2 R179, R179 ;  /* 0x000000b300b37308 */ /* 0x000eec0000000800 */
[----:B------:R-:W-:Y:S01]  /*4c40*/  HMMA.16816.F32.BF16 R68, R4, R14, R68 ;  /* 0x0000000e0444723c */ /* 0x000fe20000041844 */
[----:B------:R-:W2:Y:S01]  /*4c50*/  LDSM.16.MT88.4 R12, [R236+0x5100] ;  /* 0x00510000ec0c783b */ /* 0x000ea20000004200 */
[----:B------:R-:W-:Y:S05]  /*4c60*/  MUFU.EX2 R178, R178 ;  /* 0x000000b200b27308 */ /* 0x000fea0000000800 */
[----:B------:R-:W-:Y:S01]  /*4c70*/  F2FP.BF16.PACK_AB R4, R43, R46 ;  /* 0x0000002e2b04723e */ /* 0x000fe200000010ff */
[----:B------:R-:W-:Y:S01]  /*4c80*/  FADD.FTZ R46, R46, R50 ;  /* 0x000000322e2e7221 */ /* 0x000fe20000010000 */
[----:B------:R-:W-:Y:S01]  /*4c90*/  F2FP.BF16.PACK_AB R6, R2, R42 ;  /* 0x0000002a0206723e */ /* 0x000fe200000010ff */
[----:B------:R-:W2:Y:S01]  /*4ca0*/  MUFU.EX2 R177, R177 ;  /* 0x000000b100b17308 */ /* 0x000ea20000000800 */
[----:B------:R-:W-:Y:S01]  /*4cb0*/  F2FP.BF16.PACK_AB R5, R41, R44 ;  /* 0x0000002c2905723e */ /* 0x000fe200000010ff */
[----:B------:R-:W-:Y:S01]  /*4cc0*/  FADD.FTZ R44, R44, R48 ;  /* 0x000000302c2c7221 */ /* 0x000fe20000010000 */
[----:B------:R-:W-:Y:S01]  /*4cd0*/  F2FP.BF16.PACK_AB R7, R0, R40 ;  /* 0x000000280007723e */ /* 0x000fe200000010ff */
[----:B------:R-:W-:-:S02]  /*4ce0*/  FADD.FTZ R46, R43, R46 ;  /* 0x0000002e2b2e7221 */ /* 0x000fc40000010000 */
[----:B------:R-:W-:Y:S02]  /*4cf0*/  FADD.FTZ R44, R41, R44 ;  /* 0x0000002c292c7221 */ /* 0x000fe40000010000 */
[----:B------:R-:W-:Y:S01]  /*4d00*/  MUFU.EX2 R176, R176 ;  /* 0x000000b000b07308 */ /* 0x000fe20000000800 */
[----:B------:R-:W-:Y:S01]  /*4d10*/  FADD.FTZ R42, R42, R46 ;  /* 0x0000002e2a2a7221 */ /* 0x000fe20000010000 */
[C---:B-1----:R-:W-:Y:S01]  /*4d20*/  HMMA.16816.F32.BF16 R104, R4.reuse, R8, R104 ;  /* 0x000000080468723c */ /* 0x042fe20000041868 */
[----:B------:R-:W-:Y:S02]  /*4d30*/  FADD.FTZ R40, R40, R44 ;  /* 0x0000002c28287221 */ /* 0x000fe40000010000 */
[----:B------:R-:W-:Y:S02]  /*4d40*/  FADD.FTZ R42, R2, R42 ;  /* 0x0000002a022a7221 */ /* 0x000fe40000010000 */
[----:B------:R-:W-:Y:S01]  /*4d50*/  FADD.FTZ R40, R0, R40 ;  /* 0x0000002800287221 */ /* 0x000fe20000010000 */
[----:B------:R-:W1:Y:S02]  /*4d60*/  MUFU.EX2 R171, R171 ;  /* 0x000000ab00ab7308 */ /* 0x000e640000000800 */
[C---:B------:R-:W-:Y:S01]  /*4d70*/  HMMA.16816.F32.BF16 R100, R4.reuse, R10, R100 ;  /* 0x0000000a0464723c */ /* 0x040fe20000041864 */
[----:B------:R-:W1:Y:S05]  /*4d80*/  LDSM.16.MT88.4 R8, [R232+0x5100] ;  /* 0x00510000e808783b */ /* 0x000e6a0000004200 */
[----:B------:R-:W-:Y:S02]  /*4d90*/  MUFU.EX2 R168, R168 ;  /* 0x000000a800a87308 */ /* 0x000fe40000000800 */
[C---:B------:R-:W-:Y:S06]  /*4da0*/  HMMA.16816.F32.BF16 R112, R4.reuse, R16, R112 ;  /* 0x000000100470723c */ /* 0x040fec0000041870 */
[----:B------:R-:W1:Y:S02]  /*4db0*/  MUFU.EX2 R165, R165 ;  /* 0x000000a500a57308 */ /* 0x000e640000000800 */
[C---:B------:R-:W-:Y:S01]  /*4dc0*/  HMMA.16816.F32.BF16 R108, R4.reuse, R18, R108 ;  /* 0x00000012046c723c */ /* 0x040fe2000004186c */
[----:B------:R-:W3:Y:S05]  /*4dd0*/  LDSM.16.MT88.4 R16, [R233+0x1900] ;  /* 0x00190000e910783b */ /* 0x000eea0000004200 */
[----:B------:R-:W-:Y:S02]  /*4de0*/  MUFU.EX2 R160, R160 ;  /* 0x000000a000a07308 */ /* 0x000fe40000000800 */
[C---:B--2---:R-:W-:Y:S06]  /*4df0*/  HMMA.16816.F32.BF16 R96, R4.reuse, R12, R96 ;  /* 0x0000000c0460723c */ /* 0x044fec0000041860 */
[----:B------:R-:W2:Y:S02]  /*4e00*/  MUFU.EX2 R159, R159 ;  /* 0x0000009f009f7308 */ /* 0x000ea40000000800 */
[C---:B------:R-:W-:Y:S01]  /*4e10*/  HMMA.16816.F32.BF16 R92, R4.reuse, R14, R92 ;  /* 0x0000000e045c723c */ /* 0x040fe2000004185c */
[----:B------:R-:W2:Y:S05]  /*4e20*/  LDSM.16.MT88.4 R12, [R232+0x1900] ;  /* 0x00190000e80c783b */ /* 0x000eaa0000004200 */
[----:B------:R-:W-:Y:S02]  /*4e30*/  MUFU.EX2 R158, R158 ;  /* 0x0000009e009e7308 */ /* 0x000fe40000000800 */
[C---:B------:R-:W-:Y:S06]  /*4e40*/  HMMA.16816.F32.BF16 R128, R4.reuse, R24, R128 ;  /* 0x000000180480723c */ /* 0x040fec0000041880 */
[----:B------:R-:W2:Y:S02]  /*4e50*/  MUFU.EX2 R157, R157 ;  /* 0x0000009d009d7308 */ /* 0x000ea40000000800 */
[C---:B-1----:R-:W-:Y:S06]  /*4e60*/  HMMA.16816.F32.BF16 R72, R4.reuse, R8, R72 ;  /* 0x000000080448723c */ /* 0x042fec0000041848 */
[----:B------:R-:W-:Y:S02]  /*4e70*/  MUFU.EX2 R156, R156 ;  /* 0x0000009c009c7308 */ /* 0x000fe40000000800 */
[C---:B------:R-:W-:Y:S01]  /*4e80*/  HMMA.16816.F32.BF16 R68, R4.reuse, R10, R68 ;  /* 0x0000000a0444723c */ /* 0x040fe20000041844 */
[----:B------:R-:W1:Y:S05]  /*4e90*/  LDSM.16.MT88.4 R8, [R236+0x5900] ;  /* 0x00590000ec08783b */ /* 0x000e6a0000004200 */
[----:B------:R-:W1:Y:S02]  /*4ea0*/  MUFU.EX2 R155, R155 ;  /* 0x0000009b009b7308 */ /* 0x000e640000000800 */
[C---:B------:R-:W-:Y:S01]  /*4eb0*/  HMMA.16816.F32.BF16 R124, R4.reuse, R26, R124 ;  /* 0x0000001a047c723c */ /* 0x040fe2000004187c */
[----:B------:R-:W1:Y:S05]  /*4ec0*/  LDSM.16.MT88.4 R24, [R236+0x1900] ;  /* 0x00190000ec18783b */ /* 0x000e6a0000004200 */
[----:B------:R-:W-:Y:S02]  /*4ed0*/  MUFU.EX2 R150, R150 ;  /* 0x0000009600967308 */ /* 0x000fe40000000800 */
[C---:B------:R-:W-:Y:S06]  /*4ee0*/  HMMA.16816.F32.BF16 R120, R4.reuse, R20, R120 ;  /* 0x000000140478723c */ /* 0x040fec0000041878 */
[----:B------:R-:W-:Y:S02]  /*4ef0*/  MUFU.EX2 R249, R249 ;  /* 0x000000f900f97308 */ /* 0x000fe40000000800 */
[C---:B------:R-:W-:Y:S01]  /*4f00*/  HMMA.16816.F32.BF16 R116, R4.reuse, R22, R116 ;  /* 0x000000160474723c */ /* 0x040fe20000041874 */
[----:B------:R-:W1:Y:S05]  /*4f10*/  LDSM.16.MT88.4 R20, [R234+0x1900] ;  /* 0x00190000ea14783b */ /* 0x000e6a0000004200 */
[----:B------:R-:W-:Y:S02]  /*4f20*/  MUFU.EX2 R248, R248 ;  /* 0x000000f800f87308 */ /* 0x000fe40000000800 */
[C---:B------:R-:W-:Y:S08]  /*4f30*/  HMMA.16816.F32.BF16 R88, R4.reuse, R32, R88 ;  /* 0x000000200458723c */ /* 0x040ff00000041858 */
[C---:B------:R-:W-:Y:S01]  /*4f40*/  HMMA.16816.F32.BF16 R84, R4.reuse, R34, R84 ;  /* 0x000000220454723c */ /* 0x040fe20000041854 */
[----:B------:R-:W-:Y:S07]  /*4f50*/  LDSM.16.MT88.4 R32, [R233+0x6900] ;  /* 0x00690000e920783b */ /* 0x000fee0000004200 */
[C---:B------:R-:W-:Y:S08]  /*4f60*/  HMMA.16816.F32.BF16 R80, R4.reuse, R28, R80 ;  /* 0x0000001c0450723c */ /* 0x040ff00000041850 */
[----:B------:R-:W-:Y:S01]  /*4f70*/  HMMA.16816.F32.BF16 R76, R4, R30, R76 ;  /* 0x0000001e044c723c */ /* 0x000fe2000004184c */
[----:B------:R-:W-:Y:S06]  /*4f80*/  LDSM.16.MT88.4 R28, [R233+0x5900] ;  /* 0x00590000e91c783b */ /* 0x000fec0000004200 */
[----:B------:R-:W-:Y:S01]  /*4f90*/  F2FP.BF16.PACK_AB R4, R146, R145 ;  /* 0x000000919204723e */ /* 0x000fe200000010ff */
[----:B------:R-:W-:Y:S01]  /*4fa0*/  FADD.FTZ R145, R145, R42 ;  /* 0x0000002a91917221 */ /* 0x000fe20000010000 */
[----:B------:R-:W-:-:S02]  /*4fb0*/  F2FP.BF16.PACK_AB R6, R147, R148 ;  /* 0x000000949306723e */ /* 0x000fc400000010ff */
[----:B----4-:R-:W-:Y:S01]  /*4fc0*/  F2FP.BF16.PACK_AB R5, R152, R151 ;  /* 0x000000979805723e */ /* 0x010fe200000010ff */
[----:B------:R-:W-:Y:S01]  /*4fd0*/  FADD.FTZ R151, R151, R40 ;  /* 0x0000002897977221 */ /* 0x000fe20000010000 */
[----:B------:R-:W-:Y:S01]  /*4fe0*/  F2FP.BF16.PACK_AB R7, R154, R153 ;  /* 0x000000999a07723e */ /* 0x000fe200000010ff */
[----:B------:R-:W-:Y:S02]  /*4ff0*/  FADD.FTZ R145, R146, R145 ;  /* 0x0000009192917221 */ /* 0x000fe40000010000 */
[----:B------:R-:W-:Y:S02]  /*5000*/  FADD.FTZ R151, R152, R151 ;  /* 0x0000009798977221 */ /* 0x000fe40000010000 */
[----:B------:R-:W-:Y:S02]  /*5010*/  FADD.FTZ R148, R148, R145 ;  /* 0x0000009194947221 */ /* 0x000fe40000010000 */
[----:B---3--:R-:W-:Y:S01]  /*5020*/  HMMA.16816.F32.BF16 R112, R4, R16, R112 ;  /* 0x000000100470723c */ /* 0x008fe20000041870 */
[----:B------:R-:W-:-:S02]  /*5030*/  FADD.FTZ R153, R153, R151 ;  /* 0x0000009799997221 */ /* 0x000fc40000010000 */
[----:B------:R-:W-:Y:S02]  /*5040*/  FADD.FTZ R148, R147, R148 ;  /* 0x0000009493947221 */ /* 0x000fe40000010000 */
[----:B------:R-:W-:-:S03]  /*5050*/  FADD.FTZ R153, R154, R153 ;  /* 0x000000999a997221 */ /* 0x000fc60000010000 */
[C---:B------:R-:W-:Y:S01]  /*5060*/  HMMA.16816.F32.BF16 R108, R4.reuse, R18, R108 ;  /* 0x00000012046c723c */ /* 0x040fe2000004186c */
[----:B------:R-:W3:Y:S07]  /*5070*/  LDSM.16.MT88.4 R16, [R234+0x5900] ;  /* 0x00590000ea10783b */ /* 0x000eee0000004200 */
[C---:B--2---:R-:W-:Y:S08]  /*5080*/  HMMA.16816.F32.BF16 R104, R4.reuse, R12, R104 ;  /* 0x0000000c0468723c */ /* 0x044ff00000041868 */
[C---:B------:R-:W-:Y:S01]  /*5090*/  HMMA.16816.F32.BF16 R100, R4.reuse, R14, R100 ;  /* 0x0000000e0464723c */ /* 0x040fe20000041864 */
[----:B------:R-:W2:Y:S07]  /*50a0*/  LDSM.16.MT88.4 R12, [R232+0x5900] ;  /* 0x00590000e80c783b */ /* 0x000eae0000004200 */
[C---:B-1----:R-:W-:Y:S08]  /*50b0*/  HMMA.16816.F32.BF16 R96, R4.reuse, R8, R96 ;  /* 0x000000080460723c */ /* 0x042ff00000041860 */
[C---:B------:R-:W-:Y:S01]  /*50c0*/  HMMA.16816.F32.BF16 R92, R4.reuse, R10, R92 ;  /* 0x0000000a045c723c */ /* 0x040fe2000004185c */
[----:B------:R-:W1:Y:S07]  /*50d0*/  LDSM.16.MT88.4 R8, [R233+0x2100] ;  /* 0x00210000e908783b */ /* 0x000e6e0000004200 */
[C---:B------:R-:W-:Y:S08]  /*50e0*/  HMMA.16816.F32.BF16 R128, R4.reuse, R24, R128 ;  /* 0x000000180480723c */ /* 0x040ff00000041880 */
[C---:B------:R-:W-:Y:S01]  /*50f0*/  HMMA.16816.F32.BF16 R124, R4.reuse, R26, R124 ;  /* 0x0000001a047c723c */ /* 0x040fe2000004187c */
[----:B------:R-:W-:Y:S07]  /*5100*/  LDSM.16.MT88.4 R24, [R236+0x2100] ;  /* 0x00210000ec18783b */ /* 0x000fee0000004200 */
[C---:B------:R-:W-:Y:S08]  /*5110*/  HMMA.16816.F32.BF16 R120, R4.reuse, R20, R120 ;  /* 0x000000140478723c */ /* 0x040ff00000041878 */
[C---:B------:R-:W-:Y:S01]  /*5120*/  HMMA.16816.F32.BF16 R116, R4.reuse, R22, R116 ;  /* 0x000000160474723c */ /* 0x040fe20000041874 */
[----:B------:R-:W4:Y:S07]  /*5130*/  LDSM.16.MT88.4 R20, [R234+0x2100] ;  /* 0x00210000ea14783b */ /* 0x000f2e0000004200 */
[C---:B---3--:R-:W-:Y:S08]  /*5140*/  HMMA.16816.F32.BF16 R88, R4.reuse, R16, R88 ;  /* 0x000000100458723c */ /* 0x048ff00000041858 */
[C---:B------:R-:W-:Y:S01]  /*5150*/  HMMA.16816.F32.BF16 R84, R4.reuse, R18, R84 ;  /* 0x000000120454723c */ /* 0x040fe20000041854 */
[----:B------:R-:W3:Y:S07]  /*5160*/  LDSM.16.MT88.4 R16, [R232+0x2100] ;  /* 0x00210000e810783b */ /* 0x000eee0000004200 */
[C---:B------:R-:W-:Y:S08]  /*5170*/  HMMA.16816.F32.BF16 R80, R4.reuse, R28, R80 ;  /* 0x0000001c0450723c */ /* 0x040ff00000041850 */
[C---:B------:R-:W-:Y:S01]  /*5180*/  HMMA.16816.F32.BF16 R76, R4.reuse, R30, R76 ;  /* 0x0000001e044c723c */ /* 0x040fe2000004184c */
[----:B------:R-:W-:Y:S07]  /*5190*/  LDSM.16.MT88.4 R28, [R236+0x3100] ;  /* 0x00310000ec1c783b */ /* 0x000fee0000004200 */
[C---:B--2---:R-:W-:Y:S08]  /*51a0*/  HMMA.16816.F32.BF16 R72, R4.reuse, R12, R72 ;  /* 0x0000000c0448723c */ /* 0x044ff00000041848 */
[----:B------:R-:W-:Y:S01]  /*51b0*/  HMMA.16816.F32.BF16 R68, R4, R14, R68 ;  /* 0x0000000e0444723c */ /* 0x000fe20000041844 */
[----:B------:R-:W2:Y:S06]  /*51c0*/  LDSM.16.MT88.4 R12, [R236+0x6100] ;  /* 0x00610000ec0c783b */ /* 0x000eac0000004200 */
[----:B------:R-:W-:Y:S01]  /*51d0*/  F2FP.BF16.PACK_AB R4, R162, R161 ;  /* 0x000000a1a204723e */ /* 0x000fe200000010ff */
[----:B------:R-:W-:Y:S01]  /*51e0*/  FADD.FTZ R161, R161, R148 ;  /* 0x00000094a1a17221 */ /* 0x000fe20000010000 */
[----:B------:R-:W-:-:S02]  /*51f0*/  F2FP.BF16.PACK_AB R6, R163, R164 ;  /* 0x000000a4a306723e */ /* 0x000fc400000010ff */
[C---:B------:R-:W-:Y:S01]  /*5200*/  F2FP.BF16.PACK_AB R5, R167.reuse, R166 ;  /* 0x000000a6a705723e */ /* 0x040fe200000010ff */
[----:B------:R-:W-:Y:S01]  /*5210*/  FADD.FTZ R166, R166, R153 ;  /* 0x00000099a6a67221 */ /* 0x000fe20000010000 */
[----:B-----5:R-:W-:Y:S01]  /*5220*/  F2FP.BF16.PACK_AB R7, R170, R169 ;  /* 0x000000a9aa07723e */ /* 0x020fe200000010ff */
[----:B------:R-:W-:Y:S02]  /*5230*/  FADD.FTZ R161, R162, R161 ;  /* 0x000000a1a2a17221 */ /* 0x000fe40000010000 */
[----:B------:R-:W-:Y:S02]  /*5240*/  FADD.FTZ R166, R167, R166 ;  /* 0x000000a6a7a67221 */ /* 0x000fe40000010000 */
[----:B------:R-:W-:Y:S02]  /*5250*/  FADD.FTZ R164, R164, R161 ;  /* 0x000000a1a4a47221 */ /* 0x000fe40000010000 */
[----:B-1----:R-:W-:Y:S01]  /*5260*/  HMMA.16816.F32.BF16 R112, R4, R8, R112 ;  /* 0x000000080470723c */ /* 0x002fe20000041870 */
[----:B------:R-:W-:-:S02]  /*5270*/  FADD.FTZ R169, R169, R166 ;  /* 0x000000a6a9a97221 */ /* 0x000fc40000010000 */
[----:B------:R-:W-:Y:S02]  /*5280*/  FADD.FTZ R164, R163, R164 ;  /* 0x000000a4a3a47221 */ /* 0x000fe40000010000 */
[----:B------:R-:W-:-:S03]  /*5290*/  FADD.FTZ R169, R170, R169 ;  /* 0x000000a9aaa97221 */ /* 0x000fc60000010000 */
[C---:B------:R-:W-:Y:S01]  /*52a0*/  HMMA.16816.F32.BF16 R108, R4.reuse, R10, R108 ;  /* 0x0000000a046c723c */ /* 0x040fe2000004186c */
[----:B------:R-:W1:Y:S07]  /*52b0*/  LDSM.16.MT88.4 R8, [R233+0x6100] ;  /* 0x00610000e908783b */ /* 0x000e6e0000004200 */
[C---:B----4-:R-:W-:Y:S08]  /*52c0*/  HMMA.16816.F32.BF16 R120, R4.reuse, R20, R120 ;  /* 0x000000140478723c */ /* 0x050ff00000041878 */
[C---:B------:R-:W-:Y:S01]  /*52d0*/  HMMA.16816.F32.BF16 R116, R4.reuse, R22, R116 ;  /* 0x000000160474723c */ /* 0x040fe20000041874 */
[----:B------:R-:W4:Y:S07]  /*52e0*/  LDSM.16.MT88.4 R20, [R234+0x6100] ;  /* 0x00610000ea14783b */ /* 0x000f2e0000004200 */
[C---:B---3--:R-:W-:Y:S08]  /*52f0*/  HMMA.16816.F32.BF16 R104, R4.reuse, R16, R104 ;  /* 0x000000100468723c */ /* 0x048ff00000041868 */
        /* <DEDUP_REMOVED lines=11> */
[C---:B----4-:R-:W-:Y:S08]  /*53b0*/  HMMA.16816.F32.BF16 R88, R4.reuse, R20, R88 ;  /* 0x000000140458723c */ /* 0x050ff00000041858 */
[C---:B------:R-:W-:Y:S01]  /*53c0*/  HMMA.16816.F32.BF16 R84, R4.reuse, R22, R84 ;  /* 0x000000160454723c */ /* 0x040fe20000041854 */
[----:B------:R-:W4:Y:S07]  /*53d0*/  LDSM.16.MT88.4 R20, [R233+0x2900] ;  /* 0x00290000e914783b */ /* 0x000f2e0000004200 */
[C---:B---3--:R-:W-:Y:S08]  /*53e0*/  HMMA.16816.F32.BF16 R72, R4.reuse, R16, R72 ;  /* 0x000000100448723c */ /* 0x048ff00000041848 */
[----:B------:R-:W-:Y:S01]  /*53f0*/  HMMA.16816.F32.BF16 R68, R4, R18, R68 ;  /* 0x000000120444723c */ /* 0x000fe20000041844 */
[----:B------:R-:W3:Y:S06]  /*5400*/  LDSM.16.MT88.4 R16, [R236+0x6900] ;  /* 0x00690000ec10783b */ /* 0x000eec0000004200 */
[----:B------:R-:W-:Y:S01]  /*5410*/  F2FP.BF16.PACK_AB R4, R179, R180 ;  /* 0x000000b4b304723e */ /* 0x000fe200000010ff */
[----:B------:R-:W-:Y:S01]  /*5420*/  FADD.FTZ R180, R180, R164 ;  /* 0x000000a4b4b47221 */ /* 0x000fe20000010000 */
[----:B------:R-:W-:-:S02]  /*5430*/  F2FP.BF16.PACK_AB R6, R177, R178 ;  /* 0x000000b2b106723e */ /* 0x000fc400000010ff */
[----:B------:R-:W-:Y:S01]  /*5440*/  F2FP.BF16.PACK_AB R5, R171, R176 ;  /* 0x000000b0ab05723e */ /* 0x000fe200000010ff */
[----:B------:R-:W-:Y:S01]  /*5450*/  FADD.FTZ R176, R176, R169 ;  /* 0x000000a9b0b07221 */ /* 0x000fe20000010000 */
[----:B------:R-:W-:Y:S01]  /*5460*/  F2FP.BF16.PACK_AB R7, R165, R168 ;  /* 0x000000a8a507723e */ /* 0x000fe200000010ff */
[----:B------:R-:W-:Y:S02]  /*5470*/  FADD.FTZ R180, R179, R180 ;  /* 0x000000b4b3b47221 */ /* 0x000fe40000010000 */
[----:B------:R-:W-:Y:S02]  /*5480*/  FADD.FTZ R176, R171, R176 ;  /* 0x000000b0abb07221 */ /* 0x000fe40000010000 */
[----:B------:R-:W-:Y:S02]  /*5490*/  FADD.FTZ R178, R178, R180 ;  /* 0x000000b4b2b27221 */ /* 0x000fe40000010000 */
[----:B--2---:R-:W-:Y:S01]  /*54a0*/  HMMA.16816.F32.BF16 R120, R4, R12, R120 ;  /* 0x0000000c0478723c */ /* 0x004fe20000041878 */
[----:B------:R-:W-:-:S02]  /*54b0*/  FADD.FTZ R168, R168, R176 ;  /* 0x000000b0a8a87221 */ /* 0x000fc40000010000 */
[----:B------:R-:W-:Y:S02]  /*54c0*/  FADD.FTZ R178, R177, R178 ;  /* 0x000000b2b1b27221 */ /* 0x000fe40000010000 */
[----:B------:R-:W-:-:S03]  /*54d0*/  FADD.FTZ R168, R165, R168 ;  /* 0x000000a8a5a87221 */ /* 0x000fc60000010000 */
[C---:B------:R-:W-:Y:S01]  /*54e0*/  HMMA.16816.F32.BF16 R116, R4.reuse, R14, R116 ;  /* 0x0000000e0474723c */ /* 0x040fe20000041874 */
[----:B------:R-:W2:Y:S07]  /*54f0*/  LDSM.16.MT88.4 R12, [R234+0x6900] ;  /* 0x00690000ea0c783b */ /* 0x000eae0000004200 */
[C---:B-1----:R-:W-:Y:S08]  /*5500*/  HMMA.16816.F32.BF16 R104, R4.reuse, R8, R104 ;  /* 0x000000080468723c */ /* 0x042ff00000041868 */
[C---:B------:R-:W-:Y:S01]  /*5510*/  HMMA.16816.F32.BF16 R100, R4.reuse, R10, R100 ;  /* 0x0000000a0464723c */ /* 0x040fe20000041864 */
[----:B------:R-:W1:Y:S07]  /*5520*/  LDSM.16.MT88.4 R8, [R232+0x6900] ;  /* 0x00690000e808783b */ /* 0x000e6e0000004200 */
[C---:B----4-:R-:W-:Y:S08]  /*5530*/  HMMA.16816.F32.BF16 R112, R4.reuse, R20, R112 ;  /* 0x000000140470723c */ /* 0x050ff00000041870 */
[C---:B------:R-:W-:Y:S01]  /*5540*/  HMMA.16816.F32.BF16 R108, R4.reuse, R22, R108 ;  /* 0x00000016046c723c */ /* 0x040fe2000004186c */
[----:B------:R-:W-:Y:S07]  /*5550*/  LDSM.16.MT88.4 R20, [R232+0x3100] ;  /* 0x00310000e814783b */ /* 0x000fee0000004200 */
        /* <DEDUP_REMOVED lines=9> */
[C---:B------:R-:W-:Y:S01]  /*55f0*/  HMMA.16816.F32.BF16 R80, R4.reuse, R32, R80 ;  /* 0x000000200450723c */ /* 0x040fe20000041850 */
[----:B------:R-:W4:Y:S07]  /*5600*/  MUFU.EX2 R32, R149 ;  /* 0x0000009500207308 */ /* 0x000f2e0000000800 */
[C---:B------:R-:W-:Y:S08]  /*5610*/  HMMA.16816.F32.BF16 R128, R4.reuse, R24, R128 ;  /* 0x000000180480723c */ /* 0x040ff00000041880 */
[C---:B------:R-:W-:Y:S01]  /*5620*/  HMMA.16816.F32.BF16 R124, R4.reuse, R26, R124 ;  /* 0x0000001a047c723c */ /* 0x040fe2000004187c */
[----:B------:R-:W5:Y:S07]  /*5630*/  LDSM.16.MT88.4 R24, [R234+0x3100] ;  /* 0x00310000ea18783b */ /* 0x000f6e0000004200 */
[----:B------:R-:W-:Y:S07]  /*5640*/  HMMA.16816.F32.BF16 R76, R4, R34, R76 ;  /* 0x00000022044c723c */ /* 0x000fee000004184c */
[----:B------:R-:W-:Y:S01]  /*5650*/  F2FP.BF16.PACK_AB R4, R159, R160 ;  /* 0x000000a09f04723e */ /* 0x000fe200000010ff */
[----:B------:R-:W-:Y:S01]  /*5660*/  FADD.FTZ R160, R160, R178 ;  /* 0x000000b2a0a07221 */ /* 0x000fe20000010000 */
[----:B------:R-:W-:-:S02]  /*5670*/  F2FP.BF16.PACK_AB R6, R157, R158 ;  /* 0x0000009e9d06723e */ /* 0x000fc400000010ff */
[----:B------:R-:W-:Y:S01]  /*5680*/  F2FP.BF16.PACK_AB R5, R155, R156 ;  /* 0x0000009c9b05723e */ /* 0x000fe200000010ff */
[----:B------:R-:W-:Y:S01]  /*5690*/  FADD.FTZ R156, R156, R168 ;  /* 0x000000a89c9c7221 */ /* 0x000fe20000010000 */
[----:B----4-:R-:W-:Y:S01]  /*56a0*/  F2FP.BF16.PACK_AB R7, R32, R150 ;  /* 0x000000962007723e */ /* 0x010fe200000010ff */
        /* <DEDUP_REMOVED lines=9> */
[C---:B------:R-:W-:Y:S08]  /*5740*/  HMMA.16816.F32.BF16 R104, R4.reuse, R20, R104 ;  /* 0x000000140468723c */ /* 0x040ff00000041868 */
[C---:B------:R-:W-:Y:S01]  /*5750*/  HMMA.16816.F32.BF16 R100, R4.reuse, R22, R100 ;  /* 0x000000160464723c */ /* 0x040fe20000041864 */
[----:B------:R-:W4:Y:S07]  /*5760*/  LDSM.16.MT88.4 R20, [R232+0x7100] ;  /* 0x00710000e814783b */ /* 0x000f2e0000004200 */
[C---:B--2---:R-:W-:Y:S08]  /*5770*/  HMMA.16816.F32.BF16 R96, R4.reuse, R12, R96 ;  /* 0x0000000c0460723c */ /* 0x044ff00000041860 */
[C---:B------:R-:W-:Y:S01]  /*5780*/  HMMA.16816.F32.BF16 R92, R4.reuse, R14, R92 ;  /* 0x0000000e045c723c */ /* 0x040fe2000004185c */
[----:B------:R-:W2:Y:S07]  /*5790*/  LDSM.16.MT88.4 R12, [R236+0x3900] ;  /* 0x00390000ec0c783b */ /* 0x000eae0000004200 */
[C---:B-1----:R-:W-:Y:S08]  /*57a0*/  HMMA.16816.F32.BF16 R88, R4.reuse, R8, R88 ;  /* 0x000000080458723c */ /* 0x042ff00000041858 */
[C---:B------:R-:W-:Y:S01]  /*57b0*/  HMMA.16816.F32.BF16 R84, R4.reuse, R10, R84 ;  /* 0x0000000a0454723c */ /* 0x040fe20000041854 */
[----:B------:R-:W1:Y:S07]  /*57c0*/  LDSM.16.MT88.4 R8, [R234+0x3900] ;  /* 0x00390000ea08783b */ /* 0x000e6e0000004200 */
[C---:B------:R-:W-:Y:S07]  /*57d0*/  HMMA.16816.F32.BF16 R128, R4.reuse, R28, R128 ;  /* 0x0000001c0480723c */ /* 0x040fee0000041880 */
[--C-:B------:R-:W-:Y:S01]  /*57e0*/  FFMA.FTZ R28, R65, c[0x0][0x2d0], -R63.reuse ;  /* 0x0000b400411c7a23 */ /* 0x100fe2000001083f */
[----:B-----5:R-:W-:Y:S01]  /*57f0*/  HMMA.16816.F32.BF16 R120, R4, R24, R120 ;  /* 0x000000180478723c */ /* 0x020fe20000041878 */
[----:B------:R-:W-:-:S04]  /*5800*/  FFMA.FTZ R29, R64, c[0x0][0x2d0], -R63 ;  /* 0x0000b400401d7a23 */ /* 0x000fc8000001083f */
[----:B------:R-:W-:Y:S02]  /*5810*/  MUFU.EX2 R28, R28 ;  /* 0x0000001c001c7308 */ /* 0x000fe40000000800 */
[--C-:B------:R-:W-:Y:S01]  /*5820*/  FFMA.FTZ R24, R144, c[0x0][0x2d0], -R133.reuse ;  /* 0x0000b40090187a23 */ /* 0x100fe20000010885 */
[----:B------:R-:W-:Y:S01]  /*5830*/  HMMA.16816.F32.BF16 R116, R4, R26, R116 ;  /* 0x0000001a0474723c */ /* 0x000fe20000041874 */
[----:B------:R-:W-:-:S04]  /*5840*/  FFMA.FTZ R25, R135, c[0x0][0x2d0], -R133 ;  /* 0x0000b40087197a23 */ /* 0x000fc80000010885 */
[----:B------:R-:W5:Y:S02]  /*5850*/  MUFU.EX2 R24, R24 ;  /* 0x0000001800187308 */ /* 0x000f640000000800 */
[----:B------:R-:W-:Y:S01]  /*5860*/  FFMA.FTZ R26, R134, c[0x0][0x2d0], -R133 ;  /* 0x0000b400861a7a23 */ /* 0x000fe20000010885 */
[----:B------:R-:W-:Y:S01]  /*5870*/  HMMA.16816.F32.BF16 R124, R4, R30, R124 ;  /* 0x0000001e047c723c */ /* 0x000fe2000004187c */
[----:B------:R-:W-:-:S04]  /*5880*/  FFMA.FTZ R27, R66, c[0x0][0x2d0], -R63 ;  /* 0x0000b400421b7a23 */ /* 0x000fc8000001083f */
[----:B------:R-:W1:Y:S03]  /*5890*/  MUFU.EX2 R25, R25 ;  /* 0x0000001900197308 */ /* 0x000e660000000800 */
[C---:B---3--:R-:W-:Y:S05]  /*58a0*/  HMMA.16816.F32.BF16 R80, R4.reuse, R16, R80 ;  /* 0x000000100450723c */ /* 0x048fea0000041850 */
[----:B------:R-:W3:Y:S01]  /*58b0*/  MUFU.EX2 R26, R26 ;  /* 0x0000001a001a7308 */ /* 0x000ee20000000800 */
[----:B-----5:R-:W-:Y:S02]  /*58c0*/  FADD.FTZ R158, R24, R158 ;  /* 0x0000009e189e7221 */ /* 0x020fe40000010000 */
[----:B------:R-:W-:Y:S01]  /*58d0*/  HMMA.16816.F32.BF16 R76, R4, R18, R76 ;  /* 0x00000012044c723c */ /* 0x000fe2000004184c */
[----:B------:R-:W5:Y:S04]  /*58e0*/  LDSM.16.MT88.4 R16, [R233+0x3900] ;  /* 0x00390000e910783b */ /* 0x000f680000004200 */
[----:B------:R-:W2:Y:S01]  /*58f0*/  MUFU.EX2 R27, R27 ;  /* 0x0000001b001b7308 */ /* 0x000ea20000000800 */
[----:B-1----:R-:W-:-:S02]  /*5900*/  FADD.FTZ R158, R25, R158 ;  /* 0x0000009e199e7221 */ /* 0x002fc40000010000 */
[C---:B----4-:R-:W-:Y:S05]  /*5910*/  HMMA.16816.F32.BF16 R72, R4.reuse, R20, R72 ;  /* 0x000000140448723c */ /* 0x050fea0000041848 */
[----:B------:R-:W1:Y:S01]  /*5920*/  MUFU.EX2 R29, R29 ;  /* 0x0000001d001d7308 */ /* 0x000e620000000800 */
[----:B---3--:R-:W-:Y:S02]  /*5930*/  FADD.FTZ R158, R26, R158 ;  /* 0x0000009e1a9e7221 */ /* 0x008fe40000010000 */
[----:B------:R-:W-:Y:S01]  /*5940*/  HMMA.16816.F32.BF16 R68, R4, R22, R68 ;  /* 0x000000160444723c */ /* 0x000fe20000041844 */
[----:B--2---:R-:W-:-:S06]  /*5950*/  FADD.FTZ R150, R27, R150 ;  /* 0x000000961b967221 */ /* 0x004fcc0000010000 */
[----:B------:R-:W-:Y:S02]  /*5960*/  F2FP.BF16.PACK_AB R4, R25, R24 ;  /* 0x000000181904723e */ /* 0x000fe400000010ff */
[C---:B------:R-:W-:Y:S01]  /*5970*/  F2FP.BF16.PACK_AB R6, R249.reuse, R26 ;  /* 0x0000001af906723e */ /* 0x040fe200000010ff */
[C---:B------:R-:W-:Y:S01]  /*5980*/  FADD.FTZ R150, R28.reuse, R150 ;  /* 0x000000961c967221 */ /* 0x040fe20000010000 */
[----:B------:R-:W-:Y:S01]  /*5990*/  F2FP.BF16.PACK_AB R5, R28, R27 ;  /* 0x0000001b1c05723e */ /* 0x000fe200000010ff */
[----:B------:R-:W-:Y:S01]  /*59a0*/  FADD.FTZ R249, R249, R158 ;  /* 0x0000009ef9f97221 */ /* 0x000fe20000010000 */
[----:B-1----:R-:W-:Y:S01]  /*59b0*/  F2FP.BF16.PACK_AB R7, R248, R29 ;  /* 0x0000001df807723e */ /* 0x002fe200000010ff */
[----:B------:R-:W-:-:S04]  /*59c0*/  FADD.FTZ R150, R29, R150 ;  /* 0x000000961d967221 */ /* 0x000fc80000010000 */
[----:B------:R-:W-:Y:S02]  /*59d0*/  FADD.FTZ R248, R248, R150 ;  /* 0x00000096f8f87221 */ /* 0x000fe40000010000 */
[C---:B------:R-:W-:Y:S08]  /*59e0*/  HMMA.16816.F32.BF16 R128, R4.reuse, R12, R128 ;  /* 0x0000000c0480723c */ /* 0x040ff00000041880 */
[C---:B------:R-:W-:Y:S01]  /*59f0*/  HMMA.16816.F32.BF16 R124, R4.reuse, R14, R124 ;  /* 0x0000000e047c723c */ /* 0x040fe2000004187c */
[----:B------:R-:W1:Y:S07]  /*5a00*/  LDSM.16.MT88.4 R12, [R232+0x3900] ;  /* 0x00390000e80c783b */ /* 0x000e6e0000004200 */
[C---:B------:R-:W-:Y:S08]  /*5a10*/  HMMA.16816.F32.BF16 R120, R4.reuse, R8, R120 ;  /* 0x000000080478723c */ /* 0x040ff00000041878 */
[C---:B------:R-:W-:Y:S01]  /*5a20*/  HMMA.16816.F32.BF16 R116, R4.reuse, R10, R116 ;  /* 0x0000000a0474723c */ /* 0x040fe20000041874 */
[----:B------:R-:W2:Y:S07]  /*5a30*/  LDSM.16.MT88.4 R8, [R236+0x7900] ;  /* 0x00790000ec08783b */ /* 0x000eae0000004200 */
[C---:B-----5:R-:W-:Y:S08]  /*5a40*/  HMMA.16816.F32.BF16 R112, R4.reuse, R16, R112 ;  /* 0x000000100470723c */ /* 0x060ff00000041870 */
[C---:B------:R-:W-:Y:S01]  /*5a50*/  HMMA.16816.F32.BF16 R108, R4.reuse, R18, R108 ;  /* 0x00000012046c723c */ /* 0x040fe2000004186c */
[----:B------:R-:W3:Y:S07]  /*5a60*/  LDSM.16.MT88.4 R16, [R234+0x7900] ;  /* 0x00790000ea10783b */ /* 0x000eee0000004200 */
[C---:B-1----:R-:W-:Y:S08]  /*5a70*/  HMMA.16816.F32.BF16 R104, R4.reuse, R12, R104 ;  /* 0x0000000c0468723c */ /* 0x042ff00000041868 */
[C---:B------:R-:W-:Y:S01]  /*5a80*/  HMMA.16816.F32.BF16 R100, R4.reuse, R14, R100 ;  /* 0x0000000e0464723c */ /* 0x040fe20000041864 */
[----:B------:R-:W1:Y:S07]  /*5a90*/  LDSM.16.MT88.4 R12, [R233+0x7900] ;  /* 0x00790000e90c783b */ /* 0x000e6e0000004200 */
[C---:B--2---:R-:W-:Y:S08]  /*5aa0*/  HMMA.16816.F32.BF16 R96, R4.reuse, R8, R96 ;  /* 0x000000080460723c */ /* 0x044ff00000041860 */
[C---:B------:R-:W-:Y:S01]  /*5ab0*/  HMMA.16816.F32.BF16 R92, R4.reuse, R10, R92 ;  /* 0x0000000a045c723c */ /* 0x040fe2000004185c */
[----:B------:R-:W2:Y:S07]  /*5ac0*/  LDSM.16.MT88.4 R8, [R232+0x7900] ;  /* 0x00790000e808783b */ /* 0x000eae0000004200 */
[C---:B---3--:R-:W-:Y:S08]  /*5ad0*/  HMMA.16816.F32.BF16 R88, R4.reuse, R16, R88 ;  /* 0x000000100458723c */ /* 0x048ff00000041858 */
[C---:B------:R-:W-:Y:S08]  /*5ae0*/  HMMA.16816.F32.BF16 R84, R4.reuse, R18, R84 ;  /* 0x000000120454723c */ /* 0x040ff00000041854 */
[C---:B-1----:R-:W-:Y:S08]  /*5af0*/  HMMA.16816.F32.BF16 R80, R4.reuse, R12, R80 ;  /* 0x0000000c0450723c */ /* 0x042ff00000041850 */
[C---:B------:R-:W-:Y:S08]  /*5b00*/  HMMA.16816.F32.BF16 R76, R4.reuse, R14, R76 ;  /* 0x0000000e044c723c */ /* 0x040ff0000004184c */
[C---:B--2---:R-:W-:Y:S08]  /*5b10*/  HMMA.16816.F32.BF16 R72, R4.reuse, R8, R72 ;  /* 0x000000080448723c */ /* 0x044ff00000041848 */
[----:B------:R-:W-:Y:S01]  /*5b20*/  HMMA.16816.F32.BF16 R68, R4, R10, R68 ;  /* 0x0000000a0444723c */ /* 0x000fe20000041844 */
[----:B------:R-:W-:Y:S11]  /*5b30*/  @!P1 BRA `(.L_x_5) ;  /* 0x0000416000009947 */ /* 0x000ff60003800000 */
[C---:B------:R-:W-:Y:S01]  /*5b40*/  SHF.L.U64.HI R247, R37.reuse, 0x1, R39 ;  /* 0x0000000125f77819 */ /* 0x040fe20000010227 */
[----:B------:R-:W-:Y:S01]  /*5b50*/  IMAD.SHL.U32 R246, R37, 0x2, RZ ;  /* 0x0000000225f67824 */ /* 0x000fe200078e00ff */
[C---:B------:R-:W-:Y:S01]  /*5b60*/  SHF.L.U64.HI R245, R36.reuse, 0x1, R38 ;  /* 0x0000000124f57819 */ /* 0x040fe20000010226 */
[----:B------:R-:W-:Y:S01]  /*5b70*/  IMAD.SHL.U32 R244, R36, 0x2, RZ ;  /* 0x0000000224f47824 */ /* 0x000fe200078e00ff */
[----:B------:R-:W-:Y:S01]  /*5b80*/  MOV R0, R3 ;  /* 0x0000000300007202 */ /* 0x000fe20000000f00 */
[----:B------:R-:W-:Y:S01]  /*5b90*/  IMAD.MOV.U32 R2, RZ, RZ, R132 ;  /* 0x000000ffff027224 */ /* 0x000fe200078e0084 */
[----:B------:R-:W-:Y:S06]  /*5ba0*/  BRA `(.L_x_6) ;  /* 0x000003c000007947 */ /* 0x000fec0003800000 */
.L_x_8:
[----:B------:R-:W-:Y:S01]  /*5bb0*/  ULEA UR5, UR6, UR9, 0x7 ;  /* 0x0000000906057291 */ /* 0x000fe2000f8e383f */
[----:B------:R-:W-:Y:S05]  /*5bc0*/  IMAD.MOV.U32 R239, RZ, RZ, RZ ;  /* 0x000000ffffef7224 */ /* 0x000fea00078e00ff */
[----:B------:R-:W-:Y:S05]  /*5bd0*/  IMAD.U32 R240, RZ, RZ, UR5 ;  /* 0x00000005fff07e24 */ /* 0x000fea000f8e00ff */
[----:B------:R-:W-:Y:S05]  /*5be0*/  IADD3 R240, R240, -0x80, R242 ;  /* 0xffffff80f0f07810 */ /* 0x000fea0007ffe0f2 */
[----:B------:R-:W-:Y:S04]  /*5bf0*/  @P0 IMAD.HI.U32 R4, R240, c[0x0][0x2bc], RZ ;  /* 0x0000af00f0040a27 */ /* 0x000fe800078e00ff */
[----:B------:R-:W-:Y:S01]  /*5c00*/  IMAD.MOV.U32 R3, RZ, RZ, R240 ;  /* 0x000000ffff037224 */ /* 0x000fe200078e00f0 */
[----:B------:R-:W-:Y:S04]  /*5c10*/  @P0 SHF.R.U32.HI R3, RZ, c[0x0][0x2c0], R4 ;  /* 0x0000b000ff030a19 */ /* 0x000fe80000011604 */
[C---:B------:R-:W-:Y:S04]  /*5c20*/  @!P6 IADD3 R6, P1, R3.reuse, UR16, RZ ;  /* 0x000000100306ec10 */ /* 0x040fe8000ff3e0ff */
[----:B------:R-:W-:Y:S01]  /*5c30*/  @!P6 LEA.HI.X.SX32 R5, R3, UR11, 0x1, P1 ;  /* 0x0000000b0305ec11 */ /* 0x000fe200088f0eff */
[----:B------:R-:W-:Y:S01]  /*5c40*/  IMAD.MOV R3, RZ, RZ, -R3 ;  /* 0x000000ffff037224 */ /* 0x000fe200078e0a03 */
[C---:B------:R-:W-:Y:S03]  /*5c50*/  @!P6 LEA R4, P1, R6.reuse, c[0x0][0x2a0], 0x2 ;  /* 0x0000a8000604ea11 */ /* 0x040fe600078210ff */
[----:B------:R-:W-:Y:S01]  /*5c60*/  IMAD R240, R3, c[0x0][0x2b8], R240 ;  /* 0x0000ae0003f07a24 */ /* 0x000fe200078e02f0 */
[----:B------:R-:W-:Y:S03]  /*5c70*/  @!P6 LEA.HI.X R5, R6, c[0x0][0x2a4], R5, 0x2, P1 ;  /* 0x0000a9000605ea11 */ /* 0x000fe600008f1405 */
[C---:B------:R-:W-:Y:S01]  /*5c80*/  IMAD.WIDE.U32 R6, R240.reuse, c[0x0][0x1e0], RZ ;  /* 0x00007800f0067a25 */ /* 0x040fe200078e00ff */
[----:B------:R-:W-:Y:S01]  /*5c90*/  SHF.R.S32.HI R3, RZ, 0x1f, R240 ;  /* 0x0000001fff037819 */ /* 0x000fe200000114f0 */
[----:B------:R-:W2:Y:S04]  /*5ca0*/  @!P6 LDG.E R239, [R4.64] ;  /* 0x0000000c04efe981 */ /* 0x000ea8000c1e1900 */
[----:B------:R-:W-:Y:S04]  /*5cb0*/  IMAD R3, R3, c[0x0][0x1e0], RZ ;  /* 0x0000780003037a24 */ /* 0x000fe800078e02ff */
[----:B------:R-:W-:Y:S04]  /*5cc0*/  IMAD R3, R240, c[0x0][0x1e4], R3 ;  /* 0x00007900f0037a24 */ /* 0x000fe800078e0203 */
[----:B------:R-:W-:Y:S01]  /*5cd0*/  IMAD.IADD R7, R7, 0x1, R3 ;  /* 0x0000000107077824 */ /* 0x000fe200078e0203 */
[----:B--2---:R-:W-:Y:S03]  /*5ce0*/  SHF.R.S32.HI R3, RZ, 0x1f, R239 ;  /* 0x0000001fff037819 */ /* 0x004fe600000114ef */
[----:B------:R-:W-:Y:S04]  /*5cf0*/  IMAD.WIDE.U32 R6, R239, c[0x0][0x1f0], R6 ;  /* 0x00007c00ef067a25 */ /* 0x000fe800078e0006 */
[----:B------:R-:W-:Y:S01]  /*5d00*/  IMAD R3, R3, c[0x0][0x1f0], RZ ;  /* 0x00007c0003037a24 */ /* 0x000fe200078e02ff */
[----:B------:R-:W-:Y:S03]  /*5d10*/  IADD3 R5, P1, R6, UR20, RZ ;  /* 0x0000001406057c10 */ /* 0x000fe6000ff3e0ff */
[----:B------:R-:W-:Y:S05]  /*5d20*/  IMAD R3, R239, c[0x0][0x1f4], R3 ;  /* 0x00007d00ef037a24 */ /* 0x000fea00078e0203 */
[----:B------:R-:W-:Y:S02]  /*5d30*/  IADD3.X R3, R7, UR18, R3, P1, !PT ;  /* 0x0000001207037c10 */ /* 0x000fe40008ffe403 */
[C---:B------:R-:W-:Y:S04]  /*5d40*/  LEA R4, P1, R5.reuse, c[0x0][0x1c8], 0x1 ;  /* 0x0000720005047a11 */ /* 0x040fe800078208ff */
[----:B------:R-:W-:Y:S01]  /*5d50*/  LEA.HI.X R3, R5, c[0x0][0x1cc], R3, 0x1, P1 ;  /* 0x0000730005037a11 */ /* 0x000fe200008f0c03 */
[----:B------:R-:W1:Y:S04]  /*5d60*/  SHFL.IDX PT, R9, R4, RZ, 0x181f ;  /* 0x00181fff04097589 */ /* 0x000e6800000e0000 */
[----:B------:R-:W2:Y:S04]  /*5d70*/  SHFL.IDX PT, R10, R3, RZ, 0x181f ;  /* 0x00181fff030a7589 */ /* 0x000ea800000e0000 */
[----:B------:R-:W3:Y:S04]  /*5d80*/  SHFL.IDX PT, R7, R4, 0x1, 0x181f ;  /* 0x00381f0004077f89 */ /* 0x000ee800000e0000 */
[----:B------:R-:W4:Y:S04]  /*5d90*/  SHFL.IDX PT, R8, R3, 0x1, 0x181f ;  /* 0x00381f0003087f89 */ /* 0x000f2800000e0000 */
[----:B------:R-:W-:Y:S04]  /*5da0*/  SHFL.IDX PT, R5, R4, 0x2, 0x181f ;  /* 0x00581f0004057f89 */ /* 0x000fe800000e0000 */
[----:B------:R-:W-:Y:S04]  /*5db0*/  SHFL.IDX PT, R6, R3, 0x2, 0x181f ;  /* 0x00581f0003067f89 */ /* 0x000fe800000e0000 */
[----:B------:R-:W5:Y:S01]  /*5dc0*/  SHFL.IDX PT, R4, R4, 0x3, 0x181f ;  /* 0x00781f0004047f89 */ /* 0x000f6200000e0000 */
[C---:B-1----:R-:W-:Y:S02]  /*5dd0*/  IADD3 R12, P5, R9.reuse, R246, RZ ;  /* 0x000000f6090c7210 */ /* 0x042fe40007fbe0ff */
[----:B------:R-:W-:Y:S01]  /*5de0*/  IADD3 R16, P2, R9, R244, RZ ;  /* 0x000000f409107210 */ /* 0x000fe20007f5e0ff */
[----:B------:R-:W1:Y:S02]  /*5df0*/  SHFL.IDX PT, R3, R3, 0x3, 0x181f ;  /* 0x00781f0003037f89 */ /* 0x000e6400000e0000 */
[C-C-:B--2---:R-:W-:Y:S01]  /*5e00*/  IMAD.X R13, R10.reuse, 0x1, R247.reuse, P5 ;  /* 0x000000010a0d7824 */ /* 0x144fe200028e06f7 */
[-C--:B------:R-:W-:Y:S02]  /*5e10*/  IADD3.X R17, R10, R245.reuse, RZ, P2, !PT ;  /* 0x000000f50a117210 */ /* 0x080fe400017fe4ff */
[C---:B---3--:R-:W-:Y:S02]  /*5e20*/  IADD3 R14, P1, R7.reuse, R246, RZ ;  /* 0x000000f6070e7210 */ /* 0x048fe40007f3e0ff */
[----:B------:R2:W-:Y:S01]  /*5e30*/  LDGSTS.E.BYPASS.LTC128B.128 [R241+0x8100], [R12.64], !P4 ;  /* 0x081000000cf17fae */ /* 0x0005e2000e101d4c */
[----:B------:R-:W-:Y:S02]  /*5e40*/  IADD3 R10, P2, R7, R244, RZ ;  /* 0x000000f4070a7210 */ /* 0x000fe40007f5e0ff */
[C---:B----4-:R-:W-:Y:S01]  /*5e50*/  IMAD.X R15, R8.reuse, 0x1, R247, P1 ;  /* 0x00000001080f7824 */ /* 0x050fe200008e06f7 */
[----:B------:R3:W-:Y:S02]  /*5e60*/  LDGSTS.E.BYPASS.LTC128B.128 [R241+0xc100], [R16.64], !P3 ;  /* 0x0c10000010f17fae */ /* 0x0007e4000d901d4c */
[----:B------:R-:W-:Y:S02]  /*5e70*/  IMAD.X R11, R8, 0x1, R245, P2 ;  /* 0x00000001080b7824 */ /* 0x000fe400010e06f5 */
[----:B------:R4:W-:Y:S04]  /*5e80*/  LDGSTS.E.BYPASS.LTC128B.128 [R241+0x9100], [R14.64], !P4 ;  /* 0x091000000ef17fae */ /* 0x0009e8000e101d4c */
[----:B------:R3:W-:Y:S01]  /*5e90*/  LDGSTS.E.BYPASS.LTC128B.128 [R241+0xd100], [R10.64], !P3 ;  /* 0x0d1000000af17fae */ /* 0x0007e2000d901d4c */
[-C--:B-----5:R-:W-:Y:S05]  /*5ea0*/  IADD3 R8, P2, R4, R246.reuse, RZ ;  /* 0x000000f604087210 */ /* 0x0a0fea0007f5e0ff */
[--C-:B-1----:R-:W-:Y:S01]  /*5eb0*/  IMAD.X R9, R3, 0x1, R247.reuse, P2 ;  /* 0x0000000103097824 */ /* 0x102fe200010e06f7 */
[C---:B--2---:R-:W-:Y:S05]  /*5ec0*/  IADD3 R12, P1, R5.reuse, R246, RZ ;  /* 0x000000f6050c7210 */ /* 0x044fea0007f3e0ff */
[----:B------:R-:W-:Y:S01]  /*5ed0*/  IMAD.X R13, R6, 0x1, R247, P1 ;  /* 0x00000001060d7824 */ /* 0x000fe200008e06f7 */
[-C--:B------:R-:W-:Y:S02]  /*5ee0*/  IADD3 R4, P1, R4, R244.reuse, RZ ;  /* 0x000000f404047210 */ /* 0x080fe40007f3e0ff */
[----:B----4-:R-:W-:Y:S02]  /*5ef0*/  IADD3 R14, P5, R5, R244, RZ ;  /* 0x000000f4050e7210 */ /* 0x010fe40007fbe0ff */
[----:B------:R3:W-:Y:S01]  /*5f00*/  LDGSTS.E.BYPASS.LTC128B.128 [R241+0xa100], [R12.64], !P4 ;  /* 0x0a1000000cf17fae */ /* 0x0007e2000e101d4c */
[----:B------:R-:W-:Y:S01]  /*5f10*/  IMAD.X R5, R3, 0x1, R245, P1 ;  /* 0x0000000103057824 */ /* 0x000fe200008e06f5 */
[----:B------:R-:W-:Y:S05]  /*5f20*/  IADD3.X R15, R6, R245, RZ, P5, !PT ;  /* 0x000000f5060f7210 */ /* 0x000fea0002ffe4ff */
[----:B------:R3:W-:Y:S04]  /*5f30*/  LDGSTS.E.BYPASS.LTC128B.128 [R241+0xe100], [R14.64], !P3 ;  /* 0x0e1000000ef17fae */ /* 0x0007e8000d901d4c */
[----:B------:R3:W-:Y:S04]  /*5f40*/  LDGSTS.E.BYPASS.LTC128B.128 [R241+0xb100], [R8.64], !P4 ;  /* 0x0b10000008f17fae */ /* 0x0007e8000e101d4c */
[----:B------:R3:W-:Y:S01]  /*5f50*/  LDGSTS.E.BYPASS.LTC128B.128 [R241+0xf100], [R4.64], !P3 ;  /* 0x0f10000004f17fae */ /* 0x0007e2000d901d4c */
[----:B------:R-:W-:-:S05]  /*5f60*/  BRA `(.L_x_7) ;  /* 0x0000180000007947 */ /* 0x000fca0003800000 */
.L_x_6:
[----:B------:R-:W-:Y:S04]  /*5f70*/  DEPBAR.LE SB0, 0x0 ;  /* 0x000080000000791a */ /* 0x000fe80000000000 */
[----:B------:R-:W-:Y:S01]  /*5f80*/  BAR.SYNC.DEFER_BLOCKING 0x0 ;  /* 0x0000000000007b1d */ /* 0x000fe20000010000 */
[----:B------:R-:W-:Y:S01]  /*5f90*/  SHF.R.S32.HI R3, RZ, 0x1f, R240 ;  /* 0x0000001fff037819 */ /* 0x000fe200000114f0 */
[C---:B------:R-:W-:Y:S01]  /*5fa0*/  IMAD.WIDE.U32 R36, R240.reuse, c[0x0][0x208], RZ ;  /* 0x00008200f0247a25 */ /* 0x040fe200078e00ff */
[----:B------:R-:W-:Y:S03]  /*5fb0*/  UISETP.GT.AND UP0, UPT, UR6, UR8, UPT ;  /* 0x000000080600728c */ /* 0x000fe6000bf04270 */
[----:B------:R-:W-:Y:S04]  /*5fc0*/  IMAD R3, R3, c[0x0][0x208], RZ ;  /* 0x0000820003037a24 */ /* 0x000fe800078e02ff */
[----:B------:R-:W-:Y:S05]  /*5fd0*/  IMAD R3, R240, c[0x0][0x20c], R3 ;  /* 0x00008300f0037a24 */ /* 0x000fea00078e0203 */
[----:B------:R-:W-:Y:S02]  /*5fe0*/  IADD3 R37, R37, R3, RZ ;  /* 0x0000000325257210 */ /* 0x000fe40007ffe0ff */
[----:B------:R-:W-:Y:S03]  /*5ff0*/  SHF.R.S32.HI R3, RZ, 0x1f, R239 ;  /* 0x0000001fff037819 */ /* 0x000fe600000114ef */
[----:B------:R-:W-:Y:S01]  /*6000*/  IMAD.WIDE.U32 R36, R239, c[0x0][0x218], R36 ;  /* 0x00008600ef247a25 */ /* 0x000fe200078e0024 */
[----:B------:R-:W1:Y:S04]  /*6010*/  LDSM.16.M88.4 R8, [R238+0x8100] ;  /* 0x00810000ee08783b */ /* 0x000e680000000200 */
[----:B------:R-:W-:Y:S01]  /*6020*/  IADD3 R176, P1, R36, UR22, RZ ;  /* 0x0000001624b07c10 */ /* 0x000fe2000ff3e0ff */
[----:B------:R-:W-:Y:S04]  /*6030*/  IMAD R3, R3, c[0x0][0x218], RZ ;  /* 0x0000860003037a24 */ /* 0x000fe800078e02ff */
[----:B------:R-:W-:Y:S01]  /*6040*/  IMAD R3, R239, c[0x0][0x21c], R3 ;  /* 0x00008700ef037a24 */ /* 0x000fe200078e0203 */
[----:B------:R-:W2:Y:S04]  /*6050*/  LDSM.16.M88.4 R16, [R238+0x8900] ;  /* 0x00890000ee10783b */ /* 0x000ea80000000200 */
[----:B------:R-:W-:Y:S02]  /*6060*/  IADD3.X R3, R37, UR4, R3, P1, !PT ;  /* 0x0000000425037c10 */ /* 0x000fe40008ffe403 */
[C---:B------:R-:W-:Y:S02]  /*6070*/  LEA R178, P1, R176.reuse, c[0x0][0x1f8], 0x1 ;  /* 0x00007e00b0b27a11 */ /* 0x040fe400078208ff */
[----:B------:R-:W3:Y:S02]  /*6080*/  LDSM.16.M88.4 R24, [R238+0x9100] ;  /* 0x00910000ee18783b */ /* 0x000ee40000000200 */
[----:B------:R-:W-:Y:S06]  /*6090*/  LEA.HI.X R176, R176, c[0x0][0x1fc], R3, 0x1, P1 ;  /* 0x00007f00b0b07a11 */ /* 0x000fec00008f0c03 */
[----:B------:R-:W4:Y:S08]  /*60a0*/  LDSM.16.M88.4 R32, [R238+0x9900] ;  /* 0x00990000ee20783b */ /* 0x000f300000000200 */
[----:B------:R-:W5:Y:S01]  /*60b0*/  LDSM.16.M88.4 R40, [R238+0xa100] ;  /* 0x00a10000ee28783b */ /* 0x000f620000000200 */
[C---:B-1----:R-:W-:Y:S07]  /*60c0*/  HMMA.16816.F32.BF16 R4, R136.reuse, R8, RZ ;  /* 0x000000088804723c */ /* 0x042fee00000418ff */
[----:B------:R-:W1:Y:S01]  /*60d0*/  LDSM.16.M88.4 R48, [R238+0xa900] ;  /* 0x00a90000ee30783b */ /* 0x000e620000000200 */
[C---:B------:R-:W-:Y:S07]  /*60e0*/  HMMA.16816.F32.BF16 R8, R136.reuse, R10, RZ ;  /* 0x0000000a8808723c */ /* 0x040fee00000418ff */
[----:B------:R-:W1:Y:S01]  /*60f0*/  LDSM.16.M88.4 R56, [R238+0xb100] ;  /* 0x00b10000ee38783b */ /* 0x000e620000000200 */
[C---:B--2---:R-:W-:Y:S07]  /*6100*/  HMMA.16816.F32.BF16 R12, R136.reuse, R16, RZ ;  /* 0x00000010880c723c */ /* 0x044fee00000418ff */
[----:B------:R-:W-:Y:S01]  /*6110*/  LDSM.16.M88.4 R64, [R238+0xb900] ;  /* 0x00b90000ee40783b */ /* 0x000fe20000000200 */
[C---:B------:R-:W-:Y:S07]  /*6120*/  HMMA.16816.F32.BF16 R16, R136.reuse, R18, RZ ;  /* 0x000000128810723c */ /* 0x040fee00000418ff */
[----:B------:R-:W-:Y:S01]  /*6130*/  LDSM.16.M88.4 R132, [R237] ;  /* 0x00000000ed84783b */ /* 0x000fe20000000200 */
[C---:B---3--:R-:W-:Y:S07]  /*6140*/  HMMA.16816.F32.BF16 R20, R136.reuse, R24, RZ ;  /* 0x000000188814723c */ /* 0x048fee00000418ff */
[----:B------:R-:W-:Y:S01]  /*6150*/  LDSM.16.M88.4 R144, [R231] ;  /* 0x00000000e790783b */ /* 0x000fe20000000200 */
[C---:B------:R-:W-:Y:S07]  /*6160*/  HMMA.16816.F32.BF16 R24, R136.reuse, R26, RZ ;  /* 0x0000001a8818723c */ /* 0x040fee00000418ff */
[----:B------:R-:W-:Y:S01]  /*6170*/  LDSM.16.M88.4 R148, [R230] ;  /* 0x00000000e694783b */ /* 0x000fe20000000200 */
[C---:B----4-:R-:W-:Y:S07]  /*6180*/  HMMA.16816.F32.BF16 R28, R136.reuse, R32, RZ ;  /* 0x00000020881c723c */ /* 0x050fee00000418ff */
[----:B------:R-:W-:Y:S01]  /*6190*/  LDSM.16.M88.4 R152, [R229] ;  /* 0x00000000e598783b */ /* 0x000fe20000000200 */
[C---:B------:R-:W-:Y:S07]  /*61a0*/  HMMA.16816.F32.BF16 R32, R136.reuse, R34, RZ ;  /* 0x000000228820723c */ /* 0x040fee00000418ff */
[----:B------:R-:W-:Y:S01]  /*61b0*/  LDSM.16.M88.4 R156, [R228] ;  /* 0x00000000e49c783b */ /* 0x000fe20000000200 */
[C---:B-----5:R-:W-:Y:S07]  /*61c0*/  HMMA.16816.F32.BF16 R36, R136.reuse, R40, RZ ;  /* 0x000000288824723c */ /* 0x060fee00000418ff */
[----:B------:R-:W-:Y:S01]  /*61d0*/  LDSM.16.M88.4 R160, [R227] ;  /* 0x00000000e3a0783b */ /* 0x000fe20000000200 */
[C---:B------:R-:W-:Y:S07]  /*61e0*/  HMMA.16816.F32.BF16 R40, R136.reuse, R42, RZ ;  /* 0x0000002a8828723c */ /* 0x040fee00000418ff */
[----:B------:R-:W2:Y:S01]  /*61f0*/  SHFL.IDX PT, R61, R178, RZ, 0x181f ;  /* 0x00181fffb23d7589 */ /* 0x000ea200000e0000 */
[C---:B-1----:R-:W-:Y:S07]  /*6200*/  HMMA.16816.F32.BF16 R44, R136.reuse, R48, RZ ;  /* 0x00000030882c723c */ /* 0x042fee00000418ff */
[----:B------:R-:W1:Y:S01]  /*6210*/  SHFL.IDX PT, R62, R178, 0x1, 0x181f ;  /* 0x00381f00b23e7f89 */ /* 0x000e6200000e0000 */
[C---:B------:R-:W-:Y:S07]  /*6220*/  HMMA.16816.F32.BF16 R48, R136.reuse, R50, RZ ;  /* 0x000000328830723c */ /* 0x040fee00000418ff */
[----:B------:R-:W3:Y:S01]  /*6230*/  SHFL.IDX PT, R63, R176, RZ, 0x181f ;  /* 0x00181fffb03f7589 */ /* 0x000ee200000e0000 */
[C---:B------:R-:W-:Y:S07]  /*6240*/  HMMA.16816.F32.BF16 R52, R136.reuse, R56, RZ ;  /* 0x000000388834723c */ /* 0x040fee00000418ff */
[----:B------:R-:W4:Y:S01]  /*6250*/  SHFL.IDX PT, R60, R176, 0x1, 0x181f ;  /* 0x00381f00b03c7f89 */ /* 0x000f2200000e0000 */
[C---:B--2---:R-:W-:Y:S04]  /*6260*/  IADD3 R180, P1, R61.reuse, R246, RZ ;  /* 0x000000f63db47210 */ /* 0x044fe80007f3e0ff */
[----:B------:R-:W-:Y:S01]  /*6270*/  IADD3 R200, P5, R61, R244, RZ ;  /* 0x000000f43dc87210 */ /* 0x000fe20007fbe0ff */
[C---:B------:R-:W-:Y:S02]  /*6280*/  HMMA.16816.F32.BF16 R56, R136.reuse, R58, RZ ;  /* 0x0000003a8838723c */ /* 0x040fe400000418ff */
[----:B------:R-:W-:Y:S01]  /*6290*/  LDSM.16.M88.4 R164, [R226] ;  /* 0x00000000e2a4783b */ /* 0x000fe20000000200 */
[C---:B-1----:R-:W-:Y:S07]  /*62a0*/  IADD3 R202, P2, R62.reuse, R246, RZ ;  /* 0x000000f63eca7210 */ /* 0x042fee0007f5e0ff */
[----:B------:R-:W-:Y:S02]  /*62b0*/  LDSM.16.M88.4 R168, [R225] ;  /* 0x00000000e1a8783b */ /* 0x000fe40000000200 */
[C---:B---3--:R-:W-:Y:S02]  /*62c0*/  IADD3.X R181, R63.reuse, R247, RZ, P1, !PT ;  /* 0x000000f73fb57210 */ /* 0x048fe40000ffe4ff */
[----:B------:R-:W-:Y:S02]  /*62d0*/  IADD3 R182, P1, R62, R244, RZ ;  /* 0x000000f43eb67210 */ /* 0x000fe40007f3e0ff */
[----:B------:R-:W-:Y:S02]  /*62e0*/  IADD3.X R201, R63, R245, RZ, P5, !PT ;  /* 0x000000f53fc97210 */ /* 0x000fe40002ffe4ff */
[----:B------:R-:W-:Y:S01]  /*62f0*/  @!PT LDS RZ, [RZ] ;  /* 0x00000000fffff984 */ /* 0x000fe20000000800 */
[----:B------:R-:W-:Y:S01]  /*6300*/  @!PT LDS RZ, [RZ] ;  /* 0x00000000fffff984 */ /* 0x000fe20000000800 */
[----:B------:R-:W-:Y:S01]  /*6310*/  @!PT LDS RZ, [RZ] ;  /* 0x00000000fffff984 */ /* 0x000fe20000000800 */
[----:B------:R1:W-:Y:S01]  /*6320*/  LDGSTS.E.BYPASS.LTC128B.128 [R243], [R180.64], !P4 ;  /* 0x00000000b4f37fae */ /* 0x0003e2000e101d4c */
[C---:B----4-:R-:W-:Y:S02]  /*6330*/  IADD3.X R203, R60.reuse, R247, RZ, P2, !PT ;  /* 0x000000f73ccb7210 */ /* 0x050fe400017fe4ff */
[----:B------:R-:W-:Y:S02]  /*6340*/  IADD3.X R183, R60, R245, RZ, P1, !PT ;  /* 0x000000f53cb77210 */ /* 0x000fe40000ffe4ff */
[C---:B------:R-:W-:Y:S03]  /*6350*/  HMMA.16816.F32.BF16 R60, R136.reuse, R64, RZ ;  /* 0x00000040883c723c */ /* 0x040fe600000418ff */
[----:B------:R2:W-:Y:S05]  /*6360*/  LDGSTS.E.BYPASS.LTC128B.128 [R241+0x4100], [R200.64], !P3 ;  /* 0x04100000c8f17fae */ /* 0x0005ea000d901d4c */
[----:B------:R-:W-:Y:S03]  /*6370*/  HMMA.16816.F32.BF16 R64, R136, R66, RZ ;  /* 0x000000428840723c */ /* 0x000fe600000418ff */
[----:B------:R3:W-:Y:S05]  /*6380*/  LDGSTS.E.BYPASS.LTC128B.128 [R241+0x1100], [R202.64], !P4 ;  /* 0x01100000caf17fae */ /* 0x0007ea000e101d4c */
[C---:B------:R-:W-:Y:S03]  /*6390*/  HMMA.16816.F32.BF16 R4, R140.reuse, R132, R4 ;  /* 0x000000848c04723c */ /* 0x040fe60000041804 */
[----:B------:R-:W2:Y:S05]  /*63a0*/  SHFL.IDX PT, R177, R178, 0x2, 0x181f ;  /* 0x00581f00b2b17f89 */ /* 0x000eaa00000e0000 */
[C---:B------:R-:W-:Y:S03]  /*63b0*/  HMMA.16816.F32.BF16 R8, R140.reuse, R134, R8 ;  /* 0x000000868c08723c */ /* 0x040fe60000041808 */
[----:B------:R-:W4:Y:S05]  /*63c0*/  SHFL.IDX PT, R3, R176, 0x2, 0x181f ;  /* 0x00581f00b0037f89 */ /* 0x000f2a00000e0000 */
[C---:B------:R-:W-:Y:S03]  /*63d0*/  HMMA.16816.F32.BF16 R12, R140.reuse, R144, R12 ;  /* 0x000000908c0c723c */ /* 0x040fe6000004180c */
[----:B------:R5:W-:Y:S05]  /*63e0*/  LDGSTS.E.BYPASS.LTC128B.128 [R241+0x5100], [R182.64], !P3 ;  /* 0x05100000b6f17fae */ /* 0x000bea000d901d4c */
[C---:B------:R-:W-:Y:S03]  /*63f0*/  HMMA.16816.F32.BF16 R16, R140.reuse, R146, R16 ;  /* 0x000000928c10723c */ /* 0x040fe60000041810 */
[----:B------:R-:W1:Y:S01]  /*6400*/  SHFL.IDX PT, R178, R178, 0x3, 0x181f ;  /* 0x00781f00b2b27f89 */ /* 0x000e6200000e0000 */
[----:B--2---:R-:W-:Y:S04]  /*6410*/  IADD3 R200, P1, R177, R246, RZ ;  /* 0x000000f6b1c87210 */ /* 0x004fe80007f3e0ff */
[C---:B------:R-:W-:Y:S03]  /*6420*/  HMMA.16816.F32.BF16 R20, R140.reuse, R148, R20 ;  /* 0x000000948c14723c */ /* 0x040fe60000041814 */
[----:B------:R-:W2:Y:S01]  /*6430*/  SHFL.IDX PT, R176, R176, 0x3, 0x181f ;  /* 0x00781f00b0b07f89 */ /* 0x000ea200000e0000 */
[----:B----4-:R-:W-:Y:S04]  /*6440*/  IADD3.X R201, R3, R247, RZ, P1, !PT ;  /* 0x000000f703c97210 */ /* 0x010fe80000ffe4ff */
[C---:B------:R-:W-:Y:S03]  /*6450*/  HMMA.16816.F32.BF16 R24, R140.reuse, R150, R24 ;  /* 0x000000968c18723c */ /* 0x040fe60000041818 */
[----:B------:R3:W-:Y:S01]  /*6460*/  LDGSTS.E.BYPASS.LTC128B.128 [R241+0x2100], [R200.64], !P4 ;  /* 0x02100000c8f17fae */ /* 0x0007e2000e101d4c */
[----:B-----5:R-:W-:Y:S04]  /*6470*/  IADD3 R182, P5, R177, R244, RZ ;  /* 0x000000f4b1b67210 */ /* 0x020fe80007fbe0ff */
[C---:B------:R-:W-:Y:S04]  /*6480*/  HMMA.16816.F32.BF16 R28, R140.reuse, R152, R28 ;  /* 0x000000988c1c723c */ /* 0x040fe8000004181c */
[----:B------:R-:W-:Y:S02]  /*6490*/  IADD3.X R183, R3, R245, RZ, P5, !PT ;  /* 0x000000f503b77210 */ /* 0x000fe40002ffe4ff */
[----:B-1----:R-:W-:Y:S02]  /*64a0*/  IADD3 R180, P2, R178, R246, RZ ;  /* 0x000000f6b2b47210 */ /* 0x002fe40007f5e0ff */
[C---:B------:R-:W-:Y:S01]  /*64b0*/  HMMA.16816.F32.BF16 R32, R140.reuse, R154, R32 ;  /* 0x0000009a8c20723c */ /* 0x040fe20000041820 */
[----:B------:R1:W-:Y:S03]  /*64c0*/  LDGSTS.E.BYPASS.LTC128B.128 [R241+0x6100], [R182.64], !P3 ;  /* 0x06100000b6f17fae */ /* 0x0003e6000d901d4c */
[----:B--2---:R-:W-:Y:S02]  /*64d0*/  IADD3.X R181, R176, R247, RZ, P2, !PT ;  /* 0x000000f7b0b57210 */ /* 0x004fe400017fe4ff */
[----:B------:R-:W-:Y:S02]  /*64e0*/  IADD3 R178, P1, R178, R244, RZ ;  /* 0x000000f4b2b27210 */ /* 0x000fe40007f3e0ff */
[C---:B------:R-:W-:Y:S01]  /*64f0*/  HMMA.16816.F32.BF16 R36, R140.reuse, R156, R36 ;  /* 0x0000009c8c24723c */ /* 0x040fe20000041824 */
[----:B------:R1:W-:Y:S03]  /*6500*/  LDGSTS.E.BYPASS.LTC128B.128 [R243+0x3000], [R180.64], !P4 ;  /* 0x03000000b4f37fae */ /* 0x0003e6000e101d4c */
[----:B------:R-:W-:Y:S02]  /*6510*/  IADD3.X R179, R176, R245, RZ, P1, !PT ;  /* 0x000000f5b0b37210 */ /* 0x000fe40000ffe4ff */
[----:B------:R-:W-:Y:S02]  /*6520*/  PLOP3.LUT P1, PT, PT, PT, UP0, 0x80, 0x0 ;  /* 0x000000000000781c */ /* 0x000fe40003f2f008 */
[C---:B------:R-:W-:Y:S01]  /*6530*/  HMMA.16816.F32.BF16 R40, R140.reuse, R158, R40 ;  /* 0x0000009e8c28723c */ /* 0x040fe20000041828 */
[----:B------:R2:W-:Y:S07]  /*6540*/  LDGSTS.E.BYPASS.LTC128B.128 [R243+0x7000], [R178.64], !P3 ;  /* 0x07000000b2f37fae */ /* 0x0005ee000d901d4c */
[C---:B------:R-:W-:Y:S01]  /*6550*/  HMMA.16816.F32.BF16 R44, R140.reuse, R160, R44 ;  /* 0x000000a08c2c723c */ /* 0x040fe2000004182c */
[----:B------:R-:W-:Y:S07]  /*6560*/  LDSM.16.M88.4 R132, [R235+0x9100] ;  /* 0x00910000eb84783b */ /* 0x000fee0000000200 */
[C---:B------:R-:W-:Y:S01]  /*6570*/  HMMA.16816.F32.BF16 R48, R140.reuse, R162, R48 ;  /* 0x000000a28c30723c */ /* 0x040fe20000041830 */
[----:B------:R-:W0:Y:S07]  /*6580*/  LDGDEPBAR ;  /* 0x00000000000079af */ /* 0x000e2e0000000000 */
[C---:B------:R-:W-:Y:S01]  /*6590*/  HMMA.16816.F32.BF16 R52, R140.reuse, R164, R52 ;  /* 0x000000a48c34723c */ /* 0x040fe20000041834 */
[----:B-1----:R-:W-:Y:S07]  /*65a0*/  LDSM.16.M88.4 R180, [R235+0x8900] ;  /* 0x00890000ebb4783b */ /* 0x002fee0000000200 */
[C---:B------:R-:W-:Y:S01]  /*65b0*/  HMMA.16816.F32.BF16 R56, R140.reuse, R166, R56 ;  /* 0x000000a68c38723c */ /* 0x040fe20000041838 */
[----:B--2---:R-:W1:Y:S07]  /*65c0*/  LDSM.16.M88.4 R176, [R235+0x8100] ;  /* 0x00810000ebb0783b */ /* 0x004e6e0000000200 */
[C---:B------:R-:W-:Y:S01]  /*65d0*/  HMMA.16816.F32.BF16 R60, R140.reuse, R168, R60 ;  /* 0x000000a88c3c723c */ /* 0x040fe2000004183c */
[----:B------:R-:W2:Y:S07]  /*65e0*/  LDSM.16.M88.4 R144, [R235+0x9900] ;  /* 0x00990000eb90783b */ /* 0x000eae0000000200 */
[----:B------:R-:W-:Y:S01]  /*65f0*/  HMMA.16816.F32.BF16 R64, R140, R170, R64 ;  /* 0x000000aa8c40723c */ /* 0x000fe20000041840 */
[----:B------:R-:W4:Y:S08]  /*6600*/  LDSM.16.M88.4 R148, [R235+0xa100] ;  /* 0x00a10000eb94783b */ /* 0x000f300000000200 */
[----:B------:R-:W5:Y:S08]  /*6610*/  LDSM.16.M88.4 R152, [R235+0xa900] ;  /* 0x00a90000eb98783b */ /* 0x000f700000000200 */
[----:B------:R-:W-:Y:S01]  /*6620*/  LDSM.16.M88.4 R156, [R224] ;  /* 0x00000000e09c783b */ /* 0x000fe20000000200 */
[C---:B-1----:R-:W-:Y:S07]  /*6630*/  HMMA.16816.F32.BF16 R4, R172.reuse, R176, R4 ;  /* 0x000000b0ac04723c */ /* 0x042fee0000041804 */
[----:B------:R-:W-:Y:S01]  /*6640*/  LDSM.16.M88.4 R160, [R224+0x800] ;  /* 0x00080000e0a0783b */ /* 0x000fe20000000200 */
[C---:B------:R-:W-:Y:S07]  /*6650*/  HMMA.16816.F32.BF16 R8, R172.reuse, R178, R8 ;  /* 0x000000b2ac08723c */ /* 0x040fee0000041808 */
        /* <DEDUP_REMOVED lines=8> */
[----:B------:R-:W1:Y:S01]  /*66e0*/  LDSM.16.M88.4 R132, [R235+0xb100] ;  /* 0x00b10000eb84783b */ /* 0x000e620000000200 */
[C---:B--2---:R-:W-:Y:S07]  /*66f0*/  HMMA.16816.F32.BF16 R28, R172.reuse, R144, R28 ;  /* 0x00000090ac1c723c */ /* 0x044fee000004181c */
[----:B---3--:R-:W-:Y:S01]  /*6700*/  LDSM.16.M88.4 R200, [R235+0xe900] ;  /* 0x00e90000ebc8783b */ /* 0x008fe20000000200 */
[C---:B------:R-:W-:Y:S07]  /*6710*/  HMMA.16816.F32.BF16 R32, R172.reuse, R146, R32 ;  /* 0x00000092ac20723c */ /* 0x040fee0000041820 */
[----:B------:R-:W2:Y:S01]  /*6720*/  LDSM.16.M88.4 R144, [R235+0xb900] ;  /* 0x00b90000eb90783b */ /* 0x000ea20000000200 */
[C---:B----4-:R-:W-:Y:S07]  /*6730*/  HMMA.16816.F32.BF16 R36, R172.reuse, R148, R36 ;  /* 0x00000094ac24723c */ /* 0x050fee0000041824 */
[----:B------:R-:W-:Y:S01]  /*6740*/  LDSM.16.M88.4 R204, [R235+0xf100] ;  /* 0x00f10000ebcc783b */ /* 0x000fe20000000200 */
[C---:B------:R-:W-:Y:S07]  /*6750*/  HMMA.16816.F32.BF16 R40, R172.reuse, R150, R40 ;  /* 0x00000096ac28723c */ /* 0x040fee0000041828 */
[----:B------:R-:W3:Y:S01]  /*6760*/  LDSM.16.M88.4 R148, [R224+0x1800] ;  /* 0x00180000e094783b */ /* 0x000ee20000000200 */
[C---:B-----5:R-:W-:Y:S07]  /*6770*/  HMMA.16816.F32.BF16 R44, R172.reuse, R152, R44 ;  /* 0x00000098ac2c723c */ /* 0x060fee000004182c */
[----:B------:R-:W-:Y:S01]  /*6780*/  LDSM.16.M88.4 R208, [R235+0xf900] ;  /* 0x00f90000ebd0783b */ /* 0x000fe20000000200 */
[C---:B------:R-:W-:Y:S07]  /*6790*/  HMMA.16816.F32.BF16 R48, R172.reuse, R154, R48 ;  /* 0x0000009aac30723c */ /* 0x040fee0000041830 */
[----:B------:R-:W4:Y:S01]  /*67a0*/  LDSM.16.M88.4 R152, [R224+0x2000] ;  /* 0x00200000e098783b */ /* 0x000f220000000200 */
[C---:B-1----:R-:W-:Y:S08]  /*67b0*/  HMMA.16816.F32.BF16 R52, R172.reuse, R132, R52 ;  /* 0x00000084ac34723c */ /* 0x042ff00000041834 */
[C---:B------:R-:W-:Y:S01]  /*67c0*/  HMMA.16816.F32.BF16 R56, R172.reuse, R134, R56 ;  /* 0x00000086ac38723c */ /* 0x040fe20000041838 */
[----:B------:R-:W1:Y:S07]  /*67d0*/  LDSM.16.M88.4 R132, [R238+0xc100] ;  /* 0x00c10000ee84783b */ /* 0x000e6e0000000200 */
[C---:B--2---:R-:W-:Y:S08]  /*67e0*/  HMMA.16816.F32.BF16 R60, R172.reuse, R144, R60 ;  /* 0x00000090ac3c723c */ /* 0x044ff0000004183c */
[----:B------:R-:W-:Y:S01]  /*67f0*/  HMMA.16816.F32.BF16 R64, R172, R146, R64 ;  /* 0x00000092ac40723c */ /* 0x000fe20000041840 */
[----:B------:R-:W2:Y:S07]  /*6800*/  LDSM.16.M88.4 R144, [R238+0xc900] ;  /* 0x00c90000ee90783b */ /* 0x000eae0000000200 */
[C---:B------:R-:W-:Y:S08]  /*6810*/  HMMA.16816.F32.BF16 R4, R184.reuse, R156, R4 ;  /* 0x0000009cb804723c */ /* 0x040ff00000041804 */
[C---:B------:R-:W-:Y:S01]  /*6820*/  HMMA.16816.F32.BF16 R8, R184.reuse, R158, R8 ;  /* 0x0000009eb808723c */ /* 0x040fe20000041808 */
[----:B------:R-:W5:Y:S07]  /*6830*/  LDSM.16.M88.4 R156, [R238+0xd100] ;  /* 0x00d10000ee9c783b */ /* 0x000f6e0000000200 */
[C---:B------:R-:W-:Y:S08]  /*6840*/  HMMA.16816.F32.BF16 R12, R184.reuse, R160, R12 ;  /* 0x000000a0b80c723c */ /* 0x040ff0000004180c */
[C---:B------:R-:W-:Y:S01]  /*6850*/  HMMA.16816.F32.BF16 R16, R184.reuse, R162, R16 ;  /* 0x000000a2b810723c */ /* 0x040fe20000041810 */
[----:B------:R-:W1:Y:S07]  /*6860*/  LDSM.16.M88.4 R160, [R238+0xd900] ;  /* 0x00d90000eea0783b */ /* 0x000e6e0000000200 */
[C---:B------:R-:W-:Y:S08]  /*6870*/  HMMA.16816.F32.BF16 R20, R184.reuse, R164, R20 ;  /* 0x000000a4b814723c */ /* 0x040ff00000041814 */
[C---:B------:R-:W-:Y:S01]  /*6880*/  HMMA.16816.F32.BF16 R24, R184.reuse, R166, R24 ;  /* 0x000000a6b818723c */ /* 0x040fe20000041818 */
[----:B------:R-:W1:Y:S07]  /*6890*/  LDSM.16.M88.4 R164, [R238+0xe100] ;  /* 0x00e10000eea4783b */ /* 0x000e6e0000000200 */
[C---:B---3--:R-:W-:Y:S08]  /*68a0*/  HMMA.16816.F32.BF16 R28, R184.reuse, R148, R28 ;  /* 0x00000094b81c723c */ /* 0x048ff0000004181c */
[C---:B------:R-:W-:Y:S01]  /*68b0*/  HMMA.16816.F32.BF16 R32, R184.reuse, R150, R32 ;  /* 0x00000096b820723c */ /* 0x040fe20000041820 */
[----:B------:R-:W3:Y:S07]  /*68c0*/  LDSM.16.M88.4 R148, [R238+0xe900] ;  /* 0x00e90000ee94783b */ /* 0x000eee0000000200 */
[C---:B----4-:R-:W-:Y:S08]  /*68d0*/  HMMA.16816.F32.BF16 R36, R184.reuse, R152, R36 ;  /* 0x00000098b824723c */ /* 0x050ff00000041824 */
[C---:B------:R-:W-:Y:S01]  /*68e0*/  HMMA.16816.F32.BF16 R40, R184.reuse, R154, R40 ;  /* 0x0000009ab828723c */ /* 0x040fe20000041828 */
[----:B------:R-:W4:Y:S07]  /*68f0*/  LDSM.16.M88.4 R152, [R238+0xf100] ;  /* 0x00f10000ee98783b */ /* 0x000f2e0000000200 */
[C---:B------:R-:W-:Y:S08]  /*6900*/  HMMA.16816.F32.BF16 R44, R184.reuse, R168, R44 ;  /* 0x000000a8b82c723c */ /* 0x040ff0000004182c */
[C---:B------:R-:W-:Y:S01]  /*6910*/  HMMA.16816.F32.BF16 R48, R184.reuse, R170, R48 ;  /* 0x000000aab830723c */ /* 0x040fe20000041830 */
[----:B------:R-:W2:Y:S07]  /*6920*/  LDSM.16.M88.4 R168, [R238+0xf900] ;  /* 0x00f90000eea8783b */ /* 0x000eae0000000200 */
[C---:B------:R-:W-:Y:S08]  /*6930*/  HMMA.16816.F32.BF16 R52, R184.reuse, R176, R52 ;  /* 0x000000b0b834723c */ /* 0x040ff00000041834 */
[C---:B------:R-:W-:Y:S01]  /*6940*/  HMMA.16816.F32.BF16 R56, R184.reuse, R178, R56 ;  /* 0x000000b2b838723c */ /* 0x040fe20000041838 */
[----:B------:R-:W3:Y:S07]  /*6950*/  LDSM.16.M88.4 R176, [R223] ;  /* 0x00000000dfb0783b */ /* 0x000eee0000000200 */
[C---:B------:R-:W-:Y:S08]  /*6960*/  HMMA.16816.F32.BF16 R60, R184.reuse, R180, R60 ;  /* 0x000000b4b83c723c */ /* 0x040ff0000004183c */
[----:B------:R-:W-:Y:S01]  /*6970*/  HMMA.16816.F32.BF16 R64, R184, R182, R64 ;  /* 0x000000b6b840723c */ /* 0x000fe20000041840 */
[----:B------:R-:W3:Y:S07]  /*6980*/  LDSM.16.M88.4 R180, [R222] ;  /* 0x00000000deb4783b */ /* 0x000eee0000000200 */
[C---:B-1----:R-:W-:Y:S08]  /*6990*/  HMMA.16816.F32.BF16 R4, R188.reuse, R132, R4 ;  /* 0x00000084bc04723c */ /* 0x042ff00000041804 */
[C---:B------:R-:W-:Y:S01]  /*69a0*/  HMMA.16816.F32.BF16 R8, R188.reuse, R134, R8 ;  /* 0x00000086bc08723c */ /* 0x040fe20000041808 */
[----:B------:R-:W1:Y:S07]  /*69b0*/  LDSM.16.M88.4 R132, [R221] ;  /* 0x00000000dd84783b */ /* 0x000e6e0000000200 */
[C---:B--2---:R-:W-:Y:S08]  /*69c0*/  HMMA.16816.F32.BF16 R12, R188.reuse, R144, R12 ;  /* 0x00000090bc0c723c */ /* 0x044ff0000004180c */
[C---:B------:R-:W-:Y:S01]  /*69d0*/  HMMA.16816.F32.BF16 R16, R188.reuse, R146, R16 ;  /* 0x00000092bc10723c */ /* 0x040fe20000041810 */
[----:B------:R-:W2:Y:S07]  /*69e0*/  LDSM.16.M88.4 R144, [R220] ;  /* 0x00000000dc90783b */ /* 0x000eae0000000200 */
[C---:B-----5:R-:W-:Y:S08]  /*69f0*/  HMMA.16816.F32.BF16 R20, R188.reuse, R156, R20 ;  /* 0x0000009cbc14723c */ /* 0x060ff00000041814 */
[C---:B------:R-:W-:Y:S01]  /*6a00*/  HMMA.16816.F32.BF16 R24, R188.reuse, R158, R24 ;  /* 0x0000009ebc18723c */ /* 0x040fe20000041818 */
[----:B------:R-:W-:Y:S07]  /*6a10*/  LDSM.16.M88.4 R156, [R217] ;  /* 0x00000000d99c783b */ /* 0x000fee0000000200 */
[C---:B------:R-:W-:Y:S08]  /*6a20*/  HMMA.16816.F32.BF16 R28, R188.reuse, R160, R28 ;  /* 0x000000a0bc1c723c */ /* 0x040ff0000004181c */
[C---:B------:R-:W-:Y:S01]  /*6a30*/  HMMA.16816.F32.BF16 R32, R188.reuse, R162, R32 ;  /* 0x000000a2bc20723c */ /* 0x040fe20000041820 */
[----:B------:R-:W-:Y:S07]  /*6a40*/  LDSM.16.M88.4 R160, [R216] ;  /* 0x00000000d8a0783b */ /* 0x000fee0000000200 */
[C---:B------:R-:W-:Y:S08]  /*6a50*/  HMMA.16816.F32.BF16 R36, R188.reuse, R164, R36 ;  /* 0x000000a4bc24723c */ /* 0x040ff00000041824 */
[C---:B------:R-:W-:Y:S01]  /*6a60*/  HMMA.16816.F32.BF16 R40, R188.reuse, R166, R40 ;  /* 0x000000a6bc28723c */ /* 0x040fe20000041828 */
[----:B------:R-:W-:Y:S07]  /*6a70*/  LDSM.16.M88.4 R164, [R235+0xc100] ;  /* 0x00c10000eba4783b */ /* 0x000fee0000000200 */
[C---:B---3--:R-:W-:Y:S08]  /*6a80*/  HMMA.16816.F32.BF16 R44, R188.reuse, R148, R44 ;  /* 0x00000094bc2c723c */ /* 0x048ff0000004182c */
[C---:B------:R-:W-:Y:S01]  /*6a90*/  HMMA.16816.F32.BF16 R48, R188.reuse, R150, R48 ;  /* 0x00000096bc30723c */ /* 0x040fe20000041830 */
[----:B------:R-:W3:Y:S07]  /*6aa0*/  LDSM.16.M88.4 R148, [R219] ;  /* 0x00000000db94783b */ /* 0x000eee0000000200 */
[C---:B----4-:R-:W-:Y:S08]  /*6ab0*/  HMMA.16816.F32.BF16 R52, R188.reuse, R152, R52 ;  /* 0x00000098bc34723c */ /* 0x050ff00000041834 */
[C---:B------:R-:W-:Y:S01]  /*6ac0*/  HMMA.16816.F32.BF16 R56, R188.reuse, R154, R56 ;  /* 0x0000009abc38723c */ /* 0x040fe20000041838 */
[----:B------:R-:W4:Y:S07]  /*6ad0*/  LDSM.16.M88.4 R152, [R218] ;  /* 0x00000000da98783b */ /* 0x000f2e0000000200 */
[C---:B------:R-:W-:Y:S08]  /*6ae0*/  HMMA.16816.F32.BF16 R60, R188.reuse, R168, R60 ;  /* 0x000000a8bc3c723c */ /* 0x040ff0000004183c */
[----:B------:R-:W-:Y:S01]  /*6af0*/  HMMA.16816.F32.BF16 R64, R188, R170, R64 ;  /* 0x000000aabc40723c */ /* 0x000fe20000041840 */
[----:B------:R-:W-:Y:S07]  /*6b00*/  LDSM.16.M88.4 R168, [R235+0xd100] ;  /* 0x00d10000eba8783b */ /* 0x000fee0000000200 */
[C---:B------:R-:W-:Y:S08]  /*6b10*/  HMMA.16816.F32.BF16 R4, R192.reuse, R176, R4 ;  /* 0x000000b0c004723c */ /* 0x040ff00000041804 */
[C---:B------:R-:W-:Y:S01]  /*6b20*/  HMMA.16816.F32.BF16 R8, R192.reuse, R178, R8 ;  /* 0x000000b2c008723c */ /* 0x040fe20000041808 */
[----:B------:R-:W-:Y:S07]  /*6b30*/  LDSM.16.M88.4 R176, [R235+0xd900] ;  /* 0x00d90000ebb0783b */ /* 0x000fee0000000200 */
[C---:B------:R-:W-:Y:S08]  /*6b40*/  HMMA.16816.F32.BF16 R12, R192.reuse, R180, R12 ;  /* 0x000000b4c00c723c */ /* 0x040ff0000004180c */
[C---:B------:R-:W-:Y:S01]  /*6b50*/  HMMA.16816.F32.BF16 R16, R192.reuse, R182, R16 ;  /* 0x000000b6c010723c */ /* 0x040fe20000041810 */
[----:B------:R-:W-:Y:S07]  /*6b60*/  LDSM.16.M88.4 R180, [R235+0xe100] ;  /* 0x00e10000ebb4783b */ /* 0x000fee0000000200 */
[C---:B-1----:R-:W-:Y:S08]  /*6b70*/  HMMA.16816.F32.BF16 R20, R192.reuse, R132, R20 ;  /* 0x00000084c014723c */ /* 0x042ff00000041814 */
[C---:B------:R-:W-:Y:S01]  /*6b80*/  HMMA.16816.F32.BF16 R24, R192.reuse, R134, R24 ;  /* 0x00000086c018723c */ /* 0x040fe20000041818 */
[----:B------:R-:W1:Y:S07]  /*6b90*/  LDSM.16.M88.4 R132, [R235+0xc900] ;  /* 0x00c90000eb84783b */ /* 0x000e6e0000000200 */
[C---:B--2---:R-:W-:Y:S08]  /*6ba0*/  HMMA.16816.F32.BF16 R28, R192.reuse, R144, R28 ;  /* 0x00000090c01c723c */ /* 0x044ff0000004181c */
[C---:B------:R-:W-:Y:S01]  /*6bb0*/  HMMA.16816.F32.BF16 R32, R192.reuse, R146, R32 ;  /* 0x00000092c020723c */ /* 0x040fe20000041820 */
[----:B------:R-:W2:Y:S07]  /*6bc0*/  LDSM.16.M88.4 R144, [R224+0x4000] ;  /* 0x00400000e090783b */ /* 0x000eae0000000200 */
[C---:B---3--:R-:W-:Y:S08]  /*6bd0*/  HMMA.16816.F32.BF16 R36, R192.reuse, R148, R36 ;  /* 0x00000094c024723c */ /* 0x048ff00000041824 */
[C---:B------:R-:W-:Y:S08]  /*6be0*/  HMMA.16816.F32.BF16 R40, R192.reuse, R150, R40 ;  /* 0x00000096c028723c */ /* 0x040ff00000041828 */
[C---:B----4-:R-:W-:Y:S08]  /*6bf0*/  HMMA.16816.F32.BF16 R44, R192.reuse, R152, R44 ;  /* 0x00000098c02c723c */ /* 0x050ff0000004182c */
[C---:B------:R-:W-:Y:S08]  /*6c00*/  HMMA.16816.F32.BF16 R48, R192.reuse, R154, R48 ;  /* 0x0000009ac030723c */ /* 0x040ff00000041830 */
[C---:B------:R-:W-:Y:S08]  /*6c10*/  HMMA.16816.F32.BF16 R52, R192.reuse, R156, R52 ;  /* 0x0000009cc034723c */ /* 0x040ff00000041834 */
[C---:B------:R-:W-:Y:S08]  /*6c20*/  HMMA.16816.F32.BF16 R56, R192.reuse, R158, R56 ;  /* 0x0000009ec038723c */ /* 0x040ff00000041838 */
[C---:B------:R-:W-:Y:S08]  /*6c30*/  HMMA.16816.F32.BF16 R60, R192.reuse, R160, R60 ;  /* 0x000000a0c03c723c */ /* 0x040ff0000004183c */
[----:B------:R-:W-:Y:S08]  /*6c40*/  HMMA.16816.F32.BF16 R64, R192, R162, R64 ;  /* 0x000000a2c040723c */ /* 0x000ff00000041840 */
[C---:B------:R-:W-:Y:S08]  /*6c50*/  HMMA.16816.F32.BF16 R4, R196.reuse, R164, R4 ;  /* 0x000000a4c404723c */ /* 0x040ff00000041804 */
[C---:B------:R-:W-:Y:S08]  /*6c60*/  HMMA.16816.F32.BF16 R8, R196.reuse, R166, R8 ;  /* 0x000000a6c408723c */ /* 0x040ff00000041808 */
[C---:B-1----:R-:W-:Y:S08]  /*6c70*/  HMMA.16816.F32.BF16 R12, R196.reuse, R132, R12 ;  /* 0x00000084c40c723c */ /* 0x042ff0000004180c */
[C---:B------:R-:W-:Y:S01]  /*6c80*/  HMMA.16816.F32.BF16 R16, R196.reuse, R134, R16 ;  /* 0x00000086c410723c */ /* 0x040fe20000041810 */
[----:B------:R-:W1:Y:S07]  /*6c90*/  LDSM.16.M88.4 R132, [R224+0x4800] ;  /* 0x00480000e084783b */ /* 0x000e6e0000000200 */
[C---:B------:R-:W-:Y:S08]  /*6ca0*/  HMMA.16816.F32.BF16 R20, R196.reuse, R168, R20 ;  /* 0x000000a8c414723c */ /* 0x040ff00000041814 */
        /* <DEDUP_REMOVED lines=10> */
[----:B------:R-:W-:Y:S08]  /*6d50*/  HMMA.16816.F32.BF16 R64, R196, R210, R64 ;  /* 0x000000d2c440723c */ /* 0x000ff00000041840 */
[C---:B--2---:R-:W-:Y:S08]  /*6d60*/  HMMA.16816.F32.BF16 R4, R212.reuse, R144, R4 ;  /* 0x00000090d404723c */ /* 0x044ff00000041804 */
[C---:B------:R-:W-:Y:S08]  /*6d70*/  HMMA.16816.F32.BF16 R8, R212.reuse, R146, R8 ;  /* 0x00000092d408723c */ /* 0x040ff00000041808 */
[C---:B-1----:R-:W-:Y:S08]  /*6d80*/  HMMA.16816.F32.BF16 R12, R212.reuse, R132, R12 ;  /* 0x00000084d40c723c */ /* 0x042ff0000004180c */
[----:B------:R-:W-:Y:S01]  /*6d90*/  FMUL.FTZ R4, R4, c[0x0][0x320] ;  /* 0x0000c80004047a20 */ /* 0x000fe20000410000 */
[C---:B------:R-:W-:Y:S03]  /*6da0*/  HMMA.16816.F32.BF16 R16, R212.reuse, R134, R16 ;  /* 0x00000086d410723c */ /* 0x040fe60000041810 */
[----:B------:R-:W-:Y:S01]  /*6db0*/  MUFU.TANH R147, R4 ;  /* 0x0000000400937308 */ /* 0x000fe20000002400 */
[----:B------:R-:W-:Y:S02]  /*6dc0*/  FMUL.FTZ R5, R5, c[0x0][0x320] ;  /* 0x0000c80005057a20 */ /* 0x000fe40000410000 */
[----:B------:R-:W-:Y:S02]  /*6dd0*/  FMUL.FTZ R6, R6, c[0x0][0x320] ;  /* 0x0000c80006067a20 */ /* 0x000fe40000410000 */
[----:B------:R-:W-:Y:S04]  /*6de0*/  FMUL.FTZ R10, R10, c[0x0][0x320] ;  /* 0x0000c8000a0a7a20 */ /* 0x000fe80000410000 */
[----:B------:R-:W-:Y:S01]  /*6df0*/  FMUL.FTZ R11, R11, c[0x0][0x320] ;  /* 0x0000c8000b0b7a20 */ /* 0x000fe20000410000 */
[----:B------:R-:W-:Y:S01]  /*6e00*/  MUFU.TANH R146, R5 ;  /* 0x0000000500927308 */ /* 0x000fe20000002400 */
[----:B------:R-:W-:Y:S02]  /*6e10*/  FMUL.FTZ R7, R7, c[0x0][0x320] ;  /* 0x0000c80007077a20 */ /* 0x000fe40000410000 */
[----:B------:R-:W-:Y:S02]  /*6e20*/  FMUL.FTZ R9, R9, c[0x0][0x320] ;  /* 0x0000c80009097a20 */ /* 0x000fe40000410000 */
[----:B------:R-:W-:Y:S02]  /*6e30*/  FMUL.FTZ R8, R8, c[0x0][0x320] ;  /* 0x0000c80008087a20 */ /* 0x000fe40000410000 */
[----:B------:R-:W-:Y:S02]  /*6e40*/  FMUL.FTZ R13, R13, c[0x0][0x320] ;  /* 0x0000c8000d0d7a20 */ /* 0x000fe40000410000 */
[----:B------:R-:W-:Y:S01]  /*6e50*/  FMUL.FTZ R15, R15, c[0x0][0x320] ;  /* 0x0000c8000f0f7a20 */ /* 0x000fe20000410000 */
[----:B------:R-:W-:Y:S01]  /*6e60*/  MUFU.TANH R148, R8 ;  /* 0x0000000800947308 */ /* 0x000fe20000002400 */
[----:B------:R-:W-:Y:S02]  /*6e70*/  FMUL.FTZ R16, R16, c[0x0][0x320] ;  /* 0x0000c80010107a20 */ /* 0x000fe40000410000 */
[----:B------:R-:W-:Y:S02]  /*6e80*/  FMUL.FTZ R12, R12, c[0x0][0x320] ;  /* 0x0000c8000c0c7a20 */ /* 0x000fe40000410000 */
[----:B------:R-:W-:Y:S02]  /*6e90*/  FMUL.FTZ R14, R14, c[0x0][0x320] ;  /* 0x0000c8000e0e7a20 */ /* 0x000fe40000410000 */
[----:B------:R-:W-:Y:S02]  /*6ea0*/  FMUL.FTZ R18, R18, c[0x0][0x320] ;  /* 0x0000c80012127a20 */ /* 0x000fe40000410000 */
[----:B------:R-:W-:Y:S01]  /*6eb0*/  FMUL.FTZ R19, R19, c[0x0][0x320] ;  /* 0x0000c80013137a20 */ /* 0x000fe20000410000 */
[----:B------:R-:W1:Y:S01]  /*6ec0*/  MUFU.TANH R8, R10 ;  /* 0x0000000a00087308 */ /* 0x000e620000002400 */
[----:B------:R-:W-:Y:S09]  /*6ed0*/  FMUL.FTZ R17, R17, c[0x0][0x320] ;  /* 0x0000c80011117a20 */ /* 0x000ff20000410000 */
[----:B------:R-:W2:Y:S10]  /*6ee0*/  MUFU.TANH R3, R11 ;  /* 0x0000000b00037308 */ /* 0x000eb40000002400 */
[----:B------:R-:W-:Y:S01]  /*6ef0*/  MUFU.TANH R145, R6 ;  /* 0x0000000600917308 */ /* 0x000fe20000002400 */
[----:B-1----:R1:W-:Y:S09]  /*6f00*/  STL [R1+0x18], R8 ;  /* 0x0000180801007387 */ /* 0x0023f20000100800 */
[----:B------:R3:W-:Y:S01]  /*6f10*/  MUFU.TANH R144, R7 ;  /* 0x0000000700907308 */ /* 0x0007e20000002400 */
[----:B--2---:R2:W-:Y:S09]  /*6f20*/  STL [R1+0x14], R3 ;  /* 0x0000140301007387 */ /* 0x0045f20000100800 */
[----:B------:R-:W-:Y:S10]  /*6f30*/  MUFU.TANH R151, R9 ;  /* 0x0000000900977308 */ /* 0x000ff40000002400 */
[----:B-1----:R-:W-:Y:S01]  /*6f40*/  MUFU.TANH R8, R13 ;  /* 0x0000000d00087308 */ /* 0x002fe20000002400 */
[----:B---3--:R-:W1:Y:S09]  /*6f50*/  LDSM.16.M88.4 R4, [R224+0x5000] ;  /* 0x00500000e004783b */ /* 0x008e720000000200 */
[----:B------:R-:W-:Y:S10]  /*6f60*/  MUFU.TANH R158, R17 ;  /* 0x00000011009e7308 */ /* 0x000ff40000002400 */
[----:B--2---:R-:W2:Y:S10]  /*6f70*/  MUFU.TANH R3, R12 ;  /* 0x0000000c00037308 */ /* 0x004eb40000002400 */
[----:B------:R-:W-:Y:S10]  /*6f80*/  MUFU.TANH R161, R18 ;  /* 0x0000001200a17308 */ /* 0x000ff40000002400 */
[----:B------:R-:W-:Y:S01]  /*6f90*/  MUFU.TANH R164, R19 ;  /* 0x0000001300a47308 */ /* 0x000fe20000002400 */
[----:B--2---:R2:W-:Y:S01]  /*6fa0*/  STL [R1+0x10], R3 ;  /* 0x0000100301007387 */ /* 0x0045e20000100800 */
[C---:B-1----:R-:W-:Y:S03]  /*6fb0*/  HMMA.16816.F32.BF16 R20, R212.reuse, R4, R20 ;  /* 0x00000004d414723c */ /* 0x042fe60000041814 */
[----:B------:R1:W-:Y:S05]  /*6fc0*/  STL [R1+0xc], R8 ;  /* 0x00000c0801007387 */ /* 0x0003ea0000100800 */
[C---:B------:R-:W-:Y:S01]  /*6fd0*/  HMMA.16816.F32.BF16 R24, R212.reuse, R6, R24 ;  /* 0x00000006d418723c */ /* 0x040fe20000041818 */
[----:B------:R-:W-:Y:S01]  /*6fe0*/  LDSM.16.M88.4 R4, [R224+0x6000] ;  /* 0x00600000e004783b */ /* 0x000fe20000000200 */
[----:B--2---:R-:W2:Y:S11]  /*6ff0*/  MUFU.TANH R3, R14 ;  /* 0x0000000e00037308 */ /* 0x004eb60000002400 */
[----:B------:R-:W-:Y:S03]  /*7000*/  @!UPT UIADD3 URZ, URZ, URZ, URZ ;  /* 0x0000003f3f3ff290 */ /* 0x000fe6000fffe03f */
[----:B------:R-:W-:Y:S02]  /*7010*/  FMUL.FTZ R20, R20, c[0x0][0x320] ;  /* 0x0000c80014147a20 */ /* 0x000fe40000410000 */
[----:B------:R-:W-:Y:S02]  /*7020*/  FMUL.FTZ R21, R21, c[0x0][0x320] ;  /* 0x0000c80015157a20 */ /* 0x000fe40000410000 */
[----:B------:R-:W-:Y:S02]  /*7030*/  FMUL.FTZ R22, R22, c[0x0][0x320] ;  /* 0x0000c80016167a20 */ /* 0x000fe40000410000 */
[----:B------:R-:W-:Y:S02]  /*7040*/  FMUL.FTZ R23, R23, c[0x0][0x320] ;  /* 0x0000c80017177a20 */ /* 0x000fe40000410000 */
[----:B------:R-:W-:Y:S01]  /*7050*/  FMUL.FTZ R24, R24, c[0x0][0x320] ;  /* 0x0000c80018187a20 */ /* 0x000fe20000410000 */
[----:B-1----:R-:W1:Y:S01]  /*7060*/  MUFU.TANH R8, R15 ;  /* 0x0000000f00087308 */ /* 0x002e620000002400 */
[----:B------:R-:W-:Y:S02]  /*7070*/  FMUL.FTZ R25, R25, c[0x0][0x320] ;  /* 0x0000c80019197a20 */ /* 0x000fe40000410000 */
[----:B------:R-:W-:Y:S02]  /*7080*/  FMUL.FTZ R26, R26, c[0x0][0x320] ;  /* 0x0000c8001a1a7a20 */ /* 0x000fe40000410000 */
[----:B------:R-:W-:Y:S05]  /*7090*/  FMUL.FTZ R27, R27, c[0x0][0x320] ;  /* 0x0000c8001b1b7a20 */ /* 0x000fea0000410000 */
[----:B------:R-:W-:Y:S01]  /*70a0*/  MUFU.TANH R170, R20 ;  /* 0x0000001400aa7308 */ /* 0x000fe20000002400 */
[----:B--2---:R2:W-:Y:S09]  /*70b0*/  STL [R1+0x8], R3 ;  /* 0x0000080301007387 */ /* 0x0045f20000100800 */
[----:B------:R-:W-:Y:S01]  /*70c0*/  MUFU.TANH R171, R21 ;  /* 0x0000001500ab7308 */ /* 0x000fe20000002400 */
[----:B-1----:R-:W-:Y:S04]  /*70d0*/  STL [R1+0x4], R8 ;  /* 0x0000040801007387 */ /* 0x002fe80000100800 */
[----:B------:R-:W1:Y:S05]  /*70e0*/  LDSM.16.M88.4 R8, [R224+0x5800] ;  /* 0x00580000e008783b */ /* 0x000e6a0000000200 */
[----:B------:R-:W-:Y:S10]  /*70f0*/  MUFU.TANH R176, R22 ;  /* 0x0000001600b07308 */ /* 0x000ff40000002400 */
[----:B--2---:R-:W2:Y:S10]  /*7100*/  MUFU.TANH R3, R16 ;  /* 0x0000001000037308 */ /* 0x004eb40000002400 */
[----:B------:R3:W4:Y:S10]  /*7110*/  MUFU.TANH R177, R23 ;  /* 0x0000001700b17308 */ /* 0x0007340000002400 */
[----:B------:R3:W3:Y:S01]  /*7120*/  MUFU.TANH R178, R24 ;  /* 0x0000001800b27308 */ /* 0x0006e20000002400 */
[----:B--2---:R-:W-:Y:S01]  /*7130*/  STL [R1], R3 ;  /* 0x0000000301007387 */ /* 0x004fe20000100800 */
[C---:B-1----:R-:W-:Y:S08]  /*7140*/  HMMA.16816.F32.BF16 R28, R212.reuse, R8, R28 ;  /* 0x00000008d41c723c */ /* 0x042ff0000004181c */
[----:B------:R1:W2:Y:S01]  /*7150*/  MUFU.TANH R179, R25 ;  /* 0x0000001900b37308 */ /* 0x0002a20000002400 */
[C---:B------:R-:W-:Y:S01]  /*7160*/  HMMA.16816.F32.BF16 R32, R212.reuse, R10, R32 ;  /* 0x0000000ad420723c */ /* 0x040fe20000041820 */
[----:B------:R-:W5:Y:S08]  /*7170*/  LDSM.16.M88.4 R8, [R224+0x6800] ;  /* 0x00680000e008783b */ /* 0x000f700000000200 */
[----:B------:R1:W1:Y:S01]  /*7180*/  MUFU.TANH R180, R26 ;  /* 0x0000001a00b47308 */ /* 0x0002620000002400 */
[C---:B------:R-:W-:Y:S09]  /*7190*/  HMMA.16816.F32.BF16 R36, R212.reuse, R4, R36 ;  /* 0x00000004d424723c */ /* 0x040ff20000041824 */
[----:B------:R1:W1:Y:S01]  /*71a0*/  MUFU.TANH R181, R27 ;  /* 0x0000001b00b57308 */ /* 0x0002620000002400 */
[C---:B------:R-:W-:Y:S01]  /*71b0*/  HMMA.16816.F32.BF16 R40, R212.reuse, R6, R40 ;  /* 0x00000006d428723c */ /* 0x040fe20000041828 */
[----:B------:R-:W1:Y:S02]  /*71c0*/  LDSM.16.M88.4 R4, [R224+0x7000] ;  /* 0x00700000e004783b */ /* 0x000e640000000200 */
[----:B------:R-:W-:Y:S02]  /*71d0*/  FMUL.FTZ R28, R28, c[0x0][0x320] ;  /* 0x0000c8001c1c7a20 */ /* 0x000fe40000410000 */
[----:B------:R-:W-:Y:S04]  /*71e0*/  FMUL.FTZ R29, R29, c[0x0][0x320] ;  /* 0x0000c8001d1d7a20 */ /* 0x000fe80000410000 */
[----:B------:R1:W1:Y:S03]  /*71f0*/  MUFU.TANH R206, R28 ;  /* 0x0000001c00ce7308 */ /* 0x0002660000002400 */
[----:B------:R-:W-:Y:S02]  /*7200*/  FMUL.FTZ R30, R30, c[0x0][0x320] ;  /* 0x0000c8001e1e7a20 */ /* 0x000fe40000410000 */
[----:B------:R-:W-:Y:S02]  /*7210*/  FMUL.FTZ R31, R31, c[0x0][0x320] ;  /* 0x0000c8001f1f7a20 */ /* 0x000fe40000410000 */
[----:B------:R-:W-:Y:S02]  /*7220*/  FMUL.FTZ R32, R32, c[0x0][0x320] ;  /* 0x0000c80020207a20 */ /* 0x000fe40000410000 */
[----:B------:R-:W-:Y:S01]  /*7230*/  FMUL.FTZ R33, R33, c[0x0][0x320] ;  /* 0x0000c80021217a20 */ /* 0x000fe20000410000 */
[----:B------:R2:W2:Y:S01]  /*7240*/  MUFU.TANH R204, R29 ;  /* 0x0000001d00cc7308 */ /* 0x0004a20000002400 */
[----:B------:R-:W-:Y:S02]  /*7250*/  FMUL.FTZ R34, R34, c[0x0][0x320] ;  /* 0x0000c80022227a20 */ /* 0x000fe40000410000 */
[----:B------:R-:W-:Y:S02]  /*7260*/  FMUL.FTZ R35, R35, c[0x0][0x320] ;  /* 0x0000c80023237a20 */ /* 0x000fe40000410000 */
[----:B------:R-:W-:Y:S01]  /*7270*/  FMUL.FTZ R36, R36, c[0x0][0x320] ;  /* 0x0000c80024247a20 */ /* 0x000fe20000410000 */
[C---:B-----5:R-:W-:Y:S04]  /*7280*/  HMMA.16816.F32.BF16 R44, R212.reuse, R8, R44 ;  /* 0x00000008d42c723c */ /* 0x060fe8000004182c */
[----:B------:R2:W2:Y:S01]  /*7290*/  MUFU.TANH R207, R30 ;  /* 0x0000001e00cf7308 */ /* 0x0004a20000002400 */
[----:B------:R-:W-:Y:S02]  /*72a0*/  FMUL.FTZ R37, R37, c[0x0][0x320] ;  /* 0x0000c80025257a20 */ /* 0x000fe40000410000 */
[----:B------:R-:W-:Y:S01]  /*72b0*/  FMUL.FTZ R38, R38, c[0x0][0x320] ;  /* 0x0000c80026267a20 */ /* 0x000fe20000410000 */
[C---:B------:R-:W-:Y:S01]  /*72c0*/  HMMA.16816.F32.BF16 R48, R212.reuse, R10, R48 ;  /* 0x0000000ad430723c */ /* 0x040fe20000041830 */
[----:B------:R-:W5:Y:S01]  /*72d0*/  LDSM.16.M88.4 R8, [R224+0x7800] ;  /* 0x00780000e008783b */ /* 0x000f620000000200 */
[----:B------:R-:W-:Y:S04]  /*72e0*/  DEPBAR.LE SB0, 0x0 ;  /* 0x000080000000791a */ /* 0x000fe80000000000 */
[----:B------:R2:W2:Y:S01]  /*72f0*/  MUFU.TANH R209, R31 ;  /* 0x0000001f00d17308 */ /* 0x0004a20000002400 */
[----:B------:R-:W-:Y:S01]  /*7300*/  FMUL.FTZ R39, R39, c[0x0][0x320] ;  /* 0x0000c80027277a20 */ /* 0x000fe20000410000 */
[C---:B-1----:R-:W-:Y:S01]  /*7310*/  HMMA.16816.F32.BF16 R52, R212.reuse, R4, R52 ;  /* 0x00000004d434723c */ /* 0x042fe20000041834 */
[----:B------:R-:W-:Y:S04]  /*7320*/  BAR.SYNC.DEFER_BLOCKING 0x0 ;  /* 0x0000000000007b1d */ /* 0x000fe80000010000 */
[----:B------:R-:W-:Y:S02]  /*7330*/  FMUL.FTZ R40, R40, c[0x0][0x320] ;  /* 0x0000c80028287a20 */ /* 0x000fe40000410000 */
[----:B------:R-:W-:Y:S01]  /*7340*/  FMUL.FTZ R41, R41, c[0x0][0x320] ;  /* 0x0000c80029297a20 */ /* 0x000fe20000410000 */
[----:B------:R1:W1:Y:S01]  /*7350*/  MUFU.TANH R210, R32 ;  /* 0x0000002000d27308 */ /* 0x0002620000002400 */
[C---:B------:R-:W-:Y:S03]  /*7360*/  HMMA.16816.F32.BF16 R56, R212.reuse, R6, R56 ;  /* 0x00000006d438723c */ /* 0x040fe60000041838 */
[----:B------:R-:W-:Y:S02]  /*7370*/  FMUL.FTZ R42, R42, c[0x0][0x320] ;  /* 0x0000c8002a2a7a20 */ /* 0x000fe40000410000 */
[----:B------:R-:W-:Y:S02]  /*7380*/  FMUL.FTZ R43, R43, c[0x0][0x320] ;  /* 0x0000c8002b2b7a20 */ /* 0x000fe40000410000 */
[----:B------:R-:W-:Y:S02]  /*7390*/  FMUL.FTZ R44, R44, c[0x0][0x320] ;  /* 0x0000c8002c2c7a20 */ /* 0x000fe40000410000 */
[----:B------:R1:W1:Y:S03]  /*73a0*/  MUFU.TANH R211, R33 ;  /* 0x0000002100d37308 */ /* 0x0002660000002400 */
[----:B------:R-:W-:Y:S02]  /*73b0*/  FMUL.FTZ R45, R45, c[0x0][0x320] ;  /* 0x0000c8002d2d7a20 */ /* 0x000fe40000410000 */
[----:B------:R-:W-:Y:S02]  /*73c0*/  FMUL.FTZ R46, R46, c[0x0][0x320] ;  /* 0x0000c8002e2e7a20 */ /* 0x000fe40000410000 */
[----:B------:R-:W-:Y:S02]  /*73d0*/  FMUL.FTZ R47, R47, c[0x0][0x320] ;  /* 0x0000c8002f2f7a20 */ /* 0x000fe40000410000 */
[----:B------:R-:W-:Y:S01]  /*73e0*/  FMUL.FTZ R48, R48, c[0x0][0x320] ;  /* 0x0000c80030307a20 */ /* 0x000fe20000410000 */
[----:B------:R1:W1:Y:S01]  /*73f0*/  MUFU.TANH R250, R34 ;  /* 0x0000002200fa7308 */ /* 0x0002620000002400 */
[----:B------:R-:W-:Y:S02]  /*7400*/  FMUL.FTZ R49, R49, c[0x0][0x320] ;  /* 0x0000c80031317a20 */ /* 0x000fe40000410000 */
[----:B------:R-:W-:Y:S01]  /*7410*/  FMUL.FTZ R50, R50, c[0x0][0x320] ;  /* 0x0000c80032327a20 */ /* 0x000fe20000410000 */
[C---:B-----5:R-:W-:Y:S03]  /*7420*/  HMMA.16816.F32.BF16 R60, R212.reuse, R8, R60 ;  /* 0x00000008d43c723c */ /* 0x060fe6000004183c */
[----:B------:R-:W-:Y:S03]  /*7430*/  FMUL.FTZ R51, R51, c[0x0][0x320] ;  /* 0x0000c80033337a20 */ /* 0x000fe60000410000 */
[----:B------:R1:W1:Y:S01]  /*7440*/  MUFU.TANH R251, R35 ;  /* 0x0000002300fb7308 */ /* 0x0002620000002400 */
[----:B------:R-:W-:Y:S01]  /*7450*/  FMUL.FTZ R52, R52, c[0x0][0x320] ;  /* 0x0000c80034347a20 */ /* 0x000fe20000410000 */
[----:B------:R-:W-:Y:S04]  /*7460*/  HMMA.16816.F32.BF16 R64, R212, R10, R64 ;  /* 0x0000000ad440723c */ /* 0x000fe80000041840 */
[----:B------:R-:W-:Y:S02]  /*7470*/  FMUL.FTZ R53, R53, c[0x0][0x320] ;  /* 0x0000c80035357a20 */ /* 0x000fe40000410000 */
[----:B------:R-:W-:Y:S02]  /*7480*/  FMUL.FTZ R54, R54, c[0x0][0x320] ;  /* 0x0000c80036367a20 */ /* 0x000fe40000410000 */
[----:B------:R1:W1:Y:S01]  /*7490*/  MUFU.TANH R19, R36 ;  /* 0x0000002400137308 */ /* 0x0002620000002400 */
[----:B------:R-:W-:Y:S03]  /*74a0*/  FMUL.FTZ R55, R55, c[0x0][0x320] ;  /* 0x0000c80037377a20 */ /* 0x000fe60000410000 */
[----:B------:R-:W-:Y:S02]  /*74b0*/  FMUL.FTZ R56, R56, c[0x0][0x320] ;  /* 0x0000c80038387a20 */ /* 0x000fe40000410000 */
[----:B------:R-:W-:Y:S02]  /*74c0*/  FMUL.FTZ R57, R57, c[0x0][0x320] ;  /* 0x0000c80039397a20 */ /* 0x000fe40000410000 */
[----:B------:R-:W-:Y:S02]  /*74d0*/  FMUL.FTZ R58, R58, c[0x0][0x320] ;  /* 0x0000c8003a3a7a20 */ /* 0x000fe40000410000 */
[----:B------:R1:W1:Y:S01]  /*74e0*/  MUFU.TANH R18, R37 ;  /* 0x0000002500127308 */ /* 0x0002620000002400 */
[----:B------:R-:W-:Y:S02]  /*74f0*/  FMUL.FTZ R59, R59, c[0x0][0x320] ;  /* 0x0000c8003b3b7a20 */ /* 0x000fe40000410000 */
[----:B------:R-:W-:Y:S02]  /*7500*/  FMUL.FTZ R60, R60, c[0x0][0x320] ;  /* 0x0000c8003c3c7a20 */ /* 0x000fe40000410000 */
[----:B------:R-:W-:Y:S02]  /*7510*/  FMUL.FTZ R61, R61, c[0x0][0x320] ;  /* 0x0000c8003d3d7a20 */ /* 0x000fe40000410000 */
[----:B------:R-:W-:Y:S02]  /*7520*/  FMUL.FTZ R62, R62, c[0x0][0x320] ;  /* 0x0000c8003e3e7a20 */ /* 0x000fe40000410000 */
[----:B------:R-:W-:Y:S01]  /*7530*/  FMUL.FTZ R63, R63, c[0x0][0x320] ;  /* 0x0000c8003f3f7a20 */ /* 0x000fe20000410000 */
[----:B------:R1:W1:Y:S01]  /*7540*/  MUFU.TANH R135, R38 ;  /* 0x0000002600877308 */ /* 0x0002620000002400 */
[----:B------:R-:W-:Y:S02]  /*7550*/  FMUL.FTZ R64, R64, c[0x0][0x320] ;  /* 0x0000c80040407a20 */ /* 0x000fe40000410000 */
[----:B------:R-:W-:Y:S02]  /*7560*/  FMUL.FTZ R65, R65, c[0x0][0x320] ;  /* 0x0000c80041417a20 */ /* 0x000fe40000410000 */
[----:B------:R-:W-:Y:S02]  /*7570*/  FMUL.FTZ R66, R66, c[0x0][0x320] ;  /* 0x0000c80042427a20 */ /* 0x000fe40000410000 */
[----:B------:R-:W-:Y:S03]  /*7580*/  FMUL.FTZ R3, R67, c[0x0][0x320] ;  /* 0x0000c80043037a20 */ /* 0x000fe60000410000 */
[----:B------:R1:W1:Y:S10]  /*7590*/  MUFU.TANH R132, R39 ;  /* 0x0000002700847308 */ /* 0x0002740000002400 */
        /* <DEDUP_REMOVED lines=27> */
[----:B------:R1:W1:Y:S02]  /*7750*/  MUFU.TANH R133, R3 ;  /* 0x0000000300857308 */ /* 0x0002640000002400 */
[----:B-1234-:R-:W-:-:S05]  /*7760*/  @P1 BRA `(.L_x_8) ;  /* 0xffffe44000001947 */ /* 0x01efca000383ffff */
.L_x_7:
[----:B---3--:R-:W2:Y:S01]  /*7770*/  LDL.LU R8, [R1+0x18] ;  /* 0x0000180001087983 */ /* 0x008ea20000300800 */
[----:B------:R-:W-:Y:S01]  /*7780*/  FMNMX.FTZ R5, R147, R2, !PT ;  /* 0x0000000293057209 */ /* 0x000fe20007810000 */
[----:B------:R-:W-:Y:S01]  /*7790*/  UISETP.GT.AND UP0, UPT, UR6, UR8, UPT ;  /* 0x000000080600728c */ /* 0x000fe2000bf04270 */
[----:B------:R-:W-:Y:S01]  /*77a0*/  FMNMX.FTZ R3, R145, R0, !PT ;  /* 0x0000000091037209 */ /* 0x000fe20007810000 */
[----:B------:R-:W3:Y:S01]  /*77b0*/  LDL.LU R7, [R1+0x14] ;  /* 0x0000140001077983 */ /* 0x000ee20000300800 */
[----:B------:R-:W-:Y:S01]  /*77c0*/  FMNMX.FTZ R5, R146, R5, !PT ;  /* 0x0000000592057209 */ /* 0x000fe20007810000 */
[----:B------:R-:W-:Y:S01]  /*77d0*/  UIADD3 UR6, UR6, -0x1, URZ ;  /* 0xffffffff06067890 */ /* 0x000fe2000fffe03f */
[----:B------:R-:W-:Y:S01]  /*77e0*/  FMNMX.FTZ R3, R144, R3, !PT ;  /* 0x0000000390037209 */ /* 0x000fe20007810000 */
[----:B------:R-:W4:Y:S01]  /*77f0*/  LDL.LU R32, [R1+0x10] ;  /* 0x0000100001207983 */ /* 0x000f220000300800 */
[----:B------:R-:W-:Y:S02]  /*7800*/  FMNMX.FTZ R5, R148, R5, !PT ;  /* 0x0000000594057209 */ /* 0x000fe40007810000 */
[----:B------:R-:W-:Y:S01]  /*7810*/  MOV R48, R19 ;  /* 0x0000001300307202 */ /* 0x000fe20000000f00 */
[----:B------:R-:W5:Y:S01]  /*7820*/  LDL.LU R41, [R1+0xc] ;  /* 0x00000c0001297983 */ /* 0x000f620000300800 */
[----:B------:R-:W-:Y:S02]  /*7830*/  FMNMX.FTZ R5, R151, R5, !PT ;  /* 0x0000000597057209 */ /* 0x000fe40007810000 */
[----:B------:R-:W-:Y:S01]  /*7840*/  MOV R49, R18 ;  /* 0x0000001200317202 */ /* 0x000fe20000000f00 */
[----:B------:R-:W5:Y:S01]  /*7850*/  LDL.LU R40, [R1+0x8] ;  /* 0x0000080001287983 */ /* 0x000f620000300800 */
[----:B------:R-:W-:Y:S02]  /*7860*/  MOV R50, R135 ;  /* 0x0000008700327202 */ /* 0x000fe40000000f00 */
[----:B------:R-:W-:Y:S01]  /*7870*/  MOV R51, R132 ;  /* 0x0000008400337202 */ /* 0x000fe20000000f00 */
[----:B------:R-:W5:Y:S01]  /*7880*/  LDL.LU R64, [R1+0x4] ;  /* 0x0000040001407983 */ /* 0x000f620000300800 */
[----:B------:R-:W-:Y:S02]  /*7890*/  MOV R56, R153 ;  /* 0x0000009900387202 */ /* 0x000fe40000000f00 */
[----:B------:R-:W-:Y:S01]  /*78a0*/  MOV R57, R150 ;  /* 0x0000009600397202 */ /* 0x000fe20000000f00 */
[----:B------:R-:W5:Y:S01]  /*78b0*/  LDL.LU R59, [R1] ;  /* 0x00000000013b7983 */ /* 0x000f620000300800 */
[----:B------:R-:W-:Y:S02]  /*78c0*/  MOV R58, R149 ;  /* 0x00000095003a7202 */ /* 0x000fe40000000f00 */
[----:B------:R-:W-:Y:S01]  /*78d0*/  PLOP3.LUT P1, PT, PT, PT, UP0, 0x80, 0x0 ;  /* 0x000000000000781c */ /* 0x000fe20003f2f008 */
[----:B------:R-:W-:Y:S08]  /*78e0*/  LDSM.16.MT88.4 R12, [R236+0x100] ;  /* 0x00010000ec0c783b */ /* 0x000ff00000004200 */
[----:B------:R-:W-:Y:S08]  /*78f0*/  LDSM.16.MT88.4 R20, [R234+0x100] ;  /* 0x00010000ea14783b */ /* 0x000ff00000004200 */
[----:B------:R-:W-:Y:S08]  /*7900*/  LDSM.16.MT88.4 R28, [R233+0x100] ;  /* 0x00010000e91c783b */ /* 0x000ff00000004200 */
[----:B------:R-:W-:Y:S08]  /*7910*/  LDSM.16.MT88.4 R36, [R232+0x100] ;  /* 0x00010000e824783b */ /* 0x000ff00000004200 */
[----:B------:R-:W-:Y:S08]  /*7920*/  LDSM.16.MT88.4 R44, [R236+0x4100] ;  /* 0x00410000ec2c783b */ /* 0x000ff00000004200 */
[----:B------:R-:W-:Y:S08]  /*7930*/  LDSM.16.MT88.4 R52, [R234+0x4100] ;  /* 0x00410000ea34783b */ /* 0x000ff00000004200 */
[----:B------:R-:W-:Y:S08]  /*7940*/  LDSM.16.MT88.4 R60, [R233+0x4100] ;  /* 0x00410000e93c783b */ /* 0x000ff00000004200 */
[----:B------:R-:W0:Y:S01]  /*7950*/  LDGDEPBAR ;  /* 0x00000000000079af */ /* 0x000e220000000000 */
[----:B--2---:R-:W-:Y:S04]  /*7960*/  FMNMX.FTZ R3, R8, R3, !PT ;  /* 0x0000000308037209 */ /* 0x004fe80007810000 */
[----:B---3--:R-:W-:Y:S02]  /*7970*/  FMNMX.FTZ R3, R7, R3, !PT ;  /* 0x0000000307037209 */ /* 0x008fe40007810000 */
[----:B----4-:R-:W-:Y:S04]  /*7980*/  FMNMX.FTZ R5, R32, R5, !PT ;  /* 0x0000000520057209 */ /* 0x010fe80007810000 */
[----:B-----5:R-:W-:Y:S02]  /*7990*/  FMNMX.FTZ R5, R41, R5, !PT ;  /* 0x0000000529057209 */ /* 0x020fe40007810000 */
[----:B------:R-:W-:Y:S04]  /*79a0*/  FMNMX.FTZ R3, R40, R3, !PT ;  /* 0x0000000328037209 */ /* 0x000fe80007810000 */
[----:B------:R-:W-:Y:S02]  /*79b0*/  FMNMX.FTZ R3, R64, R3, !PT ;  /* 0x0000000340037209 */ /* 0x000fe40007810000 */
        /* <DEDUP_REMOVED lines=51> */
[----:B------:R-:W-:Y:S03]  /*7cf0*/  FMNMX.FTZ R3, R133, R3, !PT ;  /* 0x0000000385037209 */ /* 0x000fe60007810000 */
[----:B------:R-:W1:Y:S08]  /*7d00*/  SHFL.BFLY PT, R6, R5, 0x2, 0x1f ;  /* 0x0c401f0005067f89 */ /* 0x000e7000000e0000 */
[----:B------:R-:W2:Y:S01]  /*7d10*/  SHFL.BFLY PT, R4, R3, 0x2, 0x1f ;  /* 0x0c401f0003047f89 */ /* 0x000ea200000e0000 */
[----:B-1----:R-:W-:Y:S07]  /*7d20*/  FMNMX.FTZ R5, R5, R6, !PT ;  /* 0x0000000605057209 */ /* 0x002fee0007810000 */
[----:B------:R-:W1:Y:S01]  /*7d30*/  SHFL.BFLY PT, R132, R5, 0x1, 0x1f ;  /* 0x0c201f0005847f89 */ /* 0x000e6200000e0000 */
[----:B--2---:R-:W-:Y:S07]  /*7d40*/  FMNMX.FTZ R4, R3, R4, !PT ;  /* 0x0000000403047209 */ /* 0x004fee0007810000 */
[----:B------:R-:W2:Y:S01]  /*7d50*/  SHFL.BFLY PT, R3, R4, 0x1, 0x1f ;  /* 0x0c201f0004037f89 */ /* 0x000ea200000e0000 */
[----:B-1----:R-:W-:Y:S05]  /*7d60*/  FMNMX.FTZ R132, R5, R132, !PT ;  /* 0x0000008405847209 */ /* 0x002fea0007810000 */
[C---:B------:R-:W-:Y:S02]  /*7d70*/  FMUL.FTZ R153, R132.reuse, c[0x0][0x2d0] ;  /* 0x0000b40084997a20 */ /* 0x040fe40000410000 */
[----:B------:R-:W-:Y:S01]  /*7d80*/  FADD.FTZ R2, -R132, R2 ;  /* 0x0000000284027221 */ /* 0x000fe20000010100 */
[----:B--2---:R-:W-:Y:S01]  /*7d90*/  FMNMX.FTZ R3, R3, R4, !PT ;  /* 0x0000000403037209 */ /* 0x004fe20007810000 */
[--C-:B------:R-:W-:Y:S02]  /*7da0*/  FFMA.FTZ R150, R147, c[0x0][0x2d0], -R153.reuse ;  /* 0x0000b40093967a23 */ /* 0x100fe40000010899 */
[--C-:B------:R-:W-:Y:S02]  /*7db0*/  FFMA.FTZ R147, R151, c[0x0][0x2d0], -R153.reuse ;  /* 0x0000b40097937a23 */ /* 0x100fe40000010899 */
[C---:B------:R-:W-:Y:S02]  /*7dc0*/  FMUL.FTZ R151, R3.reuse, c[0x0][0x2d0] ;  /* 0x0000b40003977a20 */ /* 0x040fe40000410000 */
[----:B------:R-:W-:Y:S01]  /*7dd0*/  FADD.FTZ R0, -R3, R0 ;  /* 0x0000000003007221 */ /* 0x000fe20000010100 */
[----:B------:R-:W-:Y:S01]  /*7de0*/  MUFU.EX2 R150, R150 ;  /* 0x0000009600967308 */ /* 0x000fe20000000800 */
[----:B------:R-:W-:Y:S02]  /*7df0*/  FMUL.FTZ R2, R2, c[0x0][0x2d0] ;  /* 0x0000b40002027a20 */ /* 0x000fe40000410000 */
[----:B------:R-:W-:Y:S02]  /*7e00*/  FMUL.FTZ R0, R0, c[0x0][0x2d0] ;  /* 0x0000b40000007a20 */ /* 0x000fe40000410000 */
[--C-:B------:R-:W-:Y:S02]  /*7e10*/  FFMA.FTZ R149, R146, c[0x0][0x2d0], -R153.reuse ;  /* 0x0000b40092957a23 */ /* 0x100fe40000010899 */
[----:B------:R-:W-:Y:S02]  /*7e20*/  FFMA.FTZ R148, R148, c[0x0][0x2d0], -R153 ;  /* 0x0000b40094947a23 */ /* 0x000fe40000010899 */
[--C-:B------:R-:W-:Y:S01]  /*7e30*/  FFMA.FTZ R146, R145, c[0x0][0x2d0], -R151.reuse ;  /* 0x0000b40091927a23 */ /* 0x100fe20000010897 */
[----:B------:R-:W1:Y:S01]  /*7e40*/  MUFU.EX2 R2, R2 ;  /* 0x0000000200027308 */ /* 0x000e620000000800 */
[--C-:B------:R-:W-:Y:S02]  /*7e50*/  FFMA.FTZ R145, R144, c[0x0][0x2d0], -R151.reuse ;  /* 0x0000b40090917a23 */ /* 0x100fe40000010897 */
[--C-:B------:R-:W-:Y:S02]  /*7e60*/  FFMA.FTZ R144, R8, c[0x0][0x2d0], -R151.reuse ;  /* 0x0000b40008907a23 */ /* 0x100fe40000010897 */
[----:B------:R-:W-:Y:S02]  /*7e70*/  FFMA.FTZ R135, R7, c[0x0][0x2d0], -R151 ;  /* 0x0000b40007877a23 */ /* 0x000fe40000010897 */
[--C-:B------:R-:W-:Y:S02]  /*7e80*/  FFMA.FTZ R158, R158, c[0x0][0x2d0], -R153.reuse ;  /* 0x0000b4009e9e7a23 */ /* 0x100fe40000010899 */
[--C-:B------:R-:W-:Y:S01]  /*7e90*/  FFMA.FTZ R170, R170, c[0x0][0x2d0], -R153.reuse ;  /* 0x0000b400aaaa7a23 */ /* 0x100fe20000010899 */
[----:B------:R-:W2:Y:S01]  /*7ea0*/  MUFU.EX2 R0, R0 ;  /* 0x0000000000007308 */ /* 0x000ea20000000800 */
[--C-:B------:R-:W-:Y:S02]  /*7eb0*/  FFMA.FTZ R171, R171, c[0x0][0x2d0], -R153.reuse ;  /* 0x0000b400abab7a23 */ /* 0x100fe40000010899 */
[--C-:B------:R-:W-:Y:S02]  /*7ec0*/  FFMA.FTZ R178, R178, c[0x0][0x2d0], -R153.reuse ;  /* 0x0000b400b2b27a23 */ /* 0x100fe40000010899 */
[--C-:B------:R-:W-:Y:S02]  /*7ed0*/  FFMA.FTZ R179, R179, c[0x0][0x2d0], -R153.reuse ;  /* 0x0000b400b3b37a23 */ /* 0x100fe40000010899 */
[--C-:B------:R-:W-:Y:S02]  /*7ee0*/  FFMA.FTZ R206, R206, c[0x0][0x2d0], -R153.reuse ;  /* 0x0000b400cece7a23 */ /* 0x100fe40000010899 */
[--C-:B------:R-:W-:Y:S01]  /*7ef0*/  FFMA.FTZ R204, R204, c[0x0][0x2d0], -R153.reuse ;  /* 0x0000b400cccc7a23 */ /* 0x100fe20000010899 */
[----:B------:R-:W3:Y:S01]  /*7f00*/  MUFU.EX2 R149, R149 ;  /* 0x0000009500957308 */ /* 0x000ee20000000800 */
[--C-:B------:R-:W-:Y:S02]  /*7f10*/  FFMA.FTZ R210, R210, c[0x0][0x2d0], -R153.reuse ;  /* 0x0000b400d2d27a23 */ /* 0x100fe40000010899 */
[----:B------:R-:W-:Y:S02]  /*7f20*/  FFMA.FTZ R211, R211, c[0x0][0x2d0], -R153 ;  /* 0x0000b400d3d37a23 */ /* 0x000fe40000010899 */
[C---:B-1----:R-:W-:Y:S02]  /*7f30*/  FMUL.FTZ R4, R2.reuse, R128 ;  /* 0x0000008002047220 */ /* 0x042fe40000410000 */
[C---:B------:R-:W-:Y:S02]  /*7f40*/  FMUL.FTZ R5, R2.reuse, R129 ;  /* 0x0000008102057220 */ /* 0x040fe40000410000 */
[C---:B------:R-:W-:Y:S01]  /*7f50*/  FMUL.FTZ R8, R2.reuse, R124 ;  /* 0x0000007c02087220 */ /* 0x040fe20000410000 */
[----:B------:R-:W-:Y:S01]  /*7f60*/  MUFU.EX2 R148, R148 ;  /* 0x0000009400947308 */ /* 0x000fe20000000800 */
[C---:B------:R-:W-:Y:S01]  /*7f70*/  FMUL.FTZ R9, R2.reuse, R125 ;  /* 0x0000007d02097220 */ /* 0x040fe20000410000 */
[----:B------:R-:W-:Y:S01]  /*7f80*/  MOV R124, R58 ;  /* 0x0000003a007c7202 */ /* 0x000fe20000000f00 */
[----:B------:R-:W-:Y:S01]  /*7f90*/  FMUL.FTZ R16, R2, R116 ;  /* 0x0000007402107220 */ /* 0x000fe20000410000 */
[----:B------:R-:W-:Y:S01]  /*7fa0*/  MOV R125, R57 ;  /* 0x00000039007d7202 */ /* 0x000fe20000000f00 */
[C---:B--2---:R-:W-:Y:S02]  /*7fb0*/  FMUL.FTZ R6, R0.reuse, R130 ;  /* 0x0000008200067220 */ /* 0x044fe40000410000 */
[C---:B------:R-:W-:Y:S02]  /*7fc0*/  FMUL.FTZ R7, R0.reuse, R131 ;  /* 0x0000008300077220 */ /* 0x040fe40000410000 */
[C---:B------:R-:W-:Y:S01]  /*7fd0*/  FMUL.FTZ R10, R0.reuse, R126 ;  /* 0x0000007e000a7220 */ /* 0x040fe20000410000 */
[----:B------:R-:W1:Y:S01]  /*7fe0*/  MUFU.EX2 R147, R147 ;  /* 0x0000009300937308 */ /* 0x000e620000000800 */
[----:B------:R-:W-:Y:S01]  /*7ff0*/  FMUL.FTZ R11, R0, R127 ;  /* 0x0000007f000b7220 */ /* 0x000fe20000410000 */
[----:B------:R-:W-:Y:S01]  /*8000*/  MOV R127, R51 ;  /* 0x00000033007f7202 */ /* 0x000fe20000000f00 */
[----:B------:R-:W-:Y:S01]  /*8010*/  FMUL.FTZ R17, R2, R117 ;  /* 0x0000007502117220 */ /* 0x000fe20000410000 */
[----:B---3--:R-:W-:Y:S01]  /*8020*/  F2FP.BF16.PACK_AB R128, R149, R150 ;  /* 0x000000969580723e */ /* 0x008fe200000010ff */
[C---:B------:R-:W-:Y:S01]  /*8030*/  FMUL.FTZ R18, R0.reuse, R118 ;  /* 0x0000007600127220 */ /* 0x040fe20000410000 */
[----:B------:R-:W-:Y:S01]  /*8040*/  MOV R126, R56 ;  /* 0x00000038007e7202 */ /* 0x000fe20000000f00 */
[----:B------:R-:W-:Y:S02]  /*8050*/  FMUL.FTZ R19, R0, R119 ;  /* 0x0000007700137220 */ /* 0x000fe40000410000 */
[----:B------:R-:W-:Y:S01]  /*8060*/  FMUL.FTZ R25, R2, R109 ;  /* 0x0000006d02197220 */ /* 0x000fe20000410000 */
[----:B------:R-:W-:Y:S01]  /*8070*/  MUFU.EX2 R146, R146 ;  /* 0x0000009200927308 */ /* 0x000fe20000000800 */
[C---:B------:R-:W-:Y:S01]  /*8080*/  FMUL.FTZ R26, R0.reuse, R110 ;  /* 0x0000006e001a7220 */ /* 0x040fe20000410000 */
[----:B------:R-:W-:Y:S01]  /*8090*/  LDSM.16.MT88.4 R116, [R234+0x3900] ;  /* 0x00390000ea74783b */ /* 0x000fe20000004200 */
[----:B------:R-:W-:Y:S02]  /*80a0*/  FMUL.FTZ R27, R0, R111 ;  /* 0x0000006f001b7220 */ /* 0x000fe40000410000 */
[C---:B------:R-:W-:Y:S02]  /*80b0*/  FMUL.FTZ R24, R2.reuse, R108 ;  /* 0x0000006c02187220 */ /* 0x040fe40000410000 */
[----:B------:R-:W-:Y:S02]  /*80c0*/  FMUL.FTZ R33, R2, R101 ;  /* 0x0000006502217220 */ /* 0x000fe40000410000 */
[C---:B------:R-:W-:Y:S01]  /*80d0*/  FMUL.FTZ R34, R0.reuse, R102 ;  /* 0x0000006600227220 */ /* 0x040fe20000410000 */
[----:B------:R-:W2:Y:S01]  /*80e0*/  MUFU.EX2 R145, R145 ;  /* 0x0000009100917308 */ /* 0x000ea20000000800 */
[C---:B------:R-:W-:Y:S02]  /*80f0*/  FMUL.FTZ R35, R0.reuse, R103 ;  /* 0x0000006700237220 */ /* 0x040fe40000410000 */
[C---:B------:R-:W-:Y:S01]  /*8100*/  FMUL.FTZ R42, R0.reuse, R94 ;  /* 0x0000005e002a7220 */ /* 0x040fe20000410000 */
[----:B-1----:R-:W-:Y:S01]  /*8110*/  F2FP.BF16.PACK_AB R130, R147, R148 ;  /* 0x000000949382723e */ /* 0x002fe200000010ff */
[C---:B------:R-:W-:Y:S02]  /*8120*/  FMUL.FTZ R43, R0.reuse, R95 ;  /* 0x0000005f002b7220 */ /* 0x040fe40000410000 */
[----:B------:R-:W-:Y:S02]  /*8130*/  FMUL.FTZ R51, R0, R87 ;  /* 0x0000005700337220 */ /* 0x000fe40000410000 */
[C---:B------:R-:W-:Y:S01]  /*8140*/  FMUL.FTZ R56, R2.reuse, R76 ;  /* 0x0000004c02387220 */ /* 0x040fe20000410000 */
[----:B------:R-:W-:Y:S01]  /*8150*/  MUFU.EX2 R144, R144 ;  /* 0x0000009000907308 */ /* 0x000fe20000000800 */
[----:B------:R-:W-:Y:S02]  /*8160*/  FMUL.FTZ R57, R2, R77 ;  /* 0x0000004d02397220 */ /* 0x000fe40000410000 */
[----:B------:R-:W-:Y:S02]  /*8170*/  FMUL.FTZ R58, R0, R78 ;  /* 0x0000004e003a7220 */ /* 0x000fe40000410000 */
[----:B------:R-:W-:Y:S02]  /*8180*/  FMUL.FTZ R65, R2, R69 ;  /* 0x0000004502417220 */ /* 0x000fe40000410000 */
[C---:B------:R-:W-:Y:S02]  /*8190*/  FMUL.FTZ R66, R0.reuse, R70 ;  /* 0x0000004600427220 */ /* 0x040fe40000410000 */
[----:B------:R-:W-:Y:S01]  /*81a0*/  FMUL.FTZ R67, R0, R71 ;  /* 0x0000004700437220 */ /* 0x000fe20000410000 */
[----:B------:R-:W1:Y:S01]  /*81b0*/  MUFU.EX2 R135, R135 ;  /* 0x0000008700877308 */ /* 0x000e620000000800 */
[----:B------:R-:W-:Y:S02]  /*81c0*/  FFMA.FTZ R252, R252, c[0x0][0x2d0], -R151 ;  /* 0x0000b400fcfc7a23 */ /* 0x000fe40000010897 */
[--C-:B------:R-:W-:Y:S01]  /*81d0*/  FFMA.FTZ R208, R208, c[0x0][0x2d0], -R153.reuse ;  /* 0x0000b400d0d07a23 */ /* 0x100fe20000010899 */
[----:B--2---:R-:W-:Y:S01]  /*81e0*/  F2FP.BF16.PACK_AB R129, R145, R146 ;  /* 0x000000929181723e */ /* 0x004fe200000010ff */
[--C-:B------:R-:W-:Y:S02]  /*81f0*/  FFMA.FTZ R205, R205, c[0x0][0x2d0], -R153.reuse ;  /* 0x0000b400cdcd7a23 */ /* 0x100fe40000010899 */
[--C-:B------:R-:W-:Y:S02]  /*8200*/  FFMA.FTZ R201, R201, c[0x0][0x2d0], -R153.reuse ;  /* 0x0000b400c9c97a23 */ /* 0x100fe40000010899 */
[--C-:B------:R-:W-:Y:S01]  /*8210*/  FFMA.FTZ R200, R200, c[0x0][0x2d0], -R153.reuse ;  /* 0x0000b400c8c87a23 */ /* 0x100fe20000010899 */
[----:B------:R-:W-:Y:S01]  /*8220*/  MUFU.EX2 R252, R252 ;  /* 0x000000fc00fc7308 */ /* 0x000fe20000000800 */
[--C-:B------:R-:W-:Y:S02]  /*8230*/  FFMA.FTZ R168, R168, c[0x0][0x2d0], -R153.reuse ;  /* 0x0000b400a8a87a23 */ /* 0x100fe40000010899 */
[--C-:B------:R-:W-:Y:S02]  /*8240*/  FFMA.FTZ R169, R169, c[0x0][0x2d0], -R153.reuse ;  /* 0x0000b400a9a97a23 */ /* 0x100fe40000010899 */
[--C-:B------:R-:W-:Y:S02]  /*8250*/  FFMA.FTZ R165, R165, c[0x0][0x2d0], -R153.reuse ;  /* 0x0000b400a5a57a23 */ /* 0x100fe40000010899 */
[--C-:B------:R-:W-:Y:S02]  /*8260*/  FFMA.FTZ R163, R163, c[0x0][0x2d0], -R153.reuse ;  /* 0x0000b400a3a37a23 */ /* 0x100fe40000010899 */
[--C-:B------:R-:W-:Y:S01]  /*8270*/  FFMA.FTZ R157, R157, c[0x0][0x2d0], -R153.reuse ;  /* 0x0000b4009d9d7a23 */ /* 0x100fe20000010899 */
[----:B------:R-:W-:Y:S01]  /*8280*/  MUFU.EX2 R158, R158 ;  /* 0x0000009e009e7308 */ /* 0x000fe20000000800 */
[--C-:B------:R-:W-:Y:S02]  /*8290*/  FFMA.FTZ R159, R159, c[0x0][0x2d0], -R153.reuse ;  /* 0x0000b4009f9f7a23 */ /* 0x100fe40000010899 */
[----:B------:R-:W-:Y:S01]  /*82a0*/  FFMA.FTZ R154, R154, c[0x0][0x2d0], -R153 ;  /* 0x0000b4009a9a7a23 */ /* 0x000fe20000010899 */
[----:B-1----:R-:W-:Y:S01]  /*82b0*/  F2FP.BF16.PACK_AB R131, R135, R144 ;  /* 0x000000908783723e */ /* 0x002fe200000010ff */
[--C-:B------:R-:W-:Y:S02]  /*82c0*/  FFMA.FTZ R161, R161, c[0x0][0x2d0], -R151.reuse ;  /* 0x0000b400a1a17a23 */ /* 0x100fe40000010897 */
[--C-:B------:R-:W-:Y:S02]  /*82d0*/  FFMA.FTZ R164, R164, c[0x0][0x2d0], -R151.reuse ;  /* 0x0000b400a4a47a23 */ /* 0x100fe40000010897 */
[--C-:B------:R-:W-:Y:S01]  /*82e0*/  FFMA.FTZ R176, R176, c[0x0][0x2d0], -R151.reuse ;  /* 0x0000b400b0b07a23 */ /* 0x100fe20000010897 */
[----:B------:R-:W-:Y:S01]  /*82f0*/  MUFU.EX2 R170, R170 ;  /* 0x000000aa00aa7308 */ /* 0x000fe20000000800 */
[C---:B------:R-:W-:Y:S05]  /*8300*/  HMMA.16816.F32.BF16 R4, R128.reuse, R12, R4 ;  /* 0x0000000c8004723c */ /* 0x040fea0000041804 */
[--C-:B------:R-:W-:Y:S02]  /*8310*/  FFMA.FTZ R177, R177, c[0x0][0x2d0], -R151.reuse ;  /* 0x0000b400b1b17a23 */ /* 0x100fe40000010897 */
[C---:B------:R-:W-:Y:S01]  /*8320*/  FMUL.FTZ R12, R2.reuse, R120 ;  /* 0x00000078020c7220 */ /* 0x040fe20000410000 */
[C---:B------:R-:W-:Y:S01]  /*8330*/  HMMA.16816.F32.BF16 R8, R128.reuse, R14, R8 ;  /* 0x0000000e8008723c */ /* 0x040fe20000041808 */
[----:B------:R-:W-:Y:S03]  /*8340*/  MUFU.EX2 R161, R161 ;  /* 0x000000a100a17308 */ /* 0x000fe60000000800 */
[----:B------:R-:W-:Y:S01]  /*8350*/  FMUL.FTZ R13, R2, R121 ;  /* 0x00000079020d7220 */ /* 0x000fe20000410000 */
[----:B------:R-:W-:Y:S01]  /*8360*/  MOV R120, R50 ;  /* 0x0000003200787202 */ /* 0x000fe20000000f00 */
[C---:B------:R-:W-:Y:S01]  /*8370*/  FMUL.FTZ R50, R0.reuse, R86 ;  /* 0x0000005600327220 */ /* 0x040fe20000410000 */
[----:B------:R-:W-:Y:S01]  /*8380*/  MOV R121, R49 ;  /* 0x0000003100797202 */ /* 0x000fe20000000f00 */
[C---:B------:R-:W-:Y:S01]  /*8390*/  FMUL.FTZ R14, R0.reuse, R122 ;  /* 0x0000007a000e7220 */ /* 0x040fe20000410000 */
[----:B------:R-:W-:Y:S02]  /*83a0*/  MOV R122, R48 ;  /* 0x00000030007a7202 */ /* 0x000fe40000000f00 */
[----:B------:R-:W1:Y:S01]  /*83b0*/  MUFU.EX2 R164, R164 ;  /* 0x000000a400a47308 */ /* 0x000e620000000800 */
[----:B------:R-:W-:Y:S02]  /*83c0*/  FMUL.FTZ R15, R0, R123 ;  /* 0x0000007b000f7220 */ /* 0x000fe40000410000 */
[C---:B------:R-:W-:Y:S02]  /*83d0*/  FMUL.FTZ R48, R2.reuse, R84 ;  /* 0x0000005402307220 */ /* 0x040fe40000410000 */
[----:B------:R-:W-:Y:S02]  /*83e0*/  FMUL.FTZ R49, R2, R85 ;  /* 0x0000005502317220 */ /* 0x000fe40000410000 */
[----:B------:R-:W2:Y:S01]  /*83f0*/  LDSM.16.MT88.4 R84, [R232+0x4100] ;  /* 0x00410000e854783b */ /* 0x000ea20000004200 */
[C---:B------:R-:W-:Y:S02]  /*8400*/  HMMA.16816.F32.BF16 R12, R128.reuse, R20, R12 ;  /* 0x00000014800c723c */ /* 0x040fe4000004180c */
[----:B------:R-:W-:Y:S01]  /*8410*/  MUFU.EX2 R171, R171 ;  /* 0x000000ab00ab7308 */ /* 0x000fe20000000800 */
[--C-:B------:R-:W-:Y:S02]  /*8420*/  FFMA.FTZ R180, R180, c[0x0][0x2d0], -R151.reuse ;  /* 0x0000b400b4b47a23 */ /* 0x100fe40000010897 */
[----:B------:R-:W-:Y:S02]  /*8430*/  FFMA.FTZ R181, R181, c[0x0][0x2d0], -R151 ;  /* 0x0000b400b5b57a23 */ /* 0x000fe40000010897 */
[C---:B------:R-:W-:Y:S01]  /*8440*/  FMUL.FTZ R20, R2.reuse, R112 ;  /* 0x0000007002147220 */ /* 0x040fe20000410000 */
[C---:B------:R-:W-:Y:S04]  /*8450*/  HMMA.16816.F32.BF16 R16, R128.reuse, R22, R16 ;  /* 0x000000168010723c */ /* 0x040fe80000041810 */
[----:B------:R-:W-:Y:S01]  /*8460*/  FMUL.FTZ R21, R2, R113 ;  /* 0x0000007102157220 */ /* 0x000fe20000410000 */
[----:B------:R-:W-:Y:S01]  /*8470*/  MUFU.EX2 R176, R176 ;  /* 0x000000b000b07308 */ /* 0x000fe20000000800 */
[----:B------:R-:W-:Y:S02]  /*8480*/  FFMA.FTZ R112, R59, c[0x0][0x2d0], -R153 ;  /* 0x0000b4003b707a23 */ /* 0x000fe40000010899 */
[----:B------:R-:W-:Y:S01]  /*8490*/  FMUL.FTZ R22, R0, R114 ;  /* 0x0000007200167220 */ /* 0x000fe20000410000 */
[----:B-1----:R-:W-:Y:S03]  /*84a0*/  F2FP.BF16.PACK_AB R71, R164, R161 ;  /* 0x000000a1a447723e */ /* 0x002fe600000010ff */
[C---:B------:R-:W-:Y:S02]  /*84b0*/  FMUL.FTZ R23, R0.reuse, R115 ;  /* 0x0000007300177220 */ /* 0x040fe40000410000 */
[----:B------:R-:W-:Y:S01]  /*84c0*/  FMUL.FTZ R59, R0, R79 ;  /* 0x0000004f003b7220 */ /* 0x000fe20000410000 */
[----:B------:R-:W1:Y:S01]  /*84d0*/  MUFU.EX2 R112, R112 ;  /* 0x0000007000707308 */ /* 0x000e620000000800 */
[----:B------:R-:W3:Y:S01]  /*84e0*/  LDSM.16.MT88.4 R76, [R236+0x900] ;  /* 0x00090000ec4c783b */ /* 0x000ee20000004200 */
[--C-:B------:R-:W-:Y:S02]  /*84f0*/  FFMA.FTZ R207, R207, c[0x0][0x2d0], -R151.reuse ;  /* 0x0000b400cfcf7a23 */ /* 0x100fe40000010897 */
[C---:B------:R-:W-:Y:S03]  /*8500*/  HMMA.16816.F32.BF16 R20, R128.reuse, R28, R20 ;  /* 0x0000001c8014723c */ /* 0x040fe60000041814 */
[--C-:B------:R-:W-:Y:S02]  /*8510*/  FFMA.FTZ R209, R209, c[0x0][0x2d0], -R151.reuse ;  /* 0x0000b400d1d17a23 */ /* 0x100fe40000010897 */
[----:B------:R-:W-:Y:S01]  /*8520*/  FFMA.FTZ R250, R250, c[0x0][0x2d0], -R151 ;  /* 0x0000b400fafa7a23 */ /* 0x000fe20000010897 */
[----:B------:R-:W-:Y:S01]  /*8530*/  MUFU.EX2 R177, R177 ;  /* 0x000000b100b17308 */ /* 0x000fe20000000800 */
[C---:B------:R-:W-:Y:S01]  /*8540*/  FMUL.FTZ R28, R2.reuse, R104 ;  /* 0x00000068021c7220 */ /* 0x040fe20000410000 */
[C---:B------:R-:W-:Y:S04]  /*8550*/  HMMA.16816.F32.BF16 R24, R128.reuse, R30, R24 ;  /* 0x0000001e8018723c */ /* 0x040fe80000041818 */
[----:B------:R-:W-:Y:S02]  /*8560*/  FMUL.FTZ R29, R2, R105 ;  /* 0x00000069021d7220 */ /* 0x000fe40000410000 */
[--C-:B------:R-:W-:Y:S02]  /*8570*/  FFMA.FTZ R104, R32, c[0x0][0x2d0], -R153.reuse ;  /* 0x0000b40020687a23 */ /* 0x100fe40000010899 */
[C---:B------:R-:W-:Y:S01]  /*8580*/  FMUL.FTZ R30, R0.reuse, R106 ;  /* 0x0000006a001e7220 */ /* 0x040fe20000410000 */
[----:B------:R-:W-:Y:S03]  /*8590*/  MUFU.EX2 R178, R178 ;  /* 0x000000b200b27308 */ /* 0x000fe60000000800 */
[----:B------:R-:W-:Y:S01]  /*85a0*/  FMUL.FTZ R31, R0, R107 ;  /* 0x0000006b001f7220 */ /* 0x000fe20000410000 */
[----:B-1----:R-:W-:Y:S01]  /*85b0*/  F2FP.BF16.PACK_AB R70, R158, R112 ;  /* 0x000000709e46723e */ /* 0x002fe200000010ff */
[C---:B------:R-:W-:Y:S02]  /*85c0*/  FMUL.FTZ R32, R2.reuse, R100 ;  /* 0x0000006402207220 */ /* 0x040fe40000410000 */
[----:B------:R-:W-:Y:S02]  /*85d0*/  FFMA.FTZ R105, R41, c[0x0][0x2d0], -R153 ;  /* 0x0000b40029697a23 */ /* 0x000fe40000010899 */
[----:B------:R-:W-:Y:S01]  /*85e0*/  FMUL.FTZ R41, R2, R93 ;  /* 0x0000005d02297220 */ /* 0x000fe20000410000 */
[C---:B------:R-:W-:Y:S01]  /*85f0*/  HMMA.16816.F32.BF16 R28, R128.reuse, R36, R28 ;  /* 0x00000024801c723c */ /* 0x040fe2000004181c */
[----:B------:R-:W-:Y:S02]  /*8600*/  MUFU.EX2 R104, R104 ;  /* 0x0000006800687308 */ /* 0x000fe40000000800 */
[--C-:B------:R-:W-:Y:S02]  /*8610*/  FFMA.FTZ R106, R40, c[0x0][0x2d0], -R151.reuse ;  /* 0x0000b400286a7a23 */ /* 0x100fe40000010897 */
[C---:B------:R-:W-:Y:S02]  /*8620*/  FMUL.FTZ R40, R2.reuse, R92 ;  /* 0x0000005c02287220 */ /* 0x040fe40000410000 */
[----:B------:R-:W-:Y:S01]  /*8630*/  LDSM.16.MT88.4 R92, [R232+0x5100] ;  /* 0x00510000e85c783b */ /* 0x000fe20000004200 */
[C---:B------:R-:W-:Y:S03]  /*8640*/  HMMA.16816.F32.BF16 R32, R128.reuse, R38, R32 ;  /* 0x000000268020723c */ /* 0x040fe60000041820 */
[----:B------:R-:W1:Y:S01]  /*8650*/  MUFU.EX2 R105, R105 ;  /* 0x0000006900697308 */ /* 0x000e620000000800 */
[C---:B------:R-:W-:Y:S02]  /*8660*/  FMUL.FTZ R36, R2.reuse, R96 ;  /* 0x0000006002247220 */ /* 0x040fe40000410000 */
[----:B------:R-:W-:Y:S02]  /*8670*/  FMUL.FTZ R37, R2, R97 ;  /* 0x0000006102257220 */ /* 0x000fe40000410000 */
[C---:B------:R-:W-:Y:S04]  /*8680*/  FMUL.FTZ R38, R0.reuse, R98 ;  /* 0x0000006200267220 */ /* 0x040fe80000410000 */
[----:B------:R-:W-:Y:S01]  /*8690*/  FMUL.FTZ R39, R0, R99 ;  /* 0x0000006300277220 */ /* 0x000fe20000410000 */
[----:B------:R-:W-:Y:S01]  /*86a0*/  MUFU.EX2 R106, R106 ;  /* 0x0000006a006a7308 */ /* 0x000fe20000000800 */
[--C-:B------:R-:W-:Y:S02]  /*86b0*/  FFMA.FTZ R107, R64, c[0x0][0x2d0], -R151.reuse ;  /* 0x0000b400406b7a23 */ /* 0x100fe40000010897 */
[----:B------:R-:W-:Y:S02]  /*86c0*/  FMUL.FTZ R64, R2, R68 ;  /* 0x0000004402407220 */ /* 0x000fe40000410000 */
[--C-:B------:R-:W-:Y:S01]  /*86d0*/  FFMA.FTZ R251, R251, c[0x0][0x2d0], -R151.reuse ;  /* 0x0000b400fbfb7a23 */ /* 0x100fe20000010897 */
[C---:B------:R-:W-:Y:S03]  /*86e0*/  HMMA.16816.F32.BF16 R36, R128.reuse, R44, R36 ;  /* 0x0000002c8024723c */ /* 0x040fe60000041824 */
[--C-:B------:R-:W-:Y:S01]  /*86f0*/  FFMA.FTZ R203, R203, c[0x0][0x2d0], -R151.reuse ;  /* 0x0000b400cbcb7a23 */ /* 0x100fe20000010897 */
[----:B------:R-:W4:Y:S01]  /*8700*/  MUFU.EX2 R107, R107 ;  /* 0x0000006b006b7308 */ /* 0x000f220000000800 */
[--C-:B------:R-:W-:Y:S02]  /*8710*/  FFMA.FTZ R202, R202, c[0x0][0x2d0], -R151.reuse ;  /* 0x0000b400caca7a23 */ /* 0x100fe40000010897 */
[C---:B------:R-:W-:Y:S01]  /*8720*/  FMUL.FTZ R44, R2.reuse, R88 ;  /* 0x00000058022c7220 */ /* 0x040fe20000410000 */
[C---:B------:R-:W-:Y:S04]  /*8730*/  HMMA.16816.F32.BF16 R40, R128.reuse, R46, R40 ;  /* 0x0000002e8028723c */ /* 0x040fe80000041828 */
[----:B------:R-:W-:Y:S01]  /*8740*/  FMUL.FTZ R45, R2, R89 ;  /* 0x00000059022d7220 */ /* 0x000fe20000410000 */
[----:B-1----:R-:W-:Y:S01]  /*8750*/  F2FP.BF16.PACK_AB R68, R105, R104 ;  /* 0x000000686944723e */ /* 0x002fe200000010ff */
[----:B------:R-:W1:Y:S01]  /*8760*/  MUFU.EX2 R179, R179 ;  /* 0x000000b300b37308 */ /* 0x000e620000000800 */
[C---:B------:R-:W-:Y:S02]  /*8770*/  FMUL.FTZ R46, R0.reuse, R90 ;  /* 0x0000005a002e7220 */ /* 0x040fe40000410000 */
[----:B------:R-:W-:Y:S02]  /*8780*/  FMUL.FTZ R47, R0, R91 ;  /* 0x0000005b002f7220 */ /* 0x000fe40000410000 */
[----:B------:R-:W-:Y:S01]  /*8790*/  LDSM.16.MT88.4 R88, [R232+0x4900] ;  /* 0x00490000e858783b */ /* 0x000fe20000004200 */
[--C-:B------:R-:W-:Y:S02]  /*87a0*/  FFMA.FTZ R183, R183, c[0x0][0x2d0], -R151.reuse ;  /* 0x0000b400b7b77a23 */ /* 0x100fe40000010897 */
[--C-:B------:R-:W-:Y:S02]  /*87b0*/  FFMA.FTZ R182, R182, c[0x0][0x2d0], -R151.reuse ;  /* 0x0000b400b6b67a23 */ /* 0x100fe40000010897 */
[C---:B------:R-:W-:Y:S01]  /*87c0*/  HMMA.16816.F32.BF16 R44, R128.reuse, R52, R44 ;  /* 0x00000034802c723c */ /* 0x040fe2000004182c */
[----:B------:R-:W-:Y:S02]  /*87d0*/  MUFU.EX2 R180, R180 ;  /* 0x000000b400b47308 */ /* 0x000fe40000000800 */
[--C-:B------:R-:W-:Y:S01]  /*87e0*/  FFMA.FTZ R167, R167, c[0x0][0x2d0], -R151.reuse ;  /* 0x0000b400a7a77a23 */ /* 0x100fe20000010897 */
[----:B----4-:R-:W-:Y:S01]  /*87f0*/  F2FP.BF16.PACK_AB R69, R107, R106 ;  /* 0x0000006a6b45723e */ /* 0x010fe200000010ff */
[--C-:B------:R-:W-:Y:S02]  /*8800*/  FFMA.FTZ R166, R166, c[0x0][0x2d0], -R151.reuse ;  /* 0x0000b400a6a67a23 */ /* 0x100fe40000010897 */
[C---:B------:R-:W-:Y:S01]  /*8810*/  FMUL.FTZ R52, R2.reuse, R80 ;  /* 0x0000005002347220 */ /* 0x040fe20000410000 */
[C---:B------:R-:W-:Y:S03]  /*8820*/  HMMA.16816.F32.BF16 R48, R128.reuse, R54, R48 ;  /* 0x000000368030723c */ /* 0x040fe60000041830 */
[----:B------:R-:W4:Y:S01]  /*8830*/  MUFU.EX2 R181, R181 ;  /* 0x000000b500b57308 */ /* 0x000f220000000800 */
[----:B------:R-:W-:Y:S02]  /*8840*/  FMUL.FTZ R53, R2, R81 ;  /* 0x0000005102357220 */ /* 0x000fe40000410000 */
[--C-:B------:R-:W-:Y:S02]  /*8850*/  FFMA.FTZ R162, R162, c[0x0][0x2d0], -R151.reuse ;  /* 0x0000b400a2a27a23 */ /* 0x100fe40000010897 */
[C---:B------:R-:W-:Y:S04]  /*8860*/  FMUL.FTZ R54, R0.reuse, R82 ;  /* 0x0000005200367220 */ /* 0x040fe80000410000 */
[----:B------:R-:W-:Y:S01]  /*8870*/  FMUL.FTZ R55, R0, R83 ;  /* 0x0000005300377220 */ /* 0x000fe20000410000 */
[----:B------:R-:W-:Y:S01]  /*8880*/  MUFU.EX2 R206, R206 ;  /* 0x000000ce00ce7308 */ /* 0x000fe20000000800 */
[----:B------:R-:W-:Y:S01]  /*8890*/  LDSM.16.MT88.4 R80, [R233+0x900] ;  /* 0x00090000e950783b */ /* 0x000fe20000004200 */
[--C-:B------:R-:W-:Y:S02]  /*88a0*/  FFMA.FTZ R160, R160, c[0x0][0x2d0], -R151.reuse ;  /* 0x0000b400a0a07a23 */ /* 0x100fe40000010897 */
[--C-:B------:R-:W-:Y:S02]  /*88b0*/  FFMA.FTZ R156, R156, c[0x0][0x2d0], -R151.reuse ;  /* 0x0000b4009c9c7a23 */ /* 0x100fe40000010897 */
[C---:B------:R-:W-:Y:S03]  /*88c0*/  HMMA.16816.F32.BF16 R52, R128.reuse, R60, R52 ;  /* 0x0000003c8034723c */ /* 0x040fe60000041834 */
[--C-:B------:R-:W-:Y:S01]  /*88d0*/  FFMA.FTZ R155, R155, c[0x0][0x2d0], -R151.reuse ;  /* 0x0000b4009b9b7a23 */ /* 0x100fe20000010897 */
[----:B------:R-:W-:Y:S01]  /*88e0*/  MUFU.EX2 R204, R204 ;  /* 0x000000cc00cc7308 */ /* 0x000fe20000000800 */
[----:B------:R-:W-:Y:S02]  /*88f0*/  FFMA.FTZ R134, R134, c[0x0][0x2d0], -R151 ;  /* 0x0000b40086867a23 */ /* 0x000fe40000010897 */
[C---:B------:R-:W-:Y:S01]  /*8900*/  FMUL.FTZ R60, R2.reuse, R72 ;  /* 0x00000048023c7220 */ /* 0x040fe20000410000 */
[C---:B------:R-:W-:Y:S04]  /*8910*/  HMMA.16816.F32.BF16 R56, R128.reuse, R62, R56 ;  /* 0x0000003e8038723c */ /* 0x040fe80000041838 */
[----:B------:R-:W-:Y:S02]  /*8920*/  FMUL.FTZ R61, R2, R73 ;  /* 0x00000049023d7220 */ /* 0x000fe40000410000 */
[----:B------:R-:W5:Y:S01]  /*8930*/  MUFU.EX2 R207, R207 ;  /* 0x000000cf00cf7308 */ /* 0x000f620000000800 */
[C---:B------:R-:W-:Y:S02]  /*8940*/  FMUL.FTZ R62, R0.reuse, R74 ;  /* 0x0000004a003e7220 */ /* 0x040fe40000410000 */
[----:B------:R-:W-:Y:S02]  /*8950*/  FMUL.FTZ R63, R0, R75 ;  /* 0x0000004b003f7220 */ /* 0x000fe40000410000 */
[----:B------:R-:W1:Y:S01]  /*8960*/  LDSM.16.MT88.4 R72, [R234+0x900] ;  /* 0x00090000ea48783b */ /* 0x000e620000004200 */
[----:B------:R-:W-:Y:S02]  /*8970*/  FFMA.FTZ R150, R2, R249, R150 ;  /* 0x000000f902967223 */ /* 0x000fe40000010096 */
[----:B------:R-:W-:Y:S02]  /*8980*/  FFMA.FTZ R146, R0, R248, R146 ;  /* 0x000000f800927223 */ /* 0x000fe40000010092 */
[C---:B--2---:R-:W-:Y:S01]  /*8990*/  HMMA.16816.F32.BF16 R60, R128.reuse, R84, R60 ;  /* 0x00000054803c723c */ /* 0x044fe2000004183c */
[----:B------:R-:W2:Y:S02]  /*89a0*/  MUFU.EX2 R209, R209 ;  /* 0x000000d100d17308 */ /* 0x000ea40000000800 */
[----:B------:R-:W-:Y:S02]  /*89b0*/  FADD.FTZ R150, R149, R150 ;  /* 0x0000009695967221 */ /* 0x000fe40000010000 */
[----:B------:R-:W-:Y:S02]  /*89c0*/  FADD.FTZ R146, R145, R146 ;  /* 0x0000009291927221 */ /* 0x000fe40000010000 */
[----:B------:R-:W-:Y:S01]  /*89d0*/  FADD.FTZ R148, R148, R150 ;  /* 0x0000009694947221 */ /* 0x000fe20000010000 */
[----:B------:R-:W-:Y:S01]  /*89e0*/  HMMA.16816.F32.BF16 R64, R128, R86, R64 ;  /* 0x000000568040723c */ /* 0x000fe20000041840 */
[----:B------:R-:W2:Y:S02]  /*89f0*/  LDSM.16.MT88.4 R84, [R232+0x900] ;  /* 0x00090000e854783b */ /* 0x000ea40000004200 */
[----:B------:R-:W-:Y:S01]  /*8a00*/  MUFU.EX2 R210, R210 ;  /* 0x000000d200d27308 */ /* 0x000fe20000000800 */
[----:B------:R-:W-:Y:S02]  /*8a10*/  FADD.FTZ R148, R147, R148 ;  /* 0x0000009493947221 */ /* 0x000fe40000010000 */
[----:B------:R-:W-:Y:S02]  /*8a20*/  FADD.FTZ R146, R144, R146 ;  /* 0x0000009290927221 */ /* 0x000fe40000010000 */
[C---:B---3--:R-:W-:Y:S05]  /*8a30*/  HMMA.16816.F32.BF16 R4, R68.reuse, R76, R4 ;  /* 0x0000004c4404723c */ /* 0x048fea0000041804 */
[----:B------:R-:W3:Y:S01]  /*8a40*/  MUFU.EX2 R211, R211 ;  /* 0x000000d300d37308 */ /* 0x000ee20000000800 */
[----:B------:R-:W-:Y:S02]  /*8a50*/  FADD.FTZ R104, R104, R148 ;  /* 0x0000009468687221 */ /* 0x000fe40000010000 */
[C---:B------:R-:W-:Y:S01]  /*8a60*/  HMMA.16816.F32.BF16 R8, R68.reuse, R78, R8 ;  /* 0x0000004e4408723c */ /* 0x040fe20000041808 */
[----:B------:R-:W2:Y:S03]  /*8a70*/  LDSM.16.MT88.4 R76, [R236+0x4900] ;  /* 0x00490000ec4c783b */ /* 0x000ea60000004200 */
[----:B------:R-:W-:Y:S02]  /*8a80*/  FADD.FTZ R135, R135, R146 ;  /* 0x0000009287877221 */ /* 0x000fe40000010000 */
[----:B------:R-:W-:Y:S01]  /*8a90*/  FADD.FTZ R0, R105, R104 ;  /* 0x0000006869007221 */ /* 0x000fe20000010000 */
[----:B------:R-:W-:Y:S01]  /*8aa0*/  MUFU.EX2 R250, R250 ;  /* 0x000000fa00fa7308 */ /* 0x000fe20000000800 */
[----:B------:R-:W-:Y:S01]  /*8ab0*/  FADD.FTZ R135, R106, R135 ;  /* 0x000000876a877221 */ /* 0x000fe20000010000 */
[C---:B-1----:R-:W-:Y:S03]  /*8ac0*/  HMMA.16816.F32.BF16 R12, R68.reuse, R72, R12 ;  /* 0x00000048440c723c */ /* 0x042fe6000004180c */
[----:B------:R-:W-:Y:S02]  /*8ad0*/  FADD.FTZ R0, R112, R0 ;  /* 0x0000000070007221 */ /* 0x000fe40000010000 */
[----:B------:R-:W-:Y:S03]  /*8ae0*/  FADD.FTZ R107, R107, R135 ;  /* 0x000000876b6b7221 */ /* 0x000fe60000010000 */
[----:B------:R-:W1:Y:S01]  /*8af0*/  MUFU.EX2 R251, R251 ;  /* 0x000000fb00fb7308 */ /* 0x000e620000000800 */
[----:B------:R-:W-:Y:S01]  /*8b00*/  FADD.FTZ R0, R158, R0 ;  /* 0x000000009e007221 */ /* 0x000fe20000010000 */
[C---:B------:R-:W-:Y:S01]  /*8b10*/  HMMA.16816.F32.BF16 R16, R68.reuse, R74, R16 ;  /* 0x0000004a4410723c */ /* 0x040fe20000041810 */
[----:B------:R-:W1:Y:S02]  /*8b20*/  LDSM.16.MT88.4 R72, [R234+0x4900] ;  /* 0x00490000ea48783b */ /* 0x000e640000004200 */
[----:B------:R-:W-:Y:S05]  /*8b30*/  FADD.FTZ R107, R161, R107 ;  /* 0x0000006ba16b7221 */ /* 0x000fea0000010000 */
[C---:B------:R-:W-:Y:S01]  /*8b40*/  HMMA.16816.F32.BF16 R20, R68.reuse, R80, R20 ;  /* 0x000000504414723c */ /* 0x040fe20000041814 */
[----:B------:R-:W-:Y:S03]  /*8b50*/  MUFU.EX2 R208, R208 ;  /* 0x000000d000d07308 */ /* 0x000fe60000000800 */
[----:B------:R-:W-:Y:S04]  /*8b60*/  FADD.FTZ R164, R164, R107 ;  /* 0x0000006ba4a47221 */ /* 0x000fe80000010000 */
[C---:B------:R-:W-:Y:S01]  /*8b70*/  HMMA.16816.F32.BF16 R24, R68.reuse, R82, R24 ;  /* 0x000000524418723c */ /* 0x040fe20000041818 */
[----:B------:R-:W3:Y:S02]  /*8b80*/  LDSM.16.MT88.4 R80, [R233+0x4900] ;  /* 0x00490000e950783b */ /* 0x000ee40000004200 */
[----:B------:R-:W-:Y:S01]  /*8b90*/  MUFU.EX2 R205, R205 ;  /* 0x000000cd00cd7308 */ /* 0x000fe20000000800 */
[----:B------:R-:W-:Y:S04]  /*8ba0*/  FADD.FTZ R164, R176, R164 ;  /* 0x000000a4b0a47221 */ /* 0x000fe80000010000 */
[C---:B--2---:R-:W-:Y:S05]  /*8bb0*/  HMMA.16816.F32.BF16 R28, R68.reuse, R84, R28 ;  /* 0x00000054441c723c */ /* 0x044fea000004181c */
[----:B------:R-:W-:Y:S03]  /*8bc0*/  MUFU.EX2 R203, R203 ;  /* 0x000000cb00cb7308 */ /* 0x000fe60000000800 */
[C---:B------:R-:W-:Y:S01]  /*8bd0*/  HMMA.16816.F32.BF16 R32, R68.reuse, R86, R32 ;  /* 0x000000564420723c */ /* 0x040fe20000041820 */
[----:B------:R-:W2:Y:S06]  /*8be0*/  LDSM.16.MT88.4 R84, [R236+0x1100] ;  /* 0x00110000ec54783b */ /* 0x000eac0000004200 */
[----:B------:R-:W-:Y:S01]  /*8bf0*/  MUFU.EX2 R202, R202 ;  /* 0x000000ca00ca7308 */ /* 0x000fe20000000800 */
[C---:B------:R-:W-:Y:S08]  /*8c00*/  HMMA.16816.F32.BF16 R36, R68.reuse, R76, R36 ;  /* 0x0000004c4424723c */ /* 0x040ff00000041824 */
[C---:B------:R-:W-:Y:S01]  /*8c10*/  HMMA.16816.F32.BF16 R40, R68.reuse, R78, R40 ;  /* 0x0000004e4428723c */ /* 0x040fe20000041828 */
[----:B------:R-:W2:Y:S01]  /*8c20*/  LDSM.16.MT88.4 R76, [R234+0x1100] ;  /* 0x00110000ea4c783b */ /* 0x000ea20000004200 */
[----:B------:R-:W-:Y:S06]  /*8c30*/  MUFU.EX2 R201, R201 ;  /* 0x000000c900c97308 */ /* 0x000fec0000000800 */
[C---:B-1----:R-:W-:Y:S04]  /*8c40*/  HMMA.16816.F32.BF16 R44, R68.reuse, R72, R44 ;  /* 0x00000048442c723c */ /* 0x042fe8000004182c */
[----:B------:R-:W-:Y:S04]  /*8c50*/  MUFU.EX2 R200, R200 ;  /* 0x000000c800c87308 */ /* 0x000fe80000000800 */
[C---:B------:R-:W-:Y:S01]  /*8c60*/  HMMA.16816.F32.BF16 R48, R68.reuse, R74, R48 ;  /* 0x0000004a4430723c */ /* 0x040fe20000041830 */
[----:B------:R-:W1:Y:S05]  /*8c70*/  LDSM.16.MT88.4 R72, [R233+0x1100] ;  /* 0x00110000e948783b */ /* 0x000e6a0000004200 */
[----:B------:R-:W-:Y:S02]  /*8c80*/  MUFU.EX2 R183, R183 ;  /* 0x000000b700b77308 */ /* 0x000fe40000000800 */
[C---:B---3--:R-:W-:Y:S08]  /*8c90*/  HMMA.16816.F32.BF16 R52, R68.reuse, R80, R52 ;  /* 0x000000504434723c */ /* 0x048ff00000041834 */
[C---:B------:R-:W-:Y:S01]  /*8ca0*/  HMMA.16816.F32.BF16 R56, R68.reuse, R82, R56 ;  /* 0x000000524438723c */ /* 0x040fe20000041838 */
[----:B------:R-:W3:Y:S01]  /*8cb0*/  LDSM.16.MT88.4 R80, [R232+0x1100] ;  /* 0x00110000e850783b */ /* 0x000ee20000004200 */
[----:B------:R-:W-:Y:S06]  /*8cc0*/  MUFU.EX2 R182, R182 ;  /* 0x000000b600b67308 */ /* 0x000fec0000000800 */
[C---:B------:R-:W-:Y:S04]  /*8cd0*/  HMMA.16816.F32.BF16 R60, R68.reuse, R88, R60 ;  /* 0x00000058443c723c */ /* 0x040fe8000004183c */
[----:B------:R-:W-:Y:S04]  /*8ce0*/  MUFU.EX2 R168, R168 ;  /* 0x000000a800a87308 */ /* 0x000fe80000000800 */
[----:B------:R-:W-:Y:S01]  /*8cf0*/  HMMA.16816.F32.BF16 R64, R68, R90, R64 ;  /* 0x0000005a4440723c */ /* 0x000fe20000041840 */
[----:B------:R-:W-:Y:S05]  /*8d00*/  LDSM.16.MT88.4 R88, [R233+0x5100] ;  /* 0x00510000e958783b */ /* 0x000fea0000004200 */
[----:B------:R-:W-:Y:S01]  /*8d10*/  MUFU.EX2 R169, R169 ;  /* 0x000000a900a97308 */ /* 0x000fe20000000800 */
[----:B------:R-:W-:Y:S01]  /*8d20*/  F2FP.BF16.PACK_AB R68, R171, R170 ;  /* 0x000000aaab44723e */ /* 0x000fe200000010ff */
[----:B------:R-:W-:Y:S01]  /*8d30*/  FADD.FTZ R170, R170, R0 ;  /* 0x00000000aaaa7221 */ /* 0x000fe20000010000 */
[----:B------:R-:W-:Y:S03]  /*8d40*/  F2FP.BF16.PACK_AB R69, R177, R176 ;  /* 0x000000b0b145723e */ /* 0x000fe600000010ff */
[----:B------:R-:W-:Y:S01]  /*8d50*/  F2FP.BF16.PACK_AB R70, R179, R178 ;  /* 0x000000b2b346723e */ /* 0x000fe200000010ff */
[----:B------:R-:W-:Y:S01]  /*8d60*/  FADD.FTZ R170, R171, R170 ;  /* 0x000000aaabaa7221 */ /* 0x000fe20000010000 */
[----:B----4-:R-:W-:Y:S01]  /*8d70*/  F2FP.BF16.PACK_AB R71, R181, R180 ;  /* 0x000000b4b547723e */ /* 0x010fe200000010ff */
[----:B------:R-:W-:Y:S01]  /*8d80*/  FADD.FTZ R177, R177, R164 ;  /* 0x000000a4b1b17221 */ /* 0x000fe20000010000 */
[----:B------:R-:W-:Y:S01]  /*8d90*/  MUFU.EX2 R167, R167 ;  /* 0x000000a700a77308 */ /* 0x000fe20000000800 */
[----:B------:R-:W-:Y:S02]  /*8da0*/  FADD.FTZ R178, R178, R170 ;  /* 0x000000aab2b27221 */ /* 0x000fe40000010000 */
[----:B------:R-:W-:Y:S02]  /*8db0*/  FADD.FTZ R177, R180, R177 ;  /* 0x000000b1b4b17221 */ /* 0x000fe40000010000 */
[C---:B--2---:R-:W-:Y:S03]  /*8dc0*/  HMMA.16816.F32.BF16 R4, R68.reuse, R84, R4 ;  /* 0x000000544404723c */ /* 0x044fe60000041804 */
[----:B------:R-:W-:Y:S02]  /*8dd0*/  FADD.FTZ R178, R179, R178 ;  /* 0x000000b2b3b27221 */ /* 0x000fe40000010000 */
[----:B------:R-:W-:Y:S01]  /*8de0*/  MUFU.EX2 R166, R166 ;  /* 0x000000a600a67308 */ /* 0x000fe20000000800 */
[----:B------:R-:W-:Y:S02]  /*8df0*/  FADD.FTZ R181, R181, R177 ;  /* 0x000000b1b5b57221 */ /* 0x000fe40000010000 */
[C---:B------:R-:W-:Y:S01]  /*8e00*/  HMMA.16816.F32.BF16 R8, R68.reuse, R86, R8 ;  /* 0x000000564408723c */ /* 0x040fe20000041808 */
[----:B------:R-:W2:Y:S03]  /*8e10*/  LDSM.16.MT88.4 R84, [R236+0x5100] ;  /* 0x00510000ec54783b */ /* 0x000ea60000004200 */
[----:B-----5:R-:W-:Y:S03]  /*8e20*/  FADD.FTZ R181, R207, R181 ;  /* 0x000000b5cfb57221 */ /* 0x020fe60000010000 */
[----:B------:R-:W-:Y:S01]  /*8e30*/  MUFU.EX2 R165, R165 ;  /* 0x000000a500a57308 */ /* 0x000fe20000000800 */
[C---:B------:R-:W-:Y:S08]  /*8e40*/  HMMA.16816.F32.BF16 R12, R68.reuse, R76, R12 ;  /* 0x0000004c440c723c */ /* 0x040ff0000004180c */
[C---:B------:R-:W-:Y:S01]  /*8e50*/  HMMA.16816.F32.BF16 R16, R68.reuse, R78, R16 ;  /* 0x0000004e4410723c */ /* 0x040fe20000041810 */
[----:B------:R-:W4:Y:S01]  /*8e60*/  LDSM.16.MT88.4 R76, [R234+0x5100] ;  /* 0x00510000ea4c783b */ /* 0x000f220000004200 */
        /* <DEDUP_REMOVED lines=10> */
[C---:B--2---:R-:W-:Y:S04]  /*8f10*/  HMMA.16816.F32.BF16 R36, R68.reuse, R84, R36 ;  /* 0x000000544424723c */ /* 0x044fe80000041824 */
[----:B------:R-:W-:Y:S04]  /*8f20*/  MUFU.EX2 R159, R159 ;  /* 0x0000009f009f7308 */ /* 0x000fe80000000800 */
[C---:B------:R-:W-:Y:S01]  /*8f30*/  HMMA.16816.F32.BF16 R40, R68.reuse, R86, R40 ;  /* 0x000000564428723c */ /* 0x040fe20000041828 */
[----:B------:R-:W-:Y:S05]  /*8f40*/  LDSM.16.MT88.4 R84, [R232+0x1900] ;  /* 0x00190000e854783b */ /* 0x000fea0000004200 */
[----:B------:R-:W-:Y:S02]  /*8f50*/  MUFU.EX2 R156, R156 ;  /* 0x0000009c009c7308 */ /* 0x000fe40000000800 */
[C---:B----4-:R-:W-:Y:S08]  /*8f60*/  HMMA.16816.F32.BF16 R44, R68.reuse, R76, R44 ;  /* 0x0000004c442c723c */ /* 0x050ff0000004182c */
[C---:B------:R-:W-:Y:S01]  /*8f70*/  HMMA.16816.F32.BF16 R48, R68.reuse, R78, R48 ;  /* 0x0000004e4430723c */ /* 0x040fe20000041830 */
[----:B------:R-:W2:Y:S01]  /*8f80*/  LDSM.16.MT88.4 R76, [R233+0x1900] ;  /* 0x00190000e94c783b */ /* 0x000ea20000004200 */
[----:B------:R-:W-:Y:S06]  /*8f90*/  MUFU.EX2 R155, R155 ;  /* 0x0000009b009b7308 */ /* 0x000fec0000000800 */
[C---:B------:R-:W-:Y:S04]  /*8fa0*/  HMMA.16816.F32.BF16 R52, R68.reuse, R88, R52 ;  /* 0x000000584434723c */ /* 0x040fe80000041834 */
[----:B------:R-:W-:Y:S04]  /*8fb0*/  MUFU.EX2 R154, R154 ;  /* 0x0000009a009a7308 */ /* 0x000fe80000000800 */
[C---:B------:R-:W-:Y:S01]  /*8fc0*/  HMMA.16816.F32.BF16 R56, R68.reuse, R90, R56 ;  /* 0x0000005a4438723c */ /* 0x040fe20000041838 */
[----:B------:R-:W-:Y:S05]  /*8fd0*/  LDSM.16.MT88.4 R88, [R233+0x5900] ;  /* 0x00590000e958783b */ /* 0x000fea0000004200 */
[----:B------:R-:W-:Y:S02]  /*8fe0*/  MUFU.EX2 R134, R134 ;  /* 0x0000008600867308 */ /* 0x000fe40000000800 */
[C---:B------:R-:W-:Y:S07]  /*8ff0*/  HMMA.16816.F32.BF16 R60, R68.reuse, R92, R60 ;  /* 0x0000005c443c723c */ /* 0x040fee000004183c */
[----:B------:R-:W-:Y:S01]  /*9000*/  FFMA.FTZ R92, R125, c[0x0][0x2d0], -R153 ;  /* 0x0000b4007d5c7a23 */ /* 0x000fe20000010899 */
[----:B------:R-:W-:Y:S03]  /*9010*/  HMMA.16816.F32.BF16 R64, R68, R94, R64 ;  /* 0x0000005e4440723c */ /* 0x000fe60000041840 */
[----:B------:R4:W-:Y:S04]  /*9020*/  MUFU.EX2 R97, R92 ;  /* 0x0000005c00617308 */ /* 0x0009e80000000800 */
[----:B------:R-:W-:Y:S01]  /*9030*/  F2FP.BF16.PACK_AB R68, R204, R206 ;  /* 0x000000cecc44723e */ /* 0x000fe200000010ff */
[----:B------:R-:W-:Y:S01]  /*9040*/  FADD.FTZ R206, R206, R178 ;  /* 0x000000b2cece7221 */ /* 0x000fe20000010000 */
[----:B------:R-:W-:Y:S03]  /*9050*/  F2FP.BF16.PACK_AB R69, R209, R207 ;  /* 0x000000cfd145723e */ /* 0x000fe600000010ff */
[----:B------:R-:W-:Y:S01]  /*9060*/  F2FP.BF16.PACK_AB R70, R211, R210 ;  /* 0x000000d2d346723e */ /* 0x000fe200000010ff */
[----:B------:R-:W-:Y:S01]  /*9070*/  FADD.FTZ R206, R204, R206 ;  /* 0x000000ceccce7221 */ /* 0x000fe20000010000 */
[----:B------:R-:W-:Y:S01]  /*9080*/  F2FP.BF16.PACK_AB R71, R251, R250 ;  /* 0x000000fafb47723e */ /* 0x000fe200000010ff */
[----:B------:R-:W-:Y:S02]  /*9090*/  FADD.FTZ R209, R209, R181 ;  /* 0x000000b5d1d17221 */ /* 0x000fe40000010000 */
[----:B------:R-:W-:Y:S02]  /*90a0*/  FADD.FTZ R210, R210, R206 ;  /* 0x000000ced2d27221 */ /* 0x000fe40000010000 */
[----:B------:R-:W-:Y:S02]  /*90b0*/  FADD.FTZ R209, R250, R209 ;  /* 0x000000d1fad17221 */ /* 0x000fe40000010000 */
[C---:B-1----:R-:W-:Y:S03]  /*90c0*/  HMMA.16816.F32.BF16 R4, R68.reuse, R72, R4 ;  /* 0x000000484404723c */ /* 0x042fe60000041804 */
[----:B------:R-:W-:Y:S02]  /*90d0*/  FADD.FTZ R0, R211, R210 ;  /* 0x000000d2d3007221 */ /* 0x000fe40000010000 */
[----:B------:R-:W-:Y:S01]  /*90e0*/  FADD.FTZ R251, R251, R209 ;  /* 0x000000d1fbfb7221 */ /* 0x000fe20000010000 */
[----:B----4-:R-:W-:Y:S01]  /*90f0*/  LDSM.16.MT88.4 R92, [R232+0x6100] ;  /* 0x00610000e85c783b */ /* 0x010fe20000004200 */
[----:B------:R-:W-:Y:S01]  /*9100*/  FFMA.FTZ R72, R122, c[0x0][0x2d0], -R153 ;  /* 0x0000b4007a487a23 */ /* 0x000fe20000010899 */
[C---:B------:R-:W-:Y:S03]  /*9110*/  HMMA.16816.F32.BF16 R8, R68.reuse, R74, R8 ;  /* 0x0000004a4408723c */ /* 0x040fe60000041808 */
[----:B------:R1:W-:Y:S05]  /*9120*/  MUFU.EX2 R100, R72 ;  /* 0x0000004800647308 */ /* 0x0003ea0000000800 */
[C---:B---3--:R-:W-:Y:S07]  /*9130*/  HMMA.16816.F32.BF16 R12, R68.reuse, R80, R12 ;  /* 0x00000050440c723c */ /* 0x048fee000004180c */
[----:B------:R-:W-:Y:S01]  /*9140*/  FFMA.FTZ R80, R120, c[0x0][0x2d0], -R151 ;  /* 0x0000b40078507a23 */ /* 0x000fe20000010897 */
[C---:B------:R-:W-:Y:S03]  /*9150*/  HMMA.16816.F32.BF16 R16, R68.reuse, R82, R16 ;  /* 0x000000524410723c */ /* 0x040fe60000041810 */
[----:B------:R3:W-:Y:S05]  /*9160*/  MUFU.EX2 R101, R80 ;  /* 0x0000005000657308 */ /* 0x0007ea0000000800 */
[C---:B--2---:R-:W-:Y:S04]  /*9170*/  HMMA.16816.F32.BF16 R20, R68.reuse, R76, R20 ;  /* 0x0000004c4414723c */ /* 0x044fe80000041814 */
[--C-:B-1----:R-:W-:Y:S03]  /*9180*/  FFMA.FTZ R72, R121, c[0x0][0x2d0], -R153.reuse ;  /* 0x0000b40079487a23 */ /* 0x102fe60000010899 */
[--C-:B------:R-:W-:Y:S01]  /*9190*/  FFMA.FTZ R76, R126, c[0x0][0x2d0], -R153.reuse ;  /* 0x0000b4007e4c7a23 */ /* 0x100fe20000010899 */
[C---:B------:R-:W-:Y:S01]  /*91a0*/  HMMA.16816.F32.BF16 R24, R68.reuse, R78, R24 ;  /* 0x0000004e4418723c */ /* 0x040fe20000041818 */
[----:B------:R1:W-:Y:S03]  /*91b0*/  MUFU.EX2 R102, R72 ;  /* 0x0000004800667308 */ /* 0x0003e60000000800 */
[----:B------:R-:W-:Y:S04]  /*91c0*/  FFMA.FTZ R153, R152, c[0x0][0x2d0], -R153 ;  /* 0x0000b40098997a23 */ /* 0x000fe80000010899 */
[C---:B------:R-:W-:Y:S03]  /*91d0*/  HMMA.16816.F32.BF16 R28, R68.reuse, R84, R28 ;  /* 0x00000054441c723c */ /* 0x040fe6000004181c */
[----:B------:R2:W4:Y:S01]  /*91e0*/  MUFU.EX2 R108, R76 ;  /* 0x0000004c006c7308 */ /* 0x0005220000000800 */
[--C-:B---3--:R-:W-:Y:S03]  /*91f0*/  FFMA.FTZ R80, R127, c[0x0][0x2d0], -R151.reuse ;  /* 0x0000b4007f507a23 */ /* 0x108fe60000010897 */
[--C-:B------:R-:W-:Y:S01]  /*9200*/  FFMA.FTZ R84, R124, c[0x0][0x2d0], -R151.reuse ;  /* 0x0000b4007c547a23 */ /* 0x100fe20000010897 */
[C---:B------:R-:W-:Y:S01]  /*9210*/  HMMA.16816.F32.BF16 R32, R68.reuse, R86, R32 ;  /* 0x000000564420723c */ /* 0x040fe20000041820 */
[----:B------:R-:W-:Y:S03]  /*9220*/  LDSM.16.MT88.4 R124, [R236+0x3900] ;  /* 0x00390000ec7c783b */ /* 0x000fe60000004200 */
[----:B------:R-:W-:Y:S01]  /*9230*/  FFMA.FTZ R151, R133, c[0x0][0x2d0], -R151 ;  /* 0x0000b40085977a23 */ /* 0x000fe20000010897 */
[----:B------:R3:W5:Y:S04]  /*9240*/  MUFU.EX2 R103, R80 ;  /* 0x0000005000677308 */ /* 0x0007680000000800 */
[----:B-1----:R-:W1:Y:S06]  /*9250*/  LDSM.16.MT88.4 R72, [R236+0x5900] ;  /* 0x00590000ec48783b */ /* 0x002e6c0000004200 */
[----:B------:R5:W1:Y:S02]  /*9260*/  MUFU.EX2 R96, R84 ;  /* 0x0000005400607308 */ /* 0x000a640000000800 */
[----:B--2---:R-:W-:Y:S01]  /*9270*/  LDSM.16.MT88.4 R76, [R232+0x5900] ;  /* 0x00590000e84c783b */ /* 0x004fe20000004200 */
[----:B----4-:R-:W-:Y:S07]  /*9280*/  MOV R152, R108 ;  /* 0x0000006c00987202 */ /* 0x010fee0000000f00 */
[----:B------:R-:W2:Y:S01]  /*9290*/  MUFU.EX2 R153, R153 ;  /* 0x0000009900997308 */ /* 0x000ea20000000800 */
[----:B---3--:R-:W3:Y:S09]  /*92a0*/  LDSM.16.MT88.4 R80, [R234+0x5900] ;  /* 0x00590000ea50783b */ /* 0x008ef20000004200 */
[----:B------:R-:W4:Y:S01]  /*92b0*/  MUFU.EX2 R151, R151 ;  /* 0x0000009700977308 */ /* 0x000f220000000800 */
[----:B-----5:R-:W5:Y:S01]  /*92c0*/  LDSM.16.MT88.4 R84, [R236+0x2100] ;  /* 0x00210000ec54783b */ /* 0x020f620000004200 */
[C---:B-1----:R-:W-:Y:S08]  /*92d0*/  HMMA.16816.F32.BF16 R36, R68.reuse, R72, R36 ;  /* 0x000000484424723c */ /* 0x042ff00000041824 */
[C---:B------:R-:W-:Y:S01]  /*92e0*/  HMMA.16816.F32.BF16 R40, R68.reuse, R74, R40 ;  /* 0x0000004a4428723c */ /* 0x040fe20000041828 */
[----:B------:R-:W1:Y:S07]  /*92f0*/  LDSM.16.MT88.4 R72, [R234+0x2100] ;  /* 0x00210000ea48783b */ /* 0x000e6e0000004200 */
[C---:B---3--:R-:W-:Y:S08]  /*9300*/  HMMA.16816.F32.BF16 R44, R68.reuse, R80, R44 ;  /* 0x00000050442c723c */ /* 0x048ff0000004182c */
[C---:B------:R-:W-:Y:S01]  /*9310*/  HMMA.16816.F32.BF16 R48, R68.reuse, R82, R48 ;  /* 0x000000524430723c */ /* 0x040fe20000041830 */
[----:B------:R-:W-:Y:S07]  /*9320*/  LDSM.16.MT88.4 R80, [R232+0x2100] ;  /* 0x00210000e850783b */ /* 0x000fee0000004200 */
[C---:B------:R-:W-:Y:S08]  /*9330*/  HMMA.16816.F32.BF16 R52, R68.reuse, R88, R52 ;  /* 0x000000584434723c */ /* 0x040ff00000041834 */
[C---:B------:R-:W-:Y:S01]  /*9340*/  HMMA.16816.F32.BF16 R56, R68.reuse, R90, R56 ;  /* 0x0000005a4438723c */ /* 0x040fe20000041838 */
[----:B------:R-:W-:Y:S07]  /*9350*/  LDSM.16.MT88.4 R88, [R233+0x6100] ;  /* 0x00610000e958783b */ /* 0x000fee0000004200 */
[C---:B------:R-:W-:Y:S08]  /*9360*/  HMMA.16816.F32.BF16 R60, R68.reuse, R76, R60 ;  /* 0x0000004c443c723c */ /* 0x040ff0000004183c */
[----:B------:R-:W-:Y:S01]  /*9370*/  HMMA.16816.F32.BF16 R64, R68, R78, R64 ;  /* 0x0000004e4440723c */ /* 0x000fe20000041840 */
[----:B------:R-:W3:Y:S06]  /*9380*/  LDSM.16.MT88.4 R76, [R233+0x2100] ;  /* 0x00210000e94c783b */ /* 0x000eec0000004200 */
[----:B------:R-:W-:Y:S02]  /*9390*/  F2FP.BF16.PACK_AB R68, R102, R100 ;  /* 0x000000646644723e */ /* 0x000fe400000010ff */
[----:B------:R-:W-:Y:S03]  /*93a0*/  F2FP.BF16.PACK_AB R69, R103, R101 ;  /* 0x000000656745723e */ /* 0x000fe600000010ff */
[----:B------:R-:W-:Y:S02]  /*93b0*/  F2FP.BF16.PACK_AB R70, R97, R108 ;  /* 0x0000006c6146723e */ /* 0x000fe400000010ff */
[----:B------:R-:W-:Y:S01]  /*93c0*/  F2FP.BF16.PACK_AB R71, R252, R96 ;  /* 0x00000060fc47723e */ /* 0x000fe200000010ff */
[----:B------:R-:W-:Y:S06]  /*93d0*/  LDSM.16.MT88.4 R108, [R233+0x3900] ;  /* 0x00390000e96c783b */ /* 0x000fec0000004200 */
[C---:B-----5:R-:W-:Y:S08]  /*93e0*/  HMMA.16816.F32.BF16 R4, R68.reuse, R84, R4 ;  /* 0x000000544404723c */ /* 0x060ff00000041804 */
[C---:B------:R-:W-:Y:S01]  /*93f0*/  HMMA.16816.F32.BF16 R8, R68.reuse, R86, R8 ;  /* 0x000000564408723c */ /* 0x040fe20000041808 */
[----:B------:R-:W5:Y:S07]  /*9400*/  LDSM.16.MT88.4 R84, [R236+0x6100] ;  /* 0x00610000ec54783b */ /* 0x000f6e0000004200 */
[C---:B-1----:R-:W-:Y:S08]  /*9410*/  HMMA.16816.F32.BF16 R12, R68.reuse, R72, R12 ;  /* 0x00000048440c723c */ /* 0x042ff0000004180c */
[C---:B------:R-:W-:Y:S01]  /*9420*/  HMMA.16816.F32.BF16 R16, R68.reuse, R74, R16 ;  /* 0x0000004a4410723c */ /* 0x040fe20000041810 */
[----:B------:R-:W1:Y:S07]  /*9430*/  LDSM.16.MT88.4 R72, [R234+0x6100] ;  /* 0x00610000ea48783b */ /* 0x000e6e0000004200 */
[C---:B---3--:R-:W-:Y:S08]  /*9440*/  HMMA.16816.F32.BF16 R20, R68.reuse, R76, R20 ;  /* 0x0000004c4414723c */ /* 0x048ff00000041814 */
[C---:B------:R-:W-:Y:S01]  /*9450*/  HMMA.16816.F32.BF16 R24, R68.reuse, R78, R24 ;  /* 0x0000004e4418723c */ /* 0x040fe20000041818 */
[----:B------:R-:W3:Y:S07]  /*9460*/  LDSM.16.MT88.4 R76, [R236+0x2900] ;  /* 0x00290000ec4c783b */ /* 0x000eee0000004200 */
[C---:B------:R-:W-:Y:S08]  /*9470*/  HMMA.16816.F32.BF16 R28, R68.reuse, R80, R28 ;  /* 0x00000050441c723c */ /* 0x040ff0000004181c */
[C---:B------:R-:W-:Y:S01]  /*9480*/  HMMA.16816.F32.BF16 R32, R68.reuse, R82, R32 ;  /* 0x000000524420723c */ /* 0x040fe20000041820 */
[----:B------:R-:W2:Y:S07]  /*9490*/  LDSM.16.MT88.4 R80, [R234+0x2900] ;  /* 0x00290000ea50783b */ /* 0x000eae0000004200 */
[C---:B-----5:R-:W-:Y:S08]  /*94a0*/  HMMA.16816.F32.BF16 R36, R68.reuse, R84, R36 ;  /* 0x000000544424723c */ /* 0x060ff00000041824 */
[C---:B------:R-:W-:Y:S01]  /*94b0*/  HMMA.16816.F32.BF16 R40, R68.reuse, R86, R40 ;  /* 0x000000564428723c */ /* 0x040fe20000041828 */
[----:B------:R-:W5:Y:S07]  /*94c0*/  LDSM.16.MT88.4 R84, [R233+0x2900] ;  /* 0x00290000e954783b */ /* 0x000f6e0000004200 */
[C---:B-1----:R-:W-:Y:S08]  /*94d0*/  HMMA.16816.F32.BF16 R44, R68.reuse, R72, R44 ;  /* 0x00000048442c723c */ /* 0x042ff0000004182c */
[C---:B------:R-:W-:Y:S01]  /*94e0*/  HMMA.16816.F32.BF16 R48, R68.reuse, R74, R48 ;  /* 0x0000004a4430723c */ /* 0x040fe20000041830 */
[----:B------:R-:W1:Y:S07]  /*94f0*/  LDSM.16.MT88.4 R72, [R232+0x2900] ;  /* 0x00290000e848783b */ /* 0x000e6e0000004200 */
[C---:B------:R-:W-:Y:S08]  /*9500*/  HMMA.16816.F32.BF16 R52, R68.reuse, R88, R52 ;  /* 0x000000584434723c */ /* 0x040ff00000041834 */
[C---:B------:R-:W-:Y:S01]  /*9510*/  HMMA.16816.F32.BF16 R56, R68.reuse, R90, R56 ;  /* 0x0000005a4438723c */ /* 0x040fe20000041838 */
[----:B------:R-:W1:Y:S07]  /*9520*/  LDSM.16.MT88.4 R88, [R236+0x6900] ;  /* 0x00690000ec58783b */ /* 0x000e6e0000004200 */
[C---:B------:R-:W-:Y:S08]  /*9530*/  HMMA.16816.F32.BF16 R60, R68.reuse, R92, R60 ;  /* 0x0000005c443c723c */ /* 0x040ff0000004183c */
[----:B------:R-:W-:Y:S01]  /*9540*/  HMMA.16816.F32.BF16 R64, R68, R94, R64 ;  /* 0x0000005e4440723c */ /* 0x000fe20000041840 */
[----:B------:R-:W-:Y:S06]  /*9550*/  LDSM.16.MT88.4 R92, [R233+0x7100] ;  /* 0x00710000e95c783b */ /* 0x000fec0000004200 */
[----:B------:R-:W-:Y:S02]  /*9560*/  F2FP.BF16.PACK_AB R68, R205, R208 ;  /* 0x000000d0cd44723e */ /* 0x000fe400000010ff */
[----:B------:R-:W-:Y:S03]  /*9570*/  F2FP.BF16.PACK_AB R69, R202, R203 ;  /* 0x000000cbca45723e */ /* 0x000fe600000010ff */
[----:B------:R-:W-:Y:S02]  /*9580*/  F2FP.BF16.PACK_AB R70, R200, R201 ;  /* 0x000000c9c846723e */ /* 0x000fe400000010ff */
[----:B------:R-:W-:Y:S07]  /*9590*/  F2FP.BF16.PACK_AB R71, R182, R183 ;  /* 0x000000b7b647723e */ /* 0x000fee00000010ff */
[C---:B---3--:R-:W-:Y:S08]  /*95a0*/  HMMA.16816.F32.BF16 R4, R68.reuse, R76, R4 ;  /* 0x0000004c4404723c */ /* 0x048ff00000041804 */
[C---:B------:R-:W-:Y:S01]  /*95b0*/  HMMA.16816.F32.BF16 R8, R68.reuse, R78, R8 ;  /* 0x0000004e4408723c */ /* 0x040fe20000041808 */
[----:B------:R-:W3:Y:S07]  /*95c0*/  LDSM.16.MT88.4 R76, [R234+0x6900] ;  /* 0x00690000ea4c783b */ /* 0x000eee0000004200 */
[C---:B--2---:R-:W-:Y:S08]  /*95d0*/  HMMA.16816.F32.BF16 R12, R68.reuse, R80, R12 ;  /* 0x00000050440c723c */ /* 0x044ff0000004180c */
[C---:B------:R-:W-:Y:S01]  /*95e0*/  HMMA.16816.F32.BF16 R16, R68.reuse, R82, R16 ;  /* 0x000000524410723c */ /* 0x040fe20000041810 */
[----:B------:R-:W2:Y:S07]  /*95f0*/  LDSM.16.MT88.4 R80, [R233+0x6900] ;  /* 0x00690000e950783b */ /* 0x000eae0000004200 */
[C---:B-----5:R-:W-:Y:S08]  /*9600*/  HMMA.16816.F32.BF16 R20, R68.reuse, R84, R20 ;  /* 0x000000544414723c */ /* 0x060ff00000041814 */
[C---:B------:R-:W-:Y:S01]  /*9610*/  HMMA.16816.F32.BF16 R24, R68.reuse, R86, R24 ;  /* 0x000000564418723c */ /* 0x040fe20000041818 */
[----:B------:R-:W-:Y:S07]  /*9620*/  LDSM.16.MT88.4 R84, [R232+0x3100] ;  /* 0x00310000e854783b */ /* 0x000fee0000004200 */
[C---:B-1----:R-:W-:Y:S08]  /*9630*/  HMMA.16816.F32.BF16 R28, R68.reuse, R72, R28 ;  /* 0x00000048441c723c */ /* 0x042ff0000004181c */
[C---:B------:R-:W-:Y:S01]  /*9640*/  HMMA.16816.F32.BF16 R32, R68.reuse, R74, R32 ;  /* 0x0000004a4420723c */ /* 0x040fe20000041820 */
[----:B------:R-:W1:Y:S07]  /*9650*/  LDSM.16.MT88.4 R72, [R232+0x6900] ;  /* 0x00690000e848783b */ /* 0x000e6e0000004200 */
[C---:B------:R-:W-:Y:S08]  /*9660*/  HMMA.16816.F32.BF16 R36, R68.reuse, R88, R36 ;  /* 0x000000584424723c */ /* 0x040ff00000041824 */
        /* <DEDUP_REMOVED lines=9> */
[----:B------:R-:W-:Y:S01]  /*9700*/  HMMA.16816.F32.BF16 R64, R68, R74, R64 ;  /* 0x0000004a4440723c */ /* 0x000fe20000041840 */
[----:B------:R-:W1:Y:S06]  /*9710*/  LDSM.16.MT88.4 R72, [R233+0x3100] ;  /* 0x00310000e948783b */ /* 0x000e6c0000004200 */
[----:B------:R-:W-:Y:S02]  /*9720*/  F2FP.BF16.PACK_AB R68, R169, R168 ;  /* 0x000000a8a944723e */ /* 0x000fe400000010ff */
[----:B------:R-:W-:Y:S03]  /*9730*/  F2FP.BF16.PACK_AB R69, R166, R167 ;  /* 0x000000a7a645723e */ /* 0x000fe600000010ff */
[----:B------:R-:W-:Y:S02]  /*9740*/  F2FP.BF16.PACK_AB R70, R163, R165 ;  /* 0x000000a5a346723e */ /* 0x000fe400000010ff */
[----:B------:R-:W-:Y:S07]  /*9750*/  F2FP.BF16.PACK_AB R71, R160, R162 ;  /* 0x000000a2a047723e */ /* 0x000fee00000010ff */
[C---:B---3--:R-:W-:Y:S08]  /*9760*/  HMMA.16816.F32.BF16 R4, R68.reuse, R76, R4 ;  /* 0x0000004c4404723c */ /* 0x048ff00000041804 */
[C---:B------:R-:W-:Y:S01]  /*9770*/  HMMA.16816.F32.BF16 R8, R68.reuse, R78, R8 ;  /* 0x0000004e4408723c */ /* 0x040fe20000041808 */
[----:B------:R-:W3:Y:S07]  /*9780*/  LDSM.16.MT88.4 R76, [R236+0x7100] ;  /* 0x00710000ec4c783b */ /* 0x000eee0000004200 */
[C---:B--2---:R-:W-:Y:S07]  /*9790*/  HMMA.16816.F32.BF16 R12, R68.reuse, R80, R12 ;  /* 0x00000050440c723c */ /* 0x044fee000004180c */
[----:B------:R-:W-:Y:S01]  /*97a0*/  MOV R81, R97 ;  /* 0x0000006100517202 */ /* 0x000fe20000000f00 */
[C---:B------:R-:W-:Y:S04]  /*97b0*/  HMMA.16816.F32.BF16 R16, R68.reuse, R82, R16 ;  /* 0x000000524410723c */ /* 0x040fe80000041810 */
[----:B------:R-:W-:Y:S02]  /*97c0*/  MOV R80, R96 ;  /* 0x0000006000507202 */ /* 0x000fe40000000f00 */
[----:B------:R-:W2:Y:S01]  /*97d0*/  LDSM.16.MT88.4 R96, [R232+0x7100] ;  /* 0x00710000e860783b */ /* 0x000ea20000004200 */
[----:B------:R-:W-:Y:S01]  /*97e0*/  MOV R83, R103 ;  /* 0x0000006700537202 */ /* 0x000fe20000000f00 */
[C---:B-1----:R-:W-:Y:S04]  /*97f0*/  HMMA.16816.F32.BF16 R20, R68.reuse, R72, R20 ;  /* 0x000000484414723c */ /* 0x042fe80000041814 */
[----:B------:R-:W-:Y:S03]  /*9800*/  MOV R82, R102 ;  /* 0x0000006600527202 */ /* 0x000fe60000000f00 */
[----:B------:R-:W-:Y:S01]  /*9810*/  MOV R73, R101 ;  /* 0x0000006500497202 */ /* 0x000fe20000000f00 */
[C---:B------:R-:W-:Y:S04]  /*9820*/  HMMA.16816.F32.BF16 R24, R68.reuse, R74, R24 ;  /* 0x0000004a4418723c */ /* 0x040fe80000041818 */
[----:B------:R-:W-:Y:S01]  /*9830*/  MOV R72, R100 ;  /* 0x0000006400487202 */ /* 0x000fe20000000f00 */
[----:B------:R-:W-:Y:S01]  /*9840*/  FADD.FTZ R251, R73, R251 ;  /* 0x000000fb49fb7221 */ /* 0x000fe20000010000 */
[----:B------:R-:W1:Y:S02]  /*9850*/  LDSM.16.MT88.4 R100, [R232+0x3900] ;  /* 0x00390000e864783b */ /* 0x000e640000004200 */
[C---:B------:R-:W-:Y:S04]  /*9860*/  HMMA.16816.F32.BF16 R28, R68.reuse, R84, R28 ;  /* 0x00000054441c723c */ /* 0x040fe8000004181c */
[----:B------:R-:W-:Y:S04]  /*9870*/  FADD.FTZ R0, R72, R0 ;  /* 0x0000000048007221 */ /* 0x000fe80000010000 */
[C---:B------:R-:W-:Y:S01]  /*9880*/  HMMA.16816.F32.BF16 R32, R68.reuse, R86, R32 ;  /* 0x000000564420723c */ /* 0x040fe20000041820 */
[----:B------:R-:W-:Y:S03]  /*9890*/  LDSM.16.MT88.4 R84, [R234+0x7900] ;  /* 0x00790000ea54783b */ /* 0x000fe60000004200 */
[----:B------:R-:W-:Y:S02]  /*98a0*/  FADD.FTZ R2, R82, R0 ;  /* 0x0000000052027221 */ /* 0x000fe40000010000 */
[----:B------:R-:W-:Y:S02]  /*98b0*/  FADD.FTZ R0, R83, R251 ;  /* 0x000000fb53007221 */ /* 0x000fe40000010000 */
[C---:B---3--:R-:W-:Y:S04]  /*98c0*/  HMMA.16816.F32.BF16 R36, R68.reuse, R76, R36 ;  /* 0x0000004c4424723c */ /* 0x048fe80000041824 */
[----:B------:R-:W-:Y:S02]  /*98d0*/  FADD.FTZ R2, R152, R2 ;  /* 0x0000000298027221 */ /* 0x000fe40000010000 */
[----:B------:R-:W-:Y:S02]  /*98e0*/  FADD.FTZ R0, R80, R0 ;  /* 0x0000000050007221 */ /* 0x000fe40000010000 */
[C---:B------:R-:W-:Y:S01]  /*98f0*/  HMMA.16816.F32.BF16 R40, R68.reuse, R78, R40 ;  /* 0x0000004e4428723c */ /* 0x040fe20000041828 */
[----:B------:R-:W-:Y:S03]  /*9900*/  LDSM.16.MT88.4 R76, [R233+0x7900] ;  /* 0x00790000e94c783b */ /* 0x000fe60000004200 */
[----:B------:R-:W-:Y:S02]  /*9910*/  FADD.FTZ R2, R81, R2 ;  /* 0x0000000251027221 */ /* 0x000fe40000010000 */
[----:B------:R-:W-:Y:S01]  /*9920*/  FADD.FTZ R252, R252, R0 ;  /* 0x00000000fcfc7221 */ /* 0x000fe20000010000 */
[----:B------:R-:W-:Y:S01]  /*9930*/  MOV R0, R3 ;  /* 0x0000000300007202 */ /* 0x000fe20000000f00 */
[C---:B------:R-:W-:Y:S04]  /*9940*/  HMMA.16816.F32.BF16 R44, R68.reuse, R88, R44 ;  /* 0x00000058442c723c */ /* 0x040fe8000004182c */
[----:B------:R-:W-:Y:S01]  /*9950*/  FADD.FTZ R208, R208, R2 ;  /* 0x00000002d0d07221 */ /* 0x000fe20000010000 */
[----:B------:R-:W-:Y:S01]  /*9960*/  MOV R2, R132 ;  /* 0x0000008400027202 */ /* 0x000fe20000000f00 */
[----:B------:R-:W-:Y:S02]  /*9970*/  FADD.FTZ R252, R203, R252 ;  /* 0x000000fccbfc7221 */ /* 0x000fe40000010000 */
[C---:B------:R-:W-:Y:S04]  /*9980*/  HMMA.16816.F32.BF16 R48, R68.reuse, R90, R48 ;  /* 0x0000005a4430723c */ /* 0x040fe80000041830 */
[----:B------:R-:W-:Y:S02]  /*9990*/  FADD.FTZ R208, R205, R208 ;  /* 0x000000d0cdd07221 */ /* 0x000fe40000010000 */
[----:B------:R-:W-:Y:S02]  /*99a0*/  FADD.FTZ R202, R202, R252 ;  /* 0x000000fccaca7221 */ /* 0x000fe40000010000 */
[C---:B------:R-:W-:Y:S04]  /*99b0*/  HMMA.16816.F32.BF16 R52, R68.reuse, R92, R52 ;  /* 0x0000005c4434723c */ /* 0x040fe80000041834 */
[----:B------:R-:W-:Y:S02]  /*99c0*/  FADD.FTZ R201, R201, R208 ;  /* 0x000000d0c9c97221 */ /* 0x000fe40000010000 */
[----:B------:R-:W-:Y:S02]  /*99d0*/  FADD.FTZ R202, R183, R202 ;  /* 0x000000cab7ca7221 */ /* 0x000fe40000010000 */
[C---:B------:R-:W-:Y:S01]  /*99e0*/  HMMA.16816.F32.BF16 R56, R68.reuse, R94, R56 ;  /* 0x0000005e4438723c */ /* 0x040fe20000041838 */
[----:B------:R-:W3:Y:S03]  /*99f0*/  LDSM.16.MT88.4 R92, [R236+0x7900] ;  /* 0x00790000ec5c783b */ /* 0x000ee60000004200 */
[----:B------:R-:W-:Y:S02]  /*9a00*/  FADD.FTZ R201, R200, R201 ;  /* 0x000000c9c8c97221 */ /* 0x000fe40000010000 */
[----:B------:R-:W-:Y:S02]  /*9a10*/  FADD.FTZ R182, R182, R202 ;  /* 0x000000cab6b67221 */ /* 0x000fe40000010000 */
[C---:B--2---:R-:W-:Y:S04]  /*9a20*/  HMMA.16816.F32.BF16 R60, R68.reuse, R96, R60 ;  /* 0x00000060443c723c */ /* 0x044fe8000004183c */
[----:B------:R-:W-:Y:S02]  /*9a30*/  FADD.FTZ R168, R168, R201 ;  /* 0x000000c9a8a87221 */ /* 0x000fe40000010000 */
[----:B------:R-:W-:Y:S02]  /*9a40*/  FADD.FTZ R182, R167, R182 ;  /* 0x000000b6a7b67221 */ /* 0x000fe40000010000 */
[----:B------:R-:W-:Y:S04]  /*9a50*/  HMMA.16816.F32.BF16 R64, R68, R98, R64 ;  /* 0x000000624440723c */ /* 0x000fe80000041840 */
[----:B------:R-:W-:Y:S02]  /*9a60*/  FADD.FTZ R168, R169, R168 ;  /* 0x000000a8a9a87221 */ /* 0x000fe40000010000 */
[----:B------:R-:W-:Y:S01]  /*9a70*/  FADD.FTZ R166, R166, R182 ;  /* 0x000000b6a6a67221 */ /* 0x000fe20000010000 */
[----:B------:R-:W-:Y:S01]  /*9a80*/  F2FP.BF16.PACK_AB R68, R159, R157 ;  /* 0x0000009d9f44723e */ /* 0x000fe200000010ff */
[----:B------:R-:W-:Y:S01]  /*9a90*/  FADD.FTZ R165, R165, R168 ;  /* 0x000000a8a5a57221 */ /* 0x000fe20000010000 */
[----:B------:R-:W-:Y:S03]  /*9aa0*/  F2FP.BF16.PACK_AB R69, R155, R156 ;  /* 0x0000009c9b45723e */ /* 0x000fe600000010ff */
[----:B------:R-:W-:Y:S01]  /*9ab0*/  F2FP.BF16.PACK_AB R70, R153, R154 ;  /* 0x0000009a9946723e */ /* 0x000fe200000010ff */
[----:B------:R-:W-:Y:S01]  /*9ac0*/  FADD.FTZ R166, R162, R166 ;  /* 0x000000a6a2a67221 */ /* 0x000fe20000010000 */
[----:B----4-:R-:W-:Y:S01]  /*9ad0*/  F2FP.BF16.PACK_AB R71, R151, R134 ;  /* 0x000000869747723e */ /* 0x010fe200000010ff */
[----:B------:R-:W-:Y:S02]  /*9ae0*/  FADD.FTZ R165, R163, R165 ;  /* 0x000000a5a3a57221 */ /* 0x000fe40000010000 */
[----:B------:R-:W-:Y:S02]  /*9af0*/  FADD.FTZ R160, R160, R166 ;  /* 0x000000a6a0a07221 */ /* 0x000fe40000010000 */
[----:B------:R-:W-:Y:S02]  /*9b00*/  FADD.FTZ R157, R157, R165 ;  /* 0x000000a59d9d7221 */ /* 0x000fe40000010000 */
[C---:B------:R-:W-:Y:S01]  /*9b10*/  HMMA.16816.F32.BF16 R128, R68.reuse, R124, R4 ;  /* 0x0000007c4480723c */ /* 0x040fe20000041804 */
[----:B------:R-:W2:Y:S02]  /*9b20*/  LDSM.16.MT88.4 R4, [R232+0x7900] ;  /* 0x00790000e804783b */ /* 0x000ea40000004200 */
[----:B------:R-:W-:Y:S02]  /*9b30*/  FADD.FTZ R160, R156, R160 ;  /* 0x000000a09ca07221 */ /* 0x000fe40000010000 */
[----:B------:R-:W-:Y:S02]  /*9b40*/  FADD.FTZ R157, R159, R157 ;  /* 0x0000009d9f9d7221 */ /* 0x000fe40000010000 */
[----:B------:R-:W-:Y:S01]  /*9b50*/  FADD.FTZ R160, R155, R160 ;  /* 0x000000a09ba07221 */ /* 0x000fe20000010000 */
[C---:B------:R-:W-:Y:S04]  /*9b60*/  HMMA.16816.F32.BF16 R124, R68.reuse, R126, R8 ;  /* 0x0000007e447c723c */ /* 0x040fe80000041808 */
[----:B------:R-:W-:Y:S02]  /*9b70*/  FADD.FTZ R157, R154, R157 ;  /* 0x0000009d9a9d7221 */ /* 0x000fe40000010000 */
[----:B------:R-:W-:Y:S02]  /*9b80*/  FADD.FTZ R160, R134, R160 ;  /* 0x000000a086a07221 */ /* 0x000fe40000010000 */
[C---:B------:R-:W-:Y:S04]  /*9b90*/  HMMA.16816.F32.BF16 R120, R68.reuse, R116, R12 ;  /* 0x000000744478723c */ /* 0x040fe8000004180c */
[----:B------:R-:W-:Y:S02]  /*9ba0*/  FADD.FTZ R249, R153, R157 ;  /* 0x0000009d99f97221 */ /* 0x000fe40000010000 */
[----:B------:R-:W-:Y:S02]  /*9bb0*/  FADD.FTZ R248, R151, R160 ;  /* 0x000000a097f87221 */ /* 0x000fe40000010000 */
[C---:B------:R-:W-:Y:S08]  /*9bc0*/  HMMA.16816.F32.BF16 R116, R68.reuse, R118, R16 ;  /* 0x000000764474723c */ /* 0x040ff00000041810 */
[C---:B------:R-:W-:Y:S08]  /*9bd0*/  HMMA.16816.F32.BF16 R112, R68.reuse, R108, R20 ;  /* 0x0000006c4470723c */ /* 0x040ff00000041814 */
[C---:B------:R-:W-:Y:S08]  /*9be0*/  HMMA.16816.F32.BF16 R108, R68.reuse, R110, R24 ;  /* 0x0000006e446c723c */ /* 0x040ff00000041818 */
[C---:B-1----:R-:W-:Y:S08]  /*9bf0*/  HMMA.16816.F32.BF16 R104, R68.reuse, R100, R28 ;  /* 0x000000644468723c */ /* 0x042ff0000004181c */
[C---:B------:R-:W-:Y:S08]  /*9c00*/  HMMA.16816.F32.BF16 R100, R68.reuse, R102, R32 ;  /* 0x000000664464723c */ /* 0x040ff00000041820 */
[C---:B---3--:R-:W-:Y:S08]  /*9c10*/  HMMA.16816.F32.BF16 R96, R68.reuse, R92, R36 ;  /* 0x0000005c4460723c */ /* 0x048ff00000041824 */
[C---:B------:R-:W-:Y:S08]  /*9c20*/  HMMA.16816.F32.BF16 R92, R68.reuse, R94, R40 ;  /* 0x0000005e445c723c */ /* 0x040ff00000041828 */
[C---:B------:R-:W-:Y:S08]  /*9c30*/  HMMA.16816.F32.BF16 R88, R68.reuse, R84, R44 ;  /* 0x000000544458723c */ /* 0x040ff0000004182c */
[C---:B------:R-:W-:Y:S08]  /*9c40*/  HMMA.16816.F32.BF16 R84, R68.reuse, R86, R48 ;  /* 0x000000564454723c */ /* 0x040ff00000041830 */
[C---:B------:R-:W-:Y:S08]  /*9c50*/  HMMA.16816.F32.BF16 R80, R68.reuse, R76, R52 ;  /* 0x0000004c4450723c */ /* 0x040ff00000041834 */
[C---:B------:R-:W-:Y:S08]  /*9c60*/  HMMA.16816.F32.BF16 R76, R68.reuse, R78, R56 ;  /* 0x0000004e444c723c */ /* 0x040ff00000041838 */
[C---:B--2---:R-:W-:Y:S08]  /*9c70*/  HMMA.16816.F32.BF16 R72, R68.reuse, R4, R60 ;  /* 0x000000044448723c */ /* 0x044ff0000004183c */
[----:B------:R-:W-:Y:S01]  /*9c80*/  HMMA.16816.F32.BF16 R68, R68, R6, R64 ;  /* 0x000000064444723c */ /* 0x000fe20000041840 */
[----:B------:R-:W-:-:S07]  /*9c90*/  @P1 BRA `(.L_x_6) ;  /* 0xffffc2d000001947 */ /* 0x000fce000383ffff */
.L_x_5:
[----:B------:R-:W1:Y:S01]  /*9ca0*/  SHFL.BFLY PT, R4, R249, 0x2, 0x1f ;  /* 0x0c401f00f9047f89 */ /* 0x000e6200000e0000 */
[----:B------:R-:W-:-:S02]  /*9cb0*/  MOV R5, RZ ;  /* 0x000000ff00057202 */ /* 0x000fc40000000f00 */
[----:B------:R-:W-:Y:S01]  /*9cc0*/  MOV R6, 0xff800000 ;  /* 0xff80000000067802 */ /* 0x000fe20000000f00 */
[----:B------:R-:W2:Y:S01]  /*9cd0*/  SHFL.BFLY PT, R2, R248, 0x2, 0x1f ;  /* 0x0c401f00f8027f89 */ /* 0x000ea200000e0000 */
[----:B------:R-:W-:Y:S01]  /*9ce0*/  PLOP3.LUT P2, PT, PT, PT, PT, 0x8, 0x0 ;  /* 0x000000000000781c */ /* 0x000fe20003f4e170 */
[----:B-1----:R-:W-:Y:S02]  /*9cf0*/  FADD.FTZ R4, R4, R249 ;  /* 0x000000f904047221 */ /* 0x002fe40000010000 */
[----:B--2---:R-:W-:-:S03]  /*9d00*/  FADD.FTZ R248, R2, R248 ;  /* 0x000000f802f87221 */ /* 0x004fc60000010000 */
[----:B------:R-:W1:Y:S04]  /*9d10*/  SHFL.BFLY PT, R0, R4, 0x1, 0x1f ;  /* 0x0c201f0004007f89 */ /* 0x000e6800000e0000 */
[----:B------:R-:W2:Y:S01]  /*9d20*/  SHFL.BFLY PT, R2, R248, 0x1, 0x1f ;  /* 0x0c201f00f8027f89 */ /* 0x000ea200000e0000 */
[----:B-1----:R-:W-:Y:S01]  /*9d30*/  FADD.FTZ R4, R4, R0 ;  /* 0x0000000004047221 */ /* 0x002fe20000010000 */
[----:B------:R-:W-:Y:S01]  /*9d40*/  MOV R0, RZ ;  /* 0x000000ff00007202 */ /* 0x000fe20000000f00 */
[----:B--2---:R-:W-:-:S03]  /*9d50*/  FADD.FTZ R2, R2, R248 ;  /* 0x000000f802027221 */ /* 0x004fc60000010000 */
[----:B------:R-:W-:Y:S02]  /*9d60*/  FSETP.NE.FTZ.AND P1, PT, R4, RZ, PT ;  /* 0x000000ff0400720b */ /* 0x000fe40003f35000 */
[----:B------:R-:W-:-:S11]  /*9d70*/  FSETP.NE.FTZ.AND P0, PT, R2, RZ, PT ;  /* 0x000000ff0200720b */ /* 0x000fd60003f15000 */
[----:B------:R-:W1:Y:S01]  /*9d80*/  @P1 MUFU.RCP R5, R4 ;  /* 0x0000000400051308 */ /* 0x000e620000001000 */
[----:B------:R-:W-:Y:S02]  /*9d90*/  @P1 MOV R7, 0x3f317218 ;  /* 0x3f31721800071802 */ /* 0x000fe40000000f00 */
[----:B------:R-:W-:-:S03]  /*9da0*/  @P0 MOV R9, 0x3f317218 ;  /* 0x3f31721800090802 */ /* 0x000fc60000000f00 */
[----:B------:R-:W-:Y:S02]  /*9db0*/  @P1 FMUL.FTZ R7, R7, c[0x0][0x2d0] ;  /* 0x0000b40007071a20 */ /* 0x000fe40000410000 */
[----:B------:R-:W2:Y:S01]  /*9dc0*/  @P1 MUFU.LG2 R4, R4 ;  /* 0x0000000400041308 */ /* 0x000ea20000000c00 */
[----:B-1----:R-:W-:-:S07]  /*9dd0*/  FMUL.FTZ R128, R5, R128 ;  /* 0x0000008005807220 */ /* 0x002fce0000410000 */
[----:B------:R-:W1:Y:S01]  /*9de0*/  @P0 MUFU.RCP R0, R2 ;  /* 0x0000000200000308 */ /* 0x000e620000001000 */
[C---:B------:R-:W-:Y:S02]  /*9df0*/  FMUL.FTZ R129, R5.reuse, R129 ;  /* 0x0000008105817220 */ /* 0x040fe40000410000 */
[C---:B------:R-:W-:Y:S02]  /*9e00*/  FMUL.FTZ R124, R5.reuse, R124 ;  /* 0x0000007c057c7220 */ /* 0x040fe40000410000 */
[C---:B------:R-:W-:Y:S02]  /*9e10*/  FMUL.FTZ R125, R5.reuse, R125 ;  /* 0x0000007d057d7220 */ /* 0x040fe40000410000 */
[C---:B------:R-:W-:Y:S02]  /*9e20*/  FMUL.FTZ R120, R5.reuse, R120 ;  /* 0x0000007805787220 */ /* 0x040fe40000410000 */
[C---:B------:R-:W-:Y:S02]  /*9e30*/  FMUL.FTZ R121, R5.reuse, R121 ;  /* 0x0000007905797220 */ /* 0x040fe40000410000 */
[----:B------:R-:W-:-:S02]  /*9e40*/  FMUL.FTZ R116, R5, R116 ;  /* 0x0000007405747220 */ /* 0x000fc40000410000 */
        /* <DEDUP_REMOVED lines=24> */
[----:B------:R-:W-:Y:S02]  /*9fd0*/  FMUL.FTZ R69, R5, R69 ;  /* 0x0000004505457220 */ /* 0x000fe40000410000 */
[----:B------:R3:W4:Y:S01]  /*9fe0*/  @P0 MUFU.LG2 R5, R2 ;  /* 0x0000000200050308 */ /* 0x0007220000000c00 */
[----:B--2---:R-:W-:Y:S02]  /*9ff0*/  @P1 FMUL.FTZ R4, R4, 0.69314718246459960938 ;  /* 0x3f31721804041820 */ /* 0x004fe40000410000 */
[C---:B-1----:R-:W-:Y:S02]  /*a000*/  FMUL.FTZ R130, R0.reuse, R130 ;  /* 0x0000008200827220 */ /* 0x042fe40000410000 */
[C---:B------:R-:W-:Y:S02]  /*a010*/  FMUL.FTZ R131, R0.reuse, R131 ;  /* 0x0000008300837220 */ /* 0x040fe40000410000 */
[C---:B------:R-:W-:Y:S02]  /*a020*/  FMUL.FTZ R126, R0.reuse, R126 ;  /* 0x0000007e007e7220 */ /* 0x040fe40000410000 */
[----:B------:R-:W-:-:S02]  /*a030*/  FMUL.FTZ R127, R0, R127 ;  /* 0x0000007f007f7220 */ /* 0x000fc40000410000 */
[C---:B------:R-:W-:Y:S02]  /*a040*/  FMUL.FTZ R122, R0.reuse, R122 ;  /* 0x0000007a007a7220 */ /* 0x040fe40000410000 */
[C---:B------:R-:W-:Y:S02]  /*a050*/  FMUL.FTZ R123, R0.reuse, R123 ;  /* 0x0000007b007b7220 */ /* 0x040fe40000410000 */
[C---:B------:R-:W-:Y:S01]  /*a060*/  FMUL.FTZ R118, R0.reuse, R118 ;  /* 0x0000007600767220 */ /* 0x040fe20000410000 */
[----:B---3--:R-:W-:Y:S01]  /*a070*/  MOV R2, 0xff800000 ;  /* 0xff80000000027802 */ /* 0x008fe20000000f00 */
[----:B----4-:R-:W-:Y:S02]  /*a080*/  @P0 FMUL.FTZ R8, R5, 0.69314718246459960938 ;  /* 0x3f31721805080820 */ /* 0x010fe40000410000 */
[----:B------:R-:W-:Y:S02]  /*a090*/  @P0 FMUL.FTZ R5, R9, c[0x0][0x2d0] ;  /* 0x0000b40009050a20 */ /* 0x000fe40000410000 */
        /* <DEDUP_REMOVED lines=25> */
[----:B------:R-:W-:Y:S02]  /*a230*/  @P1 FFMA.FTZ R2, R7, R132, R4 ;  /* 0x0000008407021223 */ /* 0x000fe40000010004 */
[----:B------:R-:W-:Y:S02]  /*a240*/  @P0 FFMA.FTZ R6, R5, R3, R8 ;  /* 0x0000000305060223 */ /* 0x000fe40000010008 */
.L_x_3:
[----:B------:R-:W-:Y:S05]  /*a250*/  @P2 BRA `(.L_x_9) ;  /* 0x0000135000002947 */ /* 0x000fea0003800000 */
[----:B------:R-:W1:Y:S01]  /*a260*/  S2R R0, SR_CTAID.Y ;  /* 0x0000000000007919 */ /* 0x000e620000002600 */
[----:B------:R-:W-:Y:S01]  /*a270*/  IMAD R5, RZ, RZ, -UR10 ;  /* 0x8000000aff057e24 */ /* 0x000fe2000f8e02ff */
[----:B------:R-:W-:Y:S01]  /*a280*/  USHF.R.S32.HI UR6, URZ, 0x1f, UR10 ;  /* 0x0000001f3f067899 */ /* 0x000fe2000801140a */
[----:B------:R-:W-:Y:S01]  /*a290*/  IMAD.MOV.U32 R9, RZ, RZ, c[0x0][0x4e8] ;  /* 0x00013a00ff097624 */ /* 0x000fe200078e00ff */
[----:B------:R-:W2:Y:S01]  /*a2a0*/  S2R R11, SR_TID.X ;  /* 0x00000000000b7919 */ /* 0x000ea20000002100 */
[----:B------:R-:W-:Y:S01]  /*a2b0*/  ULDC.64 UR4, c[0x0][0x4d0] ;  /* 0x0001340000047ab9 */ /* 0x000fe20000000a00 */
[----:B------:R-:W-:Y:S01]  /*a2c0*/  BSSY B0, `(.L_x_10) ;  /* 0x00000cc000007945 */ /* 0x000fe20003800000 */
[----:B------:R-:W-:Y:S01]  /*a2d0*/  UIMAD UR7, UR6, UR4, URZ ;  /* 0x00000004060772a4 */ /* 0x000fe2000f8e023f */
[----:B------:R-:W3:Y:S01]  /*a2e0*/  S2R R8, SR_CTAID.Z ;  /* 0x0000000000087919 */ /* 0x000ee20000002700 */
[----:B------:R-:W-:-:S03]  /*a2f0*/  UIMAD.WIDE.U32 UR8, UR10, UR4, URZ ;  /* 0x000000040a0872a5 */ /* 0x000fc6000f8e003f */
[----:B------:R-:W-:Y:S01]  /*a300*/  BAR.SYNC.DEFER_BLOCKING 0x1, 0x100 ;  /* 0x0044000000007b1d */ /* 0x000fe20000010000 */
[----:B------:R-:W-:Y:S01]  /*a310*/  UIMAD UR7, UR10, UR5, UR7 ;  /* 0x000000050a0772a4 */ /* 0x000fe2000f8e0207 */
[C---:B------:R-:W-:Y:S01]  /*a320*/  ISETP.NE.AND P1, PT, R9.reuse, 0x1, PT ;  /* 0x000000010900780c */ /* 0x040fe20003f25270 */
[----:B------:R-:W-:Y:S01]  /*a330*/  IMAD.U32 R16, RZ, RZ, UR8 ;  /* 0x00000008ff107e24 */ /* 0x000fe2000f8e00ff */
[----:B------:R-:W-:Y:S01]  /*a340*/  MOV R17, UR9 ;  /* 0x0000000900117c02 */ /* 0x000fe20008000f00 */
[----:B------:R-:W-:Y:S01]  /*a350*/  UIADD3 UR7, UR9, UR7, URZ ;  /* 0x0000000709077290 */ /* 0x000fe2000fffe03f */
[----:B------:R-:W-:Y:S01]  /*a360*/  IMAD R9, R9, c[0x0][0x388], RZ ;  /* 0x0000e20009097a24 */ /* 0x000fe200078e02ff */
[----:B------:R-:W-:Y:S02]  /*a370*/  ULDC.64 UR4, c[0x0][0x438] ;  /* 0x00010e0000047ab9 */ /* 0x000fe40000000a00 */
[----:B------:R-:W-:Y:S02]  /*a380*/  UIMAD.WIDE.U32 UR14, UR10, UR4, URZ ;  /* 0x000000040a0e72a5 */ /* 0x000fe4000f8e003f */
[----:B------:R-:W-:Y:S01]  /*a390*/  UIMAD UR4, UR6, UR4, URZ ;  /* 0x00000004060472a4 */ /* 0x000fe2000f8e023f */
[----:B-1----:R-:W-:-:S02]  /*a3a0*/  IMAD R5, R5, c[0x0][0x550], R0 ;  /* 0x0001540005057a24 */ /* 0x002fc400078e0200 */
[----:B------:R-:W-:Y:S01]  /*a3b0*/  IMAD.U32 R17, RZ, RZ, UR7 ;  /* 0x00000007ff117e24 */ /* 0x000fe2000f8e00ff */
[----:B------:R-:W-:Y:S01]  /*a3c0*/  UIMAD UR4, UR10, UR5, UR4 ;  /* 0x000000050a0472a4 */ /* 0x000fe2000f8e0204 */
[----:B--2---:R-:W-:Y:S01]  /*a3d0*/  SHF.R.S32.HI R0, RZ, 0x1f, R11 ;  /* 0x0000001fff007819 */ /* 0x004fe2000001140b */
[----:B------:R-:W-:Y:S01]  /*a3e0*/  IMAD.U32 R15, RZ, RZ, UR15 ;  /* 0x0000000fff0f7e24 */ /* 0x000fe2000f8e00ff */
[----:B------:R-:W-:Y:S01]  /*a3f0*/  MOV R14, UR14 ;  /* 0x0000000e000e7c02 */ /* 0x000fe20008000f00 */
[----:B------:R-:W-:Y:S01]  /*a400*/  UIADD3 UR4, UR15, UR4, URZ ;  /* 0x000000040f047290 */ /* 0x000fe2000fffe03f */
[-C--:B------:R-:W-:Y:S01]  /*a410*/  LEA.HI R13, R0, R11.reuse, RZ, 0x5 ;  /* 0x0000000b000d7211 */ /* 0x080fe200078f28ff */
[----:B---3--:R-:W-:Y:S01]  /*a420*/  IMAD.WIDE.U32 R16, R8, c[0x0][0x4d8], R16 ;  /* 0x0001360008107a25 */ /* 0x008fe200078e0010 */
[----:B------:R-:W-:Y:S02]  /*a430*/  LEA.HI R0, R0, R11, RZ, 0x2 ;  /* 0x0000000b00007211 */ /* 0x000fe400078f10ff */
[----:B------:R-:W-:Y:S01]  /*a440*/  LOP3.LUT R4, R13, 0xffffffe0, RZ, 0xc0, !PT ;  /* 0xffffffe00d047812 */ /* 0x000fe200078ec0ff */
[----:B------:R-:W-:Y:S01]  /*a450*/  IMAD.U32 R15, RZ, RZ, UR4 ;  /* 0x00000004ff0f7e24 */ /* 0x000fe2000f8e00ff */
[----:B------:R-:W-:-:S02]  /*a460*/  LOP3.LUT R0, R0, 0xfffffffc, RZ, 0xc0, !PT ;  /* 0xfffffffc00007812 */ /* 0x000fc400078ec0ff */
[--C-:B------:R-:W-:Y:S01]  /*a470*/  SHF.R.S32.HI R7, RZ, 0x5, R13.reuse ;  /* 0x00000005ff077819 */ /* 0x100fe2000001140d */
[----:B------:R-:W-:Y:S01]  /*a480*/  IMAD.IADD R4, R11, 0x1, -R4 ;  /* 0x000000010b047824 */ /* 0x000fe200078e0a04 */
[----:B------:R-:W-:Y:S01]  /*a490*/  SHF.R.S32.HI R13, RZ, 0x1f, R13 ;  /* 0x0000001fff0d7819 */ /* 0x000fe2000001140d */
[----:B------:R-:W-:Y:S01]  /*a4a0*/  IMAD.WIDE.U32 R14, R8, c[0x0][0x440], R14 ;  /* 0x00011000080e7a25 */ /* 0x000fe200078e000e */
[----:B------:R-:W-:Y:S02]  /*a4b0*/  IADD3 R11, -R0, R11, RZ ;  /* 0x0000000b000b7210 */ /* 0x000fe40007ffe1ff */
[----:B------:R-:W1:Y:S01]  /*a4c0*/  S2R R0, SR_CTAID.X ;  /* 0x0000000000007919 */ /* 0x000e620000002500 */
[----:B------:R-:W-:Y:S02]  /*a4d0*/  LEA.HI R13, R13, R7, RZ, 0x3 ;  /* 0x000000070d0d7211 */ /* 0x000fe400078f18ff */
[----:B------:R-:W-:Y:S02]  /*a4e0*/  SHF.R.S32.HI R3, RZ, 0x1f, R4 ;  /* 0x0000001fff037819 */ /* 0x000fe40000011404 */
[----:B------:R-:W-:-:S02]  /*a4f0*/  LOP3.LUT R13, R13, 0xffffff8, RZ, 0xc0, !PT ;  /* 0x0ffffff80d0d7812 */ /* 0x000fc400078ec0ff */
[----:B------:R-:W-:Y:S02]  /*a500*/  LEA.HI R10, R11, R11, RZ, 0x1 ;  /* 0x0000000b0b0a7211 */ /* 0x000fe400078f08ff */
[----:B------:R-:W-:Y:S01]  /*a510*/  LEA.HI R3, R3, R4, RZ, 0x2 ;  /* 0x0000000403037211 */ /* 0x000fe200078f10ff */
[----:B------:R-:W-:Y:S01]  /*a520*/  IMAD.IADD R13, R7, 0x1, -R13 ;  /* 0x00000001070d7824 */ /* 0x000fe200078e0a0d */
[----:B------:R-:W-:Y:S02]  /*a530*/  LOP3.LUT R10, R10, 0x1ffffffe, RZ, 0xc0, !PT ;  /* 0x1ffffffe0a0a7812 */ /* 0x000fe400078ec0ff */
[----:B------:R-:W-:Y:S02]  /*a540*/  SHF.R.S32.HI R12, RZ, 0x2, R3 ;  /* 0x00000002ff0c7819 */ /* 0x000fe40000011403 */
[----:B------:R-:W-:Y:S02]  /*a550*/  SHF.R.S32.HI R7, RZ, 0x1f, R8 ;  /* 0x0000001fff077819 */ /* 0x000fe40000011408 */
[----:B------:R-:W-:Y:S01]  /*a560*/  IADD3 R10, R11, -R10, RZ ;  /* 0x8000000a0b0a7210 */ /* 0x000fe20007ffe0ff */
[----:B------:R-:W-:Y:S01]  /*a570*/  IMAD R12, R13, 0x10, R12 ;  /* 0x000000100d0c7824 */ /* 0x000fe200078e020c */
[----:B------:R-:W-:Y:S01]  /*a580*/  LOP3.LUT R3, R3, 0x7ffffffc, RZ, 0xc0, !PT ;  /* 0x7ffffffc03037812 */ /* 0x000fe200078ec0ff */
[----:B------:R-:W-:-:S02]  /*a590*/  IMAD R11, R7, c[0x0][0x4d8], RZ ;  /* 0x00013600070b7a24 */ /* 0x000fc400078e02ff */
[----:B------:R-:W-:Y:S02]  /*a5a0*/  IMAD R10, R10, 0x8, R12 ;  /* 0x000000080a0a7824 */ /* 0x000fe400078e020c */
[----:B------:R-:W-:Y:S02]  /*a5b0*/  IMAD R7, R7, c[0x0][0x440], RZ ;  /* 0x0001100007077a24 */ /* 0x000fe400078e02ff */
[----:B------:R-:W-:Y:S01]  /*a5c0*/  IMAD R11, R8, c[0x0][0x4dc], R11 ;  /* 0x00013700080b7a24 */ /* 0x000fe200078e020b */
[----:B-1----:R-:W-:Y:S01]  /*a5d0*/  LEA R10, R0, R10, 0x7 ;  /* 0x0000000a000a7211 */ /* 0x002fe200078e38ff */
[----:B------:R-:W-:Y:S01]  /*a5e0*/  IMAD R7, R8, c[0x0][0x444], R7 ;  /* 0x0001110008077a24 */ /* 0x000fe200078e0207 */
[----:B------:R-:W-:Y:S01]  /*a5f0*/  SHF.R.S32.HI R8, RZ, 0x1f, R5 ;  /* 0x0000001fff087819 */ /* 0x000fe20000011405 */
[----:B------:R-:W-:Y:S01]  /*a600*/  IMAD.IADD R17, R17, 0x1, R11 ;  /* 0x0000000111117824 */ /* 0x000fe200078e020b */
[----:B------:R-:W-:Y:S01]  /*a610*/  MOV R11, R10 ;  /* 0x0000000a000b7202 */ /* 0x000fe20000000f00 */
[----:B------:R-:W-:Y:S01]  /*a620*/  IMAD.IADD R15, R15, 0x1, R7 ;  /* 0x000000010f0f7824 */ /* 0x000fe200078e0207 */
[----:B------:R-:W-:Y:S01]  /*a630*/  LEA R0, R0, R12, 0x7 ;  /* 0x0000000c00007211 */ /* 0x000fe200078e38ff */
[----:B------:R-:W-:-:S04]  /*a640*/  @P1 IMAD.HI.U32 R7, R10, c[0x0][0x4ec], RZ ;  /* 0x00013b000a071a27 */ /* 0x000fc800078e00ff */
[C---:B------:R-:W-:Y:S01]  /*a650*/  IMAD R13, R8.reuse, c[0x0][0x4e0], RZ ;  /* 0x00013800080d7a24 */ /* 0x040fe200078e02ff */
[----:B------:R-:W-:Y:S01]  /*a660*/  @P1 SHF.R.U32.HI R11, RZ, c[0x0][0x4f0], R7 ;  /* 0x00013c00ff0b1a19 */ /* 0x000fe20000011607 */
[----:B------:R-:W-:Y:S02]  /*a670*/  IMAD R8, R8, c[0x0][0x448], RZ ;  /* 0x0001120008087a24 */ /* 0x000fe400078e02ff */
[C---:B------:R-:W-:Y:S02]  /*a680*/  IMAD R13, R5.reuse, c[0x0][0x4e4], R13 ;  /* 0x00013900050d7a24 */ /* 0x040fe400078e020d */
[----:B------:R-:W-:Y:S02]  /*a690*/  IMAD.MOV R7, RZ, RZ, -R11 ;  /* 0x000000ffff077224 */ /* 0x000fe400078e0a0b */
[C---:B------:R-:W-:Y:S02]  /*a6a0*/  IMAD R8, R5.reuse, c[0x0][0x44c], R8 ;  /* 0x0001130005087a24 */ /* 0x040fe400078e0208 */
[----:B------:R-:W-:-:S04]  /*a6b0*/  IMAD.WIDE.U32 R14, R5, c[0x0][0x448], R14 ;  /* 0x00011200050e7a25 */ /* 0x000fc800078e000e */
[----:B------:R-:W-:Y:S01]  /*a6c0*/  IMAD.WIDE.U32 R18, R5, c[0x0][0x4e0], R16 ;  /* 0x0001380005127a25 */ /* 0x000fe200078e0010 */
[----:B------:R-:W-:-:S03]  /*a6d0*/  MOV R16, R10 ;  /* 0x0000000a00107202 */ /* 0x000fc60000000f00 */
[----:B------:R-:W-:Y:S01]  /*a6e0*/  @P1 IMAD.HI.U32 R5, R10, c[0x0][0x4ec], RZ ;  /* 0x00013b000a051a27 */ /* 0x000fe200078e00ff */
[----:B------:R-:W-:-:S03]  /*a6f0*/  IADD3 R18, P0, R11, R18, RZ ;  /* 0x000000120b127210 */ /* 0x000fc60007f1e0ff */
[----:B------:R-:W-:Y:S01]  /*a700*/  IMAD R7, R7, c[0x0][0x4e8], R10 ;  /* 0x00013a0007077a24 */ /* 0x000fe200078e020a */
[----:B------:R-:W-:Y:S01]  /*a710*/  @P1 SHF.R.U32.HI R16, RZ, c[0x0][0x4f0], R5 ;  /* 0x00013c00ff101a19 */ /* 0x000fe20000011605 */
[----:B------:R-:W-:Y:S01]  /*a720*/  IMAD.IADD R15, R15, 0x1, R8 ;  /* 0x000000010f0f7824 */ /* 0x000fe200078e0208 */
[----:B------:R-:W-:Y:S01]  /*a730*/  SHF.R.S32.HI R8, RZ, 0x1f, R11 ;  /* 0x0000001fff087819 */ /* 0x000fe2000001140b */
[----:B------:R-:W-:Y:S01]  /*a740*/  IMAD.IADD R3, R4, 0x1, -R3 ;  /* 0x0000000104037824 */ /* 0x000fe200078e0a03 */
[----:B------:R-:W-:Y:S01]  /*a750*/  SHF.R.S32.HI R5, RZ, 0x1f, R7 ;  /* 0x0000001fff057819 */ /* 0x000fe20000011407 */
[----:B------:R-:W-:Y:S01]  /*a760*/  IMAD.WIDE.U32 R14, R16, c[0x0][0x430], R14 ;  /* 0x00010c00100e7a25 */ /* 0x000fe200078e000e */
[----:B------:R-:W-:Y:S02]  /*a770*/  IADD3.X R19, R8, R19, R13, P0, !PT ;  /* 0x0000001308137210 */ /* 0x000fe400007fe40d */
[----:B------:R-:W-:Y:S01]  /*a780*/  SHF.R.S32.HI R11, RZ, 0x1f, R16 ;  /* 0x0000001fff0b7819 */ /* 0x000fe20000011410 */
[----:B------:R-:W-:Y:S01]  /*a790*/  IMAD R5, R5, c[0x0][0x4c8], RZ ;  /* 0x0001320005057a24 */ /* 0x000fe200078e02ff */
[----:B------:R-:W-:Y:S01]  /*a7a0*/  IADD3 R8, -R16, RZ, RZ ;  /* 0x000000ff10087210 */ /* 0x000fe20007ffe1ff */
[----:B------:R-:W-:Y:S01]  /*a7b0*/  IMAD.WIDE.U32 R18, R7, c[0x0][0x4c8], R18 ;  /* 0x0001320007127a25 */ /* 0x000fe200078e0012 */
[----:B------:R-:W-:-:S03]  /*a7c0*/  LOP3.LUT P1, RZ, R4, 0x3, RZ, 0xc0, !PT ;  /* 0x0000000304ff7812 */ /* 0x000fc6000782c0ff */
[----:B------:R-:W-:Y:S01]  /*a7d0*/  IMAD R5, R7, c[0x0][0x4cc], R5 ;  /* 0x0001330007057a24 */ /* 0x000fe200078e0205 */
[----:B------:R-:W-:Y:S01]  /*a7e0*/  LEA R7, P0, R18, c[0x0][0x4a8], 0x2 ;  /* 0x00012a0012077a11 */ /* 0x000fe200078010ff */
[----:B------:R-:W-:Y:S01]  /*a7f0*/  IMAD R11, R11, c[0x0][0x430], RZ ;  /* 0x00010c000b0b7a24 */ /* 0x000fe200078e02ff */
[----:B------:R-:W-:Y:S01]  /*a800*/  ISETP.GE.OR P2, PT, R0, R9, P1 ;  /* 0x000000090000720c */ /* 0x000fe20000f46670 */
[----:B------:R-:W-:Y:S02]  /*a810*/  IMAD.IADD R5, R19, 0x1, R5 ;  /* 0x0000000113057824 */ /* 0x000fe400078e0205 */
[----:B------:R-:W-:Y:S01]  /*a820*/  IMAD R11, R16, c[0x0][0x434], R11 ;  /* 0x00010d00100b7a24 */ /* 0x000fe200078e020b */
[----:B------:R-:W-:Y:S01]  /*a830*/  SHFL.IDX PT, R12, R7, RZ, 0x1c1f ;  /* 0x001c1fff070c7589 */ /* 0x000fe200000e0000 */
[----:B------:R-:W-:Y:S01]  /*a840*/  IMAD R8, R8, c[0x0][0x4e8], R10 ;  /* 0x00013a0008087a24 */ /* 0x000fe200078e020a */
[----:B------:R-:W-:Y:S01]  /*a850*/  LEA.HI.X R5, R18, c[0x0][0x4ac], R5, 0x2, P0 ;  /* 0x00012b0012057a11 */ /* 0x000fe200000f1405 */
[----:B------:R-:W-:Y:S01]  /*a860*/  IMAD.IADD R15, R15, 0x1, R11 ;  /* 0x000000010f0f7824 */ /* 0x000fe200078e020b */
[----:B------:R1:W-:Y:S02]  /*a870*/  SHFL.IDX PT, R16, R7, 0x1, 0x1c1f ;  /* 0x003c1f0007107f89 */ /* 0x0003e400000e0000 */
[----:B------:R-:W-:Y:S01]  /*a880*/  SHF.R.S32.HI R10, RZ, 0x1f, R8 ;  /* 0x0000001fff0a7819 */ /* 0x000fe20000011408 */
[----:B------:R-:W-:Y:S01]  /*a890*/  IMAD.WIDE.U32 R14, R8, c[0x0][0x428], R14 ;  /* 0x00010a00080e7a25 */ /* 0x000fe200078e000e */
[----:B------:R-:W2:Y:S03]  /*a8a0*/  SHFL.IDX PT, R13, R5, RZ, 0x1c1f ;  /* 0x001c1fff050d7589 */ /* 0x000ea600000e0000 */
[----:B------:R-:W-:Y:S01]  /*a8b0*/  IMAD R10, R10, c[0x0][0x428], RZ ;  /* 0x00010a000a0a7a24 */ /* 0x000fe200078e02ff */
[----:B------:R3:W4:Y:S03]  /*a8c0*/  SHFL.IDX PT, R17, R5, 0x1, 0x1c1f ;  /* 0x003c1f0005117f89 */ /* 0x00072600000e0000 */
[----:B------:R-:W-:-:S05]  /*a8d0*/  IMAD R10, R8, c[0x0][0x42c], R10 ;  /* 0x00010b00080a7a24 */ /* 0x000fca00078e020a */
[----:B------:R-:W-:Y:S02]  /*a8e0*/  IADD3 R10, R15, R10, RZ ;  /* 0x0000000a0f0a7210 */ /* 0x000fe40007ffe0ff */
[----:B-1----:R-:W-:-:S04]  /*a8f0*/  LEA R7, P0, R14, c[0x0][0x400], 0x2 ;  /* 0x000100000e077a11 */ /* 0x002fc800078010ff */
[----:B------:R-:W-:Y:S01]  /*a900*/  LEA.HI.X R10, R14, c[0x0][0x404], R10, 0x2, P0 ;  /* 0x000101000e0a7a11 */ /* 0x000fe200000f140a */
[----:B--2---:R1:W-:Y:S01]  /*a910*/  @!P2 ST.E [R12.64], R2 ;  /* 0x000000020c00a985 */ /* 0x0043e2000c10190c */
[----:B---3--:R-:W-:-:S03]  /*a920*/  IADD3 R5, R0, 0x8, RZ ;  /* 0x0000000800057810 */ /* 0x008fc60007ffe0ff */
[----:B------:R1:W2:Y:S01]  /*a930*/  SHFL.IDX PT, R14, R7, RZ, 0x1c1f ;  /* 0x001c1fff070e7589 */ /* 0x0002a200000e0000 */
[----:B------:R-:W-:-:S03]  /*a940*/  ISETP.GE.OR P1, PT, R5, R9, P1 ;  /* 0x000000090500720c */ /* 0x000fc60000f26670 */
[----:B------:R1:W3:Y:S01]  /*a950*/  SHFL.IDX PT, R15, R10, RZ, 0x1c1f ;  /* 0x001c1fff0a0f7589 */ /* 0x0002e200000e0000 */
[----:B------:R-:W-:Y:S02]  /*a960*/  ISETP.GE.AND P0, PT, R5, R9, PT ;  /* 0x000000090500720c */ /* 0x000fe40003f06270 */
[----:B------:R-:W-:-:S07]  /*a970*/  SHF.L.U32 R5, R3, 0x1, RZ ;  /* 0x0000000103057819 */ /* 0x000fce00000006ff */
[----:B----4-:R1:W-:Y:S01]  /*a980*/  @!P1 ST.E [R16.64], R6 ;  /* 0x0000000610009985 */ /* 0x0103e2000c10190c */
[----:B------:R-:W-:-:S13]  /*a990*/  ISETP.GE.AND P1, PT, R0, R9, PT ;  /* 0x000000090000720c */ /* 0x000fda0003f26270 */
[----:B------:R-:W-:Y:S05]  /*a9a0*/  @P1 BRA `(.L_x_11) ;  /* 0x000005d000001947 */ /* 0x000fea0003800000 */
[C---:B--23--:R-:W-:Y:S02]  /*a9b0*/  IADD3 R4, R5.reuse, 0x8, RZ ;  /* 0x0000000805047810 */ /* 0x04cfe40007ffe0ff */
[C---:B------:R-:W-:Y:S02]  /*a9c0*/  IADD3 R3, R5.reuse, 0x10, RZ ;  /* 0x0000001005037810 */ /* 0x040fe40007ffe0ff */
[----:B------:R-:W-:Y:S02]  /*a9d0*/  ISETP.GE.AND P3, PT, R4, c[0x0][0x3c8], PT ;  /* 0x0000f20004007a0c */ /* 0x000fe40003f66270 */
[----:B-1----:R-:W-:Y:S02]  /*a9e0*/  IADD3 R2, R5, 0x18, RZ ;  /* 0x0000001805027810 */ /* 0x002fe40007ffe0ff */
[----:B------:R-:W-:Y:S02]  /*a9f0*/  ISETP.GE.AND P2, PT, R3, c[0x0][0x3c8], PT ;  /* 0x0000f20003007a0c */ /* 0x000fe40003f46270 */
[----:B------:R-:W-:-:S02]  /*aa00*/  ISETP.GE.AND P4, PT, R5, c[0x0][0x3c8], PT ;  /* 0x0000f20005007a0c */ /* 0x000fc40003f86270 */
[----:B------:R-:W-:Y:S02]  /*aa10*/  ISETP.GE.AND P1, PT, R2, c[0x0][0x3c8], PT ;  /* 0x0000f20002007a0c */ /* 0x000fe40003f26270 */
[C---:B------:R-:W-:Y:S02]  /*aa20*/  IADD3 R0, R5.reuse, 0x20, RZ ;  /* 0x0000002005007810 */ /* 0x040fe40007ffe0ff */
[----:B------:R-:W-:Y:S02]  /*aa30*/  IADD3 R6, R5, 0x28, RZ ;  /* 0x0000002805067810 */ /* 0x000fe40007ffe0ff */
[----:B------:R-:W-:Y:S02]  /*aa40*/  @!P3 LEA.HI R4, R4, R4, RZ, 0x1 ;  /* 0x000000040404b211 */ /* 0x000fe400078f08ff */
[----:B------:R-:W-:Y:S02]  /*aa50*/  ISETP.GE.AND P6, PT, R0, c[0x0][0x3c8], PT ;  /* 0x0000f20000007a0c */ /* 0x000fe40003fc6270 */
[----:B------:R-:W-:Y:S01]  /*aa60*/  @!P2 LEA.HI R3, R3, R3, RZ, 0x1 ;  /* 0x000000030303a211 */ /* 0x000fe200078f08ff */
[----:B------:R-:W-:Y:S01]  /*aa70*/  @!P4 IMAD.WIDE R8, R5, 0x4, R14 ;  /* 0x000000040508c825 */ /* 0x000fe200078e020e */
[----:B------:R-:W-:-:S02]  /*aa80*/  @!P3 LOP3.LUT R4, R4, 0xfffffffe, RZ, 0xc0, !PT ;  /* 0xfffffffe0404b812 */ /* 0x000fc400078ec0ff */
[----:B------:R-:W-:Y:S02]  /*aa90*/  @!P1 LEA.HI R2, R2, R2, RZ, 0x1 ;  /* 0x0000000202029211 */ /* 0x000fe400078f08ff */
[----:B------:R-:W-:Y:S01]  /*aaa0*/  @!P2 LOP3.LUT R3, R3, 0xfffffffe, RZ, 0xc0, !PT ;  /* 0xfffffffe0303a812 */ /* 0x000fe200078ec0ff */
[--C-:B------:R-:W-:Y:S01]  /*aab0*/  @!P3 IMAD.WIDE R12, R4, 0x4, R14.reuse ;  /* 0x00000004040cb825 */ /* 0x100fe200078e020e */
[----:B------:R1:W-:Y:S01]  /*aac0*/  @!P4 ST.E.64 [R8.64], R128 ;  /* 0x000000800800c985 */ /* 0x0003e2000c101b0c */
[----:B------:R-:W-:Y:S02]  /*aad0*/  IADD3 R4, R5, 0x30, RZ ;  /* 0x0000003005047810 */ /* 0x000fe40007ffe0ff */
[----:B------:R-:W-:Y:S01]  /*aae0*/  @!P2 IMAD.WIDE R16, R3, 0x4, R14 ;  /* 0x000000040310a825 */ /* 0x000fe200078e020e */
[----:B------:R2:W-:Y:S01]  /*aaf0*/  @!P3 ST.E.64 [R12.64], R124 ;  /* 0x0000007c0c00b985 */ /* 0x0005e2000c101b0c */
[----:B------:R-:W-:Y:S02]  /*ab00*/  IADD3 R3, R5, 0x38, RZ ;  /* 0x0000003805037810 */ /* 0x000fe40007ffe0ff */
[----:B------:R-:W-:Y:S01]  /*ab10*/  ISETP.GE.AND P5, PT, R6, c[0x0][0x3c8], PT ;  /* 0x0000f20006007a0c */ /* 0x000fe20003fa6270 */
[----:B------:R3:W-:Y:S01]  /*ab20*/  @!P2 ST.E.64 [R16.64], R120 ;  /* 0x000000781000a985 */ /* 0x0007e2000c101b0c */
[----:B------:R-:W-:-:S02]  /*ab30*/  ISETP.GE.AND P4, PT, R4, c[0x0][0x3c8], PT ;  /* 0x0000f20004007a0c */ /* 0x000fc40003f86270 */
[----:B------:R-:W-:Y:S02]  /*ab40*/  ISETP.GE.AND P3, PT, R3, c[0x0][0x3c8], PT ;  /* 0x0000f20003007a0c */ /* 0x000fe40003f66270 */
[----:B------:R-:W-:-:S04]  /*ab50*/  @!P6 LEA.HI R0, R0, R0, RZ, 0x1 ;  /* 0x000000000000e211 */ /* 0x000fc800078f08ff */
[----:B------:R-:W-:-:S03]  /*ab60*/  @!P6 LOP3.LUT R0, R0, 0xfffffffe, RZ, 0xc0, !PT ;  /* 0xfffffffe0000e812 */ /* 0x000fc600078ec0ff */
[----:B------:R-:W-:Y:S02]  /*ab70*/  @!P5 LEA.HI R6, R6, R6, RZ, 0x1 ;  /* 0x000000060606d211 */ /* 0x000fe400078f08ff */
[----:B------:R-:W-:Y:S02]  /*ab80*/  @!P4 LEA.HI R4, R4, R4, RZ, 0x1 ;  /* 0x000000040404c211 */ /* 0x000fe400078f08ff */
[----:B------:R-:W-:Y:S02]  /*ab90*/  @!P3 LEA.HI R3, R3, R3, RZ, 0x1 ;  /* 0x000000030303b211 */ /* 0x000fe400078f08ff */
[----:B------:R-:W-:Y:S02]  /*aba0*/  @!P5 LOP3.LUT R6, R6, 0xfffffffe, RZ, 0xc0, !PT ;  /* 0xfffffffe0606d812 */ /* 0x000fe400078ec0ff */
[----:B------:R-:W-:Y:S02]  /*abb0*/  @!P4 LOP3.LUT R4, R4, 0xfffffffe, RZ, 0xc0, !PT ;  /* 0xfffffffe0404c812 */ /* 0x000fe400078ec0ff */
[----:B-1----:R-:W-:-:S02]  /*abc0*/  @!P1 LOP3.LUT R9, R2, 0xfffffffe, RZ, 0xc0, !PT ;  /* 0xfffffffe02099812 */ /* 0x002fc400078ec0ff */
[C---:B------:R-:W-:Y:S02]  /*abd0*/  IADD3 R8, R5.reuse, 0x40, RZ ;  /* 0x0000004005087810 */ /* 0x040fe40007ffe0ff */
[----:B------:R-:W-:Y:S01]  /*abe0*/  IADD3 R2, R5, 0x48, RZ ;  /* 0x0000004805027810 */ /* 0x000fe20007ffe0ff */
[--C-:B--2---:R-:W-:Y:S01]  /*abf0*/  @!P1 IMAD.WIDE R12, R9, 0x4, R14.reuse ;  /* 0x00000004090c9825 */ /* 0x104fe200078e020e */
[----:B------:R-:W-:Y:S02]  /*ac00*/  ISETP.GE.AND P2, PT, R8, c[0x0][0x3c8], PT ;  /* 0x0000f20008007a0c */ /* 0x000fe40003f46270 */
[----:B------:R-:W-:Y:S01]  /*ac10*/  @!P3 LOP3.LUT R3, R3, 0xfffffffe, RZ, 0xc0, !PT ;  /* 0xfffffffe0303b812 */ /* 0x000fe200078ec0ff */
[--C-:B---3--:R-:W-:Y:S01]  /*ac20*/  @!P4 IMAD.WIDE R16, R4, 0x4, R14.reuse ;  /* 0x000000040410c825 */ /* 0x108fe200078e020e */
[----:B------:R1:W-:Y:S01]  /*ac30*/  @!P1 ST.E.64 [R12.64], R116 ;  /* 0x000000740c009985 */ /* 0x0003e2000c101b0c */
[----:B------:R-:W-:Y:S02]  /*ac40*/  ISETP.GE.AND P1, PT, R2, c[0x0][0x3c8], PT ;  /* 0x0000f20002007a0c */ /* 0x000fe40003f26270 */
[----:B------:R-:W-:Y:S01]  /*ac50*/  @!P3 IMAD.WIDE R18, R3, 0x4, R14 ;  /* 0x000000040312b825 */ /* 0x000fe200078e020e */
[----:B------:R-:W-:-:S05]  /*ac60*/  IADD3 R4, R5, 0x58, RZ ;  /* 0x0000005805047810 */ /* 0x000fca0007ffe0ff */
[----:B------:R-:W-:-:S04]  /*ac70*/  @!P2 LEA.HI R8, R8, R8, RZ, 0x1 ;  /* 0x000000080808a211 */ /* 0x000fc800078f08ff */
[----:B------:R-:W-:Y:S02]  /*ac80*/  @!P2 LOP3.LUT R8, R8, 0xfffffffe, RZ, 0xc0, !PT ;  /* 0xfffffffe0808a812 */ /* 0x000fe400078ec0ff */
[----:B------:R-:W-:-:S03]  /*ac90*/  @!P1 LEA.HI R2, R2, R2, RZ, 0x1 ;  /* 0x0000000202029211 */ /* 0x000fc600078f08ff */
[----:B------:R-:W-:Y:S01]  /*aca0*/  @!P2 IMAD.WIDE R8, R8, 0x4, R14 ;  /* 0x000000040808a825 */ /* 0x000fe200078e020e */
[----:B------:R-:W-:-:S05]  /*acb0*/  @!P1 LOP3.LUT R2, R2, 0xfffffffe, RZ, 0xc0, !PT ;  /* 0xfffffffe02029812 */ /* 0x000fca00078ec0ff */
[----:B------:R-:W-:-:S04]  /*acc0*/  @!P1 IMAD.WIDE R2, R2, 0x4, R14 ;  /* 0x0000000402029825 */ /* 0x000fc800078e020e */
[----:B-1----:R-:W-:Y:S01]  /*acd0*/  @!P6 IMAD.WIDE R12, R0, 0x4, R14 ;  /* 0x00000004000ce825 */ /* 0x002fe200078e020e */
[----:B------:R-:W-:-:S04]  /*ace0*/  IADD3 R0, R5, 0x50, RZ ;  /* 0x0000005005007810 */ /* 0x000fc80007ffe0ff */
[----:B------:R1:W-:Y:S01]  /*acf0*/  @!P6 ST.E.64 [R12.64], R112 ;  /* 0x000000700c00e985 */ /* 0x0003e2000c101b0c */
[----:B------:R-:W-:-:S13]  /*ad00*/  ISETP.GE.AND P6, PT, R0, c[0x0][0x3c8], PT ;  /* 0x0000f20000007a0c */ /* 0x000fda0003fc6270 */
[----:B------:R-:W-:-:S04]  /*ad10*/  @!P6 LEA.HI R0, R0, R0, RZ, 0x1 ;  /* 0x000000000000e211 */ /* 0x000fc800078f08ff */
[----:B------:R-:W-:Y:S01]  /*ad20*/  @!P6 LOP3.LUT R0, R0, 0xfffffffe, RZ, 0xc0, !PT ;  /* 0xfffffffe0000e812 */ /* 0x000fe200078ec0ff */
[----:B-1----:R-:W-:Y:S01]  /*ad30*/  @!P5 IMAD.WIDE R12, R6, 0x4, R14 ;  /* 0x00000004060cd825 */ /* 0x002fe200078e020e */
[----:B------:R-:W-:-:S04]  /*ad40*/  IADD3 R6, R5, 0x68, RZ ;  /* 0x0000006805067810 */ /* 0x000fc80007ffe0ff */
[----:B------:R1:W-:Y:S01]  /*ad50*/  @!P5 ST.E.64 [R12.64], R108 ;  /* 0x0000006c0c00d985 */ /* 0x0003e2000c101b0c */
[----:B------:R-:W-:-:S03]  /*ad60*/  ISETP.GE.AND P5, PT, R4, c[0x0][0x3c8], PT ;  /* 0x0000f20004007a0c */ /* 0x000fc60003fa6270 */
[----:B------:R2:W-:Y:S04]  /*ad70*/  @!P4 ST.E.64 [R16.64], R104 ;  /* 0x000000681000c985 */ /* 0x0005e8000c101b0c */
[----:B------:R3:W-:Y:S01]  /*ad80*/  @!P3 ST.E.64 [R18.64], R100 ;  /* 0x000000641200b985 */ /* 0x0007e2000c101b0c */
[----:B------:R-:W-:-:S03]  /*ad90*/  ISETP.GE.AND P3, PT, R6, c[0x0][0x3c8], PT ;  /* 0x0000f20006007a0c */ /* 0x000fc60003f66270 */
[----:B------:R4:W-:Y:S02]  /*ada0*/  @!P2 ST.E.64 [R8.64], R96 ;  /* 0x000000600800a985 */ /* 0x0009e4000c101b0c */
[----:B------:R-:W-:Y:S02]  /*adb0*/  @!P5 LEA.HI R4, R4, R4, RZ, 0x1 ;  /* 0x000000040404d211 */ /* 0x000fe400078f08ff */
[----:B------:R5:W-:Y:S02]  /*adc0*/  @!P1 ST.E.64 [R2.64], R92 ;  /* 0x0000005c02009985 */ /* 0x000be4000c101b0c */
[----:B------:R-:W-:-:S04]  /*add0*/  @!P5 LOP3.LUT R4, R4, 0xfffffffe, RZ, 0xc0, !PT ;  /* 0xfffffffe0404d812 */ /* 0x000fc800078ec0ff */
[----:B------:R-:W-:-:S04]  /*ade0*/  @!P3 LEA.HI R6, R6, R6, RZ, 0x1 ;  /* 0x000000060606b211 */ /* 0x000fc800078f08ff */
[----:B------:R-:W-:Y:S01]  /*adf0*/  @!P3 LOP3.LUT R6, R6, 0xfffffffe, RZ, 0xc0, !PT ;  /* 0xfffffffe0606b812 */ /* 0x000fe200078ec0ff */
[----:B-1----:R-:W-:-:S04]  /*ae00*/  @!P6 IMAD.WIDE R12, R0, 0x4, R14 ;  /* 0x00000004000ce825 */ /* 0x002fc800078e020e */
[--C-:B--2---:R-:W-:Y:S01]  /*ae10*/  @!P5 IMAD.WIDE R16, R4, 0x4, R14.reuse ;  /* 0x000000040410d825 */ /* 0x104fe200078e020e */
[----:B------:R1:W-:Y:S03]  /*ae20*/  @!P6 ST.E.64 [R12.64], R88 ;  /* 0x000000580c00e985 */ /* 0x0003e6000c101b0c */
[----:B---3--:R-:W-:Y:S01]  /*ae30*/  @!P3 IMAD.WIDE R18, R6, 0x4, R14 ;  /* 0x000000040612b825 */ /* 0x008fe200078e020e */
[----:B------:R1:W-:Y:S01]  /*ae40*/  @!P5 ST.E.64 [R16.64], R84 ;  /* 0x000000541000d985 */ /* 0x0003e2000c101b0c */
[C---:B----4-:R-:W-:Y:S02]  /*ae50*/  IADD3 R8, R5.reuse, 0x60, RZ ;  /* 0x0000006005087810 */ /* 0x050fe40007ffe0ff */
[C---:B-----5:R-:W-:Y:S02]  /*ae60*/  IADD3 R3, R5.reuse, 0x70, RZ ;  /* 0x0000007005037810 */ /* 0x060fe40007ffe0ff */
[----:B------:R-:W-:-:S02]  /*ae70*/  IADD3 R2, R5, 0x78, RZ ;  /* 0x0000007805027810 */ /* 0x000fc40007ffe0ff */
[----:B------:R-:W-:Y:S02]  /*ae80*/  ISETP.GE.AND P4, PT, R8, c[0x0][0x3c8], PT ;  /* 0x0000f20008007a0c */ /* 0x000fe40003f86270 */
[----:B------:R-:W-:Y:S02]  /*ae90*/  ISETP.GE.AND P2, PT, R3, c[0x0][0x3c8], PT ;  /* 0x0000f20003007a0c */ /* 0x000fe40003f46270 */
[----:B------:R-:W-:-:S09]  /*aea0*/  ISETP.GE.AND P1, PT, R2, c[0x0][0x3c8], PT ;  /* 0x0000f20002007a0c */ /* 0x000fd20003f26270 */
[----:B------:R-:W-:Y:S02]  /*aeb0*/  @!P4 LEA.HI R8, R8, R8, RZ, 0x1 ;  /* 0x000000080808c211 */ /* 0x000fe400078f08ff */
[----:B------:R-:W-:Y:S02]  /*aec0*/  @!P2 LEA.HI R3, R3, R3, RZ, 0x1 ;  /* 0x000000030303a211 */ /* 0x000fe400078f08ff */
[----:B------:R-:W-:Y:S02]  /*aed0*/  @!P1 LEA.HI R2, R2, R2, RZ, 0x1 ;  /* 0x0000000202029211 */ /* 0x000fe400078f08ff */
[----:B------:R-:W-:Y:S02]  /*aee0*/  @!P4 LOP3.LUT R8, R8, 0xfffffffe, RZ, 0xc0, !PT ;  /* 0xfffffffe0808c812 */ /* 0x000fe400078ec0ff */
[----:B------:R-:W-:Y:S02]  /*aef0*/  @!P2 LOP3.LUT R3, R3, 0xfffffffe, RZ, 0xc0, !PT ;  /* 0xfffffffe0303a812 */ /* 0x000fe400078ec0ff */
[----:B------:R-:W-:Y:S01]  /*af00*/  @!P1 LOP3.LUT R2, R2, 0xfffffffe, RZ, 0xc0, !PT ;  /* 0xfffffffe02029812 */ /* 0x000fe200078ec0ff */
[----:B------:R-:W-:-:S04]  /*af10*/  @!P4 IMAD.WIDE R8, R8, 0x4, R14 ;  /* 0x000000040808c825 */ /* 0x000fc800078e020e */
[--C-:B------:R-:W-:Y:S01]  /*af20*/  @!P2 IMAD.WIDE R20, R3, 0x4, R14.reuse ;  /* 0x000000040314a825 */ /* 0x100fe200078e020e */
[----:B------:R1:W-:Y:S03]  /*af30*/  @!P4 ST.E.64 [R8.64], R80 ;  /* 0x000000500800c985 */ /* 0x0003e6000c101b0c */
[----:B------:R-:W-:Y:S01]  /*af40*/  @!P1 IMAD.WIDE R2, R2, 0x4, R14 ;  /* 0x0000000402029825 */ /* 0x000fe200078e020e */
[----:B------:R1:W-:Y:S04]  /*af50*/  @!P3 ST.E.64 [R18.64], R76 ;  /* 0x0000004c1200b985 */ /* 0x0003e8000c101b0c */
[----:B------:R1:W-:Y:S04]  /*af60*/  @!P2 ST.E.64 [R20.64], R72 ;  /* 0x000000481400a985 */ /* 0x0003e8000c101b0c */
[----:B------:R1:W-:Y:S02]  /*af70*/  @!P1 ST.E.64 [R2.64], R68 ;  /* 0x0000004402009985 */ /* 0x0003e4000c101b0c */
.L_x_11:
[----:B--23--:R-:W-:Y:S05]  /*af80*/  BSYNC B0 ;  /* 0x0000000000007941 */ /* 0x00cfea0003800000 */
.L_x_10:
[----:B------:R2:W3:Y:S04]  /*af90*/  SHFL.IDX PT, R11, R10, 0x1, 0x1c1f ;  /* 0x003c1f000a0b7f89 */ /* 0x0004e800000e0000 */
[----:B-1----:R2:W1:Y:S01]  /*afa0*/  SHFL.IDX PT, R10, R7, 0x1, 0x1c1f ;  /* 0x003c1f00070a7f89 */ /* 0x00246200000e0000 */
[----:B------:R-:W-:Y:S05]  /*afb0*/  @P0 EXIT ;  /* 0x000000000000094d */ /* 0x000fea0003800000 */
[C---:B------:R-:W-:Y:S02]  /*afc0*/  ISETP.GE.AND P0, PT, R5.reuse, c[0x0][0x3c8], PT ;  /* 0x0000f20005007a0c */ /* 0x040fe40003f06270 */
[----:B------:R-:W-:-:S02]  /*afd0*/  IADD3 R2, R5, 0x8, RZ ;  /* 0x0000000805027810 */ /* 0x000fc40007ffe0ff */
[C---:B------:R-:W-:Y:S02]  /*afe0*/  IADD3 R0, R5.reuse, 0x10, RZ ;  /* 0x0000001005007810 */ /* 0x040fe40007ffe0ff */
[----:B------:R-:W-:Y:S02]  /*aff0*/  ISETP.GE.AND P6, PT, R2, c[0x0][0x3c8], PT ;  /* 0x0000f20002007a0c */ /* 0x000fe40003fc6270 */
[C---:B------:R-:W-:Y:S02]  /*b000*/  IADD3 R8, R5.reuse, 0x18, RZ ;  /* 0x0000001805087810 */ /* 0x040fe40007ffe0ff */
[----:B------:R-:W-:Y:S02]  /*b010*/  ISETP.GE.AND P5, PT, R0, c[0x0][0x3c8], PT ;  /* 0x0000f20000007a0c */ /* 0x000fe40003fa6270 */
[----:B------:R-:W-:Y:S01]  /*b020*/  ISETP.GE.AND P4, PT, R8, c[0x0][0x3c8], PT ;  /* 0x0000f20008007a0c */ /* 0x000fe20003f86270 */
[C---:B-123--:R-:W-:Y:S01]  /*b030*/  @!P0 IMAD.WIDE R6, R5.reuse, 0x4, R10 ;  /* 0x0000000405068825 */ /* 0x04efe200078e020a */
[----:B------:R-:W-:-:S02]  /*b040*/  IADD3 R4, R5, 0x30, RZ ;  /* 0x0000003005047810 */ /* 0x000fc40007ffe0ff */
[----:B------:R-:W-:Y:S02]  /*b050*/  IADD3 R3, R5, 0x38, RZ ;  /* 0x0000003805037810 */ /* 0x000fe40007ffe0ff */
[----:B------:R1:W-:Y:S01]  /*b060*/  @!P0 ST.E.64 [R6.64], R130 ;  /* 0x0000008206008985 */ /* 0x0003e2000c101b0c */
[----:B------:R-:W-:Y:S02]  /*b070*/  @!P6 LEA.HI R2, R2, R2, RZ, 0x1 ;  /* 0x000000020202e211 */ /* 0x000fe400078f08ff */
[----:B------:R-:W-:Y:S02]  /*b080*/  ISETP.GE.AND P1, PT, R4, c[0x0][0x3c8], PT ;  /* 0x0000f20004007a0c */ /* 0x000fe40003f26270 */
[----:B------:R-:W-:Y:S02]  /*b090*/  ISETP.GE.AND P0, PT, R3, c[0x0][0x3c8], PT ;  /* 0x0000f20003007a0c */ /* 0x000fe40003f06270 */
[----:B------:R-:W-:Y:S02]  /*b0a0*/  @!P5 LEA.HI R0, R0, R0, RZ, 0x1 ;  /* 0x000000000000d211 */ /* 0x000fe400078f08ff */
[----:B------:R-:W-:-:S02]  /*b0b0*/  @!P6 LOP3.LUT R2, R2, 0xfffffffe, RZ, 0xc0, !PT ;  /* 0xfffffffe0202e812 */ /* 0x000fc400078ec0ff */
[----:B------:R-:W-:Y:S02]  /*b0c0*/  @!P4 LEA.HI R8, R8, R8, RZ, 0x1 ;  /* 0x000000080808c211 */ /* 0x000fe400078f08ff */
[----:B------:R-:W-:Y:S01]  /*b0d0*/  @!P5 LOP3.LUT R0, R0, 0xfffffffe, RZ, 0xc0, !PT ;  /* 0xfffffffe0000d812 */ /* 0x000fe200078ec0ff */
[--C-:B------:R-:W-:Y:S01]  /*b0e0*/  @!P6 IMAD.WIDE R12, R2, 0x4, R10.reuse ;  /* 0x00000004020ce825 */ /* 0x100fe200078e020a */
[----:B------:R-:W-:Y:S02]  /*b0f0*/  @!P4 LOP3.LUT R8, R8, 0xfffffffe, RZ, 0xc0, !PT ;  /* 0xfffffffe0808c812 */ /* 0x000fe400078ec0ff */
[----:B------:R-:W-:Y:S01]  /*b100*/  @!P1 LEA.HI R4, R4, R4, RZ, 0x1 ;  /* 0x0000000404049211 */ /* 0x000fe200078f08ff */
[--C-:B------:R-:W-:Y:S01]  /*b110*/  @!P5 IMAD.WIDE R14, R0, 0x4, R10.reuse ;  /* 0x00000004000ed825 */ /* 0x100fe200078e020a */
[----:B------:R-:W-:Y:S01]  /*b120*/  @!P6 ST.E.64 [R12.64], R126 ;  /* 0x0000007e0c00e985 */ /* 0x000fe2000c101b0c */
[----:B------:R-:W-:Y:S02]  /*b130*/  @!P0 LEA.HI R3, R3, R3, RZ, 0x1 ;  /* 0x0000000303038211 */ /* 0x000fe400078f08ff */
[----:B------:R-:W-:Y:S01]  /*b140*/  @!P4 IMAD.WIDE R8, R8, 0x4, R10 ;  /* 0x000000040808c825 */ /* 0x000fe200078e020a */
[----:B------:R-:W-:Y:S01]  /*b150*/  IADD3 R2, R5, 0x40, RZ ;  /* 0x0000004005027810 */ /* 0x000fe20007ffe0ff */
[----:B------:R2:W-:Y:S01]  /*b160*/  @!P5 ST.E.64 [R14.64], R122 ;  /* 0x0000007a0e00d985 */ /* 0x0005e2000c101b0c */
[----:B------:R-:W-:-:S02]  /*b170*/  @!P1 LOP3.LUT R4, R4, 0xfffffffe, RZ, 0xc0, !PT ;  /* 0xfffffffe04049812 */ /* 0x000fc400078ec0ff */
[C---:B------:R-:W-:Y:S01]  /*b180*/  IADD3 R0, R5.reuse, 0x48, RZ ;  /* 0x0000004805007810 */ /* 0x040fe20007ffe0ff */
[----:B------:R3:W-:Y:S01]  /*b190*/  @!P4 ST.E.64 [R8.64], R118 ;  /* 0x000000760800c985 */ /* 0x0007e2000c101b0c */
[C---:B-1----:R-:W-:Y:S02]  /*b1a0*/  IADD3 R7, R5.reuse, 0x20, RZ ;  /* 0x0000002005077810 */ /* 0x042fe40007ffe0ff */
[----:B------:R-:W-:Y:S02]  /*b1b0*/  IADD3 R6, R5, 0x28, RZ ;  /* 0x0000002805067810 */ /* 0x000fe40007ffe0ff */
[----:B------:R-:W-:Y:S02]  /*b1c0*/  ISETP.GE.AND P3, PT, R7, c[0x0][0x3c8], PT ;  /* 0x0000f20007007a0c */ /* 0x000fe40003f66270 */
[----:B------:R-:W-:Y:S02]  /*b1d0*/  ISETP.GE.AND P2, PT, R6, c[0x0][0x3c8], PT ;  /* 0x0000f20006007a0c */ /* 0x000fe40003f46270 */
[----:B------:R-:W-:-:S02]  /*b1e0*/  @!P0 LOP3.LUT R3, R3, 0xfffffffe, RZ, 0xc0, !PT ;  /* 0xfffffffe03038812 */ /* 0x000fc400078ec0ff */
[----:B------:R-:W-:Y:S02]  /*b1f0*/  ISETP.GE.AND P6, PT, R2, c[0x0][0x3c8], PT ;  /* 0x0000f20002007a0c */ /* 0x000fe40003fc6270 */
[----:B------:R-:W-:Y:S01]  /*b200*/  ISETP.GE.AND P5, PT, R0, c[0x0][0x3c8], PT ;  /* 0x0000f20000007a0c */ /* 0x000fe20003fa6270 */
[----:B------:R-:W-:Y:S01]  /*b210*/  @!P0 IMAD.WIDE R16, R3, 0x4, R10 ;  /* 0x0000000403108825 */ /* 0x000fe200078e020a */
[----:B------:R-:W-:-:S03]  /*b220*/  IADD3 R3, R5, 0x70, RZ ;  /* 0x0000007005037810 */ /* 0x000fc60007ffe0ff */
[----:B------:R-:W-:Y:S02]  /*b230*/  @!P3 LEA.HI R7, R7, R7, RZ, 0x1 ;  /* 0x000000070707b211 */ /* 0x000fe400078f08ff */
[----:B------:R-:W-:Y:S02]  /*b240*/  @!P2 LEA.HI R6, R6, R6, RZ, 0x1 ;  /* 0x000000060606a211 */ /* 0x000fe400078f08ff */
[----:B------:R-:W-:Y:S02]  /*b250*/  @!P3 LOP3.LUT R7, R7, 0xfffffffe, RZ, 0xc0, !PT ;  /* 0xfffffffe0707b812 */ /* 0x000fe400078ec0ff */
[----:B------:R-:W-:Y:S01]  /*b260*/  @!P2 LOP3.LUT R6, R6, 0xfffffffe, RZ, 0xc0, !PT ;  /* 0xfffffffe0606a812 */ /* 0x000fe200078ec0ff */
[--C-:B--2---:R-:W-:Y:S01]  /*b270*/  @!P1 IMAD.WIDE R14, R4, 0x4, R10.reuse ;  /* 0x00000004040e9825 */ /* 0x104fe200078e020a */
[----:B------:R-:W-:Y:S02]  /*b280*/  IADD3 R4, R5, 0x68, RZ ;  /* 0x0000006805047810 */ /* 0x000fe40007ffe0ff */
[----:B------:R-:W-:Y:S01]  /*b290*/  @!P6 LEA.HI R2, R2, R2, RZ, 0x1 ;  /* 0x000000020202e211 */ /* 0x000fe200078f08ff */
[----:B------:R-:W-:Y:S01]  /*b2a0*/  @!P3 IMAD.WIDE R12, R7, 0x4, R10 ;  /* 0x00000004070cb825 */ /* 0x000fe200078e020a */
[----:B---3--:R-:W-:-:S02]  /*b2b0*/  IADD3 R8, R5, 0x50, RZ ;  /* 0x0000005005087810 */ /* 0x008fc40007ffe0ff */
[----:B------:R-:W-:Y:S01]  /*b2c0*/  @!P5 LEA.HI R0, R0, R0, RZ, 0x1 ;  /* 0x000000000000d211 */ /* 0x000fe200078f08ff */
[----:B------:R-:W-:Y:S01]  /*b2d0*/  @!P2 IMAD.WIDE R6, R6, 0x4, R10 ;  /* 0x000000040606a825 */ /* 0x000fe200078e020a */
[----:B------:R1:W-:Y:S01]  /*b2e0*/  @!P3 ST.E.64 [R12.64], R114 ;  /* 0x000000720c00b985 */ /* 0x0003e2000c101b0c */
[----:B------:R-:W-:Y:S02]  /*b2f0*/  ISETP.GE.AND P4, PT, R8, c[0x0][0x3c8], PT ;  /* 0x0000f20008007a0c */ /* 0x000fe40003f86270 */
[----:B------:R-:W-:Y:S01]  /*b300*/  @!P6 LOP3.LUT R2, R2, 0xfffffffe, RZ, 0xc0, !PT ;  /* 0xfffffffe0202e812 */ /* 0x000fe200078ec0ff */
[----:B------:R2:W-:Y:S01]  /*b310*/  @!P2 ST.E.64 [R6.64], R110 ;  /* 0x0000006e0600a985 */ /* 0x0005e2000c101b0c */
[----:B------:R-:W-:-:S03]  /*b320*/  @!P5 LOP3.LUT R0, R0, 0xfffffffe, RZ, 0xc0, !PT ;  /* 0xfffffffe0000d812 */ /* 0x000fc600078ec0ff */
[----:B------:R3:W-:Y:S01]  /*b330*/  @!P1 ST.E.64 [R14.64], R106 ;  /* 0x0000006a0e009985 */ /* 0x0007e2000c101b0c */
[----:B------:R-:W-:-:S03]  /*b340*/  ISETP.GE.AND P1, PT, R4, c[0x0][0x3c8], PT ;  /* 0x0000f20004007a0c */ /* 0x000fc60003f26270 */
[----:B------:R-:W-:Y:S01]  /*b350*/  @!P0 ST.E.64 [R16.64], R102 ;  /* 0x0000006610008985 */ /* 0x000fe2000c101b0c */
[----:B------:R-:W-:Y:S02]  /*b360*/  ISETP.GE.AND P0, PT, R3, c[0x0][0x3c8], PT ;  /* 0x0000f20003007a0c */ /* 0x000fe40003f06270 */
[----:B------:R-:W-:-:S04]  /*b370*/  @!P4 LEA.HI R8, R8, R8, RZ, 0x1 ;  /* 0x000000080808c211 */ /* 0x000fc800078f08ff */
[----:B------:R-:W-:-:S03]  /*b380*/  @!P4 LOP3.LUT R8, R8, 0xfffffffe, RZ, 0xc0, !PT ;  /* 0xfffffffe0808c812 */ /* 0x000fc600078ec0ff */
[----:B------:R-:W-:Y:S02]  /*b390*/  @!P1 LEA.HI R4, R4, R4, RZ, 0x1 ;  /* 0x0000000404049211 */ /* 0x000fe400078f08ff */
[--C-:B------:R-:W-:Y:S02]  /*b3a0*/  @!P4 IMAD.WIDE R8, R8, 0x4, R10.reuse ;  /* 0x000000040808c825 */ /* 0x100fe400078e020a */
[----:B------:R-:W-:Y:S02]  /*b3b0*/  @!P0 LEA.HI R3, R3, R3, RZ, 0x1 ;  /* 0x0000000303038211 */ /* 0x000fe400078f08ff */
[----:B------:R-:W-:Y:S01]  /*b3c0*/  @!P1 LOP3.LUT R4, R4, 0xfffffffe, RZ, 0xc0, !PT ;  /* 0xfffffffe04049812 */ /* 0x000fe200078ec0ff */
[----:B-1----:R-:W-:Y:S01]  /*b3d0*/  @!P6 IMAD.WIDE R12, R2, 0x4, R10 ;  /* 0x00000004020ce825 */ /* 0x002fe200078e020a */
[----:B------:R-:W-:Y:S02]  /*b3e0*/  @!P0 LOP3.LUT R3, R3, 0xfffffffe, RZ, 0xc0, !PT ;  /* 0xfffffffe03038812 */ /* 0x000fe400078ec0ff */
[----:B--2---:R-:W-:-:S02]  /*b3f0*/  IADD3 R7, R5, 0x58, RZ ;  /* 0x0000005805077810 */ /* 0x004fc40007ffe0ff */
[----:B------:R1:W-:Y:S01]  /*b400*/  @!P6 ST.E.64 [R12.64], R98 ;  /* 0x000000620c00e985 */ /* 0x0003e2000c101b0c */
[----:B------:R-:W-:Y:S01]  /*b410*/  IADD3 R6, R5, 0x60, RZ ;  /* 0x0000006005067810 */ /* 0x000fe20007ffe0ff */
[--C-:B------:R-:W-:Y:S01]  /*b420*/  @!P0 IMAD.WIDE R2, R3, 0x4, R10.reuse ;  /* 0x0000000403028825 */ /* 0x100fe200078e020a */
[----:B------:R-:W-:Y:S02]  /*b430*/  ISETP.GE.AND P3, PT, R7, c[0x0][0x3c8], PT ;  /* 0x0000f20007007a0c */ /* 0x000fe40003f66270 */
[----:B------:R-:W-:Y:S01]  /*b440*/  ISETP.GE.AND P2, PT, R6, c[0x0][0x3c8], PT ;  /* 0x0000f20006007a0c */ /* 0x000fe20003f46270 */
[----:B---3--:R-:W-:Y:S01]  /*b450*/  @!P5 IMAD.WIDE R14, R0, 0x4, R10 ;  /* 0x00000004000ed825 */ /* 0x008fe200078e020a */
[----:B------:R-:W-:-:S04]  /*b460*/  IADD3 R0, R5, 0x78, RZ ;  /* 0x0000007805007810 */ /* 0x000fc80007ffe0ff */
[----:B------:R2:W-:Y:S04]  /*b470*/  @!P5 ST.E.64 [R14.64], R94 ;  /* 0x0000005e0e00d985 */ /* 0x0005e8000c101b0c */
[----:B------:R3:W-:Y:S01]  /*b480*/  @!P4 ST.E.64 [R8.64], R90 ;  /* 0x0000005a0800c985 */ /* 0x0007e2000c101b0c */
[----:B------:R-:W-:Y:S02]  /*b490*/  @!P3 LEA.HI R7, R7, R7, RZ, 0x1 ;  /* 0x000000070707b211 */ /* 0x000fe400078f08ff */
[----:B------:R-:W-:Y:S02]  /*b4a0*/  @!P2 LEA.HI R6, R6, R6, RZ, 0x1 ;  /* 0x000000060606a211 */ /* 0x000fe400078f08ff */
[----:B------:R-:W-:Y:S02]  /*b4b0*/  @!P3 LOP3.LUT R7, R7, 0xfffffffe, RZ, 0xc0, !PT ;  /* 0xfffffffe0707b812 */ /* 0x000fe400078ec0ff */
[----:B------:R-:W-:-:S03]  /*b4c0*/  @!P2 LOP3.LUT R6, R6, 0xfffffffe, RZ, 0xc0, !PT ;  /* 0xfffffffe0606a812 */ /* 0x000fc600078ec0ff */
[----:B-1----:R-:W-:-:S04]  /*b4d0*/  @!P3 IMAD.WIDE R12, R7, 0x4, R10 ;  /* 0x00000004070cb825 */ /* 0x002fc800078e020a */
[--C-:B------:R-:W-:Y:S01]  /*b4e0*/  @!P2 IMAD.WIDE R6, R6, 0x4, R10.reuse ;  /* 0x000000040606a825 */ /* 0x100fe200078e020a */
[----:B------:R3:W-:Y:S04]  /*b4f0*/  @!P3 ST.E.64 [R12.64], R86 ;  /* 0x000000560c00b985 */ /* 0x0007e8000c101b0c */
[----:B------:R3:W-:Y:S01]  /*b500*/  @!P2 ST.E.64 [R6.64], R82 ;  /* 0x000000520600a985 */ /* 0x0007e2000c101b0c */
[----:B--2---:R-:W-:-:S05]  /*b510*/  @!P1 IMAD.WIDE R14, R4, 0x4, R10 ;  /* 0x00000004040e9825 */ /* 0x004fca00078e020a */
[----:B------:R3:W-:Y:S04]  /*b520*/  @!P1 ST.E.64 [R14.64], R78 ;  /* 0x0000004e0e009985 */ /* 0x0007e8000c101b0c */
[----:B------:R3:W-:Y:S01]  /*b530*/  @!P0 ST.E.64 [R2.64], R74 ;  /* 0x0000004a02008985 */ /* 0x0007e2000c101b0c */
[----:B------:R-:W-:-:S13]  /*b540*/  ISETP.GE.AND P0, PT, R0, c[0x0][0x3c8], PT ;  /* 0x0000f20000007a0c */ /* 0x000fda0003f06270 */
[----:B------:R-:W-:Y:S05]  /*b550*/  @P0 EXIT ;  /* 0x000000000000094d */ /* 0x000fea0003800000 */
[----:B------:R-:W-:-:S04]  /*b560*/  LEA.HI R0, R0, R0, RZ, 0x1 ;  /* 0x0000000000007211 */ /* 0x000fc800078f08ff */
[----:B------:R-:W-:-:S05]  /*b570*/  LOP3.LUT R0, R0, 0xfffffffe, RZ, 0xc0, !PT ;  /* 0xfffffffe00007812 */ /* 0x000fca00078ec0ff */
[----:B------:R-:W-:-:S05]  /*b580*/  IMAD.WIDE R10, R0, 0x4, R10 ;  /* 0x00000004000a7825 */ /* 0x000fca00078e020a */
[----:B------:R-:W-:Y:S01]  /*b590*/  ST.E.64 [R10.64], R70 ;  /* 0x000000460a007985 */ /* 0x000fe2000c101b0c */
[----:B------:R-:W-:Y:S05]  /*b5a0*/  EXIT ;  /* 0x000000000000794d */ /* 0x000fea0003800000 */
.L_x_9:
[----:B------:R-:W1:Y:S02]  /*b5b0*/  S2R R3, SR_TID.X ;  /* 0x0000000000037919 */ /* 0x000e640000002100 */
[----:B-1----:R-:W-:-:S13]  /*b5c0*/  ISETP.GT.AND P0, PT, R3, 0x7f, PT ;  /* 0x0000007f0300780c */ /* 0x002fda0003f04270 */
[----:B------:R-:W-:Y:S05]  /*b5d0*/  @P0 EXIT ;  /* 0x000000000000094d */ /* 0x000fea0003800000 */
[----:B------:R-:W1:Y:S01]  /*b5e0*/  S2R R7, SR_CTAID.X ;  /* 0x0000000000077919 */ /* 0x000e620000002500 */
[----:B------:R-:W-:-:S05]  /*b5f0*/  MOV R0, c[0x0][0x4e8] ;  /* 0x00013a0000007a02 */ /* 0x000fca0000000f00 */
[----:B------:R-:W-:Y:S01]  /*b600*/  IMAD R2, R0, c[0x0][0x388], RZ ;  /* 0x0000e20000027a24 */ /* 0x000fe200078e02ff */
[----:B-1----:R-:W-:-:S04]  /*b610*/  LEA R7, R7, R3, 0x7 ;  /* 0x0000000307077211 */ /* 0x002fc800078e38ff */
[----:B------:R-:W-:-:S13]  /*b620*/  ISETP.GE.AND P0, PT, R7, R2, PT ;  /* 0x000000020700720c */ /* 0x000fda0003f06270 */
[----:B------:R-:W-:Y:S05]  /*b630*/  @P0 EXIT ;  /* 0x000000000000094d */ /* 0x000fea0003800000 */
[----:B------:R-:W1:Y:S01]  /*b640*/  S2R R4, SR_CTAID.Z ;  /* 0x0000000000047919 */ /* 0x000e620000002700 */
[----:B------:R-:W-:Y:S01]  /*b650*/  USHF.R.S32.HI UR6, URZ, 0x1f, UR10 ;  /* 0x0000001f3f067899 */ /* 0x000fe2000801140a */
[----:B------:R-:W-:Y:S01]  /*b660*/  ISETP.NE.AND P0, PT, R0, 0x1, PT ;  /* 0x000000010000780c */ /* 0x000fe20003f05270 */
[----:B------:R-:W-:Y:S01]  /*b670*/  ULDC.64 UR4, c[0x0][0x4d0] ;  /* 0x0001340000047ab9 */ /* 0x000fe20000000a00 */
[----:B------:R-:W2:Y:S01]  /*b680*/  S2R R3, SR_CTAID.Y ;  /* 0x0000000000037919 */ /* 0x000ea20000002600 */
[----:B------:R-:W-:Y:S01]  /*b690*/  UIMAD UR6, UR6, UR4, URZ ;  /* 0x00000004060672a4 */ /* 0x000fe2000f8e023f */
[----:B------:R-:W-:Y:S01]  /*b6a0*/  IADD3 R2, RZ, -UR10, RZ ;  /* 0x8000000aff027c10 */ /* 0x000fe2000fffe0ff */
[----:B------:R-:W-:Y:S01]  /*b6b0*/  UIMAD.WIDE.U32 UR8, UR10, UR4, URZ ;  /* 0x000000040a0872a5 */ /* 0x000fe2000f8e003f */
[----:B------:R-:W-:Y:S01]  /*b6c0*/  MOV R6, R7 ;  /* 0x0000000700067202 */ /* 0x000fe20000000f00 */
[----:B------:R-:W-:-:S04]  /*b6d0*/  UIMAD UR4, UR10, UR5, UR6 ;  /* 0x000000050a0472a4 */ /* 0x000fc8000f8e0206 */
[----:B------:R-:W-:Y:S01]  /*b6e0*/  UIADD3 UR4, UR9, UR4, URZ ;  /* 0x0000000409047290 */ /* 0x000fe2000fffe03f */
[----:B------:R-:W-:Y:S01]  /*b6f0*/  MOV R9, UR9 ;  /* 0x0000000900097c02 */ /* 0x000fe20008000f00 */
[----:B------:R-:W-:-:S04]  /*b700*/  @P0 IMAD.HI.U32 R5, R7, c[0x0][0x4ec], RZ ;  /* 0x00013b0007050a27 */ /* 0x000fc800078e00ff */
[----:B------:R-:W-:Y:S01]  /*b710*/  IMAD.U32 R8, RZ, RZ, UR8 ;  /* 0x00000008ff087e24 */ /* 0x000fe2000f8e00ff */
[----:B------:R-:W-:Y:S01]  /*b720*/  @P0 SHF.R.U32.HI R6, RZ, c[0x0][0x4f0], R5 ;  /* 0x00013c00ff060a19 */ /* 0x000fe20000011605 */
[----:B------:R-:W-:Y:S01]  /*b730*/  IMAD.U32 R9, RZ, RZ, UR4 ;  /* 0x00000004ff097e24 */ /* 0x000fe2000f8e00ff */
[----:B-1----:R-:W-:-:S03]  /*b740*/  SHF.R.S32.HI R0, RZ, 0x1f, R4 ;  /* 0x0000001fff007819 */ /* 0x002fc60000011404 */
[----:B------:R-:W-:-:S04]  /*b750*/  IMAD.WIDE.U32 R8, R4, c[0x0][0x4d8], R8 ;  /* 0x0001360004087a25 */ /* 0x000fc800078e0008 */
[----:B------:R-:W-:Y:S02]  /*b760*/  IMAD R0, R0, c[0x0][0x4d8], RZ ;  /* 0x0001360000007a24 */ /* 0x000fe400078e02ff */
[----:B--2---:R-:W-:Y:S02]  /*b770*/  IMAD R2, R2, c[0x0][0x550], R3 ;  /* 0x0001540002027a24 */ /* 0x004fe400078e0203 */
[----:B------:R-:W-:Y:S01]  /*b780*/  IMAD R0, R4, c[0x0][0x4dc], R0 ;  /* 0x0001370004007a24 */ /* 0x000fe200078e0200 */
[----:B------:R-:W-:Y:S02]  /*b790*/  IADD3 R4, -R6, RZ, RZ ;  /* 0x000000ff06047210 */ /* 0x000fe40007ffe1ff */
[----:B------:R-:W-:Y:S01]  /*b7a0*/  SHF.R.S32.HI R3, RZ, 0x1f, R2 ;  /* 0x0000001fff037819 */ /* 0x000fe20000011402 */
[----:B------:R-:W-:Y:S01]  /*b7b0*/  IMAD.IADD R9, R0, 0x1, R9 ;  /* 0x0000000100097824 */ /* 0x000fe200078e0209 */
[----:B------:R-:W-:Y:S01]  /*b7c0*/  SHF.R.S32.HI R0, RZ, 0x1f, R6 ;  /* 0x0000001fff007819 */ /* 0x000fe20000011406 */
[----:B------:R-:W-:-:S02]  /*b7d0*/  IMAD R4, R4, c[0x0][0x4e8], R7 ;  /* 0x00013a0004047a24 */ /* 0x000fc400078e0207 */
[----:B------:R-:W-:Y:S02]  /*b7e0*/  IMAD R3, R3, c[0x0][0x4e0], RZ ;  /* 0x0001380003037a24 */ /* 0x000fe400078e02ff */
[----:B------:R-:W-:-:S04]  /*b7f0*/  IMAD.WIDE.U32 R8, R2, c[0x0][0x4e0], R8 ;  /* 0x0001380002087a25 */ /* 0x000fc800078e0008 */
[----:B------:R-:W-:Y:S01]  /*b800*/  IMAD R3, R2, c[0x0][0x4e4], R3 ;  /* 0x0001390002037a24 */ /* 0x000fe200078e0203 */
[----:B------:R-:W-:Y:S02]  /*b810*/  SHF.R.S32.HI R2, RZ, 0x1f, R4 ;  /* 0x0000001fff027819 */ /* 0x000fe40000011404 */
[----:B------:R-:W-:-:S03]  /*b820*/  IADD3 R6, P0, R6, R8, RZ ;  /* 0x0000000806067210 */ /* 0x000fc60007f1e0ff */
[----:B------:R-:W-:Y:S01]  /*b830*/  IMAD R2, R2, c[0x0][0x4c8], RZ ;  /* 0x0001320002027a24 */ /* 0x000fe200078e02ff */
[----:B------:R-:W-:Y:S02]  /*b840*/  IADD3.X R7, R0, R9, R3, P0, !PT ;  /* 0x0000000900077210 */ /* 0x000fe400007fe403 */
[----:B------:R-:W-:Y:S01]  /*b850*/  MOV R0, 0xff800000 ;  /* 0xff80000000007802 */ /* 0x000fe20000000f00 */
[C---:B------:R-:W-:Y:S02]  /*b860*/  IMAD R2, R4.reuse, c[0x0][0x4cc], R2 ;  /* 0x0001330004027a24 */ /* 0x040fe400078e0202 */
[----:B------:R-:W-:-:S05]  /*b870*/  IMAD.WIDE.U32 R6, R4, c[0x0][0x4c8], R6 ;  /* 0x0001320004067a25 */ /* 0x000fca00078e0006 */
[----:B------:R-:W-:Y:S02]  /*b880*/  IADD3 R2, R7, R2, RZ ;  /* 0x0000000207027210 */ /* 0x000fe40007ffe0ff */
[----:B------:R-:W-:-:S04]  /*b890*/  LEA R4, P0, R6, c[0x0][0x4a8], 0x2 ;  /* 0x00012a0006047a11 */ /* 0x000fc800078010ff */
[----:B------:R-:W-:-:S05]  /*b8a0*/  LEA.HI.X R5, R6, c[0x0][0x4ac], R2, 0x2, P0 ;  /* 0x00012b0006057a11 */ /* 0x000fca00000f1402 */
[----:B------:R-:W-:Y:S01]  /*b8b0*/  STG.E [R4.64], R0 ;  /* 0x0000000004007986 */ /* 0x000fe2000c10190c */
[----:B------:R-:W-:Y:S05]  /*b8c0*/  EXIT ;  /* 0x000000000000794d */ /* 0x000fea0003800000 */
.L_x_12:
[----:B------:R-:W-:-:S00]  /*b8d0*/  BRA `(.L_x_12) ;  /* 0xfffffff000007947 */ /* 0x000fc0000383ffff */
[----:B------:R-:W-:-:S00]  /*b8e0*/  NOP ;  /* 0x0000000000007918 */ /* 0x000fc00000000000 */
        /* <DEDUP_REMOVED lines=9> */
.L_x_1784:


//--------------------- .text._ZN7cutlass13device_kernelIN5flash19enable_sm80_to_sm89INS1_16FlashAttnFwdSm80INS1_25CollectiveMainloopFwdSm80ILi8ELi1ELb1EN4cute5tupleIJNS5_1CILi128EEENS7_ILi96EEES8_EEELi128ENS_10bfloat16_tEfNS_4arch4Sm80ELb0ELb1ELb1ELb0ELb1ELb0ELb1ELb1EEENS1_21CollectiveEpilogueFwdINS6_IJS8_S8_S9_EEENS6_IJNS7_ILi1EEESH_SH_EEESB_SD_Li256ELb0ELb1ELb1ELb0EEENS1_19SingleTileSchedulerILb0ELb1ELb1ELi128EEEEEEEEEvNT_6ParamsE --------------------------
	.section	.text._ZN7cutlass13device_kernelIN5flash19enable_sm80_to_sm89INS1_16FlashAttnFwdSm80INS1_25CollectiveMainloopFwdSm80ILi8ELi1ELb1EN4cute5tupleIJNS5_1CILi128EEENS7_ILi96EEES8_EEELi128ENS_10bfloat16_tEfNS_4arch4Sm80ELb0ELb1ELb1ELb0ELb1ELb0ELb1ELb1EEENS1_21CollectiveEpilogueFwdINS6_IJS8_S8_S9_EEENS6_IJNS7_ILi1EEESH_SH_EEESB_SD_Li256ELb0ELb1ELb1ELb0EEENS1_19SingleTileSchedulerILb0ELb1ELb1ELi128EEEEEEEEEvNT_6ParamsE,"ax",@progbits
	.sectioninfo	@"SHI_REGISTERS=255"
	.align	128
.text._ZN7cutlass13device_kernelIN5flash19enable_sm80_to_sm89INS1_16FlashAttnFwdSm80INS1_25CollectiveMainloopFwdSm80ILi8ELi1ELb1EN4cute5tupleIJNS5_1CILi128EEENS7_ILi96EEES8_EEELi128ENS_10bfloat16_tEfNS_4arch4Sm80ELb0ELb1ELb1ELb0ELb1ELb0ELb1ELb1EEENS1_21CollectiveEpilogueFwdINS6_IJS8_S8_S9_EEENS6_IJNS7_ILi1EEESH_SH_EEESB_SD_Li256ELb0ELb1ELb1ELb0EEENS1_19SingleTileSchedulerILb0ELb1ELb1ELi128EEEEEEEEEvNT_6ParamsE:
        .type           _ZN7cutlass13device_kernelIN5flash19enable_sm80_to_sm89INS1_16FlashAttnFwdSm80INS1_25CollectiveMainloopFwdSm80ILi8ELi1ELb1EN4cute5tupleIJNS5_1CILi128EEENS7_ILi96EEES8_EEELi128ENS_10bfloat16_tEfNS_4arch4Sm80ELb0ELb1ELb1ELb0ELb1ELb0ELb1ELb1EEENS1_21CollectiveEpilogueFwdINS6_IJS8_S8_S9_EEENS6_IJNS7_ILi1EEESH_SH_EEESB_SD_Li256ELb0ELb1ELb1ELb0EEENS1_19SingleTileSchedulerILb0ELb1ELb1ELi128EEEEEEEEEvNT_6ParamsE,@function
        .size           _ZN7cutlass13device_kernelIN5flash19enable_sm80_to_sm89INS1_16FlashAttnFwdSm80INS1_25CollectiveMainloopFwdSm80ILi8ELi1ELb1EN4cute5tupleIJNS5_1CILi128EEENS7_ILi96EEES8_EEELi128ENS_10bfloat16_tEfNS_4arch4Sm80ELb0ELb1ELb1ELb0ELb1ELb0ELb1ELb1EEENS1_21CollectiveEpilogueFwdINS6_IJS8_S8_S9_EEENS6_IJNS7_ILi1EEESH_SH_EEESB_SD_Li256ELb0ELb1ELb1ELb0EEENS1_19SingleTileSchedulerILb0ELb1ELb1ELi128EEEEEEEEEvNT_6ParamsE,(.L_x_1785 - _ZN7cutlass13device_kernelIN5flash19enable_sm80_to_sm89INS1_16FlashAttnFwdSm80INS1_25CollectiveMainloopFwdSm80ILi8ELi1ELb1EN4cute5tupleIJNS5_1CILi128EEENS7_ILi96EEES8_EEELi128ENS_10bfloat16_tEfNS_4arch4Sm80ELb0ELb1ELb1ELb0ELb1ELb0ELb1ELb1EEENS1_21CollectiveEpilogueFwdINS6_IJS8_S8_S9_EEENS6_IJNS7_ILi1EEESH_SH_EEESB_SD_Li256ELb0ELb1ELb1ELb0EEENS1_19SingleTileSchedulerILb0ELb1ELb1ELi128EEEEEEEEEvNT_6ParamsE)
        .other          _ZN7cutlass13device_kernelIN5flash19enable_sm80_to_sm89INS1_16FlashAttnFwdSm80INS1_25CollectiveMainloopFwdSm80ILi8ELi1ELb1EN4cute5tupleIJNS5_1CILi128EEENS7_ILi96EEES8_EEELi128ENS_10bfloat16_tEfNS_4arch4Sm80ELb0ELb1ELb1ELb0ELb1ELb0ELb1ELb1EEENS1_21CollectiveEpilogueFwdINS6_IJS8_S8_S9_EEENS6_IJNS7_ILi1EEESH_SH_EEESB_SD_Li256ELb0ELb1ELb1ELb0EEENS1_19SingleTileSchedulerILb0ELb1ELb1ELi128EEEEEEEEEvNT_6ParamsE,@"STO_CUDA_ENTRY STV_DEFAULT"
_ZN7cutlass13device_kernelIN5flash19enable_sm80_to_sm89INS1_16FlashAttnFwdSm80INS1_25CollectiveMainloopFwdSm80ILi8ELi1ELb1EN4cute5tupleIJNS5_1CILi128EEENS7_ILi96EEES8_EEELi128ENS_10bfloat16_tEfNS_4arch4Sm80ELb0ELb1ELb1ELb0ELb1ELb0ELb1ELb1EEENS1_21CollectiveEpilogueFwdINS6_IJS8_S8_S9_EEENS6_IJNS7_ILi1EEESH_SH_EEESB_SD_Li256ELb0ELb1ELb1ELb0EEENS1_19SingleTileSchedulerILb0ELb1ELb1ELi128EEEEEEEEEvNT_6ParamsE:
[----:B------:R-:W-:Y:S02]  /*0000*/  MOV R1, c[0x0][0x28] ;  /* 0x00000a0000017a02 */ /* 0x000fe40000000f00 */
[----:B------:R-:W1:Y:S01]  /*0010*/  S2R R101, SR_TID.X ;  /* 0x0000000000657919 */ /* 0x000e620000002100 */
[----:B------:R-:W2:Y:S08]  /*0020*/  S2UR UR6, SR_CTAID.Y ;  /* 0x00000000000679c3 */ /* 0x000eb00000002600 */
        /* <DEDUP_REMOVED lines=14> */
.L_x_13:
[----:B------:R-:W-:Y:S02]  /*0110*/  ULDC.64 UR4, c[0x0][0x550] ;  /* 0x0001540000047ab9 */ /* 0x000fe40000000a00 */
[----:B------:R-:W-:Y:S02]  /*0120*/  UISETP.NE.AND UP0, UPT, UR4, 0x1, UPT ;  /* 0x000000010400788c */ /* 0x000fe4000bf05270 */
[----:B------:R-:W-:-:S02]  /*0130*/  UIMAD.WIDE.U32 UR12, UR6, UR5, URZ ;  /* 0x00000005060c72a5 */ /* 0x000fc4000f8e003f */
[----:B------:R-:W-:Y:S02]  /*0140*/  ULDC UR4, c[0x0][0x558] ;  /* 0x0001560000047ab9 */ /* 0x000fe40000000800 */
[----:B------:R-:W-:-:S05]  /*0150*/  UMOV UR9, UR6 ;  /* 0x0000000600097c82 */ /* 0x000fca0008000000 */
[----:B------:R-:W-:-:S03]  /*0160*/  @UP0 USHF.R.U32.HI UR9, URZ, UR4, UR13 ;  /* 0x000000043f090299 */ /* 0x000fc6000801160d */
.L_x_14:
[----:B------:R-:W-:Y:S01]  /*0170*/  ISETP.LE.AND P0, PT, RZ, UR10, PT ;  /* 0x0000000aff007c0c */ /* 0x000fe2000bf03270 */
[----:B------:R-:W-:Y:S02]  /*0180*/  UIADD3 UR4, -UR9, URZ, URZ ;  /* 0x0000003f09047290 */ /* 0x000fe4000fffe13f */
[----:B------:R-:W-:Y:S02]  /*0190*/  ULDC UR7, c[0x0][0x550] ;  /* 0x0001540000077ab9 */ /* 0x000fe40000000800 */
[----:B------:R-:W-:-:S08]  /*01a0*/  UIMAD UR7, UR4, UR7, UR6 ;  /* 0x00000007040772a4 */ /* 0x000fd0000f8e0206 */
[----:B------:R-:W-:Y:S05]  /*01b0*/  @!P0 EXIT ;  /* 0x000000000000894d */ /* 0x000fea0003800000 */
[----:B------:R-:W1:Y:S01]  /*01c0*/  S2UR UR21, SR_CTAID.X ;  /* 0x00000000001579c3 */ /* 0x000e620000002500 */
[----:B------:R-:W-:Y:S01]  /*01d0*/  ULDC.64 UR4, c[0x0][0x370] ;  /* 0x0000dc0000047ab9 */ /* 0x000fe20000000a00 */
[----:B------:R-:W-:Y:S01]  /*01e0*/  IMAD.MOV.U32 R220, RZ, RZ, RZ ;  /* 0x000000ffffdc7224 */ /* 0x000fe200078e00ff */
[----:B------:R-:W-:Y:S02]  /*01f0*/  UISETP.NE.U32.AND UP0, UPT, URZ, UR4, UPT ;  /* 0x000000043f00728c */ /* 0x000fe4000bf05070 */
[----:B------:R-:W-:Y:S02]  /*0200*/  ULDC.64 UR12, c[0x0][0x370] ;  /* 0x0000dc00000c7ab9 */ /* 0x000fe40000000a00 */
[----:B------:R-:W-:Y:S02]  /*0210*/  UISETP.NE.AND.EX UP0, UPT, URZ, UR5, UPT, UP0 ;  /* 0x000000053f00728c */ /* 0x000fe4000bf05300 */
[----:B------:R-:W-:Y:S02]  /*0220*/  ULDC UR6, c[0x0][0x2c4] ;  /* 0x0000b10000067ab9 */ /* 0x000fe40000000800 */
[----:B------:R-:W-:-:S02]  /*0230*/  UISETP.NE.AND UP2, UPT, UR6, 0x1, UPT ;  /* 0x000000010600788c */ /* 0x000fc4000bf45270 */
[----:B------:R-:W-:Y:S01]  /*0240*/  PLOP3.LUT P0, PT, PT, PT, UP0, 0x80, 0x0 ;  /* 0x000000000000781c */ /* 0x000fe20003f0f008 */
[----:B------:R-:W-:-:S04]  /*0250*/  ULDC.64 UR14, c[0x0][0x118] ;  /* 0x00004600000e7ab9 */ /* 0x000fc80000000a00 */
[----:B------:R-:W-:Y:S02]  /*0260*/  @UP0 UMOV UR4, 0x4 ;  /* 0x0000000400040882 */ /* 0x000fe40000000000 */
[----:B------:R-:W-:Y:S02]  /*0270*/  @UP0 UIMAD.WIDE UR4, UR10, UR4, UR12 ;  /* 0x000000040a0402a5 */ /* 0x000fe4000f8e020c */
[----:B-1----:R-:W-:-:S04]  /*0280*/  USHF.L.U32 UR21, UR21, 0x7, URZ ;  /* 0x0000000715157899 */ /* 0x002fc8000800063f */
[----:B------:R-:W-:Y:S01]  /*0290*/  MOV R2, UR4 ;  /* 0x0000000400027c02 */ /* 0x000fe20008000f00 */
[----:B------:R-:W-:Y:S01]  /*02a0*/  IMAD.U32 R3, RZ, RZ, UR5 ;  /* 0x00000005ff037e24 */ /* 0x000fe2000f8e00ff */
[----:B------:R-:W-:Y:S02]  /*02b0*/  @UP2 UIADD3 UR12, UR21, 0x7f, URZ ;  /* 0x0000007f150c2890 */ /* 0x000fe4000fffe03f */
[----:B------:R-:W-:Y:S02]  /*02c0*/  ULDC.64 UR4, c[0x0][0x2c8] ;  /* 0x0000b20000047ab9 */ /* 0x000fe40000000a00 */
[----:B------:R-:W-:Y:S01]  /*02d0*/  UIMAD.WIDE.U32 UR12, UR12, UR4, URZ ;  /* 0x000000040c0c72a5 */ /* 0x000fe2000f8e003f */
[----:B------:R1:W5:Y:S01]  /*02e0*/  @P0 LDG.E R220, [R2.64] ;  /* 0x0000000e02dc0981 */ /* 0x000362000c1e1900 */
[----:B------:R-:W-:Y:S02]  /*02f0*/  ULDC UR8, c[0x0][0x2ac] ;  /* 0x0000ab0000087ab9 */ /* 0x000fe40000000800 */
[----:B------:R-:W-:-:S02]  /*0300*/  ULDC UR4, c[0x0][0x1d0] ;  /* 0x0000740000047ab9 */ /* 0x000fc40000000800 */
[----:B------:R-:W-:Y:S02]  /*0310*/  UIADD3 UR11, UR21, 0x7f, URZ ;  /* 0x0000007f150b7890 */ /* 0x000fe4000fffe03f */
[----:B------:R-:W-:Y:S02]  /*0320*/  @UP2 USHF.R.U32.HI UR11, URZ, UR5, UR13 ;  /* 0x000000053f0b2299 */ /* 0x000fe4000801160d */
[----:B------:R-:W-:Y:S02]  /*0330*/  UIMAD UR8, UR8, UR4, URZ ;  /* 0x00000004080872a4 */ /* 0x000fe4000f8e023f */
[----:B------:R-:W-:Y:S02]  /*0340*/  UMOV UR12, 0x1 ;  /* 0x00000001000c7882 */ /* 0x000fe40000000000 */
[----:B------:R-:W-:Y:S02]  /*0350*/  ULDC.64 UR4, c[0x0][0x328] ;  /* 0x0000ca0000047ab9 */ /* 0x000fe40000000a00 */
[----:B------:R-:W-:-:S02]  /*0360*/  UISETP.LE.AND UP1, UPT, UR12, UR5, UPT ;  /* 0x000000050c00728c */ /* 0x000fc4000bf23270 */
[----:B------:R-:W-:Y:S02]  /*0370*/  ULDC UR13, c[0x0][0x168] ;  /* 0x00005a00000d7ab9 */ /* 0x000fe40000000800 */
[----:B------:R-:W-:Y:S02]  /*0380*/  UIADD3 UR13, UR8, -UR13, UR12 ;  /* 0x8000000d080d7290 */ /* 0x000fe4000fffe00c */
[----:B------:R-:W-:Y:S02]  /*0390*/  PLOP3.LUT P0, PT, PT, PT, UP1, 0x40, 0x0 ;  /* 0x000000000000781c */ /* 0x000fe40003f0e818 */
[----:B------:R-:W-:-:S04]  /*03a0*/  UIADD3 UR5, UR13, UR11, URZ ;  /* 0x0000000b0d057290 */ /* 0x000fc8000fffe03f */
[----:B------:R-:W-:-:S07]  /*03b0*/  UIADD3 UR11, UR5, UR4, URZ ;  /* 0x00000004050b7290 */ /* 0x000fce000fffe03f */
[----:B------:R-:W-:Y:S05]  /*03c0*/  @P0 BRA `(.L_x_15) ;  /* 0x0000014000000947 */ /* 0x000fea0003800000 */
[----:B-1----:R-:W-:Y:S01]  /*03d0*/  ISETP.LT.AND P0, PT, RZ, UR5, PT ;  /* 0x00000005ff007c0c */ /* 0x002fe2000bf01270 */
[----:B------:R-:W-:-:S12]  /*03e0*/  UIADD3 UR13, UR5, -0x1, URZ ;  /* 0xffffffff050d7890 */ /* 0x000fd8000fffe03f */
[----:B------:R-:W-:Y:S05]  /*03f0*/  @P0 BRA `(.L_x_16) ;  /* 0x0000008000000947 */ /* 0x000fea0003800000 */
[----:B------:R-:W-:Y:S02]  /*0400*/  ULDC UR4, c[0x0][0x32c] ;  /* 0x0000cb0000047ab9 */ /* 0x000fe40000000800 */
[----:B------:R-:W-:Y:S02]  /*0410*/  UISETP.NE.AND UP0, UPT, UR12, UR4, UPT ;  /* 0x000000040c00728c */ /* 0x000fe4000bf05270 */
[----:B------:R-:W-:-:S03]  /*0420*/  UIADD3 UR13, -UR5, URZ, URZ ;  /* 0x0000003f050d7290 */ /* 0x000fc6000fffe13f */
[----:B------:R-:W-:Y:S02]  /*0430*/  ULDC.64 UR4, c[0x0][0x330] ;  /* 0x0000cc0000047ab9 */ /* 0x000fe40000000a00 */
[----:B------:R-:W-:-:S04]  /*0440*/  UIMAD.WIDE.U32 UR16, UR13, UR4, URZ ;  /* 0x000000040d1072a5 */ /* 0x000fc8000f8e003f */
[----:B------:R-:W-:-:S04]  /*0450*/  @UP0 USHF.R.U32.HI UR13, URZ, UR5, UR17 ;  /* 0x000000053f0d0299 */ /* 0x000fc80008011611 */
[----:B------:R-:W-:Y:S01]  /*0460*/  ULOP3.LUT UR13, URZ, UR13, URZ, 0x33, !UPT ;  /* 0x0000000d3f0d7292 */ /* 0x000fe2000f8e333f */
[----:B------:R-:W-:Y:S05]  /*0470*/  BRA `(.L_x_17) ;  /* 0x0000005000007947 */ /* 0x000fea0003800000 */
.L_x_16:
[----:B------:R-:W-:Y:S02]  /*0480*/  ULDC UR4, c[0x0][0x32c] ;  /* 0x0000cb0000047ab9 */ /* 0x000fe40000000800 */
[----:B------:R-:W-:-:S03]  /*0490*/  UISETP.NE.AND UP0, UPT, UR12, UR4, UPT ;  /* 0x000000040c00728c */ /* 0x000fc6000bf05270 */
[----:B------:R-:W-:Y:S02]  /*04a0*/  ULDC.64 UR4, c[0x0][0x330] ;  /* 0x0000cc0000047ab9 */ /* 0x000fe40000000a00 */
[----:B------:R-:W-:-:S06]  /*04b0*/  UIMAD.WIDE.U32 UR16, UR13, UR4, URZ ;  /* 0x000000040d1072a5 */ /* 0x000fcc000f8e003f */
[----:B------:R-:W-:Y:S02]  /*04c0*/  @UP0 USHF.R.U32.HI UR13, URZ, UR5, UR17 ;  /* 0x000000053f0d0299 */ /* 0x000fe40008011611 */
.L_x_17:
[----:B------:R-:W-:Y:S02]  /*04d0*/  ULDC UR4, c[0x0][0x32c] ;  /* 0x0000cb0000047ab9 */ /* 0x000fe40000000800 */
[----:B------:R-:W-:-:S04]  /*04e0*/  UIMAD UR4, UR13, UR4, UR4 ;  /* 0x000000040d0472a4 */ /* 0x000fc8000f8e0204 */
[----:B------:R-:W-:-:S04]  /*04f0*/  UISETP.LT.AND UP0, UPT, UR11, UR4, UPT ;  /* 0x000000040b00728c */ /* 0x000fc8000bf01270 */
[----:B------:R-:W-:Y:S02]  /*0500*/  USEL UR11, UR11, UR4, UP0 ;  /* 0x000000040b0b7287 */ /* 0x000fe40008000000 */
.L_x_15:
[----:B-1----:R-:W-:Y:S01]  /*0510*/  UIADD3 UR12, UR8, 0x5f, URZ ;  /* 0x0000005f080c7890 */ /* 0x002fe2000fffe03f */
[----:B------:R-:W-:Y:S01]  /*0520*/  PLOP3.LUT P0, PT, PT, PT, UP1, 0x40, 0x0 ;  /* 0x000000000000781c */ /* 0x000fe20003f0e818 */
[----:B------:R-:W-:Y:S02]  /*0530*/  UIADD3 UR18, UR11, 0x5f, URZ ;  /* 0x0000005f0b127890 */ /* 0x000fe4000fffe03f */
[----:B------:R-:W-:Y:S02]  /*0540*/  ULDC.64 UR4, c[0x0][0x2c8] ;  /* 0x0000b20000047ab9 */ /* 0x000fe40000000a00 */
[----:B------:R-:W-:Y:S02]  /*0550*/  UIMAD.WIDE.U32 UR16, UR21, UR4, URZ ;  /* 0x00000004151072a5 */ /* 0x000fe4000f8e003f */
[----:B------:R-:W-:Y:S02]  /*0560*/  UIMAD.WIDE UR12, UR12, 0x2aaaaaab, URZ ;  /* 0x2aaaaaab0c0c78a5 */ /* 0x000fe4000f8e023f */
[----:B------:R-:W-:-:S02]  /*0570*/  UIMAD.WIDE UR18, UR18, 0x2aaaaaab, URZ ;  /* 0x2aaaaaab121278a5 */ /* 0x000fc4000f8e023f */
[----:B------:R-:W-:Y:S02]  /*0580*/  UMOV UR4, UR21 ;  /* 0x0000001500047c82 */ /* 0x000fe40008000000 */
[----:B------:R-:W-:Y:S02]  /*0590*/  @UP2 USHF.R.U32.HI UR4, URZ, UR5, UR17 ;  /* 0x000000053f042299 */ /* 0x000fe40008011611 */
[----:B------:R-:W-:Y:S02]  /*05a0*/  ULDC UR20, c[0x0][0x168] ;  /* 0x00005a0000147ab9 */ /* 0x000fe40000000800 */
[----:B------:R-:W-:Y:S02]  /*05b0*/  UMOV UR17, UR13 ;  /* 0x0000000d00117c82 */ /* 0x000fe40008000000 */
[----:B------:R-:W-:Y:S02]  /*05c0*/  UMOV UR13, UR19 ;  /* 0x00000013000d7c82 */ /* 0x000fe40008000000 */
[----:B------:R-:W-:-:S02]  /*05d0*/  UIADD3 UR20, UR8, -UR20, URZ ;  /* 0x8000001408147290 */ /* 0x000fc4000fffe03f */
[----:B------:R-:W-:Y:S02]  /*05e0*/  USHF.R.U32.HI UR12, URZ, 0x1f, UR17 ;  /* 0x0000001f3f0c7899 */ /* 0x000fe40008011611 */
[----:B------:R-:W-:Y:S02]  /*05f0*/  USHF.R.U32.HI UR11, URZ, 0x1f, UR13 ;  /* 0x0000001f3f0b7899 */ /* 0x000fe4000801160d */
[----:B------:R-:W-:Y:S02]  /*0600*/  UIADD3 UR4, UR20, UR4, URZ ;  /* 0x0000000414047290 */ /* 0x000fe4000fffe03f */
[----:B------:R-:W-:Y:S02]  /*0610*/  ULDC UR5, c[0x0][0x324] ;  /* 0x0000c90000057ab9 */ /* 0x000fe40000000800 */
[----:B------:R-:W-:Y:S02]  /*0620*/  ULEA.HI.SX32 UR12, UR17, UR12, 0x1c ;  /* 0x0000000c110c7291 */ /* 0x000fe4000f8fe23f */
[----:B------:R-:W-:-:S02]  /*0630*/  ULEA.HI.SX32 UR11, UR13, UR11, 0x1c ;  /* 0x0000000b0d0b7291 */ /* 0x000fc4000f8fe23f */
[----:B------:R-:W-:Y:S02]  /*0640*/  UIADD3 UR5, UR4, -UR5, URZ ;  /* 0x8000000504057290 */ /* 0x000fe4000fffe03f */
[----:B------:R-:W-:-:S04]  /*0650*/  UISETP.LT.AND UP0, UPT, UR12, UR11, UPT ;  /* 0x0000000b0c00728c */ /* 0x000fc8000bf01270 */
[----:B------:R-:W-:Y:S01]  /*0660*/  USEL UR11, UR12, UR11, UP0 ;  /* 0x0000000b0c0b7287 */ /* 0x000fe20008000000 */
[----:B------:R-:W-:Y:S01]  /*0670*/  MOV R2, UR5 ;  /* 0x0000000500027c02 */ /* 0x000fe20008000f00 */
[----:B------:R-:W-:Y:S05]  /*0680*/  @P0 BRA `(.L_x_18) ;  /* 0x0000010000000947 */ /* 0x000fea0003800000 */
[----:B------:R-:W-:-:S04]  /*0690*/  MOV R3, UR4 ;  /* 0x0000000400037c02 */ /* 0x000fc80008000f00 */
[----:B------:R-:W-:-:S13]  /*06a0*/  ISETP.GT.AND P0, PT, R3, -0x1, PT ;  /* 0xffffffff0300780c */ /* 0x000fda0003f04270 */
[----:B------:R-:W-:Y:S05]  /*06b0*/  @P0 BRA `(.L_x_19) ;  /* 0x0000007000000947 */ /* 0x000fea0003800000 */
[----:B------:R-:W-:Y:S01]  /*06c0*/  IMAD.MOV.U32 R0, RZ, RZ, c[0x0][0x32c] ;  /* 0x0000cb00ff007624 */ /* 0x000fe200078e00ff */
[----:B------:R-:W-:-:S04]  /*06d0*/  LOP3.LUT R3, RZ, R3, RZ, 0x33, !PT ;  /* 0x00000003ff037212 */ /* 0x000fc800078e33ff */
[----:B------:R-:W-:-:S13]  /*06e0*/  ISETP.NE.AND P0, PT, R0, 0x1, PT ;  /* 0x000000010000780c */ /* 0x000fda0003f05270 */
[----:B------:R-:W-:-:S05]  /*06f0*/  @P0 IMAD.HI.U32 R0, R3, c[0x0][0x330], RZ ;  /* 0x0000cc0003000a27 */ /* 0x000fca00078e00ff */
[----:B------:R-:W-:-:S04]  /*0700*/  @P0 SHF.R.U32.HI R3, RZ, c[0x0][0x334], R0 ;  /* 0x0000cd00ff030a19 */ /* 0x000fc80000011600 */
[----:B------:R-:W-:Y:S01]  /*0710*/  LOP3.LUT R3, RZ, R3, RZ, 0x33, !PT ;  /* 0x00000003ff037212 */ /* 0x000fe200078e33ff */
[----:B------:R-:W-:Y:S05]  /*0720*/  BRA `(.L_x_20) ;  /* 0x0000004000007947 */ /* 0x000fea0003800000 */
.L_x_19:
[----:B------:R-:W-:-:S04]  /*0730*/  MOV R0, c[0x0][0x32c] ;  /* 0x0000cb0000007a02 */ /* 0x000fc80000000f00 */
[----:B------:R-:W-:-:S13]  /*0740*/  ISETP.NE.AND P0, PT, R0, 0x1, PT ;  /* 0x000000010000780c */ /* 0x000fda0003f05270 */
[----:B------:R-:W-:-:S05]  /*0750*/  @P0 IMAD.HI.U32 R0, R3, c[0x0][0x330], RZ ;  /* 0x0000cc0003000a27 */ /* 0x000fca00078e00ff */
[----:B------:R-:W-:-:S05]  /*0760*/  @P0 SHF.R.U32.HI R3, RZ, c[0x0][0x334], R0 ;  /* 0x0000cd00ff030a19 */ /* 0x000fca0000011600 */
.L_x_20:
[----:B------:R-:W-:-:S05]  /*0770*/  IMAD R3, R3, c[0x0][0x32c], RZ ;  /* 0x0000cb0003037a24 */ /* 0x000fca00078e02ff */
[----:B------:R-:W-:-:S05]  /*0780*/  IMNMX R2, R2, R3, !PT ;  /* 0x0000000302027217 */ /* 0x000fca0007800200 */
.L_x_18:
[----:B------:R-:W-:Y:S01]  /*0790*/  IMAD.HI R3, R2, 0x2aaaaaab, RZ ;  /* 0x2aaaaaab02037827 */ /* 0x000fe200078e02ff */
[----:B------:R-:W-:Y:S02]  /*07a0*/  USHF.R.U32.HI UR5, URZ, 0x10, UR7 ;  /* 0x000000103f057899 */ /* 0x000fe40008011607 */
[----:B------:R-:W-:Y:S01]  /*07b0*/  ULDC UR4, c[0x0][0x338] ;  /* 0x0000ce0000047ab9 */ /* 0x000fe20000000800 */
[----:B------:R-:W-:Y:S01]  /*07c0*/  IMAD.MOV.U32 R36, RZ, RZ, RZ ;  /* 0x000000ffff247224 */ /* 0x000fe200078e00ff */
[----:B------:R-:W-:Y:S01]  /*07d0*/  SHF.R.U32.HI R0, RZ, 0x1f, R3 ;  /* 0x0000001fff007819 */ /* 0x000fe20000011603 */
[----:B------:R-:W-:-:S03]  /*07e0*/  UISETP.NE.AND UP0, UPT, UR5, URZ, UPT ;  /* 0x0000003f0500728c */ /* 0x000fc6000bf05270 */
[----:B------:R-:W-:Y:S01]  /*07f0*/  LEA.HI.SX32 R0, R3, R0, 0x1c ;  /* 0x0000000003007211 */ /* 0x000fe200078fe2ff */
[----:B------:R-:W-:-:S03]  /*0800*/  USEL UR4, UR5, UR4, UP0 ;  /* 0x0000000405047287 */ /* 0x000fc60008000000 */
[----:B------:R-:W-:-:S04]  /*0810*/  IMNMX R215, RZ, R0, !PT ;  /* 0x00000000ffd77217 */ /* 0x000fc80007800200 */
[----:B------:R-:W-:-:S13]  /*0820*/  ISETP.LT.AND P0, PT, R215, UR11, PT ;  /* 0x0000000bd7007c0c */ /* 0x000fda000bf01270 */
[----:B------:R-:W-:Y:S05]  /*0830*/  @!P0 BRA `(.L_x_21) ;  /* 0x000001c000008947 */ /* 0x000fea0003800000 */
[----:B------:R-:W-:Y:S01]  /*0840*/  IMAD.U32 R0, RZ, RZ, UR4 ;  /* 0x00000004ff007e24 */ /* 0x000fe2000f8e00ff */
[----:B------:R-:W-:-:S04]  /*0850*/  UIADD3 UR5, UR4, -0x1, UR11 ;  /* 0xffffffff04057890 */ /* 0x000fc8000fffe00b */
[-C--:B------:R-:W-:Y:S02]  /*0860*/  IABS R4, R0.reuse ;  /* 0x0000000000047213 */ /* 0x080fe40000000000 */
[----:B------:R-:W-:Y:S02]  /*0870*/  IADD3 R5, -R215, UR5, RZ ;  /* 0x00000005d7057c10 */ /* 0x000fe4000fffe1ff */
[----:B------:R-:W1:Y:S01]  /*0880*/  I2F.RP R8, R4 ;  /* 0x0000000400087306 */ /* 0x000e620000209400 */
[----:B------:R-:W-:Y:S02]  /*0890*/  IABS R0, R0 ;  /* 0x0000000000007213 */ /* 0x000fe40000000000 */
[----:B------:R-:W-:Y:S02]  /*08a0*/  IABS R2, R5 ;  /* 0x0000000500027213 */ /* 0x000fe40000000000 */
[----:B------:R-:W-:Y:S01]  /*08b0*/  LOP3.LUT R5, R5, UR4, RZ, 0x3c, !PT ;  /* 0x0000000405057c12 */ /* 0x000fe2000f8e3cff */
[----:B------:R-:W-:-:S03]  /*08c0*/  IMAD.MOV R0, RZ, RZ, -R0 ;  /* 0x000000ffff007224 */ /* 0x000fc600078e0a00 */
[----:B------:R-:W-:Y:S01]  /*08d0*/  ISETP.GE.AND P0, PT, R5, RZ, PT ;  /* 0x000000ff0500720c */ /* 0x000fe20003f06270 */
[----:B-1----:R-:W1:Y:S02]  /*08e0*/  MUFU.RCP R6, R8 ;  /* 0x0000000800067308 */ /* 0x002e640000001000 */
[----:B-1----:R-:W-:-:S06]  /*08f0*/  IADD3 R6, R6, 0xffffffe, RZ ;  /* 0x0ffffffe06067810 */ /* 0x002fcc0007ffe0ff */
[----:B------:R-:W1:Y:S02]  /*0900*/  F2I.FTZ.U32.TRUNC.NTZ R7, R6 ;  /* 0x0000000600077305 */ /* 0x000e64000021f000 */
[----:B-1----:R-:W-:Y:S02]  /*0910*/  IMAD.MOV R3, RZ, RZ, -R7 ;  /* 0x000000ffff037224 */ /* 0x002fe400078e0a07 */
[----:B------:R-:W-:Y:S02]  /*0920*/  IMAD.MOV.U32 R6, RZ, RZ, RZ ;  /* 0x000000ffff067224 */ /* 0x000fe400078e00ff */
[----:B------:R-:W-:-:S04]  /*0930*/  IMAD R3, R3, R4, RZ ;  /* 0x0000000403037224 */ /* 0x000fc800078e02ff */
[----:B------:R-:W-:-:S06]  /*0940*/  IMAD.HI.U32 R3, R7, R3, R6 ;  /* 0x0000000307037227 */ /* 0x000fcc00078e0006 */
[----:B------:R-:W-:-:S04]  /*0950*/  IMAD.HI.U32 R3, R3, R2, RZ ;  /* 0x0000000203037227 */ /* 0x000fc800078e00ff */
[----:B------:R-:W-:-:S05]  /*0960*/  IMAD R7, R3, R0, R2 ;  /* 0x0000000003077224 */ /* 0x000fca00078e0202 */
[----:B------:R-:W-:-:S13]  /*0970*/  ISETP.GT.U32.AND P1, PT, R4, R7, PT ;  /* 0x000000070400720c */ /* 0x000fda0003f24070 */
[----:B------:R-:W-:Y:S01]  /*0980*/  @!P1 IMAD.IADD R7, R7, 0x1, -R4 ;  /* 0x0000000107079824 */ /* 0x000fe200078e0a04 */
[----:B------:R-:W-:Y:S02]  /*0990*/  @!P1 IADD3 R3, R3, 0x1, RZ ;  /* 0x0000000103039810 */ /* 0x000fe40007ffe0ff */
[----:B------:R-:W-:Y:S02]  /*09a0*/  ISETP.NE.AND P1, PT, RZ, UR4, PT ;  /* 0x00000004ff007c0c */ /* 0x000fe4000bf25270 */
[----:B------:R-:W-:-:S13]  /*09b0*/  ISETP.GE.U32.AND P2, PT, R7, R4, PT ;  /* 0x000000040700720c */ /* 0x000fda0003f46070 */
[----:B------:R-:W-:-:S05]  /*09c0*/  @P2 IADD3 R3, R3, 0x1, RZ ;  /* 0x0000000103032810 */ /* 0x000fca0007ffe0ff */
[----:B------:R-:W-:Y:S01]  /*09d0*/  @!P0 IMAD.MOV R3, RZ, RZ, -R3 ;  /* 0x000000ffff038224 */ /* 0x000fe200078e0a03 */
[----:B------:R-:W-:-:S05]  /*09e0*/  @!P1 LOP3.LUT R3, RZ, UR4, RZ, 0x33, !PT ;  /* 0x00000004ff039c12 */ /* 0x000fca000f8e33ff */
[----:B------:R-:W-:Y:S02]  /*09f0*/  IMAD.MOV.U32 R36, RZ, RZ, R3 ;  /* 0x000000ffff247224 */ /* 0x000fe400078e0003 */
.L_x_21:
[----:B------:R-:W-:Y:S01]  /*0a00*/  ULOP3.LUT UR7, UR7, 0xffff, URZ, 0xc0, !UPT ;  /* 0x0000ffff07077892 */ /* 0x000fe2000f8ec03f */
[----:B------:R-:W-:Y:S01]  /*0a10*/  PLOP3.LUT P2, PT, PT, PT, PT, 0x80, 0x0 ;  /* 0x000000000000781c */ /* 0x000fe20003f4f070 */
[----:B------:R-:W-:Y:S01]  /*0a20*/  IMAD.MOV.U32 R7, RZ, RZ, RZ ;  /* 0x000000ffff077224 */ /* 0x000fe200078e00ff */
[----:B------:R-:W-:Y:S01]  /*0a30*/  MOV R5, RZ ;  /* 0x000000ff00057202 */ /* 0x000fe20000000f00 */
[----:B------:R-:W-:Y:S01]  /*0a40*/  CS2R R66, SRZ ;  /* 0x0000000000427805 */ /* 0x000fe2000001ff00 */
[----:B------:R-:W-:Y:S01]  /*0a50*/  CS2R R64, SRZ ;  /* 0x0000000000407805 */ /* 0x000fe2000001ff00 */
[----:B------:R-:W-:Y:S01]  /*0a60*/  IMAD R215, R36, UR7, R215 ;  /* 0x0000000724d77c24 */ /* 0x000fe2000f8e02d7 */
[----:B------:R-:W-:Y:S01]  /*0a70*/  CS2R R62, SRZ ;  /* 0x00000000003e7805 */ /* 0x000fe2000001ff00 */
[----:B------:R-:W-:Y:S01]  /*0a80*/  CS2R R60, SRZ ;  /* 0x00000000003c7805 */ /* 0x000fe2000001ff00 */
[----:B------:R-:W-:Y:S01]  /*0a90*/  CS2R R58, SRZ ;  /* 0x00000000003a7805 */ /* 0x000fe2000001ff00 */
[----:B------:R-:W-:Y:S01]  /*0aa0*/  IMAD.IADD R36, R215, 0x1, R36 ;  /* 0x00000001d7247824 */ /* 0x000fe200078e0224 */
[----:B------:R-:W-:Y:S01]  /*0ab0*/  CS2R R56, SRZ ;  /* 0x0000000000387805 */ /* 0x000fe2000001ff00 */
[----:B------:R-:W-:Y:S01]  /*0ac0*/  CS2R R54, SRZ ;  /* 0x0000000000367805 */ /* 0x000fe2000001ff00 */
[----:B------:R-:W-:Y:S01]  /*0ad0*/  CS2R R52, SRZ ;  /* 0x0000000000347805 */ /* 0x000fe2000001ff00 */
[----:B------:R-:W-:Y:S01]  /*0ae0*/  CS2R R70, SRZ ;  /* 0x0000000000467805 */ /* 0x000fe2000001ff00 */
[----:B------:R-:W-:Y:S01]  /*0af0*/  IMNMX R36, R36, UR11, PT ;  /* 0x0000000b24247c17 */ /* 0x000fe2000b800200 */
[----:B------:R-:W-:Y:S01]  /*0b00*/  CS2R R68, SRZ ;  /* 0x0000000000447805 */ /* 0x000fe2000001ff00 */
[----:B------:R-:W-:Y:S01]  /*0b10*/  CS2R R74, SRZ ;  /* 0x00000000004a7805 */ /* 0x000fe2000001ff00 */
[----:B------:R-:W-:Y:S01]  /*0b20*/  CS2R R72, SRZ ;  /* 0x0000000000487805 */ /* 0x000fe2000001ff00 */
[----:B------:R-:W-:Y:S01]  /*0b30*/  ISETP.GT.AND P0, PT, R36, R215, PT ;  /* 0x000000d72400720c */ /* 0x000fe20003f04270 */
        /* <DEDUP_REMOVED lines=29> */
[----:B------:R-:W-:-:S05]  /*0d10*/  IMAD.U32 R5, RZ, RZ, UR5 ;  /* 0x00000005ff057e24 */ /* 0x000fca000f8e00ff */
[----:B------:R-:W2:Y:S01]  /*0d20*/  @P0 LDG.E R0, [R4.64] ;  /* 0x0000000e04000981 */ /* 0x000ea2000c1e1900 */
[----:B------:R-:W-:Y:S01]  /*0d30*/  SHF.R.S32.HI R104, RZ, 0x1f, R101 ;  /* 0x0000001fff687819 */ /* 0x000fe20000011465 */
[----:B------:R-:W-:Y:S01]  /*0d40*/  ULDC UR4, c[0x0][0x2b8] ;  /* 0x0000ae0000047ab9 */ /* 0x000fe20000000800 */
[----:B------:R-:W-:Y:S01]  /*0d50*/  IMAD.MOV.U32 R37, RZ, RZ, 0x60 ;  /* 0x00000060ff257424 */ /* 0x000fe200078e00ff */
[----:B------:R-:W-:Y:S01]  /*0d60*/  UISETP.NE.AND UP3, UPT, UR4, 0x1, UPT ;  /* 0x000000010400788c */ /* 0x000fe2000bf65270 */
[----:B------:R-:W-:Y:S01]  /*0d70*/  LEA.HI R3, R104, R101, RZ, 0x3 ;  /* 0x0000006568037211 */ /* 0x000fe200078f18ff */
[----:B------:R-:W-:Y:S01]  /*0d80*/  IMAD.MOV.U32 R216, RZ, RZ, RZ ;  /* 0x000000ffffd87224 */ /* 0x000fe200078e00ff */
[----:B------:R-:W-:Y:S01]  /*0d90*/  ULDC.64 UR4, c[0x0][0x2b0] ;  /* 0x0000ac0000047ab9 */ /* 0x000fe20000000a00 */
[----:B------:R-:W-:Y:S01]  /*0da0*/  IMAD R100, R36, R37, -0x60 ;  /* 0xffffffa024647424 */ /* 0x000fe200078e0225 */
[----:B------:R-:W-:Y:S02]  /*0db0*/  LOP3.LUT R42, R3, 0xfffffff8, RZ, 0xc0, !PT ;  /* 0xfffffff8032a7812 */ /* 0x000fe400078ec0ff */
[----:B------:R-:W-:-:S02]  /*0dc0*/  SHF.R.S32.HI R3, RZ, 0x3, R3 ;  /* 0x00000003ff037819 */ /* 0x000fc40000011403 */
[----:B------:R-:W-:Y:S01]  /*0dd0*/  PLOP3.LUT P1, PT, PT, PT, UP3, 0x80, 0x0 ;  /* 0x000000000000781c */ /* 0x000fe20003f2f038 */
[----:B------:R-:W-:-:S04]  /*0de0*/  IMAD.IADD R42, R101, 0x1, -R42 ;  /* 0x00000001652a7824 */ /* 0x000fc800078e0a2a */
[----:B------:R-:W-:-:S04]  /*0df0*/  IMAD R219, R42, 0x20, R3 ;  /* 0x000000202adb7824 */ /* 0x000fc800078e0203 */
[----:B------:R-:W-:-:S05]  /*0e00*/  IMAD.IADD R217, R219, 0x1, R100 ;  /* 0x00000001dbd97824 */ /* 0x000fca00078e0264 */
[C---:B------:R-:W-:Y:S01]  /*0e10*/  ISETP.GE.AND P2, PT, R217.reuse, UR8, PT ;  /* 0x00000008d9007c0c */ /* 0x040fe2000bf46270 */
[----:B-----5:R-:W-:-:S03]  /*0e20*/  IMAD.IADD R217, R217, 0x1, R220 ;  /* 0x00000001d9d97824 */ /* 0x020fc600078e02dc */
[----:B------:R-:W-:Y:S01]  /*0e30*/  ISETP.GT.OR P2, PT, R219, 0x5f, P2 ;  /* 0x0000005fdb00780c */ /* 0x000fe20001744670 */
[----:B------:R-:W-:Y:S01]  /*0e40*/  @P1 IMAD.HI.U32 R2, R217, c[0x0][0x2bc], RZ ;  /* 0x0000af00d9021a27 */ /* 0x000fe200078e00ff */
[----:B------:R-:W-:Y:S01]  /*0e50*/  BAR.SYNC.DEFER_BLOCKING 0x0 ;  /* 0x0000000000007b1d */ /* 0x000fe20000010000 */
[----:B------:R-:W-:-:S05]  /*0e60*/  USHF.R.S32.HI UR16, URZ, 0x1f, UR9 ;  /* 0x0000001f3f107899 */ /* 0x000fca0008011409 */
[----:B--2---:R1:W2:Y:S01]  /*0e70*/  @P0 R2UR UR11, R0 ;  /* 0x00000000000b03c2 */ /* 0x0042a200000e0000 */
[----:B------:R-:W-:Y:S01]  /*0e80*/  PLOP3.LUT P0, PT, PT, PT, UP3, 0x80, 0x0 ;  /* 0x000000000000781c */ /* 0x000fe20003f0f038 */
[----:B--2---:R-:W-:Y:S02]  /*0e90*/  @!UP0 UMOV UR11, UR10 ;  /* 0x0000000a000b8c82 */ /* 0x004fe40008000000 */
[----:B------:R-:W-:Y:S02]  /*0ea0*/  USHF.R.S32.HI UR7, URZ, 0x1f, UR11 ;  /* 0x0000001f3f077899 */ /* 0x000fe4000801140b */
[----:B------:R-:W-:Y:S02]  /*0eb0*/  UIMAD.WIDE.U32 UR12, UR11, UR4, URZ ;  /* 0x000000040b0c72a5 */ /* 0x000fe4000f8e003f */
[----:B------:R-:W-:-:S04]  /*0ec0*/  UIMAD UR7, UR7, UR4, URZ ;  /* 0x00000004070772a4 */ /* 0x000fc8000f8e023f */
[----:B------:R-:W-:-:S03]  /*0ed0*/  UIMAD UR7, UR11, UR5, UR7 ;  /* 0x000000050b0772a4 */ /* 0x000fc6000f8e0207 */
[----:B------:R-:W-:Y:S02]  /*0ee0*/  ULDC.64 UR4, c[0x0][0x1b8] ;  /* 0x00006e0000047ab9 */ /* 0x000fe40000000a00 */
[----:B------:R-:W-:Y:S01]  /*0ef0*/  UIADD3 UR7, UR13, UR7, URZ ;  /* 0x000000070d077290 */ /* 0x000fe2000fffe03f */
[----:B-1----:R-:W-:Y:S01]  /*0f00*/  IMAD.MOV.U32 R0, RZ, RZ, R217 ;  /* 0x000000ffff007224 */ /* 0x002fe200078e00d9 */
[----:B------:R-:W-:-:S04]  /*0f10*/  @P0 SHF.R.U32.HI R0, RZ, c[0x0][0x2c0], R2 ;  /* 0x0000b000ff000a19 */ /* 0x000fc80000011602 */
[----:B------:R-:W-:-:S04]  /*0f20*/  @!P2 IADD3 R5, P1, R0, UR12, RZ ;  /* 0x0000000c0005ac10 */ /* 0x000fc8000ff3e0ff */
[----:B------:R-:W-:Y:S02]  /*0f30*/  @!P2 LEA R4, P0, R5, c[0x0][0x2a0], 0x2 ;  /* 0x0000a8000504aa11 */ /* 0x000fe400078010ff */
[----:B------:R-:W-:-:S04]  /*0f40*/  @!P2 LEA.HI.X.SX32 R2, R0, UR7, 0x1, P1 ;  /* 0x000000070002ac11 */ /* 0x000fc800088f0eff */
[----:B------:R-:W-:-:S05]  /*0f50*/  @!P2 LEA.HI.X R5, R5, c[0x0][0x2a4], R2, 0x2, P0 ;  /* 0x0000a9000505aa11 */ /* 0x000fca00000f1402 */
[----:B------:R1:W2:Y:S01]  /*0f60*/  @!P2 LDG.E R216, [R4.64] ;  /* 0x0000000e04d8a981 */ /* 0x0002a2000c1e1900 */
[----:B------:R-:W-:Y:S01]  /*0f70*/  PLOP3.LUT P1, PT, PT, PT, UP2, 0x80, 0x0 ;  /* 0x000000000000781c */ /* 0x000fe20003f2f028 */
[----:B------:R-:W-:Y:S01]  /*0f80*/  UIMAD UR11, UR16, UR4, URZ ;  /* 0x00000004100b72a4 */ /* 0x000fe2000f8e023f */
[----:B------:R-:W-:Y:S01]  /*0f90*/  PLOP3.LUT P0, PT, PT, PT, UP2, 0x80, 0x0 ;  /* 0x000000000000781c */ /* 0x000fe20003f0f028 */
[----:B------:R-:W-:Y:S01]  /*0fa0*/  USHF.R.S32.HI UR17, URZ, 0x1f, UR10 ;  /* 0x0000001f3f117899 */ /* 0x000fe2000801140a */
[----:B------:R-:W-:Y:S01]  /*0fb0*/  IADD3 R6, R3, UR21, RZ ;  /* 0x0000001503067c10 */ /* 0x000fe2000fffe0ff */
[----:B------:R-:W-:Y:S01]  /*0fc0*/  UIMAD.WIDE.U32 UR18, UR9, UR4, URZ ;  /* 0x00000004091272a5 */ /* 0x000fe2000f8e003f */
[----:B------:R-:W-:Y:S01]  /*0fd0*/  IMAD.SHL.U32 R231, R42, 0x8, RZ ;  /* 0x000000082ae77824 */ /* 0x000fe200078e00ff */
[----:B------:R-:W-:Y:S01]  /*0fe0*/  UIMAD UR11, UR9, UR5, UR11 ;  /* 0x00000005090b72a4 */ /* 0x000fe2000f8e020b */
[-C--:B------:R-:W-:Y:S01]  /*0ff0*/  LEA.HI R218, R104, R101.reuse, RZ, 0x6 ;  /* 0x0000006568da7211 */ /* 0x080fe200078f30ff */
[----:B------:R-:W-:Y:S01]  /*1000*/  IMAD R37, R36, -0x60, R37 ;  /* 0xffffffa024257824 */ /* 0x000fe200078e0225 */
[----:B------:R-:W-:Y:S01]  /*1010*/  ULDC.64 UR4, c[0x0][0x1c0] ;  /* 0x0000700000047ab9 */ /* 0x000fe20000000a00 */
[----:B------:R-:W-:Y:S01]  /*1020*/  IADD3 R41, R231, 0x40, RZ ;  /* 0x00000040e7297810 */ /* 0x000fe20007ffe0ff */
[----:B------:R-:W-:Y:S01]  /*1030*/  UIMAD UR17, UR17, UR4, URZ ;  /* 0x00000004111172a4 */ /* 0x000fe2000f8e023f */
[----:B------:R-:W-:Y:S01]  /*1040*/  IMAD.SHL.U32 R218, R218, 0x8, RZ ;  /* 0x00000008dada7824 */ /* 0x000fe200078e00ff */
[----:B------:R-:W-:Y:S01]  /*1050*/  UIADD3 UR19, UR19, UR11, URZ ;  /* 0x0000000b13137290 */ /* 0x000fe2000fffe03f */
[----:B------:R-:W-:Y:S01]  /*1060*/  ISETP.GE.AND P6, PT, R41, c[0x0][0x198], PT ;  /* 0x0000660029007a0c */ /* 0x000fe20003fc6270 */
[----:B------:R-:W-:Y:S01]  /*1070*/  UIMAD UR5, UR10, UR5, UR17 ;  /* 0x000000050a0572a4 */ /* 0x000fe2000f8e0211 */
[----:B------:R-:W-:Y:S01]  /*1080*/  IADD3 R39, R37, UR8, RZ ;  /* 0x0000000825277c10 */ /* 0x000fe2000fffe0ff */
[----:B------:R-:W-:Y:S01]  /*1090*/  UIMAD.WIDE.U32 UR10, UR10, UR4, UR18 ;  /* 0x000000040a0a72a5 */ /* 0x000fe2000f8e0012 */
[----:B------:R-:W-:Y:S01]  /*10a0*/  LEA.HI R102, R104, R101, RZ, 0x5 ;  /* 0x0000006568667211 */ /* 0x000fe200078f28ff */
[----:B------:R-:W-:Y:S01]  /*10b0*/  IMAD.MOV.U32 R40, RZ, RZ, 0x20 ;  /* 0x00000020ff287424 */ /* 0x000fe200078e00ff */
[----:B------:R-:W-:Y:S01]  /*10c0*/  ULDC UR4, c[0x0][0x168] ;  /* 0x00005a0000047ab9 */ /* 0x000fe20000000800 */
[----:B------:R-:W-:Y:S01]  /*10d0*/  IMAD.IADD R38, R39, 0x1, -R3 ;  /* 0x0000000127267824 */ /* 0x000fe200078e0a03 */
[----:B------:R-:W-:Y:S01]  /*10e0*/  UIADD3 UR5, UR11, UR5, URZ ;  /* 0x000000050b057290 */ /* 0x000fe2000fffe03f */
[----:B-1----:R-:W-:Y:S01]  /*10f0*/  IADD3 R4, R219, UR21, RZ ;  /* 0x00000015db047c10 */ /* 0x002fe2000fffe0ff */
[----:B------:R-:W-:Y:S01]  /*1100*/  UIMAD UR4, UR6, UR4, URZ ;  /* 0x00000004060472a4 */ /* 0x000fe2000f8e023f */
[----:B------:R-:W-:Y:S01]  /*1110*/  IADD3 R5, R6, 0x20, RZ ;  /* 0x0000002006057810 */ /* 0x000fe20007ffe0ff */
[----:B------:R-:W-:Y:S01]  /*1120*/  IMAD.U32 R9, RZ, RZ, UR11 ;  /* 0x0000000bff097e24 */ /* 0x000fe2000f8e00ff */
[----:B------:R-:W-:Y:S01]  /*1130*/  SHF.R.S32.HI R103, RZ, 0x5, R102 ;  /* 0x00000005ff677819 */ /* 0x000fe20000011466 */
[----:B------:R-:W-:-:S02]  /*1140*/  @P1 IMAD.HI.U32 R2, R4, c[0x0][0x2c8], RZ ;  /* 0x0000b20004021a27 */ /* 0x000fc400078e00ff */
[----:B------:R-:W-:Y:S02]  /*1150*/  ISETP.GE.AND P3, PT, R5, UR4, PT ;  /* 0x0000000405007c0c */ /* 0x000fe4000bf66270 */
[----:B------:R-:W-:Y:S01]  /*1160*/  IMAD.MOV.U32 R10, RZ, RZ, R4 ;  /* 0x000000ffff0a7224 */ /* 0x000fe200078e0004 */
[----:B------:R-:W-:Y:S01]  /*1170*/  @P0 SHF.R.U32.HI R10, RZ, c[0x0][0x2cc], R2 ;  /* 0x0000b300ff0a0a19 */ /* 0x000fe20000011602 */
[----:B------:R-:W-:Y:S01]  /*1180*/  IMAD.U32 R8, RZ, RZ, UR10 ;  /* 0x0000000aff087e24 */ /* 0x000fe2000f8e00ff */
[----:B------:R-:W-:Y:S01]  /*1190*/  LEA.HI R2, R104, R101, RZ, 0x4 ;  /* 0x0000006568027211 */ /* 0x000fe200078f20ff */
[----:B------:R-:W-:Y:S01]  /*11a0*/  IMAD.U32 R9, RZ, RZ, UR5 ;  /* 0x00000005ff097e24 */ /* 0x000fe2000f8e00ff */
[--C-:B------:R-:W-:Y:S01]  /*11b0*/  SHF.R.S32.HI R11, RZ, 0x1f, R10.reuse ;  /* 0x0000001fff0b7819 */ /* 0x100fe2000001140a */
[----:B------:R-:W-:Y:S01]  /*11c0*/  IMAD.MOV R7, RZ, RZ, -R10 ;  /* 0x000000ffff077224 */ /* 0x000fe200078e0a0a */
[----:B------:R-:W-:Y:S01]  /*11d0*/  SHF.R.S32.HI R5, RZ, 0x4, R2 ;  /* 0x00000004ff057819 */ /* 0x000fe20000011402 */
[----:B------:R-:W-:Y:S01]  /*11e0*/  IMAD.WIDE.U32 R8, R10, c[0x0][0x1b0], R8 ;  /* 0x00006c000a087a25 */ /* 0x000fe200078e0008 */
[----:B------:R-:W-:-:S02]  /*11f0*/  ISETP.GE.AND P4, PT, R6, UR4, PT ;  /* 0x0000000406007c0c */ /* 0x000fc4000bf86270 */
[C---:B------:R-:W-:Y:S01]  /*1200*/  LEA.HI R214, R2.reuse, R5, RZ, 0x1 ;  /* 0x0000000502d67211 */ /* 0x040fe200078f08ff */
[----:B------:R-:W-:Y:S01]  /*1210*/  IMAD R11, R11, c[0x0][0x1b0], RZ ;  /* 0x00006c000b0b7a24 */ /* 0x000fe200078e02ff */
[----:B------:R-:W-:Y:S01]  /*1220*/  LOP3.LUT R2, R2, 0xfffffff0, RZ, 0xc0, !PT ;  /* 0xfffffff002027812 */ /* 0x000fe200078ec0ff */
[----:B------:R-:W-:Y:S01]  /*1230*/  IMAD R4, R7, c[0x0][0x2c4], R4 ;  /* 0x0000b10007047a24 */ /* 0x000fe200078e0204 */
[----:B------:R-:W-:Y:S01]  /*1240*/  LOP3.LUT R214, R214, 0xfffffffe, RZ, 0xc0, !PT ;  /* 0xfffffffed6d67812 */ /* 0x000fe200078ec0ff */
[----:B------:R-:W-:Y:S01]  /*1250*/  IMAD R11, R10, c[0x0][0x1b4], R11 ;  /* 0x00006d000a0b7a24 */ /* 0x000fe200078e020b */
[C---:B------:R-:W-:Y:S02]  /*1260*/  IADD3 R10, R6.reuse, 0x40, RZ ;  /* 0x00000040060a7810 */ /* 0x040fe40007ffe0ff */
[----:B------:R-:W-:Y:S01]  /*1270*/  SHF.R.S32.HI R7, RZ, 0x1f, R4 ;  /* 0x0000001fff077819 */ /* 0x000fe20000011404 */
[----:B------:R-:W-:Y:S01]  /*1280*/  IMAD.IADD R9, R9, 0x1, R11 ;  /* 0x0000000109097824 */ /* 0x000fe200078e020b */
[----:B------:R-:W-:Y:S01]  /*1290*/  IADD3 R6, R6, 0x60, RZ ;  /* 0x0000006006067810 */ /* 0x000fe20007ffe0ff */
[----:B------:R-:W-:Y:S01]  /*12a0*/  IMAD.IADD R214, R5, 0x1, -R214 ;  /* 0x0000000105d67824 */ /* 0x000fe200078e0ad6 */
[----:B------:R-:W-:Y:S01]  /*12b0*/  ISETP.GE.AND P2, PT, R10, UR4, PT ;  /* 0x000000040a007c0c */ /* 0x000fe2000bf46270 */
[----:B------:R-:W-:Y:S01]  /*12c0*/  IMAD R7, R7, c[0x0][0x1a8], RZ ;  /* 0x00006a0007077a24 */ /* 0x000fe200078e02ff */
[----:B------:R-:W-:Y:S01]  /*12d0*/  ISETP.GE.AND P5, PT, R6, UR4, PT ;  /* 0x0000000406007c0c */ /* 0x000fe2000bfa6270 */
[----:B------:R-:W-:Y:S01]  /*12e0*/  IMAD.SHL.U32 R6, R3, 0x40, RZ ;  /* 0x0000004003067824 */ /* 0x000fe200078e00ff */
[----:B------:R-:W-:Y:S01]  /*12f0*/  ULDC.64 UR4, c[0x0][0x1e8] ;  /* 0x00007a0000047ab9 */ /* 0x000fe20000000a00 */
[C---:B------:R-:W-:Y:S01]  /*1300*/  IMAD R7, R4.reuse, c[0x0][0x1ac], R7 ;  /* 0x00006b0004077a24 */ /* 0x040fe200078e0207 */
[----:B------:R-:W-:Y:S01]  /*1310*/  UIMAD.WIDE.U32 UR10, UR9, UR4, URZ ;  /* 0x00000004090a72a5 */ /* 0x000fe2000f8e003f */
[----:B------:R-:W-:Y:S01]  /*1320*/  IMAD.WIDE.U32 R4, R4, c[0x0][0x1a8], R8 ;  /* 0x00006a0004047a25 */ /* 0x000fe200078e0008 */
[----:B------:R-:W-:Y:S01]  /*1330*/  LOP3.LUT R8, R6, 0x1c0, RZ, 0xc0, !PT ;  /* 0x000001c006087812 */ /* 0x000fe200078ec0ff */
[----:B------:R-:W-:-:S02]  /*1340*/  UIMAD UR4, UR16, UR4, URZ ;  /* 0x00000004100472a4 */ /* 0x000fc4000f8e023f */
[----:B------:R-:W-:Y:S01]  /*1350*/  IMAD.MOV R6, RZ, RZ, -R0 ;  /* 0x000000ffff067224 */ /* 0x000fe200078e0a00 */
[----:B------:R-:W-:Y:S01]  /*1360*/  SHF.R.U32.HI R0, RZ, 0x3, R8 ;  /* 0x00000003ff007819 */ /* 0x000fe20000011608 */
[----:B------:R-:W-:Y:S01]  /*1370*/  UIMAD UR4, UR9, UR5, UR4 ;  /* 0x00000005090472a4 */ /* 0x000fe2000f8e0204 */
[----:B------:R-:W-:Y:S01]  /*1380*/  LOP3.LUT R9, R8, 0x38, R231, 0xf8, !PT ;  /* 0x0000003808097812 */ /* 0x000fe200078ef8e7 */
[----:B------:R-:W-:Y:S01]  /*1390*/  IMAD R217, R6, c[0x0][0x2b8], R217 ;  /* 0x0000ae0006d97a24 */ /* 0x000fe200078e02d9 */
[C---:B------:R-:W-:Y:S01]  /*13a0*/  LEA R24, P0, R4.reuse, c[0x0][0x160], 0x1 ;  /* 0x0000580004187a11 */ /* 0x040fe200078008ff */
[----:B------:R-:W-:Y:S01]  /*13b0*/  IMAD.IADD R8, R5, 0x1, R7 ;  /* 0x0000000105087824 */ /* 0x000fe200078e0207 */
[----:B------:R-:W-:Y:S01]  /*13c0*/  LOP3.LUT R9, R9, R0, RZ, 0x3c, !PT ;  /* 0x0000000009097212 */ /* 0x000fe200078e3cff */
[----:B------:R-:W-:Y:S01]  /*13d0*/  IMAD.IADD R5, R101, 0x1, -R2 ;  /* 0x0000000165057824 */ /* 0x000fe200078e0a02 */
[----:B------:R-:W-:Y:S01]  /*13e0*/  SHF.R.S32.HI R21, RZ, 0x1f, R217 ;  /* 0x0000001fff157819 */ /* 0x000fe200000114d9 */
[----:B------:R-:W-:Y:S01]  /*13f0*/  IMAD.WIDE.U32 R10, R217, c[0x0][0x1e0], RZ ;  /* 0x00007800d90a7a25 */ /* 0x000fe200078e00ff */
[----:B------:R-:W-:Y:S01]  /*1400*/  LEA.HI.X R8, R4, c[0x0][0x164], R8, 0x1, P0 ;  /* 0x0000590004087a11 */ /* 0x000fe200000f0c08 */
[----:B------:R-:W-:Y:S01]  /*1410*/  SHFL.IDX PT, R16, R24, RZ, 0x181f ;  /* 0x00181fff18107589 */ /* 0x000fe200000e0000 */
[----:B------:R-:W-:Y:S01]  /*1420*/  SHF.R.S32.HI R2, RZ, 0x1f, R5 ;  /* 0x0000001fff027819 */ /* 0x000fe20000011405 */
[----:B------:R-:W-:Y:S01]  /*1430*/  IMAD R6, R21, c[0x0][0x1e0], RZ ;  /* 0x0000780015067a24 */ /* 0x000fe200078e02ff */
[----:B------:R-:W-:Y:S01]  /*1440*/  SHF.R.S32.HI R4, RZ, 0x1f, R41 ;  /* 0x0000001fff047819 */ /* 0x000fe20000011429 */
[----:B------:R-:W1:Y:S01]  /*1450*/  SHFL.IDX PT, R17, R8, RZ, 0x181f ;  /* 0x00181fff08117589 */ /* 0x000e6200000e0000 */
[----:B------:R-:W-:Y:S01]  /*1460*/  LEA.HI R2, R2, R5, RZ, 0x3 ;  /* 0x0000000502027211 */ /* 0x000fe200078f18ff */
[----:B------:R-:W-:Y:S01]  /*1470*/  IMAD R6, R217, c[0x0][0x1e4], R6 ;  /* 0x00007900d9067a24 */ /* 0x000fe200078e0206 */
[----:B------:R-:W-:Y:S01]  /*1480*/  LEA.HI R4, R4, R41, RZ, 0x3 ;  /* 0x0000002904047211 */ /* 0x000fe200078f18ff */
[----:B------:R-:W-:Y:S01]  /*1490*/  SHFL.IDX PT, R22, R24, 0x1, 0x181f ;  /* 0x00381f0018167f89 */ /* 0x000fe200000e0000 */
[----:B------:R-:W-:Y:S01]  /*14a0*/  LOP3.LUT R0, R2, 0xfffffff8, RZ, 0xc0, !PT ;  /* 0xfffffff802007812 */ /* 0x000fe200078ec0ff */
[----:B------:R-:W-:Y:S01]  /*14b0*/  IMAD.IADD R7, R11, 0x1, R6 ;  /* 0x000000010b077824 */ /* 0x000fe200078e0206 */
[----:B------:R-:W-:Y:S01]  /*14c0*/  UIADD3 UR6, UR11, UR4, URZ ;  /* 0x000000040b067290 */ /* 0x000fe2000fffe03f */
[----:B------:R-:W-:Y:S01]  /*14d0*/  IMAD.MOV.U32 R6, RZ, RZ, R10 ;  /* 0x000000ffff067224 */ /* 0x000fe200078e000a */
[----:B------:R-:W3:Y:S01]  /*14e0*/  SHFL.IDX PT, R23, R8, 0x1, 0x181f ;  /* 0x00381f0008177f89 */ /* 0x000ee200000e0000 */
[----:B------:R-:W-:Y:S01]  /*14f0*/  IMAD.IADD R0, R5, 0x1, -R0 ;  /* 0x0000000105007824 */ /* 0x000fe200078e0a00 */
[----:B------:R-:W-:Y:S01]  /*1500*/  LOP3.LUT R230, R4, 0xfffffff8, RZ, 0xc0, !PT ;  /* 0xfffffff804e67812 */ /* 0x000fe200078ec0ff */
[----:B------:R-:W-:Y:S01]  /*1510*/  IMAD.SHL.U32 R2, R2, 0x40, RZ ;  /* 0x0000004002027824 */ /* 0x000fe200078e00ff */
[----:B------:R-:W-:Y:S01]  /*1520*/  LOP3.LUT R218, R9, 0xfffffe00, R218, 0xf8, !PT ;  /* 0xfffffe0009da7812 */ /* 0x000fe200078ef8da */
[----:B------:R-:W-:Y:S01]  /*1530*/  SHFL.IDX PT, R14, R24, 0x2, 0x181f ;  /* 0x00581f00180e7f89 */ /* 0x000fe200000e0000 */
[----:B------:R-:W-:Y:S01]  /*1540*/  ISETP.GE.AND P0, PT, R231, c[0x0][0x198], PT ;  /* 0x00006600e7007a0c */ /* 0x000fe20003f06270 */
[----:B------:R-:W-:Y:S01]  /*1550*/  IMAD.SHL.U32 R3, R3, 0x8, RZ ;  /* 0x0000000803037824 */ /* 0x000fe200078e00ff */
[----:B------:R-:W-:Y:S01]  /*1560*/  ULDC.64 UR4, c[0x0][0x210] ;  /* 0x0000840000047ab9 */ /* 0x000fe20000000a00 */
[----:B------:R-:W4:Y:S01]  /*1570*/  SHFL.IDX PT, R15, R8, 0x2, 0x181f ;  /* 0x00581f00080f7f89 */ /* 0x000f2200000e0000 */
[----:B------:R-:W-:Y:S01]  /*1580*/  IMAD.SHL.U32 R218, R218, 0x2, RZ ;  /* 0x00000002dada7824 */ /* 0x000fe200078e00ff */
[----:B------:R-:W-:Y:S01]  /*1590*/  UIMAD.WIDE.U32 UR18, UR9, UR4, URZ ;  /* 0x00000004091272a5 */ /* 0x000fe2000f8e003f */
[----:B------:R-:W-:Y:S01]  /*15a0*/  SHF.R.S32.HI R233, RZ, 0x1f, R230 ;  /* 0x0000001fffe97819 */ /* 0x000fe200000114e6 */
[----:B------:R4:W-:Y:S01]  /*15b0*/  SHFL.IDX PT, R10, R24, 0x3, 0x181f ;  /* 0x00781f00180a7f89 */ /* 0x0009e200000e0000 */
[----:B------:R-:W-:Y:S01]  /*15c0*/  UIMAD UR4, UR16, UR4, URZ ;  /* 0x00000004100472a4 */ /* 0x000fe2000f8e023f */
[C-C-:B-1----:R-:W-:Y:S01]  /*15d0*/  @!P4 IMAD.WIDE R18, R231.reuse, 0x2, R16.reuse ;  /* 0x00000002e712c825 */ /* 0x142fe200078e0210 */
[----:B------:R-:W-:Y:S01]  /*15e0*/  IADD3 R226, R218, 0x100, RZ ;  /* 0x00000100dae27810 */ /* 0x000fe20007ffe0ff */
[----:B------:R-:W1:Y:S01]  /*15f0*/  SHFL.IDX PT, R11, R8, 0x3, 0x181f ;  /* 0x00781f00080b7f89 */ /* 0x000e6200000e0000 */
[----:B------:R-:W-:Y:S01]  /*1600*/  UIMAD UR4, UR9, UR5, UR4 ;  /* 0x00000005090472a4 */ /* 0x000fe2000f8e0204 */
[----:B------:R-:W-:Y:S01]  /*1610*/  @!P4 IMAD.WIDE R16, R230, 0x2, R16 ;  /* 0x00000002e610c825 */ /* 0x000fe200078e0210 */
[C---:B------:R-:W-:Y:S01]  /*1620*/  IADD3 R225, R218.reuse, 0x3100, RZ ;  /* 0x00003100dae17810 */ /* 0x040fe20007ffe0ff */
[----:B------:R1:W-:Y:S01]  /*1630*/  @!P4 LDGSTS.E.BYPASS.LTC128B.128 [R218+0x100], [R18.64], !P0 ;  /* 0x0010000012dacfae */ /* 0x0003e2000c101d4e */
[----:B------:R-:W-:Y:S01]  /*1640*/  UIADD3 UR16, UR19, UR4, URZ ;  /* 0x0000000413107290 */ /* 0x000fe2000fffe03f */
[----:B------:R-:W-:Y:S01]  /*1650*/  IADD3 R224, R218, 0x1100, RZ ;  /* 0x00001100dae07810 */ /* 0x000fe20007ffe0ff */
[C---:B---3--:R-:W-:Y:S01]  /*1660*/  @!P3 IMAD.WIDE R12, R231.reuse, 0x2, R22 ;  /* 0x00000002e70cb825 */ /* 0x048fe200078e0216 */
[----:B------:R3:W-:Y:S01]  /*1670*/  @!P4 LDGSTS.E.BYPASS.LTC128B.128 [R218+0x4100], [R16.64], !P6 ;  /* 0x0410000010dacfae */ /* 0x0007e2000f101d4e */
[----:B------:R-:W-:-:S02]  /*1680*/  ISETP.GE.AND P4, PT, R231, c[0x0][0x1d4], PT ;  /* 0x00007500e7007a0c */ /* 0x000fc40003f86270 */
[----:B------:R-:W-:Y:S01]  /*1690*/  @!P3 IMAD.WIDE R22, R230, 0x2, R22 ;  /* 0x00000002e616b825 */ /* 0x000fe200078e0216 */
[----:B------:R1:W-:Y:S01]  /*16a0*/  @!P3 LDGSTS.E.BYPASS.LTC128B.128 [R218+0x1100], [R12.64], !P0 ;  /* 0x011000000cdabfae */ /* 0x0003e2000c101d4e */
[----:B------:R-:W-:-:S03]  /*16b0*/  IADD3 R223, R218, 0x4100, RZ ;  /* 0x00004100dadf7810 */ /* 0x000fc60007ffe0ff */
[----:B------:R1:W-:Y:S01]  /*16c0*/  @!P3 LDGSTS.E.BYPASS.LTC128B.128 [R218+0x5100], [R22.64], !P6 ;  /* 0x0510000016dabfae */ /* 0x0003e2000f101d4e */
[----:B------:R-:W-:Y:S01]  /*16d0*/  ISETP.GE.AND P3, PT, R41, c[0x0][0x1d4], PT ;  /* 0x0000750029007a0c */ /* 0x000fe20003f66270 */
[----:B----4-:R-:W-:-:S03]  /*16e0*/  IMAD.SHL.U32 R24, R214, 0x8, RZ ;  /* 0x00000008d6187824 */ /* 0x010fc600078e00ff */
[----:B------:R-:W-:Y:S01]  /*16f0*/  SEL R232, RZ, 0x10, P3 ;  /* 0x00000010ffe87807 */ /* 0x000fe20001800000 */
[----:B---3--:R-:W-:-:S04]  /*1700*/  @!P2 IMAD.WIDE R16, R231, 0x2, R14 ;  /* 0x00000002e710a825 */ /* 0x008fc800078e020e */
[----:B------:R-:W-:Y:S01]  /*1710*/  @!P2 IMAD.WIDE R14, R230, 0x2, R14 ;  /* 0x00000002e60ea825 */ /* 0x000fe200078e020e */
[----:B------:R3:W-:Y:S03]  /*1720*/  @!P2 LDGSTS.E.BYPASS.LTC128B.128 [R218+0x2100], [R16.64], !P0 ;  /* 0x0210000010daafae */ /* 0x0007e6000c101d4e */
[--C-:B-1----:R-:W-:Y:S01]  /*1730*/  @!P5 IMAD.WIDE R12, R231, 0x2, R10.reuse ;  /* 0x00000002e70cd825 */ /* 0x102fe200078e020a */
[----:B------:R1:W-:Y:S01]  /*1740*/  @!P2 LDGSTS.E.BYPASS.LTC128B.128 [R218+0x6100], [R14.64], !P6 ;  /* 0x061000000edaafae */ /* 0x0003e2000f101d4e */
[----:B------:R-:W-:Y:S02]  /*1750*/  ISETP.GE.AND P2, PT, R38, 0x1, PT ;  /* 0x000000012600780c */ /* 0x000fe40003f46270 */
[----:B------:R-:W-:Y:S01]  /*1760*/  @!P5 IMAD.WIDE R10, R230, 0x2, R10 ;  /* 0x00000002e60ad825 */ /* 0x000fe200078e020a */
[----:B------:R4:W-:Y:S01]  /*1770*/  @!P5 LDGSTS.E.BYPASS.LTC128B.128 [R218+0x3100], [R12.64], !P0 ;  /* 0x031000000cdadfae */ /* 0x0009e2000c101d4e */
[----:B------:R-:W-:-:S03]  /*1780*/  ISETP.GT.AND P0, PT, R38, 0x40, PT ;  /* 0x000000402600780c */ /* 0x000fc60003f04270 */
[----:B------:R1:W-:Y:S04]  /*1790*/  @!P5 LDGSTS.E.BYPASS.LTC128B.128 [R218+0x7100], [R10.64], !P6 ;  /* 0x071000000adadfae */ /* 0x0003e8000f101d4e */
[----:B------:R-:W0:Y:S01]  /*17a0*/  LDGDEPBAR ;  /* 0x00000000000079af */ /* 0x000e220000000000 */
[----:B--2---:R-:W-:Y:S01]  /*17b0*/  SHF.R.S32.HI R20, RZ, 0x1f, R216 ;  /* 0x0000001fff147819 */ /* 0x004fe200000114d8 */
[----:B------:R-:W-:-:S04]  /*17c0*/  IMAD.WIDE.U32 R6, R216, c[0x0][0x1f0], R6 ;  /* 0x00007c00d8067a25 */ /* 0x000fc800078e0006 */
[----:B------:R-:W-:Y:S01]  /*17d0*/  IMAD R5, R20, c[0x0][0x1f0], RZ ;  /* 0x00007c0014057a24 */ /* 0x000fe200078e02ff */
[----:B------:R-:W-:Y:S01]  /*17e0*/  IADD3 R9, P1, R6, UR10, RZ ;  /* 0x0000000a06097c10 */ /* 0x000fe2000ff3e0ff */
[----:B------:R-:W-:Y:S02]  /*17f0*/  IMAD.U32 R6, RZ, RZ, UR9 ;  /* 0x00000009ff067e24 */ /* 0x000fe4000f8e00ff */
[----:B------:R-:W-:-:S05]  /*1800*/  IMAD R4, R216, c[0x0][0x1f4], R5 ;  /* 0x00007d00d8047a24 */ /* 0x000fca00078e0205 */
[----:B------:R-:W-:Y:S01]  /*1810*/  IADD3.X R4, R7, UR6, R4, P1, !PT ;  /* 0x0000000607047c10 */ /* 0x000fe20008ffe404 */
[----:B------:R-:W-:Y:S01]  /*1820*/  IMAD R7, R217, c[0x0][0x1e0], RZ ;  /* 0x00007800d9077a24 */ /* 0x000fe200078e02ff */
[----:B------:R-:W-:-:S03]  /*1830*/  LEA R5, P1, R9, c[0x0][0x1c8], 0x1 ;  /* 0x0000720009057a11 */ /* 0x000fc600078208ff */
[----:B------:R-:W-:Y:S01]  /*1840*/  IMAD R7, R216, c[0x0][0x1f0], R7 ;  /* 0x00007c00d8077a24 */ /* 0x000fe200078e0207 */
[----:B------:R-:W-:Y:S01]  /*1850*/  LEA.HI.X R4, R9, c[0x0][0x1cc], R4, 0x1, P1 ;  /* 0x0000730009047a11 */ /* 0x000fe200008f0c04 */
[----:B------:R-:W-:Y:S01]  /*1860*/  SHFL.IDX PT, R8, R5, RZ, 0x181f ;  /* 0x00181fff05087589 */ /* 0x000fe200000e0000 */
[----:B------:R-:W-:Y:S01]  /*1870*/  ISETP.GE.AND P1, PT, R38, 0x21, PT ;  /* 0x000000212600780c */ /* 0x000fe20003f26270 */
[----:B------:R-:W-:Y:S02]  /*1880*/  IMAD R6, R6, c[0x0][0x1e8], R7 ;  /* 0x00007a0006067a24 */ /* 0x000fe400078e0207 */
[----:B------:R-:W4:Y:S01]  /*1890*/  SHFL.IDX PT, R9, R4, RZ, 0x181f ;  /* 0x00181fff04097589 */ /* 0x000f2200000e0000 */
[----:B------:R-:W-:Y:S02]  /*18a0*/  IMAD.SHL.U32 R7, R0, 0x40, RZ ;  /* 0x0000004000077824 */ /* 0x000fe400078e00ff */
[----:B------:R-:W-:Y:S01]  /*18b0*/  LEA R6, R6, c[0x0][0x1c8], 0x1 ;  /* 0x0000720006067a11 */ /* 0x000fe200078e08ff */
[----:B------:R-:W-:Y:S02]  /*18c0*/  SHFL.IDX PT, R18, R5, 0x1, 0x181f ;  /* 0x00381f0005127f89 */ /* 0x000fe400000e0000 */
[----:B------:R-:W-:-:S02]  /*18d0*/  LOP3.LUT R7, R7, 0x1c0, RZ, 0xc0, !PT ;  /* 0x000001c007077812 */ /* 0x000fc400078ec0ff */
[----:B------:R-:W2:Y:S02]  /*18e0*/  SHFL.IDX PT, R19, R4, 0x1, 0x181f ;  /* 0x00381f0004137f89 */ /* 0x000ea400000e0000 */
[----:B------:R-:W-:Y:S02]  /*18f0*/  LOP3.LUT R24, R7, 0x8, R24, 0xf8, !PT ;  /* 0x0000000807187812 */ /* 0x000fe400078ef818 */
[----:B------:R1:W-:Y:S01]  /*1900*/  SHFL.IDX PT, R22, R6, 0x2, 0x181f ;  /* 0x00581f0006167f89 */ /* 0x0003e200000e0000 */
[----:B------:R-:W-:-:S03]  /*1910*/  SHF.R.U32.HI R7, RZ, 0x3, R7 ;  /* 0x00000003ff077819 */ /* 0x000fc60000011607 */
[----:B------:R2:W3:Y:S01]  /*1920*/  SHFL.IDX PT, R23, R4, 0x2, 0x181f ;  /* 0x00581f0004177f89 */ /* 0x0004e200000e0000 */
[----:B------:R-:W-:-:S04]  /*1930*/  LOP3.LUT R7, R24, R7, RZ, 0x3c, !PT ;  /* 0x0000000718077212 */ /* 0x000fc800078e3cff */
[----:B------:R-:W-:Y:S01]  /*1940*/  LOP3.LUT R2, R7, 0xfffffe00, R2, 0xf8, !PT ;  /* 0xfffffe0007027812 */ /* 0x000fe200078ef802 */
[----:B----4-:R-:W-:-:S04]  /*1950*/  @P2 IMAD.WIDE R12, R230, 0x2, R8 ;  /* 0x00000002e60c2825 */ /* 0x010fc800078e0208 */
[----:B------:R-:W-:Y:S02]  /*1960*/  IMAD R7, R103, 0x400, R2 ;  /* 0x0000040067077824 */ /* 0x000fe400078e0202 */
[----:B-1----:R-:W-:Y:S02]  /*1970*/  IMAD.SHL.U32 R6, R42, 0x40, RZ ;  /* 0x000000402a067824 */ /* 0x002fe400078e00ff */
[----:B--2---:R-:W-:-:S03]  /*1980*/  @P2 IMAD.WIDE R4, R231, 0x2, R8 ;  /* 0x00000002e7042825 */ /* 0x004fc600078e0208 */
[----:B------:R-:W-:Y:S01]  /*1990*/  LOP3.LUT R6, R6, 0x1c0, RZ, 0xc0, !PT ;  /* 0x000001c006067812 */ /* 0x000fe200078ec0ff */
[C---:B------:R-:W-:Y:S01]  /*19a0*/  @P1 IMAD.WIDE R8, R231.reuse, 0x2, R18 ;  /* 0x00000002e7081825 */ /* 0x040fe200078e0212 */
[----:B------:R1:W-:Y:S02]  /*19b0*/  @P2 LDGSTS.E.BYPASS.LTC128B.128 [R218+0x8100], [R4.64], !P4 ;  /* 0x0810000004da2fae */ /* 0x0003e4000e101d4e */
[----:B------:R-:W-:Y:S01]  /*19c0*/  LOP3.LUT R3, R6, 0x8, R3, 0xf8, !PT ;  /* 0x0000000806037812 */ /* 0x000fe200078ef803 */
[C---:B------:R-:W-:Y:S01]  /*19d0*/  @P1 IMAD.WIDE R18, R230.reuse, 0x2, R18 ;  /* 0x00000002e6121825 */ /* 0x040fe200078e0212 */
[----:B------:R2:W-:Y:S03]  /*19e0*/  @P2 LDGSTS.E.BYPASS.LTC128B.128 [R218+0xb100], [R12.64], !P3 ;  /* 0x0b1000000cda2fae */ /* 0x0005e6000d901d4e */
[--C-:B---3--:R-:W-:Y:S01]  /*19f0*/  @P0 IMAD.WIDE R14, R231, 0x2, R22.reuse ;  /* 0x00000002e70e0825 */ /* 0x108fe200078e0216 */
[----:B------:R3:W-:Y:S03]  /*1a00*/  @P1 LDGSTS.E.BYPASS.LTC128B.128 [R218+0x9100], [R8.64], !P4 ;  /* 0x0910000008da1fae */ /* 0x0007e6000e101d4e */
[----:B------:R-:W-:Y:S01]  /*1a10*/  @P0 IMAD.WIDE R22, R230, 0x2, R22 ;  /* 0x00000002e6160825 */ /* 0x000fe200078e0216 */
[----:B------:R4:W-:Y:S01]  /*1a20*/  @P1 LDGSTS.E.BYPASS.LTC128B.128 [R218+0xc100], [R18.64], !P3 ;  /* 0x0c10000012da1fae */ /* 0x0009e2000d901d4e */
[----:B------:R-:W-:-:S02]  /*1a30*/  R2P PR, R0, 0x6 ;  /* 0x0000000600007804 */ /* 0x000fc40000000000 */
[----:B------:R-:W-:Y:S01]  /*1a40*/  ISETP.GE.AND P6, PT, R231, c[0x0][0x1d4], PT ;  /* 0x00007500e7007a0c */ /* 0x000fe20003fc6270 */
[----:B------:R2:W-:Y:S03]  /*1a50*/  @P0 LDGSTS.E.BYPASS.LTC128B.128 [R218+0xa100], [R14.64], !P4 ;  /* 0x0a1000000eda0fae */ /* 0x0005e6000e101d4e */
[----:B------:R-:W-:Y:S01]  /*1a60*/  ISETP.LT.OR P5, PT, R38, 0x1, P6 ;  /* 0x000000012600780c */ /* 0x000fe200037a1670 */
[----:B------:R2:W-:Y:S01]  /*1a70*/  @P0 LDGSTS.E.BYPASS.LTC128B.128 [R218+0xd100], [R22.64], !P3 ;  /* 0x0d10000016da0fae */ /* 0x0005e2000d901d4e */
[----:B------:R-:W-:-:S03]  /*1a80*/  LOP3.LUT P0, RZ, R42, 0x2, RZ, 0xc0, !PT ;  /* 0x000000022aff7812 */ /* 0x000fc6000780c0ff */
[----:B------:R-:W0:Y:S01]  /*1a90*/  LDGDEPBAR ;  /* 0x00000000000079af */ /* 0x000e220000000000 */
[----:B-1----:R-:W-:Y:S01]  /*1aa0*/  SHF.R.U32.HI R4, RZ, 0x3, R6 ;  /* 0x00000003ff047819 */ /* 0x002fe20000011606 */
[----:B------:R-:W-:-:S03]  /*1ab0*/  IMAD.MOV.U32 R5, RZ, RZ, 0x10 ;  /* 0x00000010ff057424 */ /* 0x000fc600078e00ff */
[----:B------:R-:W-:Y:S02]  /*1ac0*/  LOP3.LUT R3, R3, R4, RZ, 0x3c, !PT ;  /* 0x0000000403037212 */ /* 0x000fe400078e3cff */
[----:B------:R-:W-:Y:S02]  /*1ad0*/  SEL R5, R5, 0xfffffff0, !P1 ;  /* 0xfffffff005057807 */ /* 0x000fe40004800000 */
[C---:B------:R-:W-:Y:S01]  /*1ae0*/  LEA R4, R7.reuse, 0x100, 0x1 ;  /* 0x0000010007047811 */ /* 0x040fe200078e08ff */
[----:B------:R-:W-:Y:S01]  /*1af0*/  IMAD R214, R214, 0x200, R3 ;  /* 0x00000200d6d67824 */ /* 0x000fe200078e0203 */
[----:B------:R-:W-:Y:S01]  /*1b00*/  SEL R3, R40, 0xffffffe0, !P2 ;  /* 0xffffffe028037807 */ /* 0x000fe20005000000 */
[----:B------:R-:W-:Y:S02]  /*1b10*/  IMAD.SHL.U32 R7, R7, 0x2, RZ ;  /* 0x0000000207077824 */ /* 0x000fe400078e00ff */
[--C-:B------:R-:W-:Y:S02]  /*1b20*/  IMAD R6, R5, 0x2, R4.reuse ;  /* 0x0000000205067824 */ /* 0x100fe400078e0204 */
[----:B------:R-:W-:-:S02]  /*1b30*/  IMAD R4, R3, 0x2, R4 ;  /* 0x0000000203047824 */ /* 0x000fc400078e0204 */
[----:B------:R-:W-:Y:S02]  /*1b40*/  IMAD R0, R3, 0x2, R6 ;  /* 0x0000000203007824 */ /* 0x000fe400078e0206 */
[----:B------:R-:W-:Y:S01]  /*1b50*/  IMAD.SHL.U32 R214, R214, 0x2, RZ ;  /* 0x00000002d6d67824 */ /* 0x000fe200078e00ff */
[----:B------:R-:W-:-:S04]  /*1b60*/  DEPBAR.LE SB0, 0x1 ;  /* 0x000080400000791a */ /* 0x000fc80000000000 */
[----:B------:R-:W-:Y:S01]  /*1b70*/  BAR.SYNC.DEFER_BLOCKING 0x0 ;  /* 0x0000000000007b1d */ /* 0x000fe20000010000 */
[----:B------:R-:W-:-:S05]  /*1b80*/  IADD3 R213, R214, 0x8120, RZ ;  /* 0x00008120d6d57810 */ /* 0x000fca0007ffe0ff */
[----:B------:R-:W-:Y:S04]  /*1b90*/  LDSM.16.M88.4 R120, [R7+0x100] ;  /* 0x000100000778783b */ /* 0x000fe80000000200 */
[----:B------:R1:W-:Y:S04]  /*1ba0*/  LDSM.16.M88.4 R180, [R7+0x4100] ;  /* 0x0041000007b4783b */ /* 0x0003e80000000200 */
[----:B------:R-:W-:Y:S04]  /*1bb0*/  LDSM.16.M88.4 R144, [R6] ;  /* 0x000000000690783b */ /* 0x000fe80000000200 */
[----:B------:R2:W-:Y:S04]  /*1bc0*/  LDSM.16.M88.4 R184, [R6+0x4000] ;  /* 0x0040000006b8783b */ /* 0x0005e80000000200 */
[----:B------:R-:W-:Y:S04]  /*1bd0*/  LDSM.16.M88.4 R172, [R4] ;  /* 0x0000000004ac783b */ /* 0x000fe80000000200 */
[----:B------:R-:W-:Y:S04]  /*1be0*/  LDSM.16.M88.4 R188, [R4+0x4000] ;  /* 0x0040000004bc783b */ /* 0x000fe80000000200 */
[----:B------:R-:W-:Y:S01]  /*1bf0*/  LDSM.16.M88.4 R176, [R0] ;  /* 0x0000000000b0783b */ /* 0x000fe20000000200 */
[----:B-1----:R-:W-:-:S03]  /*1c00*/  IADD3 R7, R214, 0x8100, RZ ;  /* 0x00008100d6077810 */ /* 0x002fc60007ffe0ff */
[----:B------:R1:W-:Y:S01]  /*1c10*/  LDSM.16.M88.4 R192, [R0+0x4000] ;  /* 0x0040000000c0783b */ /* 0x0003e20000000200 */
[----:B------:R-:W-:-:S03]  /*1c20*/  @P0 IADD3 R213, R7, -0x20, RZ ;  /* 0xffffffe007d50810 */ /* 0x000fc60007ffe0ff */
[----:B------:R-:W-:Y:S01]  /*1c30*/  BAR.SYNC.DEFER_BLOCKING 0x0 ;  /* 0x0000000000007b1d */ /* 0x000fe20000010000 */
[----:B--2---:R-:W-:Y:S01]  /*1c40*/  IMAD.WIDE.U32 R6, R217, c[0x0][0x208], RZ ;  /* 0x00008200d9067a25 */ /* 0x004fe200078e00ff */
[C---:B------:R-:W-:Y:S02]  /*1c50*/  IADD3 R207, R213.reuse, 0x800, RZ ;  /* 0x00000800d5cf7810 */ /* 0x040fe40007ffe0ff */
[C---:B------:R-:W-:Y:S02]  /*1c60*/  IADD3 R206, R213.reuse, 0x1000, RZ ;  /* 0x00001000d5ce7810 */ /* 0x040fe40007ffe0ff */
[C---:B------:R-:W-:Y:S02]  /*1c70*/  IADD3 R205, R213.reuse, 0x1800, RZ ;  /* 0x00001800d5cd7810 */ /* 0x040fe40007ffe0ff */
[C---:B------:R-:W-:Y:S02]  /*1c80*/  IADD3 R204, R213.reuse, 0x2000, RZ ;  /* 0x00002000d5cc7810 */ /* 0x040fe40007ffe0ff */
[----:B------:R-:W-:-:S02]  /*1c90*/  IADD3 R203, R213, 0x2800, RZ ;  /* 0x00002800d5cb7810 */ /* 0x000fc40007ffe0ff */
[C---:B------:R-:W-:Y:S02]  /*1ca0*/  IADD3 R201, R213.reuse, 0x3000, RZ ;  /* 0x00003000d5c97810 */ /* 0x040fe40007ffe0ff */
[C---:B------:R-:W-:Y:S02]  /*1cb0*/  IADD3 R200, R213.reuse, 0x3800, RZ ;  /* 0x00003800d5c87810 */ /* 0x040fe40007ffe0ff */
[----:B------:R-:W-:Y:S01]  /*1cc0*/  IADD3 R199, R213, 0x4000, RZ ;  /* 0x00004000d5c77810 */ /* 0x000fe20007ffe0ff */
[----:B-1----:R-:W-:Y:S01]  /*1cd0*/  IMAD R0, R21, c[0x0][0x208], RZ ;  /* 0x0000820015007a24 */ /* 0x002fe200078e02ff */
[C---:B------:R-:W-:Y:S02]  /*1ce0*/  IADD3 R198, R213.reuse, 0x4800, RZ ;  /* 0x00004800d5c67810 */ /* 0x040fe40007ffe0ff */
[----:B------:R-:W-:Y:S01]  /*1cf0*/  IADD3 R197, R213, 0x5000, RZ ;  /* 0x00005000d5c57810 */ /* 0x000fe20007ffe0ff */
[----:B------:R-:W-:-:S04]  /*1d00*/  DEPBAR.LE SB0, 0x0 ;  /* 0x000080000000791a */ /* 0x000fc80000000000 */
[----:B------:R-:W-:Y:S01]  /*1d10*/  BAR.SYNC.DEFER_BLOCKING 0x0 ;  /* 0x0000000000007b1d */ /* 0x000fe20000010000 */
[----:B------:R-:W-:-:S05]  /*1d20*/  IADD3 R196, R213, 0x5800, RZ ;  /* 0x00005800d5c47810 */ /* 0x000fca0007ffe0ff */
[----:B------:R-:W3:Y:S04]  /*1d30*/  LDSM.16.M88.4 R12, [R214+0x8100] ;  /* 0x00810000d60c783b */ /* 0x000ee80000000200 */
[----:B------:R-:W-:Y:S04]  /*1d40*/  LDSM.16.M88.4 R32, [R213] ;  /* 0x00000000d520783b */ /* 0x000fe80000000200 */
[----:B----4-:R-:W-:Y:S04]  /*1d50*/  LDSM.16.M88.4 R16, [R214+0x8900] ;  /* 0x00890000d610783b */ /* 0x010fe80000000200 */
[----:B------:R-:W1:Y:S04]  /*1d60*/  LDSM.16.M88.4 R52, [R214+0x9100] ;  /* 0x00910000d634783b */ /* 0x000e680000000200 */
[----:B------:R-:W2:Y:S04]  /*1d70*/  LDSM.16.M88.4 R44, [R214+0x9900] ;  /* 0x00990000d62c783b */ /* 0x000ea80000000200 */
[----:B------:R-:W4:Y:S04]  /*1d80*/  LDSM.16.M88.4 R28, [R213+0x800] ;  /* 0x00080000d51c783b */ /* 0x000f280000000200 */
[----:B------:R-:W-:Y:S04]  /*1d90*/  LDSM.16.M88.4 R24, [R213+0x1000] ;  /* 0x00100000d518783b */ /* 0x000fe80000000200 */
[----:B------:R-:W-:Y:S04]  /*1da0*/  LDSM.16.M88.4 R60, [R213+0x1800] ;  /* 0x00180000d53c783b */ /* 0x000fe80000000200 */
[----:B------:R-:W-:Y:S04]  /*1db0*/  LDSM.16.M88.4 R72, [R213+0x2000] ;  /* 0x00200000d548783b */ /* 0x000fe80000000200 */
[----:B------:R-:W-:Y:S01]  /*1dc0*/  LDSM.16.M88.4 R68, [R213+0x2800] ;  /* 0x00280000d544783b */ /* 0x000fe20000000200 */
[----:B---3--:R-:W-:Y:S07]  /*1dd0*/  HMMA.16816.F32.BF16 R8, R120, R12, RZ ;  /* 0x0000000c7808723c */ /* 0x008fee00000418ff */
[----:B------:R-:W-:-:S04]  /*1de0*/  IMAD R13, R217, c[0x0][0x20c], R0 ;  /* 0x00008300d90d7a24 */ /* 0x000fc800078e0200 */
[----:B------:R-:W-:Y:S01]  /*1df0*/  IMAD.IADD R7, R7, 0x1, R13 ;  /* 0x0000000107077824 */ /* 0x000fe200078e020d */
[----:B-1----:R-:W-:Y:S03]  /*1e00*/  HMMA.16816.F32.BF16 R56, R120, R52, RZ ;  /* 0x000000347838723c */ /* 0x002fe600000418ff */
[----:B------:R-:W-:-:S05]  /*1e10*/  IMAD.WIDE.U32 R6, R216, c[0x0][0x218], R6 ;  /* 0x00008600d8067a25 */ /* 0x000fca00078e0006 */
[----:B------:R-:W-:Y:S01]  /*1e20*/  IADD3 R65, P0, R6, UR18, RZ ;  /* 0x0000001206417c10 */ /* 0x000fe2000ff1e0ff */
[----:B------:R-:W-:Y:S08]  /*1e30*/  HMMA.16816.F32.BF16 R12, R120, R14, RZ ;  /* 0x0000000e780c723c */ /* 0x000ff000000418ff */
[----:B------:R-:W-:Y:S07]  /*1e40*/  HMMA.16816.F32.BF16 R8, R144, R32, R8 ;  /* 0x000000209008723c */ /* 0x000fee0000041808 */
[----:B------:R-:W-:Y:S01]  /*1e50*/  IMAD R33, R20, c[0x0][0x218], RZ ;  /* 0x0000860014217a24 */ /* 0x000fe200078e02ff */
[----:B------:R-:W-:Y:S03]  /*1e60*/  HMMA.16816.F32.BF16 R52, R120, R54, RZ ;  /* 0x000000367834723c */ /* 0x000fe600000418ff */
[----:B------:R-:W-:-:S05]  /*1e70*/  IMAD R33, R216, c[0x0][0x21c], R33 ;  /* 0x00008700d8217a24 */ /* 0x000fca00078e0221 */
[----:B------:R-:W-:Y:S01]  /*1e80*/  IADD3.X R6, R7, UR16, R33, P0, !PT ;  /* 0x0000001007067c10 */ /* 0x000fe200087fe421 */
[----:B------:R-:W-:Y:S01]  /*1e90*/  HMMA.16816.F32.BF16 R20, R120, R16, RZ ;  /* 0x000000107814723c */ /* 0x000fe200000418ff */
[----:B------:R-:W-:-:S04]  /*1ea0*/  LEA R32, P0, R65, c[0x0][0x1f8], 0x1 ;  /* 0x00007e0041207a11 */ /* 0x000fc800078008ff */
[----:B------:R-:W-:Y:S01]  /*1eb0*/  LEA.HI.X R65, R65, c[0x0][0x1fc], R6, 0x1, P0 ;  /* 0x00007f0041417a11 */ /* 0x000fe200000f0c06 */
[----:B------:R-:W1:Y:S02]  /*1ec0*/  SHFL.IDX PT, R64, R32, RZ, 0x181f ;  /* 0x00181fff20407589 */ /* 0x000e6400000e0000 */
[C---:B------:R-:W-:Y:S02]  /*1ed0*/  HMMA.16816.F32.BF16 R16, R120.reuse, R18, RZ ;  /* 0x000000127810723c */ /* 0x040fe400000418ff */
[----:B------:R-:W3:Y:S04]  /*1ee0*/  SHFL.IDX PT, R43, R32, 0x1, 0x181f ;  /* 0x00381f00202b7f89 */ /* 0x000ee800000e0000 */
[----:B------:R-:W3:Y:S02]  /*1ef0*/  SHFL.IDX PT, R7, R32, 0x2, 0x181f ;  /* 0x00581f0020077f89 */ /* 0x000ee400000e0000 */
[----:B--2---:R-:W-:Y:S02]  /*1f00*/  HMMA.16816.F32.BF16 R48, R120, R44, RZ ;  /* 0x0000002c7830723c */ /* 0x004fe400000418ff */
[----:B------:R-:W2:Y:S04]  /*1f10*/  SHFL.IDX PT, R6, R65, RZ, 0x181f ;  /* 0x00181fff41067589 */ /* 0x000ea800000e0000 */
[----:B------:R-:W2:Y:S01]  /*1f20*/  SHFL.IDX PT, R4, R65, 0x1, 0x181f ;  /* 0x00381f0041047f89 */ /* 0x000ea200000e0000 */
[----:B------:R-:W-:Y:S01]  /*1f30*/  IMAD.WIDE R44, R231, 0x2, RZ ;  /* 0x00000002e72c7825 */ /* 0x000fe200078e02ff */
[C---:B----4-:R-:W-:Y:S02]  /*1f40*/  HMMA.16816.F32.BF16 R20, R144.reuse, R28, R20 ;  /* 0x0000001c9014723c */ /* 0x050fe40000041814 */
[----:B------:R-:W4:Y:S05]  /*1f50*/  SHFL.IDX PT, R0, R65, 0x2, 0x181f ;  /* 0x00581f0041007f89 */ /* 0x000f2a00000e0000 */
[----:B-1----:R-:W-:Y:S01]  /*1f60*/  IADD3 R28, P2, R64, R44, RZ ;  /* 0x0000002c401c7210 */ /* 0x002fe20007f5e0ff */
[----:B------:R-:W-:Y:S01]  /*1f70*/  HMMA.16816.F32.BF16 R16, R144, R30, R16 ;  /* 0x0000001e9010723c */ /* 0x000fe20000041810 */
[----:B---3--:R-:W-:-:S02]  /*1f80*/  IADD3 R82, P1, R44, R43, RZ ;  /* 0x0000002b2c527210 */ /* 0x008fc40007f3e0ff */
[----:B------:R-:W-:-:S04]  /*1f90*/  IADD3 R80, P0, R44, R7, RZ ;  /* 0x000000072c507210 */ /* 0x000fc80007f1e0ff */
[----:B------:R-:W-:Y:S01]  /*1fa0*/  IMAD.WIDE R30, R230, 0x2, RZ ;  /* 0x00000002e61e7825 */ /* 0x000fe200078e02ff */
[C---:B------:R-:W-:Y:S01]  /*1fb0*/  HMMA.16816.F32.BF16 R12, R144.reuse, R34, R12 ;  /* 0x00000022900c723c */ /* 0x040fe2000004180c */
[----:B------:R-:W1:Y:S02]  /*1fc0*/  LDSM.16.M88.4 R32, [R214+0xa100] ;  /* 0x00a10000d620783b */ /* 0x000e640000000200 */
[----:B--2---:R-:W-:Y:S01]  /*1fd0*/  IMAD.X R29, R6, 0x1, R45, P2 ;  /* 0x00000001061d7824 */ /* 0x004fe200010e062d */
[----:B------:R-:W-:Y:S01]  /*1fe0*/  IADD3 R76, P2, R64, R30, RZ ;  /* 0x0000001e404c7210 */ /* 0x000fe20007f5e0ff */
[C---:B------:R-:W-:Y:S01]  /*1ff0*/  IMAD.X R83, R45.reuse, 0x1, R4, P1 ;  /* 0x000000012d537824 */ /* 0x040fe200008e0604 */
[----:B------:R-:W-:Y:S02]  /*2000*/  IADD3 R86, P1, R30, R43, RZ ;  /* 0x0000002b1e567210 */ /* 0x000fe40007f3e0ff */
[----:B------:R-:W-:Y:S01]  /*2010*/  HMMA.16816.F32.BF16 R56, R144, R24, R56 ;  /* 0x000000189038723c */ /* 0x000fe20000041838 */
[----:B------:R-:W-:Y:S01]  /*2020*/  IMAD.X R77, R6, 0x1, R31, P2 ;  /* 0x00000001064d7824 */ /* 0x000fe200010e061f */
[----:B------:R-:W-:Y:S01]  /*2030*/  LOP3.LUT P2, RZ, R42, 0x4, RZ, 0xc0, !PT ;  /* 0x000000042aff7812 */ /* 0x000fe2000784c0ff */
[----:B----4-:R-:W-:Y:S01]  /*2040*/  IMAD.X R81, R45, 0x1, R0, P0 ;  /* 0x000000012d517824 */ /* 0x010fe200000e0600 */
[----:B------:R-:W-:Y:S01]  /*2050*/  IADD3 R84, P0, R30, R7, RZ ;  /* 0x000000071e547210 */ /* 0x000fe20007f1e0ff */
[----:B------:R-:W-:Y:S01]  /*2060*/  IMAD.X R87, R31, 0x1, R4, P1 ;  /* 0x000000011f577824 */ /* 0x000fe200008e0604 */
[----:B------:R-:W-:-:S02]  /*2070*/  ISETP.GE.AND P1, PT, R41, c[0x0][0x1d4], PT ;  /* 0x0000750029007a0c */ /* 0x000fc40003f26270 */
[----:B------:R-:W-:Y:S01]  /*2080*/  HMMA.16816.F32.BF16 R52, R144, R26, R52 ;  /* 0x0000001a9034723c */ /* 0x000fe20000041834 */
[----:B------:R-:W2:Y:S01]  /*2090*/  LDSM.16.M88.4 R24, [R214+0xa900] ;  /* 0x00a90000d618783b */ /* 0x000ea20000000200 */
[----:B------:R-:W-:Y:S01]  /*20a0*/  IMAD.X R85, R31, 0x1, R0, P0 ;  /* 0x000000011f557824 */ /* 0x000fe200000e0600 */
[----:B------:R-:W-:Y:S02]  /*20b0*/  SEL R0, R40, 0xffffffe0, !P2 ;  /* 0xffffffe028007807 */ /* 0x000fe40005000000 */
[C---:B------:R-:W-:Y:S01]  /*20c0*/  ISETP.LT.OR P2, PT, R38.reuse, 0x1, P1 ;  /* 0x000000012600780c */ /* 0x040fe20000f41670 */
[----:B------:R-:W-:Y:S01]  /*20d0*/  @!PT LDS RZ, [RZ] ;  /* 0x00000000fffff984 */ /* 0x000fe20000000800 */
[----:B------:R-:W-:Y:S01]  /*20e0*/  @!PT LDS RZ, [RZ] ;  /* 0x00000000fffff984 */ /* 0x000fe20000000800 */
[----:B------:R-:W-:Y:S01]  /*20f0*/  @!PT LDS RZ, [RZ] ;  /* 0x00000000fffff984 */ /* 0x000fe20000000800 */
[----:B------:R2:W-:Y:S01]  /*2100*/  LDGSTS.E.BYPASS.LTC128B.128 [R218+0x100], [R28.64], !P5 ;  /* 0x001000001cda7fae */ /* 0x0005e2000e901d4e */
[C---:B------:R-:W-:Y:S01]  /*2110*/  ISETP.LT.OR P0, PT, R38.reuse, 0x21, P6 ;  /* 0x000000212600780c */ /* 0x040fe20003701670 */
[----:B------:R-:W-:Y:S01]  /*2120*/  HMMA.16816.F32.BF16 R44, R120, R46, RZ ;  /* 0x0000002e782c723c */ /* 0x000fe200000418ff */
[----:B------:R-:W-:Y:S01]  /*2130*/  ISETP.LT.OR P5, PT, R38, 0x21, P1 ;  /* 0x000000212600780c */ /* 0x000fe20000fa1670 */
[----:B------:R-:W-:Y:S01]  /*2140*/  IMAD R211, R0, 0x2, R214 ;  /* 0x0000000200d37824 */ /* 0x000fe200078e02d6 */
[----:B------:R-:W-:Y:S01]  /*2150*/  ISETP.LT.OR P6, PT, R38, 0x41, P6 ;  /* 0x000000412600780c */ /* 0x000fe200037c1670 */
[----:B------:R-:W-:Y:S01]  /*2160*/  IMAD R202, R0, 0x2, R213 ;  /* 0x0000000200ca7824 */ /* 0x000fe200078e02d5 */
[----:B------:R-:W-:-:S02]  /*2170*/  ISETP.LT.OR P1, PT, R38, 0x41, P1 ;  /* 0x000000412600780c */ /* 0x000fc40000f21670 */
[----:B------:R-:W-:Y:S01]  /*2180*/  IADD3 R0, R36, -0x1, RZ ;  /* 0xffffffff24007810 */ /* 0x000fe20007ffe0ff */
[----:B------:R-:W-:Y:S01]  /*2190*/  HMMA.16816.F32.BF16 R48, R144, R60, R48 ;  /* 0x0000003c9030723c */ /* 0x000fe20000041830 */
[----:B------:R-:W-:Y:S01]  /*21a0*/  SHF.R.S32.HI R38, RZ, 0x1f, R231 ;  /* 0x0000001fff267819 */ /* 0x000fe200000114e7 */
[----:B------:R3:W-:Y:S04]  /*21b0*/  LDGSTS.E.BYPASS.LTC128B.128 [R218+0x3100], [R76.64], !P2 ;  /* 0x031000004cda7fae */ /* 0x0007e8000d101d4e */
[----:B------:R4:W-:Y:S01]  /*21c0*/  LDGSTS.E.BYPASS.LTC128B.128 [R218+0x1100], [R82.64], !P0 ;  /* 0x0110000052da7fae */ /* 0x0009e2000c101d4e */
[----:B------:R-:W-:Y:S01]  /*21d0*/  ISETP.GT.AND P0, PT, R0, R215, PT ;  /* 0x000000d70000720c */ /* 0x000fe20003f04270 */
[----:B-1----:R-:W-:Y:S02]  /*21e0*/  HMMA.16816.F32.BF16 R40, R120, R32, RZ ;  /* 0x000000207828723c */ /* 0x002fe400000418ff */
[----:B------:R1:W-:Y:S04]  /*21f0*/  LDGSTS.E.BYPASS.LTC128B.128 [R218+0x4100], [R86.64], !P5 ;  /* 0x0410000056da7fae */ /* 0x0003e8000e901d4e */
[----:B------:R4:W-:Y:S02]  /*2200*/  LDGSTS.E.BYPASS.LTC128B.128 [R218+0x2100], [R80.64], !P6 ;  /* 0x0210000050da7fae */ /* 0x0009e4000f101d4e */
[----:B------:R-:W-:Y:S02]  /*2210*/  HMMA.16816.F32.BF16 R44, R144, R62, R44 ;  /* 0x0000003e902c723c */ /* 0x000fe4000004182c */
[----:B------:R1:W-:Y:S01]  /*2220*/  LDGSTS.E.BYPASS.LTC128B.128 [R218+0x5100], [R84.64], !P1 ;  /* 0x0510000054da7fae */ /* 0x0003e2000c901d4e */
[----:B------:R-:W-:-:S03]  /*2230*/  ISETP.GT.AND P1, PT, R219, 0x5f, PT ;  /* 0x0000005fdb00780c */ /* 0x000fc60003f24270 */
[----:B------:R-:W1:Y:S02]  /*2240*/  LDSM.16.M88.4 R64, [R211+0x8100] ;  /* 0x00810000d340783b */ /* 0x000e640000000200 */
[C---:B--2---:R-:W-:Y:S02]  /*2250*/  HMMA.16816.F32.BF16 R28, R120.reuse, R24, RZ ;  /* 0x00000018781c723c */ /* 0x044fe400000418ff */
[----:B------:R-:W2:Y:S04]  /*2260*/  LDSM.16.M88.4 R60, [R211+0x9100] ;  /* 0x00910000d33c783b */ /* 0x000ea80000000200 */
[----:B---3--:R-:W3:Y:S02]  /*2270*/  LDSM.16.M88.4 R76, [R211+0x8900] ;  /* 0x00890000d34c783b */ /* 0x008ee40000000200 */
[C---:B------:R-:W-:Y:S02]  /*2280*/  HMMA.16816.F32.BF16 R32, R120.reuse, R34, RZ ;  /* 0x000000227820723c */ /* 0x040fe400000418ff */
[----:B------:R-:W-:Y:S04]  /*2290*/  LDSM.16.M88.4 R92, [R214+0xd100] ;  /* 0x00d10000d65c783b */ /* 0x000fe80000000200 */
[----:B------:R-:W-:Y:S02]  /*22a0*/  LDSM.16.M88.4 R88, [R213+0x3000] ;  /* 0x00300000d558783b */ /* 0x000fe40000000200 */
[----:B------:R-:W-:Y:S02]  /*22b0*/  HMMA.16816.F32.BF16 R24, R120, R26, RZ ;  /* 0x0000001a7818723c */ /* 0x000fe400000418ff */
[----:B----4-:R-:W-:Y:S04]  /*22c0*/  LDSM.16.M88.4 R80, [R213+0x4000] ;  /* 0x00400000d550783b */ /* 0x010fe80000000200 */
[----:B-1----:R-:W-:Y:S02]  /*22d0*/  LDSM.16.M88.4 R84, [R213+0x3800] ;  /* 0x00380000d554783b */ /* 0x002fe40000000200 */
[C---:B------:R-:W-:Y:S02]  /*22e0*/  HMMA.16816.F32.BF16 R40, R144.reuse, R72, R40 ;  /* 0x000000489028723c */ /* 0x040fe40000041828 */
[----:B------:R-:W-:Y:S04]  /*22f0*/  LDSM.16.M88.4 R96, [R211+0xc100] ;  /* 0x00c10000d360783b */ /* 0x000fe80000000200 */
[----:B------:R-:W0:Y:S02]  /*2300*/  LDGDEPBAR ;  /* 0x00000000000079af */ /* 0x000e240000000000 */
[C---:B------:R-:W-:Y:S02]  /*2310*/  HMMA.16816.F32.BF16 R32, R144.reuse, R74, R32 ;  /* 0x0000004a9020723c */ /* 0x040fe40000041820 */
[----:B------:R-:W1:Y:S06]  /*2320*/  LDSM.16.M88.4 R72, [R211+0x9900] ;  /* 0x00990000d348783b */ /* 0x000e6c0000000200 */
[C---:B------:R-:W-:Y:S08]  /*2330*/  HMMA.16816.F32.BF16 R28, R144.reuse, R68, R28 ;  /* 0x00000044901c723c */ /* 0x040ff0000004181c */
[----:B------:R-:W-:Y:S01]  /*2340*/  HMMA.16816.F32.BF16 R24, R144, R70, R24 ;  /* 0x000000469018723c */ /* 0x000fe20000041818 */
[----:B------:R-:W4:Y:S07]  /*2350*/  LDSM.16.M88.4 R68, [R211+0xa100] ;  /* 0x00a10000d344783b */ /* 0x000f2e0000000200 */
[C---:B------:R-:W-:Y:S08]  /*2360*/  HMMA.16816.F32.BF16 R8, R172.reuse, R64, R8 ;  /* 0x00000040ac08723c */ /* 0x040ff00000041808 */
[C---:B------:R-:W-:Y:S01]  /*2370*/  HMMA.16816.F32.BF16 R12, R172.reuse, R66, R12 ;  /* 0x00000042ac0c723c */ /* 0x040fe2000004180c */
[----:B------:R-:W4:Y:S07]  /*2380*/  LDSM.16.M88.4 R64, [R211+0xa900] ;  /* 0x00a90000d340783b */ /* 0x000f2e0000000200 */
[C---:B--2---:R-:W-:Y:S08]  /*2390*/  HMMA.16816.F32.BF16 R56, R172.reuse, R60, R56 ;  /* 0x0000003cac38723c */ /* 0x044ff00000041838 */
[C---:B------:R-:W-:Y:S01]  /*23a0*/  HMMA.16816.F32.BF16 R52, R172.reuse, R62, R52 ;  /* 0x0000003eac34723c */ /* 0x040fe20000041834 */
[----:B------:R-:W2:Y:S07]  /*23b0*/  LDSM.16.M88.4 R60, [R202+0x800] ;  /* 0x00080000ca3c783b */ /* 0x000eae0000000200 */
[C---:B---3--:R-:W-:Y:S08]  /*23c0*/  HMMA.16816.F32.BF16 R20, R172.reuse, R76, R20 ;  /* 0x0000004cac14723c */ /* 0x048ff00000041814 */
[C---:B------:R-:W-:Y:S01]  /*23d0*/  HMMA.16816.F32.BF16 R16, R172.reuse, R78, R16 ;  /* 0x0000004eac10723c */ /* 0x040fe20000041810 */
[----:B------:R-:W3:Y:S07]  /*23e0*/  LDSM.16.M88.4 R76, [R202] ;  /* 0x00000000ca4c783b */ /* 0x000eee0000000200 */
[C---:B-1----:R-:W-:Y:S08]  /*23f0*/  HMMA.16816.F32.BF16 R48, R172.reuse, R72, R48 ;  /* 0x00000048ac30723c */ /* 0x042ff00000041830 */
[C---:B------:R-:W-:Y:S01]  /*2400*/  HMMA.16816.F32.BF16 R44, R172.reuse, R74, R44 ;  /* 0x0000004aac2c723c */ /* 0x040fe2000004182c */
[----:B------:R-:W1:Y:S07]  /*2410*/  LDSM.16.M88.4 R72, [R202+0x1000] ;  /* 0x00100000ca48783b */ /* 0x000e6e0000000200 */
[C---:B----4-:R-:W-:Y:S08]  /*2420*/  HMMA.16816.F32.BF16 R40, R172.reuse, R68, R40 ;  /* 0x00000044ac28723c */ /* 0x050ff00000041828 */
[C---:B------:R-:W-:Y:S01]  /*2430*/  HMMA.16816.F32.BF16 R32, R172.reuse, R70, R32 ;  /* 0x00000046ac20723c */ /* 0x040fe20000041820 */
[----:B------:R-:W4:Y:S07]  /*2440*/  LDSM.16.M88.4 R68, [R202+0x1800] ;  /* 0x00180000ca44783b */ /* 0x000f2e0000000200 */
[C---:B------:R-:W-:Y:S08]  /*2450*/  HMMA.16816.F32.BF16 R28, R172.reuse, R64, R28 ;  /* 0x00000040ac1c723c */ /* 0x040ff0000004181c */
[----:B------:R-:W-:Y:S01]  /*2460*/  HMMA.16816.F32.BF16 R24, R172, R66, R24 ;  /* 0x00000042ac18723c */ /* 0x000fe20000041818 */
[----:B------:R-:W4:Y:S07]  /*2470*/  LDSM.16.M88.4 R64, [R202+0x2000] ;  /* 0x00200000ca40783b */ /* 0x000f2e0000000200 */
[C---:B--2---:R-:W-:Y:S08]  /*2480*/  HMMA.16816.F32.BF16 R20, R176.reuse, R60, R20 ;  /* 0x0000003cb014723c */ /* 0x044ff00000041814 */
[C---:B------:R-:W-:Y:S01]  /*2490*/  HMMA.16816.F32.BF16 R16, R176.reuse, R62, R16 ;  /* 0x0000003eb010723c */ /* 0x040fe20000041810 */
[----:B------:R-:W2:Y:S07]  /*24a0*/  LDSM.16.M88.4 R60, [R214+0xb100] ;  /* 0x00b10000d63c783b */ /* 0x000eae0000000200 */
[C---:B---3--:R-:W-:Y:S08]  /*24b0*/  HMMA.16816.F32.BF16 R8, R176.reuse, R76, R8 ;  /* 0x0000004cb008723c */ /* 0x048ff00000041808 */
[C---:B------:R-:W-:Y:S01]  /*24c0*/  HMMA.16816.F32.BF16 R12, R176.reuse, R78, R12 ;  /* 0x0000004eb00c723c */ /* 0x040fe2000004180c */
[----:B------:R-:W3:Y:S07]  /*24d0*/  LDSM.16.M88.4 R76, [R202+0x2800] ;  /* 0x00280000ca4c783b */ /* 0x000eee0000000200 */
        /* <DEDUP_REMOVED lines=10> */
[----:B------:R-:W-:Y:S01]  /*2580*/  HMMA.16816.F32.BF16 R12, R180, R62, R12 ;  /* 0x0000003eb40c723c */ /* 0x000fe2000004180c */
[----:B------:R-:W2:Y:S07]  /*2590*/  LDSM.16.M88.4 R60, [R214+0xd900] ;  /* 0x00d90000d63c783b */ /* 0x000eae0000000200 */
[C---:B---3--:R-:W-:Y:S08]  /*25a0*/  HMMA.16816.F32.BF16 R28, R176.reuse, R76, R28 ;  /* 0x0000004cb01c723c */ /* 0x048ff0000004181c */
[----:B------:R-:W-:Y:S01]  /*25b0*/  HMMA.16816.F32.BF16 R24, R176, R78, R24 ;  /* 0x0000004eb018723c */ /* 0x000fe20000041818 */
        /* <DEDUP_REMOVED lines=8> */
[C---:B------:R-:W-:Y:S01]  /*2640*/  HMMA.16816.F32.BF16 R44, R180.reuse, R66, R44 ;  /* 0x00000042b42c723c */ /* 0x040fe2000004182c */
[----:B------:R-:W1:Y:S07]  /*2650*/  LDSM.16.M88.4 R64, [R211+0xb100] ;  /* 0x00b10000d340783b */ /* 0x000e6e0000000200 */
[C---:B--2---:R-:W-:Y:S08]  /*2660*/  HMMA.16816.F32.BF16 R28, R180.reuse, R60, R28 ;  /* 0x0000003cb41c723c */ /* 0x044ff0000004181c */
[C---:B------:R-:W-:Y:S01]  /*2670*/  HMMA.16816.F32.BF16 R24, R180.reuse, R62, R24 ;  /* 0x0000003eb418723c */ /* 0x040fe20000041818 */
[----:B------:R-:W2:Y:S07]  /*2680*/  LDSM.16.M88.4 R60, [R211+0xb900] ;  /* 0x00b90000d33c783b */ /* 0x000eae0000000200 */
[C---:B------:R-:W-:Y:S08]  /*2690*/  HMMA.16816.F32.BF16 R40, R180.reuse, R92, R40 ;  /* 0x0000005cb428723c */ /* 0x040ff00000041828 */
[----:B------:R-:W-:Y:S01]  /*26a0*/  HMMA.16816.F32.BF16 R32, R180, R94, R32 ;  /* 0x0000005eb420723c */ /* 0x000fe20000041820 */
[----:B------:R-:W1:Y:S07]  /*26b0*/  LDSM.16.M88.4 R92, [R211+0xc900] ;  /* 0x00c90000d35c783b */ /* 0x000e6e0000000200 */
[C---:B------:R-:W-:Y:S08]  /*26c0*/  HMMA.16816.F32.BF16 R8, R184.reuse, R88, R8 ;  /* 0x00000058b808723c */ /* 0x040ff00000041808 */
[C---:B------:R-:W-:Y:S01]  /*26d0*/  HMMA.16816.F32.BF16 R12, R184.reuse, R90, R12 ;  /* 0x0000005ab80c723c */ /* 0x040fe2000004180c */
[----:B------:R-:W1:Y:S07]  /*26e0*/  LDSM.16.M88.4 R88, [R211+0xd100] ;  /* 0x00d10000d358783b */ /* 0x000e6e0000000200 */
[C---:B------:R-:W-:Y:S08]  /*26f0*/  HMMA.16816.F32.BF16 R20, R184.reuse, R84, R20 ;  /* 0x00000054b814723c */ /* 0x040ff00000041814 */
[C---:B------:R-:W-:Y:S01]  /*2700*/  HMMA.16816.F32.BF16 R16, R184.reuse, R86, R16 ;  /* 0x00000056b810723c */ /* 0x040fe20000041810 */
[----:B------:R-:W2:Y:S07]  /*2710*/  LDSM.16.M88.4 R84, [R211+0xd900] ;  /* 0x00d90000d354783b */ /* 0x000eae0000000200 */
[C---:B------:R-:W-:Y:S08]  /*2720*/  HMMA.16816.F32.BF16 R56, R184.reuse, R80, R56 ;  /* 0x00000050b838723c */ /* 0x040ff00000041838 */
        /* <DEDUP_REMOVED lines=9> */
[----:B------:R-:W-:Y:S01]  /*27c0*/  HMMA.16816.F32.BF16 R24, R184, R70, R24 ;  /* 0x00000046b818723c */ /* 0x000fe20000041818 */
[----:B------:R-:W4:Y:S07]  /*27d0*/  LDSM.16.M88.4 R68, [R202+0x4800] ;  /* 0x00480000ca44783b */ /* 0x000f2e0000000200 */
[C---:B------:R-:W-:Y:S08]  /*27e0*/  HMMA.16816.F32.BF16 R8, R188.reuse, R64, R8 ;  /* 0x00000040bc08723c */ /* 0x040ff00000041808 */
[C---:B------:R-:W-:Y:S01]  /*27f0*/  HMMA.16816.F32.BF16 R12, R188.reuse, R66, R12 ;  /* 0x00000042bc0c723c */ /* 0x040fe2000004180c */
[----:B------:R-:W1:Y:S07]  /*2800*/  LDSM.16.M88.4 R64, [R202+0x5000] ;  /* 0x00500000ca40783b */ /* 0x000e6e0000000200 */
[C---:B--2---:R-:W-:Y:S08]  /*2810*/  HMMA.16816.F32.BF16 R20, R188.reuse, R60, R20 ;  /* 0x0000003cbc14723c */ /* 0x044ff00000041814 */
[----:B------:R-:W-:Y:S01]  /*2820*/  HMMA.16816.F32.BF16 R16, R188, R62, R16 ;  /* 0x0000003ebc10723c */ /* 0x000fe20000041810 */
[----:B------:R-:W2:Y:S01]  /*2830*/  LDSM.16.M88.4 R60, [R202+0x5800] ;  /* 0x00580000ca3c783b */ /* 0x000ea20000000200 */
[----:B------:R-:W-:-:S06]  /*2840*/  DEPBAR.LE SB0, 0x0 ;  /* 0x000080000000791a */ /* 0x000fcc0000000000 */
        /* <DEDUP_REMOVED lines=8> */
[C---:B------:R-:W-:Y:S08]  /*28d0*/  HMMA.16816.F32.BF16 R8, R192.reuse, R80, R8 ;  /* 0x00000050c008723c */ /* 0x040ff00000041808 */
[C---:B------:R-:W-:Y:S08]  /*28e0*/  HMMA.16816.F32.BF16 R12, R192.reuse, R82, R12 ;  /* 0x00000052c00c723c */ /* 0x040ff0000004180c */
[C---:B---3--:R-:W-:Y:S08]  /*28f0*/  HMMA.16816.F32.BF16 R20, R192.reuse, R76, R20 ;  /* 0x0000004cc014723c */ /* 0x048ff00000041814 */
[C---:B------:R-:W-:Y:S08]  /*2900*/  HMMA.16816.F32.BF16 R16, R192.reuse, R78, R16 ;  /* 0x0000004ec010723c */ /* 0x040ff00000041810 */
[C---:B-1----:R-:W-:Y:S08]  /*2910*/  HMMA.16816.F32.BF16 R56, R192.reuse, R72, R56 ;  /* 0x00000048c038723c */ /* 0x042ff00000041838 */
[C---:B------:R-:W-:Y:S08]  /*2920*/  HMMA.16816.F32.BF16 R52, R192.reuse, R74, R52 ;  /* 0x0000004ac034723c */ /* 0x040ff00000041834 */
[C---:B----4-:R-:W-:Y:S08]  /*2930*/  HMMA.16816.F32.BF16 R48, R192.reuse, R68, R48 ;  /* 0x00000044c030723c */ /* 0x050ff00000041830 */
[C---:B------:R-:W-:Y:S08]  /*2940*/  HMMA.16816.F32.BF16 R44, R192.reuse, R70, R44 ;  /* 0x00000046c02c723c */ /* 0x040ff0000004182c */
[C---:B------:R-:W-:Y:S08]  /*2950*/  HMMA.16816.F32.BF16 R40, R192.reuse, R64, R40 ;  /* 0x00000040c028723c */ /* 0x040ff00000041828 */
[C---:B------:R-:W-:Y:S08]  /*2960*/  HMMA.16816.F32.BF16 R32, R192.reuse, R66, R32 ;  /* 0x00000042c020723c */ /* 0x040ff00000041820 */
[C---:B--2---:R-:W-:Y:S08]  /*2970*/  HMMA.16816.F32.BF16 R28, R192.reuse, R60, R28 ;  /* 0x0000003cc01c723c */ /* 0x044ff0000004181c */
[----:B------:R-:W-:Y:S01]  /*2980*/  HMMA.16816.F32.BF16 R24, R192, R62, R24 ;  /* 0x0000003ec018723c */ /* 0x000fe20000041818 */
[----:B------:R-:W-:Y:S06]  /*2990*/  BAR.SYNC.DEFER_BLOCKING 0x0 ;  /* 0x0000000000007b1d */ /* 0x000fec0000010000 */
[----:B------:R-:W-:Y:S06]  /*29a0*/  @!P0 BRA `(.L_x_23) ;  /* 0x000003f000008947 */ /* 0x000fec0003800000 */
[----:B------:R-:W-:Y:S01]  /*29b0*/  PLOP3.LUT P2, PT, PT, PT, UP3, 0x80, 0x0 ;  /* 0x000000000000781c */ /* 0x000fe20003f4f038 */
[----:B------:R-:W-:Y:S01]  /*29c0*/  IMAD.MOV.U32 R216, RZ, RZ, RZ ;  /* 0x000000ffffd87224 */ /* 0x000fe200078e00ff */
[----:B------:R-:W-:-:S02]  /*29d0*/  IADD3 R217, R219, R100, R220 ;  /* 0x00000064dbd97210 */ /* 0x000fc40007ffe0dc */
[----:B------:R-:W-:Y:S02]  /*29e0*/  PLOP3.LUT P0, PT, PT, PT, UP3, 0x80, 0x0 ;  /* 0x000000000000781c */ /* 0x000fe40003f0f038 */
[----:B------:R-:W-:-:S05]  /*29f0*/  IADD3 R217, R217, -0x60, RZ ;  /* 0xffffffa0d9d97810 */ /* 0x000fca0007ffe0ff */
[----:B------:R-:W-:Y:S02]  /*2a00*/  IMAD.MOV.U32 R0, RZ, RZ, R217 ;  /* 0x000000ffff007224 */ /* 0x000fe400078e00d9 */
[----:B------:R-:W-:-:S05]  /*2a10*/  @P2 IMAD.HI.U32 R4, R217, c[0x0][0x2bc], RZ ;  /* 0x0000af00d9042a27 */ /* 0x000fca00078e00ff */
[----:B------:R-:W-:-:S04]  /*2a20*/  @P0 SHF.R.U32.HI R0, RZ, c[0x0][0x2c0], R4 ;  /* 0x0000b000ff000a19 */ /* 0x000fc80000011604 */
[----:B------:R-:W-:-:S04]  /*2a30*/  @!P1 IADD3 R7, P0, R0, UR12, RZ ;  /* 0x0000000c00079c10 */ /* 0x000fc8000ff1e0ff */
[----:B------:R-:W-:Y:S02]  /*2a40*/  @!P1 LEA.HI.X.SX32 R4, R0, UR7, 0x1, P0 ;  /* 0x0000000700049c11 */ /* 0x000fe400080f0eff */
[----:B------:R-:W-:-:S04]  /*2a50*/  @!P1 LEA R6, P0, R7, c[0x0][0x2a0], 0x2 ;  /* 0x0000a80007069a11 */ /* 0x000fc800078010ff */
[----:B------:R-:W-:-:S05]  /*2a60*/  @!P1 LEA.HI.X R7, R7, c[0x0][0x2a4], R4, 0x2, P0 ;  /* 0x0000a90007079a11 */ /* 0x000fca00000f1404 */
[----:B------:R-:W2:Y:S01]  /*2a70*/  @!P1 LDG.E R216, [R6.64] ;  /* 0x0000000e06d89981 */ /* 0x000ea2000c1e1900 */
[----:B------:R-:W-:Y:S01]  /*2a80*/  IMAD.MOV R0, RZ, RZ, -R0 ;  /* 0x000000ffff007224 */ /* 0x000fe200078e0a00 */
[----:B------:R-:W-:Y:S02]  /*2a90*/  SHF.L.U64.HI R60, R231, 0x1, R38 ;  /* 0x00000001e73c7819 */ /* 0x000fe40000010226 */
[----:B------:R-:W-:Y:S01]  /*2aa0*/  SHF.L.U64.HI R4, R230, 0x1, R233 ;  /* 0x00000001e6047819 */ /* 0x000fe200000102e9 */
[----:B------:R-:W-:-:S04]  /*2ab0*/  IMAD R217, R0, c[0x0][0x2b8], R217 ;  /* 0x0000ae0000d97a24 */ /* 0x000fc800078e02d9 */
[----:B------:R-:W-:Y:S01]  /*2ac0*/  IMAD.WIDE.U32 R62, R217, c[0x0][0x1e0], RZ ;  /* 0x00007800d93e7a25 */ /* 0x000fe200078e00ff */
[----:B------:R-:W-:-:S05]  /*2ad0*/  SHF.R.S32.HI R0, RZ, 0x1f, R217 ;  /* 0x0000001fff007819 */ /* 0x000fca00000114d9 */
[----:B------:R-:W-:-:S04]  /*2ae0*/  IMAD R0, R0, c[0x0][0x1e0], RZ ;  /* 0x0000780000007a24 */ /* 0x000fc800078e02ff */
[----:B------:R-:W-:-:S04]  /*2af0*/  IMAD R61, R217, c[0x0][0x1e4], R0 ;  /* 0x00007900d93d7a24 */ /* 0x000fc800078e0200 */
[----:B------:R-:W-:Y:S01]  /*2b00*/  IMAD.IADD R63, R63, 0x1, R61 ;  /* 0x000000013f3f7824 */ /* 0x000fe200078e023d */
[----:B--2---:R-:W-:-:S03]  /*2b10*/  SHF.R.S32.HI R61, RZ, 0x1f, R216 ;  /* 0x0000001fff3d7819 */ /* 0x004fc600000114d8 */
[----:B------:R-:W-:-:S04]  /*2b20*/  IMAD.WIDE.U32 R6, R216, c[0x0][0x1f0], R62 ;  /* 0x00007c00d8067a25 */ /* 0x000fc800078e003e */
[----:B------:R-:W-:Y:S01]  /*2b30*/  IMAD R61, R61, c[0x0][0x1f0], RZ ;  /* 0x00007c003d3d7a24 */ /* 0x000fe200078e02ff */
[----:B------:R-:W-:Y:S02]  /*2b40*/  IADD3 R68, P0, R6, UR10, RZ ;  /* 0x0000000a06447c10 */ /* 0x000fe4000ff1e0ff */
[----:B------:R-:W-:Y:S01]  /*2b50*/  SEL R6, RZ, 0x10, P4 ;  /* 0x00000010ff067807 */ /* 0x000fe20002000000 */
[----:B------:R-:W-:Y:S01]  /*2b60*/  IMAD R0, R216, c[0x0][0x1f4], R61 ;  /* 0x00007d00d8007a24 */ /* 0x000fe200078e023d */
[----:B------:R-:W-:Y:S02]  /*2b70*/  IADD3 R61, -R232, 0x10, RZ ;  /* 0x00000010e83d7810 */ /* 0x000fe40007ffe1ff */
[----:B------:R-:W-:Y:S02]  /*2b80*/  IADD3 R62, -R6, 0x10, RZ ;  /* 0x00000010063e7810 */ /* 0x000fe40007ffe1ff */
[----:B------:R-:W-:Y:S01]  /*2b90*/  IADD3.X R7, R7, UR6, R0, P0, !PT ;  /* 0x0000000607077c10 */ /* 0x000fe200087fe400 */
[----:B------:R-:W-:Y:S01]  /*2ba0*/  IMAD.SHL.U32 R0, R230, 0x2, RZ ;  /* 0x00000002e6007824 */ /* 0x000fe200078e00ff */
[----:B------:R-:W-:-:S02]  /*2bb0*/  LEA R70, P0, R68, c[0x0][0x1c8], 0x1 ;  /* 0x0000720044467a11 */ /* 0x000fc400078008ff */
[----:B------:R-:W-:Y:S02]  /*2bc0*/  LOP3.LUT R62, R62, 0xf, RZ, 0xc0, !PT ;  /* 0x0000000f3e3e7812 */ /* 0x000fe400078ec0ff */
[----:B------:R-:W-:Y:S01]  /*2bd0*/  LEA.HI.X R68, R68, c[0x0][0x1cc], R7, 0x1, P0 ;  /* 0x0000730044447a11 */ /* 0x000fe200000f0c07 */
[----:B------:R-:W-:Y:S01]  /*2be0*/  SHFL.IDX PT, R66, R70, RZ, 0x181f ;  /* 0x00181fff46427589 */ /* 0x000fe200000e0000 */
[----:B------:R-:W-:Y:S01]  /*2bf0*/  IMAD.SHL.U32 R7, R231, 0x2, RZ ;  /* 0x00000002e7077824 */ /* 0x000fe200078e00ff */
[----:B------:R-:W-:Y:S02]  /*2c00*/  LOP3.LUT R61, R61, 0xf, RZ, 0xc0, !PT ;  /* 0x0000000f3d3d7812 */ /* 0x000fe400078ec0ff */
[----:B------:R-:W1:Y:S04]  /*2c10*/  SHFL.IDX PT, R63, R70, 0x2, 0x181f ;  /* 0x00581f00463f7f89 */ /* 0x000e6800000e0000 */
[----:B------:R-:W2:Y:S04]  /*2c20*/  SHFL.IDX PT, R69, R68, RZ, 0x181f ;  /* 0x00181fff44457589 */ /* 0x000ea800000e0000 */
[----:B------:R3:W4:Y:S04]  /*2c30*/  SHFL.IDX PT, R64, R70, 0x1, 0x181f ;  /* 0x00381f0046407f89 */ /* 0x00072800000e0000 */
[----:B------:R-:W5:Y:S04]  /*2c40*/  SHFL.IDX PT, R65, R68, 0x2, 0x181f ;  /* 0x00581f0044417f89 */ /* 0x000f6800000e0000 */
[----:B------:R5:W5:Y:S01]  /*2c50*/  SHFL.IDX PT, R67, R68, 0x1, 0x181f ;  /* 0x00381f0044437f89 */ /* 0x000b6200000e0000 */
[----:B-1----:R-:W-:-:S02]  /*2c60*/  IADD3 R72, P2, P0, R62, R63, R7 ;  /* 0x0000003f3e487210 */ /* 0x002fc4000785e007 */
[----:B---3--:R-:W-:-:S05]  /*2c70*/  IADD3 R70, P6, R66, R7, RZ ;  /* 0x0000000742467210 */ /* 0x008fca0007fde0ff */
[C-C-:B--2---:R-:W-:Y:S01]  /*2c80*/  IMAD.X R71, R69.reuse, 0x1, R60.reuse, P6 ;  /* 0x0000000145477824 */ /* 0x144fe200030e063c */
[----:B----4-:R-:W-:Y:S02]  /*2c90*/  IADD3 R62, P6, R64, R7, RZ ;  /* 0x00000007403e7210 */ /* 0x010fe40007fde0ff */
[-C--:B-----5:R-:W-:Y:S02]  /*2ca0*/  IADD3 R68, P5, R66, R0.reuse, RZ ;  /* 0x0000000042447210 */ /* 0x0a0fe40007fbe0ff */
[----:B------:R-:W-:Y:S01]  /*2cb0*/  IADD3.X R73, RZ, R65, R60, P2, P0 ;  /* 0x00000041ff497210 */ /* 0x000fe200017e043c */
[----:B------:R1:W-:Y:S02]  /*2cc0*/  LDGSTS.E.BYPASS.LTC128B.128 [R218+0x8100], [R70.64], !P4 ;  /* 0x0810000046da7fae */ /* 0x0003e4000e101d4e */
[----:B------:R-:W-:Y:S01]  /*2cd0*/  IMAD.X R69, R69, 0x1, R4, P5 ;  /* 0x0000000145457824 */ /* 0x000fe200028e0604 */
[----:B------:R-:W-:Y:S02]  /*2ce0*/  IADD3 R66, P5, R64, R0, RZ ;  /* 0x0000000040427210 */ /* 0x000fe40007fbe0ff */
[----:B------:R-:W-:Y:S01]  /*2cf0*/  IADD3 R64, P2, P0, R61, R63, R0 ;  /* 0x0000003f3d407210 */ /* 0x000fe2000785e000 */
[C---:B------:R-:W-:Y:S01]  /*2d00*/  IMAD.X R63, R67.reuse, 0x1, R60, P6 ;  /* 0x00000001433f7824 */ /* 0x040fe200030e063c */
[----:B------:R-:W-:Y:S01]  /*2d10*/  ISETP.NE.U32.AND P6, PT, R6, RZ, PT ;  /* 0x000000ff0600720c */ /* 0x000fe20003fc5070 */
[--C-:B------:R-:W-:Y:S01]  /*2d20*/  IMAD.X R67, R67, 0x1, R4.reuse, P5 ;  /* 0x0000000143437824 */ /* 0x100fe200028e0604 */
[----:B------:R-:W-:Y:S01]  /*2d30*/  ISETP.NE.U32.AND P5, PT, R232, RZ, PT ;  /* 0x000000ffe800720c */ /* 0x000fe20003fa5070 */
[----:B------:R1:W-:Y:S01]  /*2d40*/  LDGSTS.E.BYPASS.LTC128B.128 [R218+0xb100], [R68.64], !P3 ;  /* 0x0b10000044da7fae */ /* 0x0003e2000d901d4e */
[----:B------:R-:W-:-:S03]  /*2d50*/  IADD3.X R65, RZ, R65, R4, P2, P0 ;  /* 0x00000041ff417210 */ /* 0x000fc600017e0404 */
[----:B------:R1:W-:Y:S04]  /*2d60*/  LDGSTS.E.BYPASS.LTC128B.128 [R218+0x9100], [R62.64], !P4 ;  /* 0x091000003eda7fae */ /* 0x0003e8000e101d4e */
[----:B------:R1:W-:Y:S04]  /*2d70*/  LDGSTS.E.BYPASS.LTC128B.128 [R218+0xc100], [R66.64], !P3 ;  /* 0x0c10000042da7fae */ /* 0x0003e8000d901d4e */
[----:B------:R1:W-:Y:S04]  /*2d80*/  LDGSTS.E.BYPASS.LTC128B.128.ZFILL [R218+0xa100], [R72.64], P6 ;  /* 0x0a10000048da7fae */ /* 0x0003e8000b141d4e */
[----:B------:R1:W-:Y:S02]  /*2d90*/  LDGSTS.E.BYPASS.LTC128B.128.ZFILL [R218+0xd100], [R64.64], P5 ;  /* 0x0d10000040da7fae */ /* 0x0003e4000a941d4e */
.L_x_23:
[----:B------:R-:W-:Y:S01]  /*2da0*/  LOP3.LUT R102, R102, 0xffffffe0, RZ, 0xc0, !PT ;  /* 0xffffffe066667812 */ /* 0x000fe200078ec0ff */
[----:B------:R-:W-:Y:S01]  /*2db0*/  FMUL.FTZ R4, R16, c[0x0][0x320] ;  /* 0x0000c80010047a20 */ /* 0x000fe20000410000 */
[-C--:B------:R-:W-:Y:S01]  /*2dc0*/  LEA.HI R104, R104, R101.reuse, RZ, 0x2 ;  /* 0x0000006568687211 */ /* 0x080fe200078f10ff */
[----:B------:R-:W-:Y:S01]  /*2dd0*/  FMUL.FTZ R20, R20, c[0x0][0x320] ;  /* 0x0000c80014147a20 */ /* 0x000fe20000410000 */
[----:B------:R-:W-:Y:S01]  /*2de0*/  SHF.R.S32.HI R16, RZ, 0x1f, R103 ;  /* 0x0000001fff107819 */ /* 0x000fe20000011467 */
[----:B------:R-:W-:Y:S01]  /*2df0*/  FMUL.FTZ R17, R17, c[0x0][0x320] ;  /* 0x0000c80011117a20 */ /* 0x000fe20000410000 */
[----:B------:R-:W-:Y:S01]  /*2e00*/  IADD3 R7, -R102, R101, RZ ;  /* 0x0000006566077210 */ /* 0x000fe20007ffe1ff */
[----:B-1----:R1:W2:Y:S01]  /*2e10*/  MUFU.TANH R70, R20 ;  /* 0x0000001400467308 */ /* 0x0022a20000002400 */
[----:B------:R-:W-:Y:S01]  /*2e20*/  LOP3.LUT R104, R104, 0xfffffffc, RZ, 0xc0, !PT ;  /* 0xfffffffc68687812 */ /* 0x000fe200078ec0ff */
[----:B------:R-:W-:Y:S01]  /*2e30*/  FMUL.FTZ R33, R33, c[0x0][0x320] ;  /* 0x0000c80021217a20 */ /* 0x000fe20000410000 */
[----:B------:R-:W-:Y:S01]  /*2e40*/  LEA.HI R16, R16, R103, RZ, 0x3 ;  /* 0x0000006710107211 */ /* 0x000fe200078f18ff */
[----:B------:R-:W-:Y:S01]  /*2e50*/  FMUL.FTZ R24, R24, c[0x0][0x320] ;  /* 0x0000c80018187a20 */ /* 0x000fe20000410000 */
[----:B------:R-:W-:Y:S01]  /*2e60*/  IADD3 R104, -R104, R101, RZ ;  /* 0x0000006568687210 */ /* 0x000fe20007ffe1ff */
[----:B------:R-:W-:Y:S01]  /*2e70*/  FMUL.FTZ R134, R25, c[0x0][0x320] ;  /* 0x0000c80019867a20 */ /* 0x000fe20000410000 */
[----:B------:R-:W-:Y:S01]  /*2e80*/  LOP3.LUT R16, R16, 0xffffff8, RZ, 0xc0, !PT ;  /* 0x0ffffff810107812 */ /* 0x000fe200078ec0ff */
[----:B------:R3:W4:Y:S01]  /*2e90*/  MUFU.TANH R69, R17 ;  /* 0x0000001100457308 */ /* 0x0007220000002400 */
[----:B------:R-:W-:Y:S01]  /*2ea0*/  PLOP3.LUT P2, PT, PT, PT, UP2, 0x80, 0x0 ;  /* 0x000000000000781c */ /* 0x000fe20003f4f028 */
[----:B------:R-:W-:Y:S01]  /*2eb0*/  FMUL.FTZ R25, R13, c[0x0][0x320] ;  /* 0x0000c8000d197a20 */ /* 0x000fe20000410000 */
[----:B------:R-:W-:Y:S01]  /*2ec0*/  PLOP3.LUT P0, PT, PT, PT, UP2, 0x80, 0x0 ;  /* 0x000000000000781c */ /* 0x000fe20003f0f028 */
[----:B------:R-:W-:Y:S01]  /*2ed0*/  IMAD.IADD R16, R103, 0x1, -R16 ;  /* 0x0000000167107824 */ /* 0x000fe200078e0a10 */
[----:B------:R-:W-:Y:S01]  /*2ee0*/  ULDC UR17, c[0x0][0x324] ;  /* 0x0000c90000117ab9 */ /* 0x000fe20000000800 */
[----:B------:R-:W-:Y:S01]  /*2ef0*/  FMUL.FTZ R13, R12, c[0x0][0x320] ;  /* 0x0000c8000c0d7a20 */ /* 0x000fe20000410000 */
[----:B------:R-:W-:Y:S01]  /*2f00*/  ULOP3.LUT UR17, URZ, UR17, URZ, 0x33, !UPT ;  /* 0x000000113f117292 */ /* 0x000fe2000f8e333f */
[----:B-1----:R-:W-:Y:S01]  /*2f10*/  SHF.R.S32.HI R20, RZ, 0x1f, R7 ;  /* 0x0000001fff147819 */ /* 0x002fe20000011407 */
[----:B------:R1:W1:Y:S01]  /*2f20*/  MUFU.TANH R154, R33 ;  /* 0x00000021009a7308 */ /* 0x0002620000002400 */
[----:B------:R-:W-:Y:S01]  /*2f30*/  FMUL.FTZ R6, R21, c[0x0][0x320] ;  /* 0x0000c80015067a20 */ /* 0x000fe20000410000 */
[----:B------:R-:W0:Y:S01]  /*2f40*/  LDGDEPBAR ;  /* 0x00000000000079af */ /* 0x000e220000000000 */
[----:B------:R-:W-:Y:S01]  /*2f50*/  LEA.HI R20, R20, R7, RZ, 0x2 ;  /* 0x0000000714147211 */ /* 0x000fe200078f10ff */
[----:B------:R-:W-:-:S02]  /*2f60*/  FMUL.FTZ R21, R56, c[0x0][0x320] ;  /* 0x0000c80038157a20 */ /* 0x000fc40000410000 */
[----:B------:R-:W-:Y:S01]  /*2f70*/  FMUL.FTZ R0, R52, c[0x0][0x320] ;  /* 0x0000c80034007a20 */ /* 0x000fe20000410000 */
[----:B---3--:R-:W-:Y:S01]  /*2f80*/  LEA.HI R17, R104, R104, RZ, 0x1 ;  /* 0x0000006868117211 */ /* 0x008fe200078f08ff */
[----:B------:R3:W2:Y:S01]  /*2f90*/  MUFU.TANH R136, R24 ;  /* 0x0000001800887308 */ /* 0x0006a20000002400 */
[----:B------:R-:W-:Y:S02]  /*2fa0*/  FMUL.FTZ R57, R57, c[0x0][0x320] ;  /* 0x0000c80039397a20 */ /* 0x000fe40000410000 */
[----:B------:R-:W-:Y:S01]  /*2fb0*/  LOP3.LUT R17, R17, 0x1ffffffe, RZ, 0xc0, !PT ;  /* 0x1ffffffe11117812 */ /* 0x000fe200078ec0ff */
[----:B------:R-:W-:Y:S02]  /*2fc0*/  FMUL.FTZ R53, R53, c[0x0][0x320] ;  /* 0x0000c80035357a20 */ /* 0x000fe40000410000 */
[----:B------:R-:W-:Y:S01]  /*2fd0*/  FMUL.FTZ R48, R48, c[0x0][0x320] ;  /* 0x0000c80030307a20 */ /* 0x000fe20000410000 */
[----:B------:R-:W-:Y:S01]  /*2fe0*/  IADD3 R17, R104, -R17, RZ ;  /* 0x8000001168117210 */ /* 0x000fe20007ffe0ff */
[----:B------:R-:W-:Y:S01]  /*2ff0*/  FMUL.FTZ R49, R49, c[0x0][0x320] ;  /* 0x0000c80031317a20 */ /* 0x000fe20000410000 */
[----:B-1----:R-:W-:Y:S01]  /*3000*/  LEA.HI.SX32 R33, R20, UR21, 0x1e ;  /* 0x0000001514217c11 */ /* 0x002fe2000f8ff2ff */
[----:B------:R-:W-:Y:S01]  /*3010*/  FMUL.FTZ R44, R44, c[0x0][0x320] ;  /* 0x0000c8002c2c7a20 */ /* 0x000fe20000410000 */
[----:B------:R-:W1:Y:S01]  /*3020*/  MUFU.TANH R6, R6 ;  /* 0x0000000600067308 */ /* 0x000e620000002400 */
[----:B------:R-:W-:Y:S01]  /*3030*/  FMUL.FTZ R45, R45, c[0x0][0x320] ;  /* 0x0000c8002d2d7a20 */ /* 0x000fe20000410000 */
[----:B------:R-:W-:Y:S01]  /*3040*/  LEA R16, R16, R33, 0x4 ;  /* 0x0000002110107211 */ /* 0x000fe200078e20ff */
[----:B------:R-:W-:Y:S01]  /*3050*/  FMUL.FTZ R40, R40, c[0x0][0x320] ;  /* 0x0000c80028287a20 */ /* 0x000fe20000410000 */
[----:B---3--:R-:W-:Y:S01]  /*3060*/  LOP3.LUT R24, R20, 0x7ffffffc, RZ, 0xc0, !PT ;  /* 0x7ffffffc14187812 */ /* 0x008fe200078ec0ff */
[----:B------:R-:W-:-:S02]  /*3070*/  FMUL.FTZ R41, R41, c[0x0][0x320] ;  /* 0x0000c80029297a20 */ /* 0x000fc40000410000 */
[----:B------:R-:W-:Y:S01]  /*3080*/  IMAD R221, R17, 0x8, R16 ;  /* 0x0000000811dd7824 */ /* 0x000fe200078e0210 */
[----:B------:R-:W-:Y:S01]  /*3090*/  IADD3 R24, R7, -R24, RZ ;  /* 0x8000001807187210 */ /* 0x000fe20007ffe0ff */
[----:B------:R-:W-:Y:S01]  /*30a0*/  FMUL.FTZ R7, R8, c[0x0][0x320] ;  /* 0x0000c80008077a20 */ /* 0x000fe20000410000 */
[----:B------:R-:W-:Y:S01]  /*30b0*/  MOV R8, c[0x0][0x2ac] ;  /* 0x0000ab0000087a02 */ /* 0x000fe20000000f00 */
[----:B------:R-:W-:Y:S01]  /*30c0*/  @P2 IMAD.HI.U32 R16, R221, c[0x0][0x2c8], RZ ;  /* 0x0000b200dd102a27 */ /* 0x000fe200078e00ff */
[----:B------:R-:W-:Y:S01]  /*30d0*/  MOV R17, R221 ;  /* 0x000000dd00117202 */ /* 0x000fe20000000f00 */
[----:B------:R-:W3:Y:S02]  /*30e0*/  MUFU.TANH R4, R4 ;  /* 0x0000000400047308 */ /* 0x000ee40000002400 */
[----:B------:R-:W-:Y:S01]  /*30f0*/  IMAD.SHL.U32 R222, R24, 0x2, RZ ;  /* 0x0000000218de7824 */ /* 0x000fe200078e00ff */
[----:B------:R-:W-:Y:S01]  /*3100*/  @P0 SHF.R.U32.HI R17, RZ, c[0x0][0x2cc], R16 ;  /* 0x0000b300ff110a19 */ /* 0x000fe20000011610 */
[----:B------:R-:W-:Y:S01]  /*3110*/  FMUL.FTZ R32, R32, c[0x0][0x320] ;  /* 0x0000c80020207a20 */ /* 0x000fe20000410000 */
[----:B------:R-:W-:Y:S01]  /*3120*/  PLOP3.LUT P0, PT, PT, PT, UP1, 0x40, 0x0 ;  /* 0x000000000000781c */ /* 0x000fe20003f0e818 */
[----:B------:R-:W-:Y:S01]  /*3130*/  FMUL.FTZ R28, R28, c[0x0][0x320] ;  /* 0x0000c8001c1c7a20 */ /* 0x000fe20000410000 */
[----:B------:R-:W-:Y:S01]  /*3140*/  IADD3 R64, -R222, 0x1, R39 ;  /* 0x00000001de407810 */ /* 0x000fe20007ffe127 */
[----:B------:R-:W5:Y:S01]  /*3150*/  SHFL.IDX PT, R12, R17, RZ, 0x1c1f ;  /* 0x001c1fff110c7589 */ /* 0x000f6200000e0000 */
[----:B------:R-:W-:Y:S01]  /*3160*/  FMUL.FTZ R29, R29, c[0x0][0x320] ;  /* 0x0000c8001d1d7a20 */ /* 0x000fe20000410000 */
[----:B------:R-:W1:Y:S01]  /*3170*/  MUFU.TANH R21, R21 ;  /* 0x0000001500157308 */ /* 0x000e620000002400 */
[----:B------:R-:W-:Y:S01]  /*3180*/  FMUL.FTZ R9, R9, c[0x0][0x320] ;  /* 0x0000c80009097a20 */ /* 0x000fe20000410000 */
[----:B------:R-:W-:Y:S01]  /*3190*/  IADD3 R64, R64, -c[0x0][0x168], RZ ;  /* 0x80005a0040407a10 */ /* 0x000fe20007ffe0ff */
[----:B------:R-:W-:Y:S01]  /*31a0*/  IMAD R63, R8, c[0x0][0x1d0], R37 ;  /* 0x00007400083f7a24 */ /* 0x000fe200078e0225 */
[----:B------:R-:W-:-:S02]  /*31b0*/  IADD3 R62, R37, -R222, RZ ;  /* 0x800000de253e7210 */ /* 0x000fc40007ffe0ff */
[----:B------:R-:W-:Y:S02]  /*31c0*/  IADD3 R65, R64, c[0x0][0x328], RZ ;  /* 0x0000ca0040417a10 */ /* 0x000fe40007ffe0ff */
[----:B------:R1:W1:Y:S01]  /*31d0*/  MUFU.TANH R126, R57 ;  /* 0x00000039007e7308 */ /* 0x0002620000002400 */
[----:B------:R-:W-:Y:S02]  /*31e0*/  IADD3 R63, -R222, R63, RZ ;  /* 0x0000003fde3f7210 */ /* 0x000fe40007ffe1ff */
[----:B------:R-:W-:-:S05]  /*31f0*/  IADD3 R64, R64, UR17, RZ ;  /* 0x0000001140407c10 */ /* 0x000fca000fffe0ff */
[----:B------:R-:W1:Y:S01]  /*3200*/  MUFU.TANH R0, R0 ;  /* 0x0000000000007308 */ /* 0x000e620000002400 */
[----:B-----5:R-:W-:Y:S01]  /*3210*/  IMAD.IADD R68, R65, 0x1, R12 ;  /* 0x0000000141447824 */ /* 0x020fe200078e020c */
[----:B------:R-:W-:-:S06]  /*3220*/  IADD3 R67, R64, R12, RZ ;  /* 0x0000000c40437210 */ /* 0x000fcc0007ffe0ff */
[----:B------:R1:W1:Y:S01]  /*3230*/  MUFU.TANH R128, R53 ;  /* 0x0000003500807308 */ /* 0x0002620000002400 */
[----:B------:R-:W-:-:S07]  /*3240*/  IMNMX R68, R68, R63, PT ;  /* 0x0000003f44447217 */ /* 0x000fce0003800200 */
        /* <DEDUP_REMOVED lines=10> */
[----:B------:R1:W1:Y:S08]  /*32f0*/  MUFU.TANH R16, R25 ;  /* 0x0000001900107308 */ /* 0x0002700000002400 */
[----:B------:R1:W1:Y:S08]  /*3300*/  MUFU.TANH R20, R13 ;  /* 0x0000000d00147308 */ /* 0x0002700000002400 */
[----:B------:R-:W1:Y:S08]  /*3310*/  MUFU.TANH R7, R7 ;  /* 0x0000000700077308 */ /* 0x000e700000002400 */
[----:B------:R1:W1:Y:S01]  /*3320*/  MUFU.TANH R24, R9 ;  /* 0x0000000900187308 */ /* 0x0002620000002400 */
[----:B------:R-:W-:Y:S05]  /*3330*/  @P0 BRA `(.L_x_24) ;  /* 0x0000015000000947 */ /* 0x000fea0003800000 */
[----:B-1234-:R-:W-:Y:S01]  /*3340*/  IMAD.U32 R9, RZ, RZ, UR8 ;  /* 0x00000008ff097e24 */ /* 0x01efe2000f8e00ff */
[----:B------:R-:W-:Y:S04]  /*3350*/  BSSY B0, `(.L_x_25) ;  /* 0x000000f000007945 */ /* 0x000fe80003800000 */
[----:B------:R-:W-:-:S04]  /*3360*/  IADD3 R9, R9, -c[0x0][0x168], R12 ;  /* 0x80005a0009097a10 */ /* 0x000fc80007ffe00c */
        /* <DEDUP_REMOVED lines=9> */
.L_x_26:
[----:B------:R-:W-:-:S04]  /*3400*/  MOV R8, c[0x0][0x32c] ;  /* 0x0000cb0000087a02 */ /* 0x000fc80000000f00 */
[----:B------:R-:W-:-:S13]  /*3410*/  ISETP.NE.AND P0, PT, R8, 0x1, PT ;  /* 0x000000010800780c */ /* 0x000fda0003f05270 */
[----:B------:R-:W-:-:S05]  /*3420*/  @P0 IMAD.HI.U32 R8, R9, c[0x0][0x330], RZ ;  /* 0x0000cc0009080a27 */ /* 0x000fca00078e00ff */
[----:B------:R-:W-:Y:S02]  /*3430*/  @P0 SHF.R.U32.HI R9, RZ, c[0x0][0x334], R8 ;  /* 0x0000cd00ff090a19 */ /* 0x000fe40000011608 */
.L_x_27:
[----:B------:R-:W-:Y:S05]  /*3440*/  BSYNC B0 ;  /* 0x0000000000007941 */ /* 0x000fea0003800000 */
.L_x_25:
[----:B------:R-:W-:-:S05]  /*3450*/  IMAD R8, R9, c[0x0][0x32c], R62 ;  /* 0x0000cb0009087a24 */ /* 0x000fca00078e023e */
[----:B------:R-:W-:Y:S02]  /*3460*/  IADD3 R9, R8, c[0x0][0x32c], RZ ;  /* 0x0000cb0008097a10 */ /* 0x000fe40007ffe0ff */
[----:B------:R-:W-:Y:S02]  /*3470*/  IMNMX R67, R67, R8, !PT ;  /* 0x0000000843437217 */ /* 0x000fe40007800200 */
[----:B------:R-:W-:Y:S02]  /*3480*/  IMNMX R68, R68, R9, PT ;  /* 0x0000000944447217 */ /* 0x000fe40003800200 */
.L_x_24:
[C---:B--234-:R-:W-:Y:S01]  /*3490*/  ISETP.GE.AND P0, PT, R37.reuse, 0x9, PT ;  /* 0x000000092500780c */ /* 0x05cfe20003f06270 */
[----:B------:R-:W2:Y:S01]  /*34a0*/  SHFL.IDX PT, R17, R17, 0x1, 0x1c1f ;  /* 0x003c1f0011117f89 */ /* 0x000ea200000e0000 */
[----:B------:R-:W-:Y:S01]  /*34b0*/  ISETP.GE.AND P2, PT, R37, 0x2, PT ;  /* 0x000000022500780c */ /* 0x000fe20003f46270 */
[----:B------:R-:W-:Y:S01]  /*34c0*/  FMUL.FTZ R133, R30, c[0x0][0x320] ;  /* 0x0000c8001e857a20 */ /* 0x000fe20000410000 */
[----:B------:R-:W-:Y:S01]  /*34d0*/  P2R R61, PR, RZ, 0x1 ;  /* 0x00000001ff3d7803 */ /* 0x000fe20000000000 */
[----:B------:R-:W-:Y:S01]  /*34e0*/  FMUL.FTZ R30, R18, c[0x0][0x320] ;  /* 0x0000c800121e7a20 */ /* 0x000fe20000410000 */
[----:B------:R-:W-:Y:S01]  /*34f0*/  ISETP.GT.AND P0, PT, R67, 0x8, !P0 ;  /* 0x000000084300780c */ /* 0x000fe20004704270 */
[----:B------:R-:W-:Y:S01]  /*3500*/  FMUL.FTZ R18, R19, c[0x0][0x320] ;  /* 0x0000c80013127a20 */ /* 0x000fe20000410000 */
[----:B------:R-:W-:Y:S01]  /*3510*/  P2R R66, PR, RZ, 0x4 ;  /* 0x00000004ff427803 */ /* 0x000fe20000000000 */
[----:B------:R-:W-:Y:S01]  /*3520*/  FMUL.FTZ R10, R10, c[0x0][0x320] ;  /* 0x0000c8000a0a7a20 */ /* 0x000fe20000410000 */
[----:B------:R-:W-:Y:S01]  /*3530*/  ISETP.LT.OR P0, PT, R68, 0x9, P0 ;  /* 0x000000094400780c */ /* 0x000fe20000701670 */
[----:B------:R-:W-:Y:S01]  /*3540*/  FMUL.FTZ R47, R47, c[0x0][0x320] ;  /* 0x0000c8002f2f7a20 */ /* 0x000fe20000410000 */
[----:B------:R-:W-:Y:S01]  /*3550*/  ISETP.GT.AND P2, PT, R67, 0x1, !P2 ;  /* 0x000000014300780c */ /* 0x000fe20005744270 */
[----:B------:R-:W-:Y:S01]  /*3560*/  FMUL.FTZ R58, R58, c[0x0][0x320] ;  /* 0x0000c8003a3a7a20 */ /* 0x000fe20000410000 */
[----:B------:R-:W-:Y:S01]  /*3570*/  ISETP.GE.AND P5, PT, R37, 0xa, PT ;  /* 0x0000000a2500780c */ /* 0x000fe20003fa6270 */
[----:B------:R-:W-:Y:S01]  /*3580*/  FMUL.FTZ R59, R59, c[0x0][0x320] ;  /* 0x0000c8003b3b7a20 */ /* 0x000fe20000410000 */
[----:B-1----:R-:W-:Y:S01]  /*3590*/  FSEL R20, R20, -INF , !P0 ;  /* 0xff80000014147808 */ /* 0x002fe20004000000 */
[----:B------:R-:W-:Y:S01]  /*35a0*/  FMUL.FTZ R42, R42, c[0x0][0x320] ;  /* 0x0000c8002a2a7a20 */ /* 0x000fe20000410000 */
[----:B------:R-:W-:Y:S01]  /*35b0*/  ISETP.LT.OR P2, PT, R68, 0x2, P2 ;  /* 0x000000024400780c */ /* 0x000fe20001741670 */
[----:B------:R-:W-:Y:S01]  /*35c0*/  FMUL.FTZ R43, R43, c[0x0][0x320] ;  /* 0x0000c8002b2b7a20 */ /* 0x000fe20000410000 */
[----:B------:R-:W-:Y:S01]  /*35d0*/  ISETP.GT.AND P0, PT, R67, 0x9, !P5 ;  /* 0x000000094300780c */ /* 0x000fe20006f04270 */
[----:B------:R-:W-:Y:S01]  /*35e0*/  FMUL.FTZ R34, R34, c[0x0][0x320] ;  /* 0x0000c80022227a20 */ /* 0x000fe20000410000 */
[----:B------:R-:W-:Y:S01]  /*35f0*/  FSEL R24, R24, -INF , !P2 ;  /* 0xff80000018187808 */ /* 0x000fe20005000000 */
[----:B------:R-:W-:Y:S01]  /*3600*/  FMUL.FTZ R35, R35, c[0x0][0x320] ;  /* 0x0000c80023237a20 */ /* 0x000fe20000410000 */
[----:B------:R-:W-:Y:S01]  /*3610*/  ISETP.LT.OR P0, PT, R68, 0xa, P0 ;  /* 0x0000000a4400780c */ /* 0x000fe20000701670 */
[----:B------:R-:W-:Y:S01]  /*3620*/  FMUL.FTZ R54, R54, c[0x0][0x320] ;  /* 0x0000c80036367a20 */ /* 0x000fe20000410000 */
[----:B------:R-:W-:Y:S01]  /*3630*/  ISETP.GE.AND P2, PT, R37, 0x11, PT ;  /* 0x000000112500780c */ /* 0x000fe20003f46270 */
[----:B------:R-:W-:Y:S01]  /*3640*/  FMUL.FTZ R55, R55, c[0x0][0x320] ;  /* 0x0000c80037377a20 */ /* 0x000fe20000410000 */
[----:B------:R-:W-:Y:S01]  /*3650*/  FSEL R16, R16, -INF , !P0 ;  /* 0xff80000010107808 */ /* 0x000fe20004000000 */
[----:B------:R-:W-:Y:S01]  /*3660*/  FMUL.FTZ R31, R31, c[0x0][0x320] ;  /* 0x0000c8001f1f7a20 */ /* 0x000fe20000410000 */
[----:B------:R-:W-:Y:S01]  /*3670*/  ISETP.GT.AND P0, PT, R67, 0x10, !P2 ;  /* 0x000000104300780c */ /* 0x000fe20005704270 */
[----:B------:R-:W-:Y:S01]  /*3680*/  FMUL.FTZ R27, R27, c[0x0][0x320] ;  /* 0x0000c8001b1b7a20 */ /* 0x000fe20000410000 */
[----:B------:R-:W-:Y:S01]  /*3690*/  P2R R57, PR, RZ, 0x4 ;  /* 0x00000004ff397803 */ /* 0x000fe20000000000 */
        /* <DEDUP_REMOVED lines=8> */
[----:B------:R-:W1:Y:S01]  /*3720*/  MUFU.TANH R157, R47 ;  /* 0x0000002f009d7308 */ /* 0x000e620000002400 */
[----:B------:R-:W-:Y:S01]  /*3730*/  P2R R13, PR, RZ, 0x4 ;  /* 0x00000004ff0d7803 */ /* 0x000fe20000000000 */
[----:B------:R-:W-:Y:S01]  /*3740*/  FMUL.FTZ R26, R26, c[0x0][0x320] ;  /* 0x0000c8001a1a7a20 */ /* 0x000fe20000410000 */
[----:B------:R-:W-:Y:S01]  /*3750*/  ISETP.LT.OR P0, PT, R68, 0x12, P0 ;  /* 0x000000124400780c */ /* 0x000fe20000701670 */
[----:B--2---:R-:W-:Y:S01]  /*3760*/  IMAD.IADD R64, R64, 0x1, R17 ;  /* 0x0000000140407824 */ /* 0x004fe200078e0211 */
[----:B------:R-:W-:-:S02]  /*3770*/  ISETP.GE.AND P2, PT, R37, 0x19, PT ;  /* 0x000000192500780c */ /* 0x000fc40003f46270 */
[----:B------:R-:W-:Y:S01]  /*3780*/  FSEL R6, R6, -INF , !P0 ;  /* 0xff80000006067808 */ /* 0x000fe20004000000 */
[----:B------:R-:W2:Y:S01]  /*3790*/  MUFU.TANH R119, R58 ;  /* 0x0000003a00777308 */ /* 0x000ea20000002400 */
[----:B------:R-:W-:Y:S02]  /*37a0*/  ISETP.GT.AND P0, PT, R67, 0x18, !P2 ;  /* 0x000000184300780c */ /* 0x000fe40005704270 */
[----:B------:R-:W-:Y:S02]  /*37b0*/  P2R R56, PR, RZ, 0x4 ;  /* 0x00000004ff387803 */ /* 0x000fe40000000000 */
[----:B------:R-:W-:Y:S02]  /*37c0*/  ISETP.LT.OR P0, PT, R68, 0x19, P0 ;  /* 0x000000194400780c */ /* 0x000fe40000701670 */
[----:B------:R-:W-:Y:S01]  /*37d0*/  ISETP.GE.AND P2, PT, R37, 0x1a, PT ;  /* 0x0000001a2500780c */ /* 0x000fe20003f46270 */
[----:B------:R-:W3:Y:S01]  /*37e0*/  MUFU.TANH R139, R59 ;  /* 0x0000003b008b7308 */ /* 0x000ee20000002400 */
[----:B------:R-:W-:-:S02]  /*37f0*/  FSEL R4, R4, -INF , !P0 ;  /* 0xff80000004047808 */ /* 0x000fc40004000000 */
[----:B------:R-:W-:Y:S02]  /*3800*/  ISETP.GT.AND P0, PT, R67, 0x19, !P2 ;  /* 0x000000194300780c */ /* 0x000fe40005704270 */
[----:B------:R-:W-:Y:S02]  /*3810*/  P2R R9, PR, RZ, 0x4 ;  /* 0x00000004ff097803 */ /* 0x000fe40000000000 */
[----:B------:R-:W-:Y:S01]  /*3820*/  ISETP.LT.OR P0, PT, R68, 0x1a, P0 ;  /* 0x0000001a4400780c */ /* 0x000fe20000701670 */
[----:B------:R-:W4:Y:S01]  /*3830*/  MUFU.TANH R155, R42 ;  /* 0x0000002a009b7308 */ /* 0x000f220000002400 */
[----:B------:R-:W-:Y:S02]  /*3840*/  ISETP.GE.AND P2, PT, R37, 0x21, PT ;  /* 0x000000212500780c */ /* 0x000fe40003f46270 */
[----:B------:R-:W-:Y:S02]  /*3850*/  FSEL R8, R69, -INF , !P0 ;  /* 0xff80000045087808 */ /* 0x000fe40004000000 */
[----:B------:R-:W-:-:S02]  /*3860*/  ISETP.GT.AND P0, PT, R67, 0x20, !P2 ;  /* 0x000000204300780c */ /* 0x000fc40005704270 */
[----:B------:R-:W-:Y:S01]  /*3870*/  P2R R53, PR, RZ, 0x4 ;  /* 0x00000004ff357803 */ /* 0x000fe20000000000 */
[----:B------:R-:W1:Y:S01]  /*3880*/  MUFU.TANH R153, R43 ;  /* 0x0000002b00997308 */ /* 0x000e620000002400 */
[----:B------:R-:W-:Y:S02]  /*3890*/  ISETP.LT.OR P0, PT, R68, 0x21, P0 ;  /* 0x000000214400780c */ /* 0x000fe40000701670 */
[----:B------:R-:W-:Y:S02]  /*38a0*/  ISETP.GE.AND P2, PT, R37, 0x22, PT ;  /* 0x000000222500780c */ /* 0x000fe40003f46270 */
[----:B------:R-:W-:Y:S02]  /*38b0*/  FSEL R32, R21, -INF , !P0 ;  /* 0xff80000015207808 */ /* 0x000fe40004000000 */
[----:B------:R-:W-:Y:S01]  /*38c0*/  ISETP.GT.AND P0, PT, R67, 0x21, !P2 ;  /* 0x000000214300780c */ /* 0x000fe20005704270 */
[----:B------:R-:W1:Y:S01]  /*38d0*/  MUFU.TANH R151, R34 ;  /* 0x0000002200977308 */ /* 0x000e620000002400 */
[----:B------:R-:W-:-:S02]  /*38e0*/  P2R R52, PR, RZ, 0x4 ;  /* 0x00000004ff347803 */ /* 0x000fc40000000000 */
[----:B------:R-:W-:Y:S02]  /*38f0*/  ISETP.LT.OR P0, PT, R68, 0x22, P0 ;  /* 0x000000224400780c */ /* 0x000fe40000701670 */
[----:B------:R-:W-:Y:S02]  /*3900*/  ISETP.GE.AND P2, PT, R37, 0x29, PT ;  /* 0x000000292500780c */ /* 0x000fe40003f46270 */
[----:B------:R-:W-:Y:S01]  /*3910*/  FSEL R126, R126, -INF , !P0 ;  /* 0xff8000007e7e7808 */ /* 0x000fe20004000000 */
[----:B------:R-:W1:Y:S01]  /*3920*/  MUFU.TANH R143, R35 ;  /* 0x00000023008f7308 */ /* 0x000e620000002400 */
[----:B------:R-:W-:Y:S02]  /*3930*/  ISETP.GT.AND P0, PT, R67, 0x28, !P2 ;  /* 0x000000284300780c */ /* 0x000fe40005704270 */
[----:B------:R-:W-:Y:S02]  /*3940*/  P2R R49, PR, RZ, 0x4 ;  /* 0x00000004ff317803 */ /* 0x000fe40000000000 */
[----:B------:R-:W-:-:S02]  /*3950*/  ISETP.LT.OR P0, PT, R68, 0x29, P0 ;  /* 0x000000294400780c */ /* 0x000fc40000701670 */
[----:B------:R-:W-:Y:S01]  /*3960*/  ISETP.GE.AND P2, PT, R37, 0x2a, PT ;  /* 0x0000002a2500780c */ /* 0x000fe20003f46270 */
[----:B------:R-:W1:Y:S01]  /*3970*/  MUFU.TANH R129, R54 ;  /* 0x0000003600817308 */ /* 0x000e620000002400 */
[----:B------:R-:W-:Y:S02]  /*3980*/  FSEL R28, R0, -INF , !P0 ;  /* 0xff800000001c7808 */ /* 0x000fe40004000000 */
[----:B------:R-:W-:Y:S02]  /*3990*/  ISETP.GT.AND P0, PT, R67, 0x29, !P2 ;  /* 0x000000294300780c */ /* 0x000fe40005704270 */
[----:B------:R-:W-:Y:S02]  /*39a0*/  P2R R48, PR, RZ, 0x4 ;  /* 0x00000004ff307803 */ /* 0x000fe40000000000 */
[----:B------:R-:W-:Y:S01]  /*39b0*/  ISETP.LT.OR P0, PT, R68, 0x2a, P0 ;  /* 0x0000002a4400780c */ /* 0x000fe20000701670 */
[----:B------:R-:W1:Y:S01]  /*39c0*/  MUFU.TANH R137, R55 ;  /* 0x0000003700897308 */ /* 0x000e620000002400 */
[----:B------:R-:W-:-:S02]  /*39d0*/  ISETP.GE.AND P2, PT, R37, 0x31, PT ;  /* 0x000000312500780c */ /* 0x000fc40003f46270 */
[----:B------:R-:W-:Y:S02]  /*39e0*/  FSEL R128, R128, -INF , !P0 ;  /* 0xff80000080807808 */ /* 0x000fe40004000000 */
[----:B------:R-:W-:Y:S02]  /*39f0*/  ISETP.GT.AND P0, PT, R67, 0x30, !P2 ;  /* 0x000000304300780c */ /* 0x000fe40005704270 */
[----:B------:R-:W-:Y:S01]  /*3a00*/  P2R R45, PR, RZ, 0x4 ;  /* 0x00000004ff2d7803 */ /* 0x000fe20000000000 */
[----:B------:R-:W1:Y:S01]  /*3a10*/  MUFU.TANH R133, R133 ;  /* 0x0000008500857308 */ /* 0x000e620000002400 */
[----:B------:R-:W-:Y:S02]  /*3a20*/  ISETP.LT.OR P0, PT, R68, 0x31, P0 ;  /* 0x000000314400780c */ /* 0x000fe40000701670 */
[----:B------:R-:W-:Y:S02]  /*3a30*/  ISETP.GE.AND P2, PT, R37, 0x32, PT ;  /* 0x000000322500780c */ /* 0x000fe40003f46270 */
[----:B------:R-:W-:-:S02]  /*3a40*/  FSEL R152, R152, -INF , !P0 ;  /* 0xff80000098987808 */ /* 0x000fc40004000000 */
[----:B------:R-:W-:Y:S01]  /*3a50*/  ISETP.GT.AND P0, PT, R67, 0x31, !P2 ;  /* 0x000000314300780c */ /* 0x000fe20005704270 */
[----:B------:R-:W1:Y:S01]  /*3a60*/  MUFU.TANH R131, R31 ;  /* 0x0000001f00837308 */ /* 0x000e620000002400 */
[----:B------:R-:W-:Y:S02]  /*3a70*/  P2R R44, PR, RZ, 0x4 ;  /* 0x00000004ff2c7803 */ /* 0x000fe40000000000 */
[----:B------:R-:W-:Y:S02]  /*3a80*/  ISETP.LT.OR P0, PT, R68, 0x32, P0 ;  /* 0x000000324400780c */ /* 0x000fe40000701670 */
[----:B------:R-:W-:Y:S02]  /*3a90*/  ISETP.GE.AND P2, PT, R37, 0x39, PT ;  /* 0x000000392500780c */ /* 0x000fe40003f46270 */
[----:B------:R-:W-:Y:S01]  /*3aa0*/  FSEL R142, R142, -INF , !P0 ;  /* 0xff8000008e8e7808 */ /* 0x000fe20004000000 */
[----:B------:R-:W1:Y:S01]  /*3ab0*/  MUFU.TANH R30, R30 ;  /* 0x0000001e001e7308 */ /* 0x000e620000002400 */
[----:B------:R-:W-:-:S02]  /*3ac0*/  ISETP.GT.AND P0, PT, R67, 0x38, !P2 ;  /* 0x000000384300780c */ /* 0x000fc40005704270 */
[----:B------:R-:W-:Y:S02]  /*3ad0*/  P2R R41, PR, RZ, 0x4 ;  /* 0x00000004ff297803 */ /* 0x000fe40000000000 */
[----:B------:R-:W-:Y:S02]  /*3ae0*/  ISETP.LT.OR P0, PT, R68, 0x39, P0 ;  /* 0x000000394400780c */ /* 0x000fe40000701670 */
[----:B------:R-:W-:Y:S01]  /*3af0*/  ISETP.GE.AND P2, PT, R37, 0x3a, PT ;  /* 0x0000003a2500780c */ /* 0x000fe20003f46270 */
[----:B------:R-:W1:Y:S01]  /*3b00*/  MUFU.TANH R18, R18 ;  /* 0x0000001200127308 */ /* 0x000e620000002400 */
[----:B------:R-:W-:Y:S02]  /*3b10*/  FSEL R148, R148, -INF , !P0 ;  /* 0xff80000094947808 */ /* 0x000fe40004000000 */
[----:B------:R-:W-:Y:S02]  /*3b20*/  ISETP.GT.AND P0, PT, R67, 0x39, !P2 ;  /* 0x000000394300780c */ /* 0x000fe40005704270 */
[----:B------:R-:W-:-:S02]  /*3b30*/  P2R R40, PR, RZ, 0x4 ;  /* 0x00000004ff287803 */ /* 0x000fc40000000000 */
[----:B------:R-:W-:Y:S01]  /*3b40*/  ISETP.LT.OR P0, PT, R68, 0x3a, P0 ;  /* 0x0000003a4400780c */ /* 0x000fe20000701670 */
[----:B------:R-:W1:Y:S01]  /*3b50*/  MUFU.TANH R125, R27 ;  /* 0x0000001b007d7308 */ /* 0x000e620000002400 */
[----:B------:R-:W-:Y:S02]  /*3b60*/  ISETP.GE.AND P2, PT, R37, 0x41, PT ;  /* 0x000000412500780c */ /* 0x000fe40003f46270 */
[----:B------:R-:W-:Y:S02]  /*3b70*/  FSEL R150, R150, -INF , !P0 ;  /* 0xff80000096967808 */ /* 0x000fe40004000000 */
[----:B------:R-:W-:Y:S02]  /*3b80*/  ISETP.GT.AND P0, PT, R67, 0x40, !P2 ;  /* 0x000000404300780c */ /* 0x000fe40005704270 */
[----:B------:R-:W-:Y:S01]  /*3b90*/  P2R R39, PR, RZ, 0x4 ;  /* 0x00000004ff277803 */ /* 0x000fe20000000000 */
[----:B------:R-:W1:Y:S01]  /*3ba0*/  MUFU.TANH R141, R50 ;  /* 0x00000032008d7308 */ /* 0x000e620000002400 */
[----:B------:R-:W-:-:S02]  /*3bb0*/  ISETP.LT.OR P0, PT, R68, 0x41, P0 ;  /* 0x000000414400780c */ /* 0x000fc40000701670 */
[----:B------:R-:W-:Y:S02]  /*3bc0*/  ISETP.GE.AND P2, PT, R37, 0x42, PT ;  /* 0x000000422500780c */ /* 0x000fe40003f46270 */
[----:B------:R-:W-:Y:S02]  /*3bd0*/  FSEL R160, R160, -INF , !P0 ;  /* 0xff800000a0a07808 */ /* 0x000fe40004000000 */
[----:B------:R-:W-:Y:S01]  /*3be0*/  ISETP.GT.AND P0, PT, R67, 0x41, !P2 ;  /* 0x000000414300780c */ /* 0x000fe20005704270 */
[----:B------:R-:W1:Y:S01]  /*3bf0*/  MUFU.TANH R159, R51 ;  /* 0x00000033009f7308 */ /* 0x000e620000002400 */
[----:B------:R-:W-:Y:S02]  /*3c00*/  P2R R33, PR, RZ, 0x4 ;  /* 0x00000004ff217803 */ /* 0x000fe40000000000 */
[----:B------:R-:W-:Y:S02]  /*3c10*/  ISETP.LT.OR P0, PT, R68, 0x42, P0 ;  /* 0x000000424400780c */ /* 0x000fe40000701670 */
[----:B------:R-:W-:-:S02]  /*3c20*/  ISETP.GE.AND P2, PT, R37, 0x49, PT ;  /* 0x000000492500780c */ /* 0x000fc40003f46270 */
[----:B------:R-:W-:Y:S01]  /*3c30*/  FSEL R158, R158, -INF , !P0 ;  /* 0xff8000009e9e7808 */ /* 0x000fe20004000000 */
[----:B------:R-:W1:Y:S01]  /*3c40*/  MUFU.TANH R149, R46 ;  /* 0x0000002e00957308 */ /* 0x000e620000002400 */
[----:B------:R-:W-:Y:S02]  /*3c50*/  ISETP.GT.AND P0, PT, R67, 0x48, !P2 ;  /* 0x000000484300780c */ /* 0x000fe40005704270 */
[----:B------:R-:W-:Y:S02]  /*3c60*/  P2R R29, PR, RZ, 0x4 ;  /* 0x00000004ff1d7803 */ /* 0x000fe40000000000 */
[----:B------:R-:W-:Y:S02]  /*3c70*/  ISETP.LT.OR P0, PT, R68, 0x49, P0 ;  /* 0x000000494400780c */ /* 0x000fe40000701670 */
[----:B------:R-:W-:Y:S01]  /*3c80*/  ISETP.GE.AND P2, PT, R37, 0x4a, PT ;  /* 0x0000004a2500780c */ /* 0x000fe20003f46270 */
[----:B------:R-:W1:Y:S01]  /*3c90*/  MUFU.TANH R10, R10 ;  /* 0x0000000a000a7308 */ /* 0x000e620000002400 */
[----:B------:R-:W-:-:S02]  /*3ca0*/  FSEL R156, R156, -INF , !P0 ;  /* 0xff8000009c9c7808 */ /* 0x000fc40004000000 */
[----:B------:R-:W-:Y:S02]  /*3cb0*/  ISETP.GT.AND P0, PT, R67, 0x49, !P2 ;  /* 0x000000494300780c */ /* 0x000fe40005704270 */
[----:B------:R-:W-:Y:S02]  /*3cc0*/  P2R R25, PR, RZ, 0x4 ;  /* 0x00000004ff197803 */ /* 0x000fe40000000000 */
[----:B------:R-:W-:Y:S01]  /*3cd0*/  ISETP.LT.OR P0, PT, R68, 0x4a, P0 ;  /* 0x0000004a4400780c */ /* 0x000fe20000701670 */
[----:B------:R5:W1:Y:S01]  /*3ce0*/  MUFU.TANH R127, R26 ;  /* 0x0000001a007f7308 */ /* 0x000a620000002400 */
[----:B------:R-:W-:Y:S02]  /*3cf0*/  ISETP.GE.AND P2, PT, R37, 0x51, PT ;  /* 0x000000512500780c */ /* 0x000fe40003f46270 */
[----:B------:R-:W-:Y:S02]  /*3d00*/  FSEL R154, R154, -INF , !P0 ;  /* 0xff8000009a9a7808 */ /* 0x000fe40004000000 */
[----:B------:R-:W-:-:S02]  /*3d10*/  ISETP.GT.AND P0, PT, R67, 0x50, !P2 ;  /* 0x000000504300780c */ /* 0x000fc40005704270 */
[----:B------:R-:W-:Y:S02]  /*3d20*/  ISETP.GE.AND P6, PT, R37, 0x52, PT ;  /* 0x000000522500780c */ /* 0x000fe40003fc6270 */
[----:B------:R-:W-:Y:S02]  /*3d30*/  ISETP.LT.OR P0, PT, R68, 0x51, P0 ;  /* 0x000000514400780c */ /* 0x000fe40000701670 */
[----:B------:R-:W-:Y:S02]  /*3d40*/  P2R R60, PR, RZ, 0x20 ;  /* 0x00000020ff3c7803 */ /* 0x000fe40000000000 */
[----:B------:R-:W-:Y:S02]  /*3d50*/  FSEL R140, R140, -INF , !P0 ;  /* 0xff8000008c8c7808 */ /* 0x000fe40004000000 */
[----:B------:R-:W-:Y:S01]  /*3d60*/  ISETP.GT.AND P0, PT, R67, 0x51, !P6 ;  /* 0x000000514300780c */ /* 0x000fe20007704270 */
[----:B-----5:R-:W-:Y:S01]  /*3d70*/  IMAD.IADD R26, R65, 0x1, R17 ;  /* 0x00000001411a7824 */ /* 0x020fe200078e0211 */
[----:B------:R-:W-:-:S02]  /*3d80*/  ISETP.GE.AND P5, PT, R37, 0x59, PT ;  /* 0x000000592500780c */ /* 0x000fc40003fa6270 */
[----:B------:R-:W-:Y:S02]  /*3d90*/  ISETP.LT.OR P0, PT, R68, 0x52, P0 ;  /* 0x000000524400780c */ /* 0x000fe40000701670 */
[----:B------:R-:W-:Y:S02]  /*3da0*/  P2R R0, PR, RZ, 0x4 ;  /* 0x00000004ff007803 */ /* 0x000fe40000000000 */
[----:B------:R-:W-:Y:S02]  /*3db0*/  FSEL R138, R138, -INF , !P0 ;  /* 0xff8000008a8a7808 */ /* 0x000fe40004000000 */
[----:B------:R-:W-:Y:S02]  /*3dc0*/  ISETP.GT.AND P0, PT, R67, 0x58, !P5 ;  /* 0x000000584300780c */ /* 0x000fe40006f04270 */
[----:B------:R-:W-:Y:S02]  /*3dd0*/  ISETP.GE.AND P2, PT, R37, 0x1, PT ;  /* 0x000000012500780c */ /* 0x000fe40003f46270 */
[----:B------:R-:W-:-:S02]  /*3de0*/  ISETP.LT.OR P0, PT, R68, 0x59, P0 ;  /* 0x000000594400780c */ /* 0x000fc40000701670 */
[----:B------:R-:W-:Y:S02]  /*3df0*/  P2R R21, PR, RZ, 0x4 ;  /* 0x00000004ff157803 */ /* 0x000fe40000000000 */
[----:B------:R-:W-:Y:S02]  /*3e00*/  FSEL R136, R136, -INF , !P0 ;  /* 0xff80000088887808 */ /* 0x000fe40004000000 */
[----:B------:R-:W-:Y:S02]  /*3e10*/  ISETP.GT.AND P0, PT, R67, RZ, !P2 ;  /* 0x000000ff4300720c */ /* 0x000fe40005704270 */
[----:B------:R-:W-:Y:S01]  /*3e20*/  ISETP.GE.AND P2, PT, R37, 0x5a, PT ;  /* 0x0000005a2500780c */ /* 0x000fe20003f46270 */
[----:B------:R-:W-:Y:S01]  /*3e30*/  FMUL.FTZ R37, R14, c[0x0][0x320] ;  /* 0x0000c8000e257a20 */ /* 0x000fe20000410000 */
[----:B------:R-:W-:Y:S01]  /*3e40*/  ISETP.LT.OR P0, PT, R68, 0x1, P0 ;  /* 0x000000014400780c */ /* 0x000fe20000701670 */
[----:B------:R-:W-:Y:S01]  /*3e50*/  FMUL.FTZ R14, R15, c[0x0][0x320] ;  /* 0x0000c8000f0e7a20 */ /* 0x000fe20000410000 */
[----:B------:R-:W-:Y:S01]  /*3e60*/  IMNMX R63, R26, R63, PT ;  /* 0x0000003f1a3f7217 */ /* 0x000fe20003800200 */
[----:B------:R-:W-:Y:S01]  /*3e70*/  FMUL.FTZ R15, R22, c[0x0][0x320] ;  /* 0x0000c800160f7a20 */ /* 0x000fe20000410000 */
[----:B------:R-:W-:Y:S01]  /*3e80*/  FSEL R7, R7, -INF , !P0 ;  /* 0xff80000007077808 */ /* 0x000fe20004000000 */
[----:B------:R-:W-:Y:S01]  /*3e90*/  FMUL.FTZ R22, R23, c[0x0][0x320] ;  /* 0x0000c80017167a20 */ /* 0x000fe20000410000 */
[----:B------:R-:W-:Y:S01]  /*3ea0*/  ISETP.GT.AND P0, PT, R67, 0x59, !P2 ;  /* 0x000000594300780c */ /* 0x000fe20005704270 */
[----:B------:R-:W1:Y:S03]  /*3eb0*/  MUFU.TANH R37, R37 ;  /* 0x0000002500257308 */ /* 0x000e660000002400 */
[----:B------:R-:W-:-:S04]  /*3ec0*/  ISETP.LT.OR P0, PT, R68, 0x5a, P0 ;  /* 0x0000005a4400780c */ /* 0x000fc80000701670 */
[----:B------:R-:W-:Y:S01]  /*3ed0*/  FSEL R134, R134, -INF , !P0 ;  /* 0xff80000086867808 */ /* 0x000fe20004000000 */
[----:B------:R-:W1:Y:S01]  /*3ee0*/  MUFU.TANH R14, R14 ;  /* 0x0000000e000e7308 */ /* 0x000e620000002400 */
[----:B------:R-:W-:-:S07]  /*3ef0*/  PLOP3.LUT P0, PT, PT, PT, UP1, 0x40, 0x0 ;  /* 0x000000000000781c */ /* 0x000fce0003f0e818 */
[----:B------:R-:W1:Y:S08]  /*3f00*/  MUFU.TANH R15, R15 ;  /* 0x0000000f000f7308 */ /* 0x000e700000002400 */
[----:B------:R-:W1:Y:S08]  /*3f10*/  MUFU.TANH R22, R22 ;  /* 0x0000001600167308 */ /* 0x000e700000002400 */
[----:B------:R1:W1:Y:S01]  /*3f20*/  MUFU.TANH R23, R11 ;  /* 0x0000000b00177308 */ /* 0x0002620000002400 */
[----:B------:R-:W-:Y:S05]  /*3f30*/  @P0 BRA `(.L_x_28) ;  /* 0x0000015000000947 */ /* 0x000fea0003800000 */
[----:B--234-:R-:W-:Y:S01]  /*3f40*/  IMAD.U32 R26, RZ, RZ, UR8 ;  /* 0x00000008ff1a7e24 */ /* 0x01cfe2000f8e00ff */
[----:B------:R-:W-:Y:S04]  /*3f50*/  BSSY B0, `(.L_x_29) ;  /* 0x000000f000007945 */ /* 0x000fe80003800000 */
[----:B------:R-:W-:-:S04]  /*3f60*/  IADD3 R17, R26, -c[0x0][0x168], R17 ;  /* 0x80005a001a117a10 */ /* 0x000fc80007ffe011 */
[----:B------:R-:W-:-:S13]  /*3f70*/  ISETP.GT.AND P0, PT, R17, -0x1, PT ;  /* 0xffffffff1100780c */ /* 0x000fda0003f04270 */
[----:B------:R-:W-:Y:S05]  /*3f80*/  @P0 BRA `(.L_x_30) ;  /* 0x0000007000000947 */ /* 0x000fea0003800000 */
[----:B-1----:R-:W-:Y:S01]  /*3f90*/  IMAD.MOV.U32 R11, RZ, RZ, c[0x0][0x32c] ;  /* 0x0000cb00ff0b7624 */ /* 0x002fe200078e00ff */
[----:B------:R-:W-:-:S04]  /*3fa0*/  LOP3.LUT R17, RZ, R17, RZ, 0x33, !PT ;  /* 0x00000011ff117212 */ /* 0x000fc800078e33ff */
[----:B------:R-:W-:-:S13]  /*3fb0*/  ISETP.NE.AND P0, PT, R11, 0x1, PT ;  /* 0x000000010b00780c */ /* 0x000fda0003f05270 */
[----:B------:R-:W-:-:S05]  /*3fc0*/  @P0 IMAD.HI.U32 R11, R17, c[0x0][0x330], RZ ;  /* 0x0000cc00110b0a27 */ /* 0x000fca00078e00ff */
[----:B------:R-:W-:-:S04]  /*3fd0*/  @P0 SHF.R.U32.HI R17, RZ, c[0x0][0x334], R11 ;  /* 0x0000cd00ff110a19 */ /* 0x000fc8000001160b */
[----:B------:R-:W-:Y:S01]  /*3fe0*/  LOP3.LUT R17, RZ, R17, RZ, 0x33, !PT ;  /* 0x00000011ff117212 */ /* 0x000fe200078e33ff */
[----:B------:R-:W-:Y:S05]  /*3ff0*/  BRA `(.L_x_31) ;  /* 0x0000004000007947 */ /* 0x000fea0003800000 */
.L_x_30:
[----:B-1----:R-:W-:-:S04]  /*4000*/  MOV R11, c[0x0][0x32c] ;  /* 0x0000cb00000b7a02 */ /* 0x002fc80000000f00 */
[----:B------:R-:W-:-:S13]  /*4010*/  ISETP.NE.AND P0, PT, R11, 0x1, PT ;  /* 0x000000010b00780c */ /* 0x000fda0003f05270 */
[----:B------:R-:W-:-:S05]  /*4020*/  @P0 IMAD.HI.U32 R11, R17, c[0x0][0x330], RZ ;  /* 0x0000cc00110b0a27 */ /* 0x000fca00078e00ff */
[----:B------:R-:W-:Y:S02]  /*4030*/  @P0 SHF.R.U32.HI R17, RZ, c[0x0][0x334], R11 ;  /* 0x0000cd00ff110a19 */ /* 0x000fe4000001160b */
.L_x_31:
[----:B------:R-:W-:Y:S05]  /*4040*/  BSYNC B0 ;  /* 0x0000000000007941 */ /* 0x000fea0003800000 */
.L_x_29:
[----:B------:R-:W-:-:S05]  /*4050*/  IMAD R17, R17, c[0x0][0x32c], R62 ;  /* 0x0000cb0011117a24 */ /* 0x000fca00078e023e */
[----:B------:R-:W-:Y:S02]  /*4060*/  IADD3 R26, R17, c[0x0][0x32c], RZ ;  /* 0x0000cb00111a7a10 */ /* 0x000fe40007ffe0ff */
[----:B------:R-:W-:Y:S02]  /*4070*/  IMNMX R64, R64, R17, !PT ;  /* 0x0000001140407217 */ /* 0x000fe40007800200 */
[----:B------:R-:W-:Y:S02]  /*4080*/  IMNMX R63, R63, R26, PT ;  /* 0x0000001a3f3f7217 */ /* 0x000fe40003800200 */
.L_x_28:
[----:B--234-:R-:W-:Y:S01]  /*4090*/  ISETP.NE.AND P0, PT, R66, RZ, PT ;  /* 0x000000ff4200720c */ /* 0x01cfe20003f05270 */
[----:B------:R-:W-:Y:S01]  /*40a0*/  IMAD.SHL.U32 R212, R2, 0x2, RZ ;  /* 0x0000000202d47824 */ /* 0x000fe200078e00ff */
[C---:B------:R-:W-:Y:S01]  /*40b0*/  ISETP.GT.AND P6, PT, R64.reuse, 0x51, !P6 ;  /* 0x000000514000780c */ /* 0x040fe200077c4270 */
[----:B------:R-:W-:Y:S01]  /*40c0*/  ULDC.64 UR4, c[0x0][0x2c8] ;  /* 0x0000b20000047ab9 */ /* 0x000fe20000000a00 */
[C---:B------:R-:W-:Y:S01]  /*40d0*/  ISETP.GT.AND P0, PT, R64.reuse, 0x1, !P0 ;  /* 0x000000014000780c */ /* 0x040fe20004704270 */
[----:B------:R-:W-:Y:S01]  /*40e0*/  IMAD R210, R5, 0x2, R212 ;  /* 0x0000000205d27824 */ /* 0x000fe200078e02d4 */
[C---:B------:R-:W-:Y:S01]  /*40f0*/  ISETP.GT.AND P5, PT, R64.reuse, 0x58, !P5 ;  /* 0x000000584000780c */ /* 0x040fe20006fa4270 */
[----:B------:R-:W-:Y:S01]  /*4100*/  LDSM.16.MT88.4 R76, [R212+0x3100] ;  /* 0x00310000d44c783b */ /* 0x000fe20000004200 */
[----:B------:R-:W-:Y:S01]  /*4110*/  ISETP.LT.OR P0, PT, R63, 0x2, P0 ;  /* 0x000000023f00780c */ /* 0x000fe20000701670 */
[----:B------:R-:W-:Y:S01]  /*4120*/  IMAD R208, R3, 0x2, R210 ;  /* 0x0000000203d07824 */ /* 0x000fe200078e02d2 */
[----:B------:R-:W-:Y:S01]  /*4130*/  ISETP.LT.OR P6, PT, R63, 0x52, P6 ;  /* 0x000000523f00780c */ /* 0x000fe200037c1670 */
[----:B------:R-:W-:Y:S01]  /*4140*/  IMAD R209, R3, 0x2, R212 ;  /* 0x0000000203d17824 */ /* 0x000fe200078e02d4 */
[----:B-1----:R-:W-:Y:S01]  /*4150*/  FSEL R23, R23, -INF , !P0 ;  /* 0xff80000017177808 */ /* 0x002fe20004000000 */
[----:B------:R-:W-:Y:S01]  /*4160*/  LDSM.16.MT88.4 R108, [R212+0x100] ;  /* 0x00010000d46c783b */ /* 0x000fe20000004200 */
[----:B------:R-:W-:Y:S01]  /*4170*/  ISETP.NE.AND P0, PT, R61, RZ, PT ;  /* 0x000000ff3d00720c */ /* 0x000fe20003f05270 */
[----:B------:R-:W-:Y:S01]  /*4180*/  UIMAD.WIDE.U32 UR22, UR21, UR4, URZ ;  /* 0x00000004151672a5 */ /* 0x000fe2000f8e003f */
[C---:B------:R-:W-:Y:S01]  /*4190*/  ISETP.GT.AND P2, PT, R64.reuse, 0x59, !P2 ;  /* 0x000000594000780c */ /* 0x040fe20005744270 */
[----:B------:R-:W-:Y:S01]  /*41a0*/  LDSM.16.MT88.4 R84, [R208+0x100] ;  /* 0x00010000d054783b */ /* 0x000fe20000004200 */
[----:B------:R-:W-:Y:S01]  /*41b0*/  ISETP.GT.AND P0, PT, R64, 0x8, !P0 ;  /* 0x000000084000780c */ /* 0x000fe20004704270 */
[----:B------:R-:W-:Y:S01]  /*41c0*/  @UP2 USHF.R.U32.HI UR21, URZ, UR5, UR23 ;  /* 0x000000053f152299 */ /* 0x000fe20008011617 */
[C---:B------:R-:W-:Y:S01]  /*41d0*/  ISETP.LT.OR P5, PT, R63.reuse, 0x59, P5 ;  /* 0x000000593f00780c */ /* 0x040fe20002fa1670 */
[----:B------:R-:W-:Y:S01]  /*41e0*/  LDSM.16.MT88.4 R100, [R210+0x100] ;  /* 0x00010000d264783b */ /* 0x000fe20000004200 */
[----:B------:R-:W-:Y:S01]  /*41f0*/  ISETP.LT.OR P0, PT, R63, 0x9, P0 ;  /* 0x000000093f00780c */ /* 0x000fe20000701670 */
[----:B------:R-:W-:Y:S01]  /*4200*/  UIADD3 UR4, UR20, UR21, URZ ;  /* 0x0000001514047290 */ /* 0x000fe2000fffe03f */
[----:B------:R-:W-:Y:S01]  /*4210*/  FSEL R131, R131, -INF , !P6 ;  /* 0xff80000083837808 */ /* 0x000fe20007000000 */
[----:B------:R-:W-:Y:S01]  /*4220*/  LDSM.16.MT88.4 R92, [R209+0x100] ;  /* 0x00010000d15c783b */ /* 0x000fe20000004200 */
[----:B------:R-:W-:Y:S01]  /*4230*/  FSEL R19, R37, -INF , !P0 ;  /* 0xff80000025137808 */ /* 0x000fe20004000000 */
[----:B------:R-:W-:Y:S01]  /*4240*/  ULDC UR20, c[0x0][0x328] ;  /* 0x0000ca0000147ab9 */ /* 0x000fe20000000800 */
[----:B------:R-:W-:Y:S01]  /*4250*/  ISETP.NE.AND P0, PT, R60, RZ, PT ;  /* 0x000000ff3c00720c */ /* 0x000fe20003f05270 */
[----:B------:R-:W-:Y:S01]  /*4260*/  LDSM.16.MT88.4 R68, [R210+0x3100] ;  /* 0x00310000d244783b */ /* 0x000fe20000004200 */
[----:B------:R-:W-:Y:S01]  /*4270*/  ISETP.LT.OR P2, PT, R63, 0x5a, P2 ;  /* 0x0000005a3f00780c */ /* 0x000fe20001741670 */
[----:B------:R-:W-:Y:S01]  /*4280*/  UIADD3 UR20, UR4, UR20, URZ ;  /* 0x0000001404147290 */ /* 0x000fe2000fffe03f */
[----:B------:R-:W-:-:S02]  /*4290*/  ISETP.GT.AND P0, PT, R64, 0x9, !P0 ;  /* 0x000000094000780c */ /* 0x000fc40004704270 */
[----:B------:R-:W-:Y:S02]  /*42a0*/  FSEL R127, R127, -INF , !P5 ;  /* 0xff8000007f7f7808 */ /* 0x000fe40006800000 */
[----:B------:R-:W-:Y:S02]  /*42b0*/  ISETP.LT.OR P0, PT, R63, 0xa, P0 ;  /* 0x0000000a3f00780c */ /* 0x000fe40000701670 */
[----:B------:R-:W-:Y:S02]  /*42c0*/  FSEL R125, R125, -INF , !P2 ;  /* 0xff8000007d7d7808 */ /* 0x000fe40005000000 */
[----:B------:R-:W-:Y:S02]  /*42d0*/  FSEL R17, R14, -INF , !P0 ;  /* 0xff8000000e117808 */ /* 0x000fe40004000000 */
[----:B------:R-:W-:Y:S02]  /*42e0*/  ISETP.NE.AND P0, PT, R57, RZ, PT ;  /* 0x000000ff3900720c */ /* 0x000fe40003f05270 */
[----:B------:R-:W-:-:S02]  /*42f0*/  IADD3 R168, R36, -0x2, RZ ;  /* 0xfffffffe24a87810 */ /* 0x000fc40007ffe0ff */
[----:B------:R-:W-:-:S04]  /*4300*/  ISETP.GT.AND P0, PT, R64, 0x10, !P0 ;  /* 0x000000104000780c */ /* 0x000fc80004704270 */
[----:B------:R-:W-:-:S04]  /*4310*/  ISETP.LT.OR P0, PT, R63, 0x11, P0 ;  /* 0x000000113f00780c */ /* 0x000fc80000701670 */
[----:B------:R-:W-:Y:S02]  /*4320*/  FSEL R15, R15, -INF , !P0 ;  /* 0xff8000000f0f7808 */ /* 0x000fe40004000000 */
[----:B------:R-:W-:-:S04]  /*4330*/  ISETP.NE.AND P0, PT, R13, RZ, PT ;  /* 0x000000ff0d00720c */ /* 0x000fc80003f05270 */
[----:B------:R-:W-:-:S04]  /*4340*/  ISETP.GT.AND P0, PT, R64, 0x11, !P0 ;  /* 0x000000114000780c */ /* 0x000fc80004704270 */
[----:B------:R-:W-:-:S04]  /*4350*/  ISETP.LT.OR P0, PT, R63, 0x12, P0 ;  /* 0x000000123f00780c */ /* 0x000fc80000701670 */
[----:B------:R-:W-:Y:S02]  /*4360*/  FSEL R13, R22, -INF , !P0 ;  /* 0xff800000160d7808 */ /* 0x000fe40004000000 */
[----:B------:R-:W-:Y:S02]  /*4370*/  ISETP.NE.AND P0, PT, R56, RZ, PT ;  /* 0x000000ff3800720c */ /* 0x000fe40003f05270 */
[----:B------:R-:W-:Y:S02]  /*4380*/  LDSM.16.MT88.4 R56, [R209+0x3100] ;  /* 0x00310000d138783b */ /* 0x000fe40000004200 */
[----:B------:R-:W-:-:S04]  /*4390*/  ISETP.GT.AND P0, PT, R64, 0x18, !P0 ;  /* 0x000000184000780c */ /* 0x000fc80004704270 */
[----:B------:R-:W-:-:S04]  /*43a0*/  ISETP.LT.OR P0, PT, R63, 0x19, P0 ;  /* 0x000000193f00780c */ /* 0x000fc80000701670 */
[----:B------:R-:W-:Y:S02]  /*43b0*/  FSEL R11, R30, -INF , !P0 ;  /* 0xff8000001e0b7808 */ /* 0x000fe40004000000 */
[----:B------:R-:W-:-:S04]  /*43c0*/  ISETP.NE.AND P0, PT, R9, RZ, PT ;  /* 0x000000ff0900720c */ /* 0x000fc80003f05270 */
        /* <DEDUP_REMOVED lines=52> */
[----:B------:R-:W-:Y:S02]  /*4710*/  FMNMX.FTZ R21, R7, R24, !PT ;  /* 0x0000001807157209 */ /* 0x000fe40007810000 */
[----:B------:R-:W-:Y:S02]  /*4720*/  ISETP.GT.AND P0, PT, R64, RZ, !P0 ;  /* 0x000000ff4000720c */ /* 0x000fe40004704270 */
[----:B------:R-:W-:Y:S02]  /*4730*/  FMNMX.FTZ R21, R20, R21, !PT ;  /* 0x0000001514157209 */ /* 0x000fe40007810000 */
[----:B------:R-:W-:-:S02]  /*4740*/  ISETP.LT.OR P0, PT, R63, 0x1, P0 ;  /* 0x000000013f00780c */ /* 0x000fc40000701670 */
[----:B------:R-:W-:Y:S02]  /*4750*/  FMNMX.FTZ R21, R16, R21, !PT ;  /* 0x0000001510157209 */ /* 0x000fe40007810000 */
[----:B------:R-:W-:Y:S02]  /*4760*/  FSEL R10, R10, -INF , !P0 ;  /* 0xff8000000a0a7808 */ /* 0x000fe40004000000 */
[----:B------:R-:W-:Y:S02]  /*4770*/  FMNMX.FTZ R21, R12, R21, !PT ;  /* 0x000000150c157209 */ /* 0x000fe40007810000 */
[----:B------:R-:W-:Y:S02]  /*4780*/  FMNMX.FTZ R14, R10, R23, !PT ;  /* 0x000000170a0e7209 */ /* 0x000fe40007810000 */
[----:B------:R-:W-:Y:S02]  /*4790*/  FMNMX.FTZ R21, R6, R21, !PT ;  /* 0x0000001506157209 */ /* 0x000fe40007810000 */
[----:B------:R-:W-:-:S02]  /*47a0*/  FMNMX.FTZ R14, R19, R14, !PT ;  /* 0x0000000e130e7209 */ /* 0x000fc40007810000 */
[----:B------:R-:W-:Y:S02]  /*47b0*/  FMNMX.FTZ R21, R4, R21, !PT ;  /* 0x0000001504157209 */ /* 0x000fe40007810000 */
[----:B------:R-:W-:Y:S02]  /*47c0*/  FMNMX.FTZ R14, R17, R14, !PT ;  /* 0x0000000e110e7209 */ /* 0x000fe40007810000 */
        /* <DEDUP_REMOVED lines=25> */
[----:B------:R-:W-:Y:S02]  /*4960*/  ISETP.NE.AND P0, PT, R0, RZ, PT ;  /* 0x000000ff0000720c */ /* 0x000fe40003f05270 */
[----:B------:R-:W-:Y:S02]  /*4970*/  FMNMX.FTZ R21, R140, R21, !PT ;  /* 0x000000158c157209 */ /* 0x000fe40007810000 */
[----:B------:R-:W-:-:S02]  /*4980*/  FMNMX.FTZ R14, R155, R14, !PT ;  /* 0x0000000e9b0e7209 */ /* 0x000fc40007810000 */
[----:B------:R-:W-:Y:S02]  /*4990*/  FMNMX.FTZ R21, R138, R21, !PT ;  /* 0x000000158a157209 */ /* 0x000fe40007810000 */
[----:B------:R-:W-:Y:S02]  /*49a0*/  ISETP.GT.AND P0, PT, R64, 0x50, !P0 ;  /* 0x000000504000780c */ /* 0x000fe40004704270 */
[----:B------:R-:W-:Y:S02]  /*49b0*/  FMNMX.FTZ R21, R136, R21, !PT ;  /* 0x0000001588157209 */ /* 0x000fe40007810000 */
[----:B------:R-:W-:Y:S02]  /*49c0*/  FMNMX.FTZ R14, R153, R14, !PT ;  /* 0x0000000e990e7209 */ /* 0x000fe40007810000 */
[----:B------:R-:W-:Y:S02]  /*49d0*/  FMNMX.FTZ R0, R134, R21, !PT ;  /* 0x0000001586007209 */ /* 0x000fe40007810000 */
[----:B------:R-:W-:-:S02]  /*49e0*/  ISETP.LT.OR P0, PT, R63, 0x51, P0 ;  /* 0x000000513f00780c */ /* 0x000fc40000701670 */
[----:B------:R-:W-:Y:S01]  /*49f0*/  FMNMX.FTZ R14, R151, R14, !PT ;  /* 0x0000000e970e7209 */ /* 0x000fe20007810000 */
[----:B------:R-:W1:Y:S01]  /*4a00*/  SHFL.BFLY PT, R21, R0, 0x2, 0x1f ;  /* 0x0c401f0000157f89 */ /* 0x000e6200000e0000 */
[----:B------:R-:W-:Y:S02]  /*4a10*/  FSEL R133, R133, -INF , !P0 ;  /* 0xff80000085857808 */ /* 0x000fe40004000000 */
[----:B------:R-:W-:-:S04]  /*4a20*/  FMNMX.FTZ R14, R143, R14, !PT ;  /* 0x0000000e8f0e7209 */ /* 0x000fc80007810000 */
[----:B------:R-:W-:-:S04]  /*4a30*/  FMNMX.FTZ R14, R133, R14, !PT ;  /* 0x0000000e850e7209 */ /* 0x000fc80007810000 */
[----:B------:R-:W-:-:S04]  /*4a40*/  FMNMX.FTZ R14, R131, R14, !PT ;  /* 0x0000000e830e7209 */ /* 0x000fc80007810000 */
[----:B------:R-:W-:-:S04]  /*4a50*/  FMNMX.FTZ R14, R127, R14, !PT ;  /* 0x0000000e7f0e7209 */ /* 0x000fc80007810000 */
[----:B------:R-:W-:Y:S02]  /*4a60*/  FMNMX.FTZ R14, R125, R14, !PT ;  /* 0x0000000e7d0e7209 */ /* 0x000fe40007810000 */
[----:B-1----:R-:W-:-:S03]  /*4a70*/  FMNMX.FTZ R18, R0, R21, !PT ;  /* 0x0000001500127209 */ /* 0x002fc60007810000 */
[----:B------:R-:W1:Y:S04]  /*4a80*/  SHFL.BFLY PT, R21, R14, 0x2, 0x1f ;  /* 0x0c401f000e157f89 */ /* 0x000e6800000e0000 */
[----:B------:R-:W2:Y:S01]  /*4a90*/  SHFL.BFLY PT, R25, R18, 0x1, 0x1f ;  /* 0x0c201f0012197f89 */ /* 0x000ea200000e0000 */
[----:B-1----:R-:W-:Y:S02]  /*4aa0*/  FMNMX.FTZ R21, R14, R21, !PT ;  /* 0x000000150e157209 */ /* 0x002fe40007810000 */
[----:B--2---:R-:W-:-:S03]  /*4ab0*/  FMNMX.FTZ R0, R18, R25, !PT ;  /* 0x0000001912007209 */ /* 0x004fc60007810000 */
[----:B------:R-:W1:Y:S01]  /*4ac0*/  SHFL.BFLY PT, R116, R21, 0x1, 0x1f ;  /* 0x0c201f0015747f89 */ /* 0x000e6200000e0000 */
[C---:B------:R-:W-:Y:S01]  /*4ad0*/  FSETP.NEU.FTZ.AND P0, PT, R0.reuse, -INF , PT ;  /* 0xff8000000000780b */ /* 0x040fe20003f1d000 */
[----:B------:R-:W-:-:S05]  /*4ae0*/  FMUL.FTZ R135, R0, c[0x0][0x2d0] ;  /* 0x0000b40000877a20 */ /* 0x000fca0000410000 */
[----:B------:R-:W-:-:S05]  /*4af0*/  FSEL R135, R135, RZ, P0 ;  /* 0x000000ff87877208 */ /* 0x000fca0000000000 */
[--C-:B------:R-:W-:Y:S02]  /*4b00*/  FFMA.FTZ R50, R7, c[0x0][0x2d0], -R135.reuse ;  /* 0x0000b40007327a23 */ /* 0x100fe40000010887 */
[--C-:B------:R-:W-:Y:S02]  /*4b10*/  FFMA.FTZ R47, R24, c[0x0][0x2d0], -R135.reuse ;  /* 0x0000b400182f7a23 */ /* 0x100fe40000010887 */
[--C-:B------:R-:W-:Y:S01]  /*4b20*/  FFMA.FTZ R48, R20, c[0x0][0x2d0], -R135.reuse ;  /* 0x0000b40014307a23 */ /* 0x100fe20000010887 */
[----:B------:R-:W-:Y:S01]  /*4b30*/  LDSM.16.MT88.4 R24, [R212+0x900] ;  /* 0x00090000d418783b */ /* 0x000fe20000004200 */
[--C-:B------:R-:W-:Y:S01]  /*4b40*/  FFMA.FTZ R43, R16, c[0x0][0x2d0], -R135.reuse ;  /* 0x0000b400102b7a23 */ /* 0x100fe20000010887 */
[----:B------:R-:W-:Y:S01]  /*4b50*/  MUFU.EX2 R50, R50 ;  /* 0x0000003200327308 */ /* 0x000fe20000000800 */
[--C-:B------:R-:W-:Y:S01]  /*4b60*/  FFMA.FTZ R41, R6, c[0x0][0x2d0], -R135.reuse ;  /* 0x0000b40006297a23 */ /* 0x100fe20000010887 */
[----:B-1----:R-:W-:Y:S01]  /*4b70*/  FMNMX.FTZ R116, R116, R21, !PT ;  /* 0x0000001574747209 */ /* 0x002fe20007810000 */
[----:B------:R-:W-:-:S02]  /*4b80*/  FFMA.FTZ R42, R4, c[0x0][0x2d0], -R135 ;  /* 0x0000b400042a7a23 */ /* 0x000fc40000010887 */
[----:B------:R-:W1:Y:S01]  /*4b90*/  LDSM.16.MT88.4 R4, [R208+0x3100] ;  /* 0x00310000d004783b */ /* 0x000e620000004200 */
[C---:B------:R-:W-:Y:S01]  /*4ba0*/  FSETP.NEU.FTZ.AND P0, PT, R116.reuse, -INF , PT ;  /* 0xff8000007400780b */ /* 0x040fe20003f1d000 */
[----:B------:R-:W-:Y:S01]  /*4bb0*/  FMUL.FTZ R130, R116, c[0x0][0x2d0] ;  /* 0x0000b40074827a20 */ /* 0x000fe20000410000 */
[----:B------:R-:W2:Y:S01]  /*4bc0*/  MUFU.EX2 R47, R47 ;  /* 0x0000002f002f7308 */ /* 0x000ea20000000800 */
[--C-:B------:R-:W-:Y:S02]  /*4bd0*/  FFMA.FTZ R46, R12, c[0x0][0x2d0], -R135.reuse ;  /* 0x0000b4000c2e7a23 */ /* 0x100fe40000010887 */
[--C-:B------:R-:W-:Y:S01]  /*4be0*/  FFMA.FTZ R37, R8, c[0x0][0x2d0], -R135.reuse ;  /* 0x0000b40008257a23 */ /* 0x100fe20000010887 */
[----:B------:R-:W-:Y:S01]  /*4bf0*/  FSEL R130, R130, RZ, P0 ;  /* 0x000000ff82827208 */ /* 0x000fe20000000000 */
[--C-:B------:R-:W-:Y:S01]  /*4c00*/  FFMA.FTZ R51, R126, c[0x0][0x2d0], -R135.reuse ;  /* 0x0000b4007e337a23 */ /* 0x100fe20000010887 */
[----:B------:R-:W-:Y:S01]  /*4c10*/  PLOP3.LUT P0, PT, PT, PT, UP1, 0x40, 0x0 ;  /* 0x000000000000781c */ /* 0x000fe20003f0e818 */
[----:B------:R-:W-:Y:S01]  /*4c20*/  FFMA.FTZ R124, R32, c[0x0][0x2d0], -R135 ;  /* 0x0000b400207c7a23 */ /* 0x000fe20000010887 */
[----:B------:R-:W-:Y:S01]  /*4c30*/  MUFU.EX2 R48, R48 ;  /* 0x0000003000307308 */ /* 0x000fe20000000800 */
[--C-:B------:R-:W-:Y:S01]  /*4c40*/  FFMA.FTZ R49, R10, c[0x0][0x2d0], -R130.reuse ;  /* 0x0000b4000a317a23 */ /* 0x100fe20000010882 */
[----:B------:R-:W-:Y:S01]  /*4c50*/  LDSM.16.MT88.4 R32, [R210+0x3900] ;  /* 0x00390000d220783b */ /* 0x000fe20000004200 */
[----:B------:R-:W-:-:S02]  /*4c60*/  FFMA.FTZ R118, R23, c[0x0][0x2d0], -R130 ;  /* 0x0000b40017767a23 */ /* 0x000fc40000010882 */
[--C-:B------:R-:W-:Y:S01]  /*4c70*/  FFMA.FTZ R45, R19, c[0x0][0x2d0], -R130.reuse ;  /* 0x0000b400132d7a23 */ /* 0x100fe20000010882 */
[----:B------:R-:W-:Y:S01]  /*4c80*/  LDSM.16.MT88.4 R20, [R210+0x900] ;  /* 0x00090000d214783b */ /* 0x000fe20000004200 */
[--C-:B------:R-:W-:Y:S01]  /*4c90*/  FFMA.FTZ R44, R17, c[0x0][0x2d0], -R130.reuse ;  /* 0x0000b400112c7a23 */ /* 0x100fe20000010882 */
[----:B------:R-:W3:Y:S01]  /*4ca0*/  MUFU.EX2 R43, R43 ;  /* 0x0000002b002b7308 */ /* 0x000ee20000000800 */
[--C-:B------:R-:W-:Y:S01]  /*4cb0*/  FFMA.FTZ R40, R15, c[0x0][0x2d0], -R130.reuse ;  /* 0x0000b4000f287a23 */ /* 0x100fe20000010882 */
[----:B--2---:R-:W-:Y:S01]  /*4cc0*/  F2FP.BF16.PACK_AB R64, R47, R50 ;  /* 0x000000322f40723e */ /* 0x004fe200000010ff */
[--C-:B------:R-:W-:Y:S01]  /*4cd0*/  FFMA.FTZ R39, R13, c[0x0][0x2d0], -R130.reuse ;  /* 0x0000b4000d277a23 */ /* 0x100fe20000010882 */
[----:B------:R-:W-:Y:S01]  /*4ce0*/  LDSM.16.MT88.4 R16, [R209+0x900] ;  /* 0x00090000d110783b */ /* 0x000fe20000004200 */
[--C-:B------:R-:W-:Y:S02]  /*4cf0*/  FFMA.FTZ R3, R11, c[0x0][0x2d0], -R130.reuse ;  /* 0x0000b4000b037a23 */ /* 0x100fe40000010882 */
[----:B------:R-:W-:Y:S01]  /*4d00*/  FFMA.FTZ R2, R9, c[0x0][0x2d0], -R130 ;  /* 0x0000b40009027a23 */ /* 0x000fe20000010882 */
[----:B------:R-:W-:Y:S01]  /*4d10*/  MUFU.EX2 R49, R49 ;  /* 0x0000003100317308 */ /* 0x000fe20000000800 */
[----:B------:R-:W2:Y:S01]  /*4d20*/  LDSM.16.MT88.4 R12, [R208+0x900] ;  /* 0x00090000d00c783b */ /* 0x000ea20000004200 */
[----:B------:R-:W-:-:S02]  /*4d30*/  FFMA.FTZ R126, R28, c[0x0][0x2d0], -R135 ;  /* 0x0000b4001c7e7a23 */ /* 0x000fc40000010887 */
[--C-:B------:R-:W-:Y:S01]  /*4d40*/  FFMA.FTZ R117, R128, c[0x0][0x2d0], -R135.reuse ;  /* 0x0000b40080757a23 */ /* 0x100fe20000010887 */
[----:B------:R-:W4:Y:S01]  /*4d50*/  LDSM.16.MT88.4 R8, [R212+0x3900] ;  /* 0x00390000d408783b */ /* 0x000f220000004200 */
[--C-:B------:R-:W-:Y:S02]  /*4d60*/  FFMA.FTZ R119, R119, c[0x0][0x2d0], -R130.reuse ;  /* 0x0000b40077777a23 */ /* 0x100fe40000010882 */
[----:B------:R-:W5:Y:S01]  /*4d70*/  MUFU.EX2 R118, R118 ;  /* 0x0000007600767308 */ /* 0x000f620000000800 */
[----:B---3--:R-:W-:Y:S01]  /*4d80*/  F2FP.BF16.PACK_AB R66, R43, R48 ;  /* 0x000000302b42723e */ /* 0x008fe200000010ff */
[----:B------:R-:W3:Y:S01]  /*4d90*/  LDSM.16.MT88.4 R28, [R209+0x3900] ;  /* 0x00390000d11c783b */ /* 0x000ee20000004200 */
[--C-:B------:R-:W-:Y:S02]  /*4da0*/  FFMA.FTZ R128, R139, c[0x0][0x2d0], -R130.reuse ;  /* 0x0000b4008b807a23 */ /* 0x100fe40000010882 */
[--C-:B------:R-:W-:Y:S02]  /*4db0*/  FFMA.FTZ R129, R129, c[0x0][0x2d0], -R130.reuse ;  /* 0x0000b40081817a23 */ /* 0x100fe40000010882 */
[----:B------:R-:W-:Y:S01]  /*4dc0*/  FFMA.FTZ R132, R137, c[0x0][0x2d0], -R130 ;  /* 0x0000b40089847a23 */ /* 0x000fe20000010882 */
[----:B------:R-:W-:Y:S01]  /*4dd0*/  MUFU.EX2 R45, R45 ;  /* 0x0000002d002d7308 */ /* 0x000fe20000000800 */
[----:B------:R-:W-:-:S02]  /*4de0*/  FFMA.FTZ R137, R152, c[0x0][0x2d0], -R135 ;  /* 0x0000b40098897a23 */ /* 0x000fc40000010887 */
[--C-:B------:R-:W-:Y:S02]  /*4df0*/  FFMA.FTZ R139, R150, c[0x0][0x2d0], -R135.reuse ;  /* 0x0000b400968b7a23 */ /* 0x100fe40000010887 */
[--C-:B------:R-:W-:Y:S02]  /*4e00*/  FFMA.FTZ R142, R142, c[0x0][0x2d0], -R135.reuse ;  /* 0x0000b4008e8e7a23 */ /* 0x100fe40000010887 */
[----:B------:R-:W-:Y:S01]  /*4e10*/  FFMA.FTZ R148, R148, c[0x0][0x2d0], -R135 ;  /* 0x0000b40094947a23 */ /* 0x000fe20000010887 */
[----:B------:R-:W1:Y:S01]  /*4e20*/  MUFU.EX2 R44, R44 ;  /* 0x0000002c002c7308 */ /* 0x000e620000000800 */
[----:B-----5:R-:W-:Y:S01]  /*4e30*/  F2FP.BF16.PACK_AB R65, R118, R49 ;  /* 0x000000317641723e */ /* 0x020fe200000010ff */
[--C-:B------:R-:W-:Y:S02]  /*4e40*/  FFMA.FTZ R141, R141, c[0x0][0x2d0], -R130.reuse ;  /* 0x0000b4008d8d7a23 */ /* 0x100fe40000010882 */
[--C-:B------:R-:W-:Y:S02]  /*4e50*/  FFMA.FTZ R150, R159, c[0x0][0x2d0], -R130.reuse ;  /* 0x0000b4009f967a23 */ /* 0x100fe40000010882 */
[----:B------:R-:W-:-:S02]  /*4e60*/  FFMA.FTZ R149, R149, c[0x0][0x2d0], -R130 ;  /* 0x0000b40095957a23 */ /* 0x000fc40000010882 */
[----:B------:R-:W-:Y:S01]  /*4e70*/  MUFU.EX2 R46, R46 ;  /* 0x0000002e002e7308 */ /* 0x000fe20000000800 */
[----:B------:R-:W-:Y:S02]  /*4e80*/  FFMA.FTZ R152, R157, c[0x0][0x2d0], -R130 ;  /* 0x0000b4009d987a23 */ /* 0x000fe40000010882 */
[--C-:B------:R-:W-:Y:S02]  /*4e90*/  FFMA.FTZ R157, R160, c[0x0][0x2d0], -R135.reuse ;  /* 0x0000b400a09d7a23 */ /* 0x100fe40000010887 */
[--C-:B------:R-:W-:Y:S02]  /*4ea0*/  FFMA.FTZ R159, R156, c[0x0][0x2d0], -R135.reuse ;  /* 0x0000b4009c9f7a23 */ /* 0x100fe40000010887 */
[--C-:B------:R-:W-:Y:S01]  /*4eb0*/  FFMA.FTZ R158, R158, c[0x0][0x2d0], -R135.reuse ;  /* 0x0000b4009e9e7a23 */ /* 0x100fe20000010887 */
[----:B-1----:R-:W-:Y:S01]  /*4ec0*/  F2FP.BF16.PACK_AB R67, R44, R45 ;  /* 0x0000002d2c43723e */ /* 0x002fe200000010ff */
[----:B------:R-:W1:Y:S01]  /*4ed0*/  MUFU.EX2 R41, R41 ;  /* 0x0000002900297308 */ /* 0x000e620000000800 */
[----:B------:R-:W-:-:S02]  /*4ee0*/  FFMA.FTZ R154, R154, c[0x0][0x2d0], -R135 ;  /* 0x0000b4009a9a7a23 */ /* 0x000fc40000010887 */
[--C-:B------:R-:W-:Y:S02]  /*4ef0*/  FFMA.FTZ R155, R155, c[0x0][0x2d0], -R130.reuse ;  /* 0x0000b4009b9b7a23 */ /* 0x100fe40000010882 */
[--C-:B------:R-:W-:Y:S01]  /*4f00*/  FFMA.FTZ R156, R153, c[0x0][0x2d0], -R130.reuse ;  /* 0x0000b400999c7a23 */ /* 0x100fe20000010882 */
[C---:B------:R-:W-:Y:S01]  /*4f10*/  HMMA.16816.F32.BF16 R88, R64.reuse, R84, RZ ;  /* 0x000000544058723c */ /* 0x040fe200000418ff */
[--C-:B------:R-:W-:Y:S01]  /*4f20*/  FFMA.FTZ R151, R151, c[0x0][0x2d0], -R130.reuse ;  /* 0x0000b40097977a23 */ /* 0x100fe20000010882 */
[----:B------:R-:W-:Y:S01]  /*4f30*/  MUFU.EX2 R42, R42 ;  /* 0x0000002a002a7308 */ /* 0x000fe20000000800 */
[----:B------:R-:W-:Y:S02]  /*4f40*/  FFMA.FTZ R160, R143, c[0x0][0x2d0], -R130 ;  /* 0x0000b4008fa07a23 */ /* 0x000fe40000010882 */
[--C-:B------:R-:W-:Y:S02]  /*4f50*/  FFMA.FTZ R140, R140, c[0x0][0x2d0], -R135.reuse ;  /* 0x0000b4008c8c7a23 */ /* 0x100fe40000010887 */
[--C-:B------:R-:W-:Y:S01]  /*4f60*/  FFMA.FTZ R143, R138, c[0x0][0x2d0], -R135.reuse ;  /* 0x0000b4008a8f7a23 */ /* 0x100fe20000010887 */
[----:B------:R-:W-:Y:S01]  /*4f70*/  HMMA.16816.F32.BF16 R84, R64, R86, RZ ;  /* 0x000000564054723c */ /* 0x000fe200000418ff */
[--C-:B------:R-:W-:Y:S01]  /*4f80*/  FFMA.FTZ R136, R136, c[0x0][0x2d0], -R135.reuse ;  /* 0x0000b40088887a23 */ /* 0x100fe20000010887 */
[----:B------:R-:W-:Y:S01]  /*4f90*/  MUFU.EX2 R37, R37 ;  /* 0x0000002500257308 */ /* 0x000fe20000000800 */
[----:B------:R-:W-:-:S02]  /*4fa0*/  FFMA.FTZ R135, R134, c[0x0][0x2d0], -R135 ;  /* 0x0000b40086877a23 */ /* 0x000fc40000010887 */
[--C-:B------:R-:W-:Y:S02]  /*4fb0*/  FFMA.FTZ R133, R133, c[0x0][0x2d0], -R130.reuse ;  /* 0x0000b40085857a23 */ /* 0x100fe40000010882 */
[--C-:B------:R-:W-:Y:S01]  /*4fc0*/  FFMA.FTZ R134, R131, c[0x0][0x2d0], -R130.reuse ;  /* 0x0000b40083867a23 */ /* 0x100fe20000010882 */
[C---:B------:R-:W-:Y:S01]  /*4fd0*/  HMMA.16816.F32.BF16 R80, R64.reuse, R76, RZ ;  /* 0x0000004c4050723c */ /* 0x040fe200000418ff */
[----:B------:R-:W-:Y:S01]  /*4fe0*/  FFMA.FTZ R229, R125, c[0x0][0x2d0], -R130 ;  /* 0x0000b4007de57a23 */ /* 0x000fe20000010882 */
[----:B------:R-:W-:Y:S01]  /*4ff0*/  MUFU.EX2 R40, R40 ;  /* 0x0000002800287308 */ /* 0x000fe20000000800 */
[----:B------:R-:W-:Y:S02]  /*5000*/  FADD.FTZ R47, R50, R47 ;  /* 0x0000002f322f7221 */ /* 0x000fe40000010000 */
[----:B------:R-:W-:Y:S02]  /*5010*/  FADD.FTZ R118, R49, R118 ;  /* 0x0000007631767221 */ /* 0x000fe40000010000 */
[----:B------:R-:W-:Y:S01]  /*5020*/  FADD.FTZ R48, R48, R47 ;  /* 0x0000002f30307221 */ /* 0x000fe20000010000 */
[----:B------:R-:W-:Y:S02]  /*5030*/  HMMA.16816.F32.BF16 R76, R64, R78, RZ ;  /* 0x0000004e404c723c */ /* 0x000fe400000418ff */
[----:B------:R-:W5:Y:S01]  /*5040*/  MUFU.EX2 R39, R39 ;  /* 0x0000002700277308 */ /* 0x000f620000000800 */
[----:B------:R-:W-:-:S05]  /*5050*/  FADD.FTZ R43, R43, R48 ;  /* 0x000000302b2b7221 */ /* 0x000fca0000010000 */
        /* <DEDUP_REMOVED lines=19> */
[----:B------:R-:W2:Y:S06]  /*5190*/  MUFU.EX2 R132, R132 ;  /* 0x0000008400847308 */ /* 0x000eac0000000800 */
[C---:B------:R-:W-:Y:S02]  /*51a0*/  HMMA.16816.F32.BF16 R60, R64.reuse, R4, RZ ;  /* 0x00000004403c723c */ /* 0x040fe400000418ff */
[----:B------:R-:W-:Y:S05]  /*51b0*/  MUFU.EX2 R137, R137 ;  /* 0x0000008900897308 */ /* 0x000fea0000000800 */
[----:B-1----:R-:W-:Y:S01]  /*51c0*/  F2FP.BF16.PACK_AB R4, R41, R46 ;  /* 0x0000002e2904723e */ /* 0x002fe200000010ff */
[----:B------:R-:W-:Y:S01]  /*51d0*/  HMMA.16816.F32.BF16 R64, R64, R6, RZ ;  /* 0x000000064040723c */ /* 0x000fe200000418ff */
[----:B-----5:R-:W-:Y:S01]  /*51e0*/  F2FP.BF16.PACK_AB R5, R39, R40 ;  /* 0x000000282705723e */ /* 0x020fe200000010ff */
[----:B------:R-:W1:Y:S01]  /*51f0*/  MUFU.EX2 R142, R142 ;  /* 0x0000008e008e7308 */ /* 0x000e620000000800 */
[----:B------:R-:W-:-:S04]  /*5200*/  FADD.FTZ R46, R46, R43 ;  /* 0x0000002b2e2e7221 */ /* 0x000fc80000010000 */
[----:B------:R-:W-:Y:S01]  /*5210*/  F2FP.BF16.PACK_AB R6, R37, R42 ;  /* 0x0000002a2506723e */ /* 0x000fe200000010ff */
[----:B------:R-:W-:Y:S01]  /*5220*/  FADD.FTZ R41, R41, R46 ;  /* 0x0000002e29297221 */ /* 0x000fe20000010000 */
[----:B------:R-:W-:Y:S01]  /*5230*/  F2FP.BF16.PACK_AB R7, R2, R3 ;  /* 0x000000030207723e */ /* 0x000fe200000010ff */
[----:B------:R-:W-:Y:S02]  /*5240*/  MUFU.EX2 R148, R148 ;  /* 0x0000009400947308 */ /* 0x000fe40000000800 */
[----:B------:R-:W-:-:S04]  /*5250*/  FADD.FTZ R42, R42, R41 ;  /* 0x000000292a2a7221 */ /* 0x000fc80000010000 */
[C---:B--2---:R-:W-:Y:S01]  /*5260*/  HMMA.16816.F32.BF16 R88, R4.reuse, R12, R88 ;  /* 0x0000000c0458723c */ /* 0x044fe20000041858 */
[----:B------:R-:W-:Y:S01]  /*5270*/  FADD.FTZ R37, R37, R42 ;  /* 0x0000002a25257221 */ /* 0x000fe20000010000 */
[----:B------:R-:W2:Y:S06]  /*5280*/  MUFU.EX2 R139, R139 ;  /* 0x0000008b008b7308 */ /* 0x000eac0000000800 */
[C---:B------:R-:W-:Y:S01]  /*5290*/  HMMA.16816.F32.BF16 R84, R4.reuse, R14, R84 ;  /* 0x0000000e0454723c */ /* 0x040fe20000041854 */
[----:B------:R-:W5:Y:S01]  /*52a0*/  LDSM.16.MT88.4 R12, [R208+0x3900] ;  /* 0x00390000d00c783b */ /* 0x000f620000004200 */
[----:B------:R-:W-:Y:S06]  /*52b0*/  MUFU.EX2 R141, R141 ;  /* 0x0000008d008d7308 */ /* 0x000fec0000000800 */
[C---:B----4-:R-:W-:Y:S02]  /*52c0*/  HMMA.16816.F32.BF16 R80, R4.reuse, R8, R80 ;  /* 0x000000080450723c */ /* 0x050fe40000041850 */
        /* <DEDUP_REMOVED lines=24> */
[C---:B---3--:R-:W-:Y:S02]  /*5450*/  HMMA.16816.F32.BF16 R52, R4.reuse, R28, R52 ;  /* 0x0000001c0434723c */ /* 0x048fe40000041834 */
[----:B------:R-:W3:Y:S06]  /*5460*/  MUFU.EX2 R160, R160 ;  /* 0x000000a000a07308 */ /* 0x000eec0000000800 */
[C---:B------:R-:W-:Y:S01]  /*5470*/  HMMA.16816.F32.BF16 R56, R4.reuse, R30, R56 ;  /* 0x0000001e0438723c */ /* 0x040fe20000041838 */
[----:B------:R-:W-:Y:S01]  /*5480*/  LDSM.16.MT88.4 R28, [R209+0x4100] ;  /* 0x00410000d11c783b */ /* 0x000fe20000004200 */
[----:B------:R-:W-:Y:S06]  /*5490*/  MUFU.EX2 R140, R140 ;  /* 0x0000008c008c7308 */ /* 0x000fec0000000800 */
[C---:B-----5:R-:W-:Y:S02]  /*54a0*/  HMMA.16816.F32.BF16 R60, R4.reuse, R12, R60 ;  /* 0x0000000c043c723c */ /* 0x060fe4000004183c */
[----:B------:R-:W5:Y:S06]  /*54b0*/  MUFU.EX2 R143, R143 ;  /* 0x0000008f008f7308 */ /* 0x000f6c0000000800 */
        /* <DEDUP_REMOVED lines=9> */
[----:B------:R-:W-:-:S03]  /*5550*/  F2FP.BF16.PACK_AB R7, R132, R129 ;  /* 0x000000818407723e */ /* 0x000fc600000010ff */
[----:B------:R-:W-:Y:S02]  /*5560*/  FADD.FTZ R126, R126, R51 ;  /* 0x000000337e7e7221 */ /* 0x000fe40000010000 */
[----:B------:R-:W-:Y:S02]  /*5570*/  MUFU.EX2 R133, R133 ;  /* 0x0000008500857308 */ /* 0x000fe40000000800 */
[----:B-1----:R-:W-:Y:S01]  /*5580*/  HMMA.16816.F32.BF16 R88, R4, R8, R88 ;  /* 0x000000080458723c */ /* 0x002fe20000041858 */
[----:B------:R-:W-:-:S05]  /*5590*/  FADD.FTZ R126, R117, R126 ;  /* 0x0000007e757e7221 */ /* 0x000fca0000010000 */
[----:B------:R-:W1:Y:S02]  /*55a0*/  MUFU.EX2 R134, R134 ;  /* 0x0000008600867308 */ /* 0x000e640000000800 */
[C---:B------:R-:W-:Y:S01]  /*55b0*/  HMMA.16816.F32.BF16 R84, R4.reuse, R10, R84 ;  /* 0x0000000a0454723c */ /* 0x040fe20000041854 */
[----:B------:R-:W1:Y:S05]  /*55c0*/  LDSM.16.MT88.4 R8, [R208+0x4100] ;  /* 0x00410000d008783b */ /* 0x000e6a0000004200 */
[----:B------:R-:W-:Y:S02]  /*55d0*/  MUFU.EX2 R229, R229 ;  /* 0x000000e500e57308 */ /* 0x000fe40000000800 */
[C---:B------:R-:W-:Y:S08]  /*55e0*/  HMMA.16816.F32.BF16 R104, R4.reuse, R20, R104 ;  /* 0x000000140468723c */ /* 0x040ff00000041868 */
[C---:B--2---:R-:W-:Y:S08]  /*55f0*/  HMMA.16816.F32.BF16 R80, R4.reuse, R12, R80 ;  /* 0x0000000c0450723c */ /* 0x044ff00000041850 */
[C---:B------:R-:W-:Y:S01]  /*5600*/  HMMA.16816.F32.BF16 R76, R4.reuse, R14, R76 ;  /* 0x0000000e044c723c */ /* 0x040fe2000004184c */
[----:B------:R-:W2:Y:S07]  /*5610*/  LDSM.16.MT88.4 R12, [R208+0x1900] ;  /* 0x00190000d00c783b */ /* 0x000eae0000004200 */
[C---:B------:R-:W-:Y:S01]  /*5620*/  HMMA.16816.F32.BF16 R100, R4.reuse, R22, R100 ;  /* 0x000000160464723c */ /* 0x040fe20000041864 */
[----:B------:R-:W-:Y:S07]  /*5630*/  LDSM.16.MT88.4 R20, [R210+0x1900] ;  /* 0x00190000d214783b */ /* 0x000fee0000004200 */
[C---:B------:R-:W-:Y:S08]  /*5640*/  HMMA.16816.F32.BF16 R72, R4.reuse, R32, R72 ;  /* 0x000000200448723c */ /* 0x040ff00000041848 */
[C---:B-1----:R-:W-:Y:S08]  /*5650*/  HMMA.16816.F32.BF16 R60, R4.reuse, R8, R60 ;  /* 0x00000008043c723c */ /* 0x042ff0000004183c */
[C---:B------:R-:W-:Y:S01]  /*5660*/  HMMA.16816.F32.BF16 R64, R4.reuse, R10, R64 ;  /* 0x0000000a0440723c */ /* 0x040fe20000041840 */
[----:B------:R-:W1:Y:S07]  /*5670*/  LDSM.16.MT88.4 R8, [R212+0x4900] ;  /* 0x00490000d408783b */ /* 0x000e6e0000004200 */
[C---:B------:R-:W-:Y:S01]  /*5680*/  HMMA.16816.F32.BF16 R68, R4.reuse, R34, R68 ;  /* 0x000000220444723c */ /* 0x040fe20000041844 */
[----:B------:R-:W1:Y:S07]  /*5690*/  LDSM.16.MT88.4 R32, [R210+0x4900] ;  /* 0x00490000d220783b */ /* 0x000e6e0000004200 */
[C---:B------:R-:W-:Y:S08]  /*56a0*/  HMMA.16816.F32.BF16 R112, R4.reuse, R24, R112 ;  /* 0x000000180470723c */ /* 0x040ff00000041870 */
[C---:B------:R-:W-:Y:S01]  /*56b0*/  HMMA.16816.F32.BF16 R108, R4.reuse, R26, R108 ;  /* 0x0000001a046c723c */ /* 0x040fe2000004186c */
[----:B------:R-:W1:Y:S07]  /*56c0*/  LDSM.16.MT88.4 R24, [R212+0x1900] ;  /* 0x00190000d418783b */ /* 0x000e6e0000004200 */
[C---:B------:R-:W-:Y:S08]  /*56d0*/  HMMA.16816.F32.BF16 R96, R4.reuse, R16, R96 ;  /* 0x000000100460723c */ /* 0x040ff00000041860 */
[C---:B------:R-:W-:Y:S01]  /*56e0*/  HMMA.16816.F32.BF16 R92, R4.reuse, R18, R92 ;  /* 0x00000012045c723c */ /* 0x040fe2000004185c */
[----:B------:R-:W1:Y:S07]  /*56f0*/  LDSM.16.MT88.4 R16, [R209+0x1900] ;  /* 0x00190000d110783b */ /* 0x000e6e0000004200 */
[C---:B------:R-:W-:Y:S08]  /*5700*/  HMMA.16816.F32.BF16 R52, R4.reuse, R28, R52 ;  /* 0x0000001c0434723c */ /* 0x040ff00000041834 */
[----:B------:R-:W-:Y:S01]  /*5710*/  HMMA.16816.F32.BF16 R56, R4, R30, R56 ;  /* 0x0000001e0438723c */ /* 0x000fe20000041838 */
[----:B------:R-:W3:Y:S06]  /*5720*/  LDSM.16.MT88.4 R28, [R209+0x4900] ;  /* 0x00490000d11c783b */ /* 0x000eec0000004200 */
[----:B------:R-:W-:Y:S01]  /*5730*/  F2FP.BF16.PACK_AB R4, R142, R137 ;  /* 0x000000898e04723e */ /* 0x000fe200000010ff */
[----:B------:R-:W-:Y:S01]  /*5740*/  FADD.FTZ R137, R137, R126 ;  /* 0x0000007e89897221 */ /* 0x000fe20000010000 */
[----:B------:R-:W-:-:S02]  /*5750*/  F2FP.BF16.PACK_AB R6, R139, R148 ;  /* 0x000000948b06723e */ /* 0x000fc400000010ff */
[----:B----4-:R-:W-:Y:S01]  /*5760*/  F2FP.BF16.PACK_AB R5, R150, R141 ;  /* 0x0000008d9605723e */ /* 0x010fe200000010ff */
[----:B------:R-:W-:Y:S01]  /*5770*/  FADD.FTZ R137, R142, R137 ;  /* 0x000000898e897221 */ /* 0x000fe20000010000 */
[----:B------:R-:W-:-:S03]  /*5780*/  F2FP.BF16.PACK_AB R7, R152, R149 ;  /* 0x000000959807723e */ /* 0x000fc600000010ff */
[----:B------:R-:W-:-:S04]  /*5790*/  FADD.FTZ R148, R148, R137 ;  /* 0x0000008994947221 */ /* 0x000fc80000010000 */
[----:B--2---:R-:W-:Y:S01]  /*57a0*/  HMMA.16816.F32.BF16 R88, R4, R12, R88 ;  /* 0x0000000c0458723c */ /* 0x004fe20000041858 */
[----:B------:R-:W-:-:S07]  /*57b0*/  FADD.FTZ R148, R139, R148 ;  /* 0x000000948b947221 */ /* 0x000fce0000010000 */
[C---:B------:R-:W-:Y:S01]  /*57c0*/  HMMA.16816.F32.BF16 R84, R4.reuse, R14, R84 ;  /* 0x0000000e0454723c */ /* 0x040fe20000041854 */
[----:B------:R-:W2:Y:S07]  /*57d0*/  LDSM.16.MT88.4 R12, [R208+0x4900] ;  /* 0x00490000d00c783b */ /* 0x000eae0000004200 */
[C---:B-1----:R-:W-:Y:S08]  /*57e0*/  HMMA.16816.F32.BF16 R80, R4.reuse, R8, R80 ;  /* 0x000000080450723c */ /* 0x042ff00000041850 */
[C---:B------:R-:W-:Y:S01]  /*57f0*/  HMMA.16816.F32.BF16 R76, R4.reuse, R10, R76 ;  /* 0x0000000a044c723c */ /* 0x040fe2000004184c */
[----:B------:R-:W1:Y:S07]  /*5800*/  LDSM.16.MT88.4 R8, [R208+0x2100] ;  /* 0x00210000d008783b */ /* 0x000e6e0000004200 */
[C---:B------:R-:W-:Y:S08]  /*5810*/  HMMA.16816.F32.BF16 R104, R4.reuse, R20, R104 ;  /* 0x000000140468723c */ /* 0x040ff00000041868 */
[C---:B------:R-:W-:Y:S01]  /*5820*/  HMMA.16816.F32.BF16 R100, R4.reuse, R22, R100 ;  /* 0x000000160464723c */ /* 0x040fe20000041864 */
[----:B------:R-:W4:Y:S07]  /*5830*/  LDSM.16.MT88.4 R20, [R210+0x2100] ;  /* 0x00210000d214783b */ /* 0x000f2e0000004200 */
[C---:B------:R-:W-:Y:S08]  /*5840*/  HMMA.16816.F32.BF16 R72, R4.reuse, R32, R72 ;  /* 0x000000200448723c */ /* 0x040ff00000041848 */
        /* <DEDUP_REMOVED lines=8> */
[C---:B---3--:R-:W-:Y:S08]  /*58d0*/  HMMA.16816.F32.BF16 R52, R4.reuse, R28, R52 ;  /* 0x0000001c0434723c */ /* 0x048ff00000041834 */
        /* <DEDUP_REMOVED lines=8> */
[----:B------:R-:W-:Y:S01]  /*5960*/  F2FP.BF16.PACK_AB R5, R156, R155 ;  /* 0x0000009b9c05723e */ /* 0x000fe200000010ff */
[----:B------:R-:W-:Y:S01]  /*5970*/  FADD.FTZ R158, R158, R157 ;  /* 0x0000009d9e9e7221 */ /* 0x000fe20000010000 */
[----:B------:R-:W-:-:S03]  /*5980*/  F2FP.BF16.PACK_AB R7, R160, R151 ;  /* 0x00000097a007723e */ /* 0x000fc600000010ff */
[----:B------:R-:W-:-:S04]  /*5990*/  FADD.FTZ R159, R159, R158 ;  /* 0x0000009e9f9f7221 */ /* 0x000fc80000010000 */
[----:B-1----:R-:W-:Y:S01]  /*59a0*/  HMMA.16816.F32.BF16 R88, R4, R8, R88 ;  /* 0x000000080458723c */ /* 0x002fe20000041858 */
[----:B------:R-:W-:-:S07]  /*59b0*/  FADD.FTZ R159, R154, R159 ;  /* 0x0000009f9a9f7221 */ /* 0x000fce0000010000 */
[C---:B------:R-:W-:Y:S01]  /*59c0*/  HMMA.16816.F32.BF16 R84, R4.reuse, R10, R84 ;  /* 0x0000000a0454723c */ /* 0x040fe20000041854 */
[----:B------:R-:W1:Y:S07]  /*59d0*/  LDSM.16.MT88.4 R8, [R208+0x5100] ;  /* 0x00510000d008783b */ /* 0x000e6e0000004200 */
[C---:B----4-:R-:W-:Y:S08]  /*59e0*/  HMMA.16816.F32.BF16 R104, R4.reuse, R20, R104 ;  /* 0x000000140468723c */ /* 0x050ff00000041868 */
[C---:B------:R-:W-:Y:S01]  /*59f0*/  HMMA.16816.F32.BF16 R100, R4.reuse, R22, R100 ;  /* 0x000000160464723c */ /* 0x040fe20000041864 */
[----:B------:R-:W3:Y:S07]  /*5a00*/  LDSM.16.MT88.4 R20, [R210+0x2900] ;  /* 0x00290000d214783b */ /* 0x000eee0000004200 */
[C---:B------:R-:W-:Y:S07]  /*5a10*/  HMMA.16816.F32.BF16 R72, R4.reuse, R32, R72 ;  /* 0x000000200448723c */ /* 0x040fee0000041848 */
[----:B------:R-:W-:Y:S01]  /*5a20*/  FFMA.FTZ R32, R127, c[0x0][0x2d0], -R130 ;  /* 0x0000b4007f207a23 */ /* 0x000fe20000010882 */
[C---:B------:R-:W-:Y:S05]  /*5a30*/  HMMA.16816.F32.BF16 R112, R4.reuse, R24, R112 ;  /* 0x000000180470723c */ /* 0x040fea0000041870 */
[----:B------:R-:W4:Y:S03]  /*5a40*/  MUFU.EX2 R32, R32 ;  /* 0x0000002000207308 */ /* 0x000f260000000800 */
[C---:B------:R-:W-:Y:S01]  /*5a50*/  HMMA.16816.F32.BF16 R108, R4.reuse, R26, R108 ;  /* 0x0000001a046c723c */ /* 0x040fe2000004186c */
[----:B------:R-:W-:Y:S07]  /*5a60*/  LDSM.16.MT88.4 R24, [R212+0x2900] ;  /* 0x00290000d418783b */ /* 0x000fee0000004200 */
[C---:B------:R-:W-:Y:S08]  /*5a70*/  HMMA.16816.F32.BF16 R96, R4.reuse, R16, R96 ;  /* 0x000000100460723c */ /* 0x040ff00000041860 */
[C---:B------:R-:W-:Y:S01]  /*5a80*/  HMMA.16816.F32.BF16 R92, R4.reuse, R18, R92 ;  /* 0x00000012045c723c */ /* 0x040fe2000004185c */
[----:B------:R-:W1:Y:S07]  /*5a90*/  LDSM.16.MT88.4 R16, [R209+0x2900] ;  /* 0x00290000d110783b */ /* 0x000e6e0000004200 */
[C---:B--2---:R-:W-:Y:S08]  /*5aa0*/  HMMA.16816.F32.BF16 R80, R4.reuse, R12, R80 ;  /* 0x0000000c0450723c */ /* 0x044ff00000041850 */
[C---:B------:R-:W-:Y:S01]  /*5ab0*/  HMMA.16816.F32.BF16 R76, R4.reuse, R14, R76 ;  /* 0x0000000e044c723c */ /* 0x040fe2000004184c */
[----:B------:R-:W2:Y:S07]  /*5ac0*/  LDSM.16.MT88.4 R12, [R208+0x2900] ;  /* 0x00290000d00c783b */ /* 0x000eae0000004200 */
[C---:B------:R-:W-:Y:S08]  /*5ad0*/  HMMA.16816.F32.BF16 R68, R4.reuse, R34, R68 ;  /* 0x000000220444723c */ /* 0x040ff00000041844 */
[C---:B------:R-:W-:Y:S08]  /*5ae0*/  HMMA.16816.F32.BF16 R52, R4.reuse, R28, R52 ;  /* 0x0000001c0434723c */ /* 0x040ff00000041834 */
[C---:B------:R-:W-:Y:S08]  /*5af0*/  HMMA.16816.F32.BF16 R56, R4.reuse, R30, R56 ;  /* 0x0000001e0438723c */ /* 0x040ff00000041838 */
[C---:B-1----:R-:W-:Y:S08]  /*5b00*/  HMMA.16816.F32.BF16 R60, R4.reuse, R8, R60 ;  /* 0x00000008043c723c */ /* 0x042ff0000004183c */
[----:B------:R-:W-:Y:S01]  /*5b10*/  HMMA.16816.F32.BF16 R64, R4, R10, R64 ;  /* 0x0000000a0440723c */ /* 0x000fe20000041840 */
[----:B------:R-:W1:Y:S06]  /*5b20*/  LDSM.16.MT88.4 R8, [R212+0x5900] ;  /* 0x00590000d408783b */ /* 0x000e6c0000004200 */
[----:B-----5:R-:W-:Y:S01]  /*5b30*/  F2FP.BF16.PACK_AB R4, R143, R140 ;  /* 0x0000008c8f04723e */ /* 0x020fe200000010ff */
[----:B------:R-:W-:Y:S01]  /*5b40*/  FADD.FTZ R140, R140, R159 ;  /* 0x0000009f8c8c7221 */ /* 0x000fe20000010000 */
[----:B------:R-:W-:-:S02]  /*5b50*/  F2FP.BF16.PACK_AB R6, R135, R136 ;  /* 0x000000888706723e */ /* 0x000fc400000010ff */
[----:B------:R-:W-:Y:S01]  /*5b60*/  F2FP.BF16.PACK_AB R5, R134, R133 ;  /* 0x000000858605723e */ /* 0x000fe200000010ff */
[----:B------:R-:W-:Y:S01]  /*5b70*/  FADD.FTZ R143, R143, R140 ;  /* 0x0000008c8f8f7221 */ /* 0x000fe20000010000 */
[----:B----4-:R-:W-:-:S03]  /*5b80*/  F2FP.BF16.PACK_AB R7, R229, R32 ;  /* 0x00000020e507723e */ /* 0x010fc600000010ff */
[----:B------:R-:W-:-:S04]  /*5b90*/  FADD.FTZ R136, R136, R143 ;  /* 0x0000008f88887221 */ /* 0x000fc80000010000 */
[----:B---3--:R-:W-:Y:S01]  /*5ba0*/  HMMA.16816.F32.BF16 R104, R4, R20, R104 ;  /* 0x000000140468723c */ /* 0x008fe20000041868 */
[----:B------:R-:W-:-:S06]  /*5bb0*/  FADD.FTZ R228, R135, R136 ;  /* 0x0000008887e47221 */ /* 0x000fcc0000010000 */
[----:B------:R-:W-:Y:S01]  /*5bc0*/  FADD.FTZ R21, R45, R118 ;  /* 0x000000762d157221 */ /* 0x000fe20000010000 */
[----:B------:R-:W-:Y:S03]  /*5bd0*/  HMMA.16816.F32.BF16 R96, R4, R16, R96 ;  /* 0x000000100460723c */ /* 0x000fe60000041860 */
[----:B------:R-:W-:-:S04]  /*5be0*/  FADD.FTZ R21, R44, R21 ;  /* 0x000000152c157221 */ /* 0x000fc80000010000 */
[----:B------:R-:W-:Y:S01]  /*5bf0*/  FADD.FTZ R20, R40, R21 ;  /* 0x0000001528147221 */ /* 0x000fe20000010000 */
[----:B------:R-:W-:Y:S01]  /*5c00*/  HMMA.16816.F32.BF16 R92, R4, R18, R92 ;  /* 0x00000012045c723c */ /* 0x000fe2000004185c */
[----:B------:R-:W3:Y:S02]  /*5c10*/  LDSM.16.MT88.4 R16, [R210+0x5900] ;  /* 0x00590000d210783b */ /* 0x000ee40000004200 */
[----:B------:R-:W-:-:S04]  /*5c20*/  FADD.FTZ R20, R39, R20 ;  /* 0x0000001427147221 */ /* 0x000fc80000010000 */
[----:B------:R-:W-:Y:S01]  /*5c30*/  FADD.FTZ R3, R3, R20 ;  /* 0x0000001403037221 */ /* 0x000fe20000010000 */
[----:B--2---:R-:W-:Y:S03]  /*5c40*/  HMMA.16816.F32.BF16 R88, R4, R12, R88 ;  /* 0x0000000c0458723c */ /* 0x004fe60000041858 */
[----:B------:R-:W-:-:S04]  /*5c50*/  FADD.FTZ R2, R2, R3 ;  /* 0x0000000302027221 */ /* 0x000fc80000010000 */
[----:B------:R-:W-:Y:S01]  /*5c60*/  FADD.FTZ R119, R119, R2 ;  /* 0x0000000277777221 */ /* 0x000fe20000010000 */
[----:B------:R-:W-:Y:S01]  /*5c70*/  HMMA.16816.F32.BF16 R84, R4, R14, R84 ;  /* 0x0000000e0454723c */ /* 0x000fe20000041854 */
[----:B------:R-:W2:Y:S02]  /*5c80*/  LDSM.16.MT88.4 R12, [R209+0x5900] ;  /* 0x00590000d10c783b */ /* 0x000ea40000004200 */
[----:B------:R-:W-:-:S04]  /*5c90*/  FADD.FTZ R128, R128, R119 ;  /* 0x0000007780807221 */ /* 0x000fc80000010000 */
[----:B------:R-:W-:Y:S01]  /*5ca0*/  FADD.FTZ R129, R129, R128 ;  /* 0x0000008081817221 */ /* 0x000fe20000010000 */
[----:B-1----:R-:W-:Y:S03]  /*5cb0*/  HMMA.16816.F32.BF16 R80, R4, R8, R80 ;  /* 0x000000080450723c */ /* 0x002fe60000041850 */
[----:B------:R-:W-:-:S04]  /*5cc0*/  FADD.FTZ R132, R132, R129 ;  /* 0x0000008184847221 */ /* 0x000fc80000010000 */
[----:B------:R-:W-:Y:S01]  /*5cd0*/  FADD.FTZ R141, R141, R132 ;  /* 0x000000848d8d7221 */ /* 0x000fe20000010000 */
[----:B------:R-:W-:Y:S01]  /*5ce0*/  HMMA.16816.F32.BF16 R76, R4, R10, R76 ;  /* 0x0000000a044c723c */ /* 0x000fe2000004184c */
[----:B------:R-:W1:Y:S02]  /*5cf0*/  LDSM.16.MT88.4 R8, [R208+0x5900] ;  /* 0x00590000d008783b */ /* 0x000e640000004200 */
[----:B------:R-:W-:-:S04]  /*5d00*/  FADD.FTZ R150, R150, R141 ;  /* 0x0000008d96967221 */ /* 0x000fc80000010000 */
[----:B------:R-:W-:Y:S01]  /*5d10*/  FADD.FTZ R149, R149, R150 ;  /* 0x0000009695957221 */ /* 0x000fe20000010000 */
[----:B------:R-:W-:Y:S03]  /*5d20*/  HMMA.16816.F32.BF16 R112, R4, R24, R112 ;  /* 0x000000180470723c */ /* 0x000fe60000041870 */
        /* <DEDUP_REMOVED lines=8> */
[----:B---3--:R-:W-:Y:S03]  /*5db0*/  HMMA.16816.F32.BF16 R72, R4, R16, R72 ;  /* 0x000000100448723c */ /* 0x008fe60000041848 */
[----:B------:R-:W-:-:S04]  /*5dc0*/  FADD.FTZ R133, R134, R133 ;  /* 0x0000008586857221 */ /* 0x000fc80000010000 */
[----:B------:R-:W-:Y:S01]  /*5dd0*/  FADD.FTZ R32, R32, R133 ;  /* 0x0000008520207221 */ /* 0x000fe20000010000 */
[----:B------:R-:W-:Y:S03]  /*5de0*/  HMMA.16816.F32.BF16 R68, R4, R18, R68 ;  /* 0x000000120444723c */ /* 0x000fe60000041844 */
[----:B------:R-:W-:-:S05]  /*5df0*/  FADD.FTZ R229, R229, R32 ;  /* 0x00000020e5e57221 */ /* 0x000fca0000010000 */
[C---:B--2---:R-:W-:Y:S08]  /*5e00*/  HMMA.16816.F32.BF16 R52, R4.reuse, R12, R52 ;  /* 0x0000000c0434723c */ /* 0x044ff00000041834 */
[C---:B------:R-:W-:Y:S08]  /*5e10*/  HMMA.16816.F32.BF16 R56, R4.reuse, R14, R56 ;  /* 0x0000000e0438723c */ /* 0x040ff00000041838 */
[C---:B-1----:R-:W-:Y:S08]  /*5e20*/  HMMA.16816.F32.BF16 R60, R4.reuse, R8, R60 ;  /* 0x00000008043c723c */ /* 0x042ff0000004183c */
[----:B------:R-:W-:Y:S01]  /*5e30*/  HMMA.16816.F32.BF16 R64, R4, R10, R64 ;  /* 0x0000000a0440723c */ /* 0x000fe20000041840 */
[----:B------:R-:W-:Y:S07]  /*5e40*/  @P0 BRA `(.L_x_32) ;  /* 0x0000016000000947 */ /* 0x000fee0003800000 */
[----:B------:R-:W-:Y:S01]  /*5e50*/  ISETP.LT.AND P0, PT, RZ, UR4, PT ;  /* 0x00000004ff007c0c */ /* 0x000fe2000bf01270 */
[----:B------:R-:W-:-:S12]  /*5e60*/  UIADD3 UR21, UR4, -0x1, URZ ;  /* 0xffffffff04157890 */ /* 0x000fd8000fffe03f */
[----:B------:R-:W-:Y:S05]  /*5e70*/  @P0 BRA `(.L_x_33) ;  /* 0x0000009000000947 */ /* 0x000fea0003800000 */
[----:B------:R-:W-:Y:S02]  /*5e80*/  UMOV UR21, 0x1 ;  /* 0x0000000100157882 */ /* 0x000fe40000000000 */
        /* <DEDUP_REMOVED lines=8> */
.L_x_33:
[----:B------:R-:W-:Y:S02]  /*5f10*/  UMOV UR5, 0x1 ;  /* 0x0000000100057882 */ /* 0x000fe40000000000 */
[----:B------:R-:W-:Y:S02]  /*5f20*/  ULDC UR4, c[0x0][0x32c] ;  /* 0x0000cb0000047ab9 */ /* 0x000fe40000000800 */
[----:B------:R-:W-:-:S03]  /*5f30*/  UISETP.NE.AND UP0, UPT, UR5, UR4, UPT ;  /* 0x000000040500728c */ /* 0x000fc6000bf05270 */
[----:B------:R-:W-:Y:S02]  /*5f40*/  ULDC.64 UR4, c[0x0][0x330] ;  /* 0x0000cc0000047ab9 */ /* 0x000fe40000000a00 */
[----:B------:R-:W-:-:S06]  /*5f50*/  UIMAD.WIDE.U32 UR22, UR21, UR4, URZ ;  /* 0x00000004151672a5 */ /* 0x000fcc000f8e003f */
[----:B------:R-:W-:Y:S02]  /*5f60*/  @UP0 USHF.R.U32.HI UR21, URZ, UR5, UR23 ;  /* 0x000000053f150299 */ /* 0x000fe40008011617 */
.L_x_34:
[----:B------:R-:W-:Y:S02]  /*5f70*/  ULDC UR4, c[0x0][0x32c] ;  /* 0x0000cb0000047ab9 */ /* 0x000fe40000000800 */
[----:B------:R-:W-:-:S04]  /*5f80*/  UIMAD UR4, UR21, UR4, UR4 ;  /* 0x00000004150472a4 */ /* 0x000fc8000f8e0204 */
[----:B------:R-:W-:-:S04]  /*5f90*/  UISETP.LT.AND UP0, UPT, UR20, UR4, UPT ;  /* 0x000000041400728c */ /* 0x000fc8000bf01270 */
[----:B------:R-:W-:-:S03]  /*5fa0*/  USEL UR20, UR20, UR4, UP0 ;  /* 0x0000000414147287 */ /* 0x000fc60008000000 */
.L_x_32:
[----:B------:R-:W1:Y:S01]  /*5fb0*/  R2UR UR4, R215 ;  /* 0x00000000d70473c2 */ /* 0x000e6200000e0000 */
[----:B------:R-:W-:-:S04]  /*5fc0*/  UIMAD.WIDE UR20, UR20, 0x2aaaaaab, URZ ;  /* 0x2aaaaaab141478a5 */ /* 0x000fc8000f8e023f */
[----:B------:R-:W-:-:S04]  /*5fd0*/  USHF.R.U32.HI UR5, URZ, 0x1f, UR21 ;  /* 0x0000001f3f057899 */ /* 0x000fc80008011615 */
[----:B------:R-:W-:-:S04]  /*5fe0*/  ULEA.HI.SX32 UR5, UR21, UR5, 0x1c ;  /* 0x0000000515057291 */ /* 0x000fc8000f8fe23f */
[----:B-1----:R-:W-:-:S04]  /*5ff0*/  UISETP.LT.AND UP0, UPT, UR4, UR5, UPT ;  /* 0x000000050400728c */ /* 0x002fc8000bf01270 */
[----:B------:R-:W-:-:S06]  /*6000*/  USEL UR4, UR4, UR5, !UP0 ;  /* 0x0000000504047287 */ /* 0x000fcc000c000000 */
[----:B------:R-:W-:-:S13]  /*6010*/  ISETP.GE.AND P0, PT, R168, UR4, PT ;  /* 0x00000004a8007c0c */ /* 0x000fda000bf06270 */
[----:B------:R-:W-:Y:S05]  /*6020*/  @!P0 BRA `(.L_x_35) ;  /* 0x0000456000008947 */ /* 0x000fea0003800000 */
[C---:B------:R-:W-:Y:S01]  /*6030*/  SHF.L.U64.HI R237, R231.reuse, 0x1, R38 ;  /* 0x00000001e7ed7819 */ /* 0x040fe20000010226 */
[----:B------:R-:W-:Y:S01]  /*6040*/  IMAD.MOV.U32 R2, RZ, RZ, R116 ;  /* 0x000000ffff027224 */ /* 0x000fe200078e0074 */
[----:B------:R-:W-:Y:S01]  /*6050*/  MOV R3, R0 ;  /* 0x0000000000037202 */ /* 0x000fe20000000f00 */
[----:B------:R-:W-:Y:S01]  /*6060*/  IMAD.MOV.U32 R238, RZ, RZ, R168 ;  /* 0x000000ffffee7224 */ /* 0x000fe200078e00a8 */
[----:B------:R-:W-:Y:S01]  /*6070*/  SHF.L.U32 R236, R231, 0x1, RZ ;  /* 0x00000001e7ec7819 */ /* 0x000fe200000006ff */
[C---:B------:R-:W-:Y:S01]  /*6080*/  IMAD.SHL.U32 R234, R230.reuse, 0x2, RZ ;  /* 0x00000002e6ea7824 */ /* 0x040fe200078e00ff */
[----:B------:R-:W-:Y:S02]  /*6090*/  SHF.L.U64.HI R235, R230, 0x1, R233 ;  /* 0x00000001e6eb7819 */ /* 0x000fe400000102e9 */
.L_x_46:
[----:B------:R-:W-:Y:S04]  /*60a0*/  DEPBAR.LE SB0, 0x0 ;  /* 0x000080000000791a */ /* 0x000fe80000000000 */
[----:B------:R-:W-:Y:S01]  /*60b0*/  BAR.SYNC.DEFER_BLOCKING 0x0 ;  /* 0x0000000000007b1d */ /* 0x000fe20000010000 */
[----:B------:R-:W-:Y:S05]  /*60c0*/  ISETP.GT.AND P0, PT, R215, R238, PT ;  /* 0x000000eed700720c */ /* 0x000fea0003f04270 */
[----:B------:R1:W2:Y:S04]  /*60d0*/  LDSM.16.M88.4 R116, [R214+0x8100] ;  /* 0x00810000d674783b */ /* 0x0002a80000000200 */
[----:B------:R1:W3:Y:S04]  /*60e0*/  LDSM.16.M88.4 R124, [R214+0x8900] ;  /* 0x00890000d67c783b */ /* 0x0002e80000000200 */
[----:B------:R1:W4:Y:S04]  /*60f0*/  LDSM.16.M88.4 R128, [R214+0x9100] ;  /* 0x00910000d680783b */ /* 0x0003280000000200 */
[----:B------:R1:W1:Y:S04]  /*6100*/  LDSM.16.M88.4 R132, [R214+0x9900] ;  /* 0x00990000d684783b */ /* 0x0002680000000200 */
[----:B------:R1:W1:Y:S04]  /*6110*/  LDSM.16.M88.4 R136, [R214+0xa100] ;  /* 0x00a10000d688783b */ /* 0x0002680000000200 */
[----:B------:R1:W1:Y:S04]  /*6120*/  LDSM.16.M88.4 R140, [R214+0xa900] ;  /* 0x00a90000d68c783b */ /* 0x0002680000000200 */
[----:B------:R1:W1:Y:S04]  /*6130*/  LDSM.16.M88.4 R148, [R213] ;  /* 0x00000000d594783b */ /* 0x0002680000000200 */
[----:B------:R1:W1:Y:S04]  /*6140*/  LDSM.16.M88.4 R152, [R207] ;  /* 0x00000000cf98783b */ /* 0x0002680000000200 */
[----:B------:R1:W1:Y:S04]  /*6150*/  LDSM.16.M88.4 R156, [R206] ;  /* 0x00000000ce9c783b */ /* 0x0002680000000200 */
[----:B------:R1:W1:Y:S04]  /*6160*/  LDSM.16.M88.4 R160, [R205] ;  /* 0x00000000cda0783b */ /* 0x0002680000000200 */
[----:B------:R1:W1:Y:S04]  /*6170*/  LDSM.16.M88.4 R164, [R204] ;  /* 0x00000000cca4783b */ /* 0x0002680000000200 */
[----:B------:R1:W1:Y:S01]  /*6180*/  LDSM.16.M88.4 R168, [R203] ;  /* 0x00000000cba8783b */ /* 0x0002620000000200 */
[----:B------:R-:W-:-:S05]  /*6190*/  @P0 BRA `(.L_x_36) ;  /* 0x0000028000000947 */ /* 0x000fca0003800000 */
[----:B--23--:R-:W-:Y:S01]  /*61a0*/  SHF.R.S32.HI R5, RZ, 0x1f, R217 ;  /* 0x0000001fff057819 */ /* 0x00cfe200000114d9 */
[----:B------:R-:W-:Y:S01]  /*61b0*/  IMAD.WIDE.U32 R6, R217, c[0x0][0x208], RZ ;  /* 0x00008200d9067a25 */ /* 0x000fe200078e00ff */
[----:B------:R-:W-:Y:S02]  /*61c0*/  SHF.R.S32.HI R4, RZ, 0x1f, R216 ;  /* 0x0000001fff047819 */ /* 0x000fe400000114d8 */
[----:B------:R-:W-:Y:S01]  /*61d0*/  ISETP.NE.U32.AND P6, PT, R232, RZ, PT ;  /* 0x000000ffe800720c */ /* 0x000fe20003fc5070 */
[----:B------:R-:W-:Y:S02]  /*61e0*/  IMAD R5, R5, c[0x0][0x208], RZ ;  /* 0x0000820005057a24 */ /* 0x000fe400078e02ff */
[----:B------:R-:W-:Y:S02]  /*61f0*/  IMAD R4, R4, c[0x0][0x218], RZ ;  /* 0x0000860004047a24 */ /* 0x000fe400078e02ff */
[----:B------:R-:W-:Y:S02]  /*6200*/  IMAD R5, R217, c[0x0][0x20c], R5 ;  /* 0x00008300d9057a24 */ /* 0x000fe400078e0205 */
[----:B------:R-:W-:Y:S02]  /*6210*/  IMAD R4, R216, c[0x0][0x21c], R4 ;  /* 0x00008700d8047a24 */ /* 0x000fe400078e0204 */
[----:B------:R-:W-:Y:S01]  /*6220*/  IMAD.IADD R7, R7, 0x1, R5 ;  /* 0x0000000107077824 */ /* 0x000fe200078e0205 */
[----:B------:R-:W-:Y:S03]  /*6230*/  IADD3 R5, -R232, 0x10, RZ ;  /* 0x00000010e8057810 */ /* 0x000fe60007ffe1ff */
[----:B------:R-:W-:Y:S01]  /*6240*/  IMAD.WIDE.U32 R6, R216, c[0x0][0x218], R6 ;  /* 0x00008600d8067a25 */ /* 0x000fe200078e0006 */
[----:B------:R-:W-:Y:S04]  /*6250*/  LOP3.LUT R5, R5, 0xf, RZ, 0xc0, !PT ;  /* 0x0000000f05057812 */ /* 0x000fe800078ec0ff */
[----:B------:R-:W-:Y:S04]  /*6260*/  IADD3 R0, P0, R6, UR18, RZ ;  /* 0x0000001206007c10 */ /* 0x000fe8000ff1e0ff */
[----:B------:R-:W-:Y:S02]  /*6270*/  IADD3.X R7, R7, UR16, R4, P0, !PT ;  /* 0x0000001007077c10 */ /* 0x000fe400087fe404 */
[C---:B------:R-:W-:Y:S04]  /*6280*/  LEA R17, P0, R0.reuse, c[0x0][0x1f8], 0x1 ;  /* 0x00007e0000117a11 */ /* 0x040fe800078008ff */
[----:B------:R-:W-:Y:S01]  /*6290*/  LEA.HI.X R16, R0, c[0x0][0x1fc], R7, 0x1, P0 ;  /* 0x00007f0000107a11 */ /* 0x000fe200000f0c07 */
[----:B------:R-:W2:Y:S04]  /*62a0*/  SHFL.IDX PT, R11, R17, RZ, 0x181f ;  /* 0x00181fff110b7589 */ /* 0x000ea800000e0000 */
[----:B------:R-:W3:Y:S04]  /*62b0*/  SHFL.IDX PT, R6, R16, RZ, 0x181f ;  /* 0x00181fff10067589 */ /* 0x000ee800000e0000 */
[----:B------:R-:W5:Y:S04]  /*62c0*/  SHFL.IDX PT, R9, R17, 0x1, 0x181f ;  /* 0x00381f0011097f89 */ /* 0x000f6800000e0000 */
[----:B------:R-:W4:Y:S04]  /*62d0*/  SHFL.IDX PT, R4, R16, 0x1, 0x181f ;  /* 0x00381f0010047f89 */ /* 0x000f2800000e0000 */
[----:B------:R-:W1:Y:S04]  /*62e0*/  SHFL.IDX PT, R7, R17, 0x2, 0x181f ;  /* 0x00581f0011077f89 */ /* 0x000e6800000e0000 */
[----:B------:R-:W1:Y:S01]  /*62f0*/  SHFL.IDX PT, R0, R16, 0x2, 0x181f ;  /* 0x00581f0010007f89 */ /* 0x000e6200000e0000 */
[C---:B--2---:R-:W-:Y:S02]  /*6300*/  IADD3 R12, P5, R11.reuse, R236, RZ ;  /* 0x000000ec0b0c7210 */ /* 0x044fe40007fbe0ff */
[----:B------:R-:W-:Y:S03]  /*6310*/  IADD3 R10, P2, R11, R234, RZ ;  /* 0x000000ea0b0a7210 */ /* 0x000fe60007f5e0ff */
[C---:B---3--:R-:W-:Y:S02]  /*6320*/  IMAD.X R13, R6.reuse, 0x1, R237, P5 ;  /* 0x00000001060d7824 */ /* 0x048fe400028e06ed */
[----:B------:R-:W-:Y:S01]  /*6330*/  IMAD.X R11, R6, 0x1, R235, P2 ;  /* 0x00000001060b7824 */ /* 0x000fe200010e06eb */
[C---:B-----5:R-:W-:Y:S02]  /*6340*/  IADD3 R8, P0, R9.reuse, R236, RZ ;  /* 0x000000ec09087210 */ /* 0x060fe40007f1e0ff */
[----:B------:R2:W-:Y:S01]  /*6350*/  LDGSTS.E.BYPASS.LTC128B.128 [R226], [R12.64], !P4 ;  /* 0x000000000ce27fae */ /* 0x0005e2000e101d4e */
[----:B------:R-:W-:Y:S02]  /*6360*/  IADD3 R14, P5, R9, R234, RZ ;  /* 0x000000ea090e7210 */ /* 0x000fe40007fbe0ff */
[C---:B----4-:R-:W-:Y:S01]  /*6370*/  IMAD.X R9, R4.reuse, 0x1, R237, P0 ;  /* 0x0000000104097824 */ /* 0x050fe200000e06ed */
[----:B------:R2:W-:Y:S02]  /*6380*/  LDGSTS.E.BYPASS.LTC128B.128 [R225], [R10.64], !P3 ;  /* 0x000000000ae17fae */ /* 0x0005e4000d901d4e */
[----:B------:R-:W-:Y:S01]  /*6390*/  IMAD.X R15, R4, 0x1, R235, P5 ;  /* 0x00000001040f7824 */ /* 0x000fe200028e06eb */
[----:B-1----:R-:W-:Y:S01]  /*63a0*/  IADD3 R4, P5, R7, R236, RZ ;  /* 0x000000ec07047210 */ /* 0x002fe20007fbe0ff */
[----:B------:R2:W-:Y:S01]  /*63b0*/  LDGSTS.E.BYPASS.LTC128B.128 [R224], [R8.64], !P4 ;  /* 0x0000000008e07fae */ /* 0x0005e2000e101d4e */
[----:B------:R-:W-:Y:S03]  /*63c0*/  IADD3 R6, P2, P0, R5, R7, R234 ;  /* 0x0000000705067210 */ /* 0x000fe6000785e0ea */
[----:B------:R2:W-:Y:S01]  /*63d0*/  LDGSTS.E.BYPASS.LTC128B.128 [R223], [R14.64], !P3 ;  /* 0x000000000edf7fae */ /* 0x0005e2000d901d4e */
[----:B------:R-:W-:Y:S01]  /*63e0*/  IMAD.X R5, R0, 0x1, R237, P5 ;  /* 0x0000000100057824 */ /* 0x000fe200028e06ed */
[----:B------:R-:W-:Y:S04]  /*63f0*/  IADD3.X R7, RZ, R0, R235, P2, P0 ;  /* 0x00000000ff077210 */ /* 0x000fe800017e04eb */
[----:B------:R2:W-:Y:S04]  /*6400*/  LDGSTS.E.BYPASS.LTC128B.128 [R226+0x2000], [R4.64], !P4 ;  /* 0x0200000004e27fae */ /* 0x0005e8000e101d4e */
[----:B------:R2:W-:Y:S02]  /*6410*/  LDGSTS.E.BYPASS.LTC128B.128.ZFILL [R226+0x5000], [R6.64], P6 ;  /* 0x0500000006e27fae */ /* 0x0005e4000b141d4e */
.L_x_36:
[C---:B--23--:R-:W-:Y:S01]  /*6420*/  HMMA.16816.F32.BF16 R4, R120.reuse, R116, RZ ;  /* 0x000000747804723c */ /* 0x04cfe200000418ff */
[----:B------:R-:W0:Y:S02]  /*6430*/  LDGDEPBAR ;  /* 0x00000000000079af */ /* 0x000e240000000000 */
[----:B------:R-:W-:Y:S05]  /*6440*/  ISETP.GT.AND P0, PT, R238, R215, PT ;  /* 0x000000d7ee00720c */ /* 0x000fea0003f04270 */
[C---:B------:R-:W-:Y:S01]  /*6450*/  HMMA.16816.F32.BF16 R8, R120.reuse, R118, RZ ;  /* 0x000000767808723c */ /* 0x040fe200000418ff */
[----:B------:R-:W2:Y:S07]  /*6460*/  LDSM.16.M88.4 R116, [R211+0x8100] ;  /* 0x00810000d374783b */ /* 0x000eae0000000200 */
[C---:B------:R-:W-:Y:S08]  /*6470*/  HMMA.16816.F32.BF16 R12, R120.reuse, R124, RZ ;  /* 0x0000007c780c723c */ /* 0x040ff000000418ff */
[C---:B------:R-:W-:Y:S01]  /*6480*/  HMMA.16816.F32.BF16 R16, R120.reuse, R126, RZ ;  /* 0x0000007e7810723c */ /* 0x040fe200000418ff */
[----:B------:R-:W3:Y:S07]  /*6490*/  LDSM.16.M88.4 R124, [R211+0x8900] ;  /* 0x00890000d37c783b */ /* 0x000eee0000000200 */
[C---:B----4-:R-:W-:Y:S08]  /*64a0*/  HMMA.16816.F32.BF16 R20, R120.reuse, R128, RZ ;  /* 0x000000807814723c */ /* 0x050ff000000418ff */
[C---:B------:R-:W-:Y:S01]  /*64b0*/  HMMA.16816.F32.BF16 R24, R120.reuse, R130, RZ ;  /* 0x000000827818723c */ /* 0x040fe200000418ff */
[----:B------:R-:W4:Y:S07]  /*64c0*/  LDSM.16.M88.4 R128, [R211+0x9100] ;  /* 0x00910000d380783b */ /* 0x000f2e0000000200 */
[C---:B-1----:R-:W-:Y:S08]  /*64d0*/  HMMA.16816.F32.BF16 R28, R120.reuse, R132, RZ ;  /* 0x00000084781c723c */ /* 0x042ff000000418ff */
[C---:B------:R-:W-:Y:S01]  /*64e0*/  HMMA.16816.F32.BF16 R32, R120.reuse, R134, RZ ;  /* 0x000000867820723c */ /* 0x040fe200000418ff */
[----:B------:R-:W1:Y:S07]  /*64f0*/  LDSM.16.M88.4 R132, [R211+0x9900] ;  /* 0x00990000d384783b */ /* 0x000e6e0000000200 */
[C---:B------:R-:W-:Y:S08]  /*6500*/  HMMA.16816.F32.BF16 R36, R120.reuse, R136, RZ ;  /* 0x000000887824723c */ /* 0x040ff000000418ff */
[C---:B------:R-:W-:Y:S01]  /*6510*/  HMMA.16816.F32.BF16 R40, R120.reuse, R138, RZ ;  /* 0x0000008a7828723c */ /* 0x040fe200000418ff */
[----:B------:R-:W5:Y:S07]  /*6520*/  LDSM.16.M88.4 R136, [R211+0xa100] ;  /* 0x00a10000d388783b */ /* 0x000f6e0000000200 */
[C---:B------:R-:W-:Y:S08]  /*6530*/  HMMA.16816.F32.BF16 R44, R120.reuse, R140, RZ ;  /* 0x0000008c782c723c */ /* 0x040ff000000418ff */
[----:B------:R-:W-:Y:S01]  /*6540*/  HMMA.16816.F32.BF16 R48, R120, R142, RZ ;  /* 0x0000008e7830723c */ /* 0x000fe200000418ff */
[----:B------:R-:W1:Y:S07]  /*6550*/  LDSM.16.M88.4 R140, [R211+0xa900] ;  /* 0x00a90000d38c783b */ /* 0x000e6e0000000200 */
[C---:B------:R-:W-:Y:S08]  /*6560*/  HMMA.16816.F32.BF16 R4, R144.reuse, R148, R4 ;  /* 0x000000949004723c */ /* 0x040ff00000041804 */
[C---:B------:R-:W-:Y:S01]  /*6570*/  HMMA.16816.F32.BF16 R8, R144.reuse, R150, R8 ;  /* 0x000000969008723c */ /* 0x040fe20000041808 */
[----:B------:R-:W-:Y:S07]  /*6580*/  LDSM.16.M88.4 R148, [R202+0x800] ;  /* 0x00080000ca94783b */ /* 0x000fee0000000200 */
        /* <DEDUP_REMOVED lines=13> */
[----:B------:R-:W-:Y:S08]  /*6660*/  HMMA.16816.F32.BF16 R48, R144, R170, R48 ;  /* 0x000000aa9030723c */ /* 0x000ff00000041830 */
[C---:B--2---:R-:W-:Y:S08]  /*6670*/  HMMA.16816.F32.BF16 R4, R172.reuse, R116, R4 ;  /* 0x00000074ac04723c */ /* 0x044ff00000041804 */
[C---:B------:R-:W-:Y:S01]  /*6680*/  HMMA.16816.F32.BF16 R8, R172.reuse, R118, R8 ;  /* 0x00000076ac08723c */ /* 0x040fe20000041808 */
[----:B------:R-:W2:Y:S07]  /*6690*/  LDSM.16.M88.4 R116, [R202] ;  /* 0x00000000ca74783b */ /* 0x000eae0000000200 */
[C---:B---3--:R-:W-:Y:S08]  /*66a0*/  HMMA.16816.F32.BF16 R12, R172.reuse, R124, R12 ;  /* 0x0000007cac0c723c */ /* 0x048ff0000004180c */
[C---:B------:R-:W-:Y:S01]  /*66b0*/  HMMA.16816.F32.BF16 R16, R172.reuse, R126, R16 ;  /* 0x0000007eac10723c */ /* 0x040fe20000041810 */
[----:B------:R-:W3:Y:S07]  /*66c0*/  LDSM.16.M88.4 R124, [R202+0x2800] ;  /* 0x00280000ca7c783b */ /* 0x000eee0000000200 */
[C---:B----4-:R-:W-:Y:S08]  /*66d0*/  HMMA.16816.F32.BF16 R20, R172.reuse, R128, R20 ;  /* 0x00000080ac14723c */ /* 0x050ff00000041814 */
[C---:B------:R-:W-:Y:S01]  /*66e0*/  HMMA.16816.F32.BF16 R24, R172.reuse, R130, R24 ;  /* 0x00000082ac18723c */ /* 0x040fe20000041818 */
[----:B------:R-:W4:Y:S07]  /*66f0*/  LDSM.16.M88.4 R128, [R214+0xb100] ;  /* 0x00b10000d680783b */ /* 0x000f2e0000000200 */
[C---:B-1----:R-:W-:Y:S08]  /*6700*/  HMMA.16816.F32.BF16 R28, R172.reuse, R132, R28 ;  /* 0x00000084ac1c723c */ /* 0x042ff0000004181c */
[C---:B------:R-:W-:Y:S01]  /*6710*/  HMMA.16816.F32.BF16 R32, R172.reuse, R134, R32 ;  /* 0x00000086ac20723c */ /* 0x040fe20000041820 */
[----:B------:R-:W1:Y:S07]  /*6720*/  LDSM.16.M88.4 R132, [R214+0xb900] ;  /* 0x00b90000d684783b */ /* 0x000e6e0000000200 */
[C---:B-----5:R-:W-:Y:S08]  /*6730*/  HMMA.16816.F32.BF16 R36, R172.reuse, R136, R36 ;  /* 0x00000088ac24723c */ /* 0x060ff00000041824 */
[C---:B------:R-:W-:Y:S01]  /*6740*/  HMMA.16816.F32.BF16 R40, R172.reuse, R138, R40 ;  /* 0x0000008aac28723c */ /* 0x040fe20000041828 */
[----:B------:R-:W5:Y:S07]  /*6750*/  LDSM.16.M88.4 R136, [R214+0xc100] ;  /* 0x00c10000d688783b */ /* 0x000f6e0000000200 */
[C---:B------:R-:W-:Y:S08]  /*6760*/  HMMA.16816.F32.BF16 R44, R172.reuse, R140, R44 ;  /* 0x0000008cac2c723c */ /* 0x040ff0000004182c */
[----:B------:R-:W-:Y:S01]  /*6770*/  HMMA.16816.F32.BF16 R48, R172, R142, R48 ;  /* 0x0000008eac30723c */ /* 0x000fe20000041830 */
[----:B------:R-:W1:Y:S07]  /*6780*/  LDSM.16.M88.4 R140, [R214+0xc900] ;  /* 0x00c90000d68c783b */ /* 0x000e6e0000000200 */
[C---:B--2---:R-:W-:Y:S08]  /*6790*/  HMMA.16816.F32.BF16 R4, R176.reuse, R116, R4 ;  /* 0x00000074b004723c */ /* 0x044ff00000041804 */
[C---:B------:R-:W-:Y:S01]  /*67a0*/  HMMA.16816.F32.BF16 R8, R176.reuse, R118, R8 ;  /* 0x00000076b008723c */ /* 0x040fe20000041808 */
[----:B------:R-:W2:Y:S07]  /*67b0*/  LDSM.16.M88.4 R116, [R214+0xd100] ;  /* 0x00d10000d674783b */ /* 0x000eae0000000200 */
[C---:B------:R-:W-:Y:S08]  /*67c0*/  HMMA.16816.F32.BF16 R12, R176.reuse, R148, R12 ;  /* 0x00000094b00c723c */ /* 0x040ff0000004180c */
[C---:B------:R-:W-:Y:S01]  /*67d0*/  HMMA.16816.F32.BF16 R16, R176.reuse, R150, R16 ;  /* 0x00000096b010723c */ /* 0x040fe20000041810 */
[----:B------:R-:W1:Y:S07]  /*67e0*/  LDSM.16.M88.4 R148, [R214+0xd900] ;  /* 0x00d90000d694783b */ /* 0x000e6e0000000200 */
[C---:B------:R-:W-:Y:S08]  /*67f0*/  HMMA.16816.F32.BF16 R20, R176.reuse, R152, R20 ;  /* 0x00000098b014723c */ /* 0x040ff00000041814 */
[C---:B------:R-:W-:Y:S01]  /*6800*/  HMMA.16816.F32.BF16 R24, R176.reuse, R154, R24 ;  /* 0x0000009ab018723c */ /* 0x040fe20000041818 */
[----:B------:R-:W1:Y:S07]  /*6810*/  LDSM.16.M88.4 R152, [R201] ;  /* 0x00000000c998783b */ /* 0x000e6e0000000200 */
[C---:B------:R-:W-:Y:S08]  /*6820*/  HMMA.16816.F32.BF16 R28, R176.reuse, R156, R28 ;  /* 0x0000009cb01c723c */ /* 0x040ff0000004181c */
[C---:B------:R-:W-:Y:S01]  /*6830*/  HMMA.16816.F32.BF16 R32, R176.reuse, R158, R32 ;  /* 0x0000009eb020723c */ /* 0x040fe20000041820 */
[----:B------:R-:W1:Y:S07]  /*6840*/  LDSM.16.M88.4 R156, [R200] ;  /* 0x00000000c89c783b */ /* 0x000e6e0000000200 */
[C---:B------:R-:W-:Y:S08]  /*6850*/  HMMA.16816.F32.BF16 R36, R176.reuse, R160, R36 ;  /* 0x000000a0b024723c */ /* 0x040ff00000041824 */
[C---:B------:R-:W-:Y:S01]  /*6860*/  HMMA.16816.F32.BF16 R40, R176.reuse, R162, R40 ;  /* 0x000000a2b028723c */ /* 0x040fe20000041828 */
[----:B------:R-:W-:Y:S07]  /*6870*/  LDSM.16.M88.4 R160, [R211+0xd100] ;  /* 0x00d10000d3a0783b */ /* 0x000fee0000000200 */
[C---:B---3--:R-:W-:Y:S08]  /*6880*/  HMMA.16816.F32.BF16 R44, R176.reuse, R124, R44 ;  /* 0x0000007cb02c723c */ /* 0x048ff0000004182c */
[----:B------:R-:W-:Y:S01]  /*6890*/  HMMA.16816.F32.BF16 R48, R176, R126, R48 ;  /* 0x0000007eb030723c */ /* 0x000fe20000041830 */
[----:B------:R-:W3:Y:S07]  /*68a0*/  LDSM.16.M88.4 R124, [R199] ;  /* 0x00000000c77c783b */ /* 0x000eee0000000200 */
[C---:B----4-:R-:W-:Y:S08]  /*68b0*/  HMMA.16816.F32.BF16 R4, R180.reuse, R128, R4 ;  /* 0x00000080b404723c */ /* 0x050ff00000041804 */
[C---:B------:R-:W-:Y:S01]  /*68c0*/  HMMA.16816.F32.BF16 R8, R180.reuse, R130, R8 ;  /* 0x00000082b408723c */ /* 0x040fe20000041808 */
[----:B------:R-:W4:Y:S07]  /*68d0*/  LDSM.16.M88.4 R128, [R198] ;  /* 0x00000000c680783b */ /* 0x000f2e0000000200 */
[C---:B-1----:R-:W-:Y:S08]  /*68e0*/  HMMA.16816.F32.BF16 R12, R180.reuse, R132, R12 ;  /* 0x00000084b40c723c */ /* 0x042ff0000004180c */
[C---:B------:R-:W-:Y:S01]  /*68f0*/  HMMA.16816.F32.BF16 R16, R180.reuse, R134, R16 ;  /* 0x00000086b410723c */ /* 0x040fe20000041810 */
[----:B------:R-:W1:Y:S07]  /*6900*/  LDSM.16.M88.4 R132, [R197] ;  /* 0x00000000c584783b */ /* 0x000e6e0000000200 */
[C---:B-----5:R-:W-:Y:S08]  /*6910*/  HMMA.16816.F32.BF16 R20, R180.reuse, R136, R20 ;  /* 0x00000088b414723c */ /* 0x060ff00000041814 */
[C---:B------:R-:W-:Y:S01]  /*6920*/  HMMA.16816.F32.BF16 R24, R180.reuse, R138, R24 ;  /* 0x0000008ab418723c */ /* 0x040fe20000041818 */
[----:B------:R-:W5:Y:S07]  /*6930*/  LDSM.16.M88.4 R136, [R196] ;  /* 0x00000000c488783b */ /* 0x000f6e0000000200 */
        /* <DEDUP_REMOVED lines=15> */
[C---:B---3--:R-:W-:Y:S08]  /*6a30*/  HMMA.16816.F32.BF16 R20, R184.reuse, R124, R20 ;  /* 0x0000007cb814723c */ /* 0x048ff00000041814 */
[C---:B------:R-:W-:Y:S01]  /*6a40*/  HMMA.16816.F32.BF16 R24, R184.reuse, R126, R24 ;  /* 0x0000007eb818723c */ /* 0x040fe20000041818 */
[----:B------:R-:W-:Y:S07]  /*6a50*/  LDSM.16.M88.4 R124, [R202+0x4000] ;  /* 0x00400000ca7c783b */ /* 0x000fee0000000200 */
[C---:B----4-:R-:W-:Y:S08]  /*6a60*/  HMMA.16816.F32.BF16 R28, R184.reuse, R128, R28 ;  /* 0x00000080b81c723c */ /* 0x050ff0000004181c */
[C---:B------:R-:W-:Y:S08]  /*6a70*/  HMMA.16816.F32.BF16 R32, R184.reuse, R130, R32 ;  /* 0x00000082b820723c */ /* 0x040ff00000041820 */
[C---:B-1----:R-:W-:Y:S08]  /*6a80*/  HMMA.16816.F32.BF16 R36, R184.reuse, R132, R36 ;  /* 0x00000084b824723c */ /* 0x042ff00000041824 */
[C---:B------:R-:W-:Y:S08]  /*6a90*/  HMMA.16816.F32.BF16 R40, R184.reuse, R134, R40 ;  /* 0x00000086b828723c */ /* 0x040ff00000041828 */
[C---:B-----5:R-:W-:Y:S08]  /*6aa0*/  HMMA.16816.F32.BF16 R44, R184.reuse, R136, R44 ;  /* 0x00000088b82c723c */ /* 0x060ff0000004182c */
[----:B------:R-:W-:Y:S08]  /*6ab0*/  HMMA.16816.F32.BF16 R48, R184, R138, R48 ;  /* 0x0000008ab830723c */ /* 0x000ff00000041830 */
[C---:B------:R-:W-:Y:S08]  /*6ac0*/  HMMA.16816.F32.BF16 R4, R188.reuse, R140, R4 ;  /* 0x0000008cbc04723c */ /* 0x040ff00000041804 */
[C---:B------:R-:W-:Y:S08]  /*6ad0*/  HMMA.16816.F32.BF16 R8, R188.reuse, R142, R8 ;  /* 0x0000008ebc08723c */ /* 0x040ff00000041808 */
[C---:B--2---:R-:W-:Y:S08]  /*6ae0*/  HMMA.16816.F32.BF16 R12, R188.reuse, R116, R12 ;  /* 0x00000074bc0c723c */ /* 0x044ff0000004180c */
        /* <DEDUP_REMOVED lines=14> */
[----:B------:R-:W1:Y:S03]  /*6bd0*/  LDSM.16.M88.4 R116, [R202+0x4800] ;  /* 0x00480000ca74783b */ /* 0x000e660000000200 */
[----:B------:R-:W-:Y:S02]  /*6be0*/  FMUL.FTZ R158, R4, c[0x0][0x320] ;  /* 0x0000c800049e7a20 */ /* 0x000fe40000410000 */
[----:B------:R-:W-:Y:S02]  /*6bf0*/  FMUL.FTZ R160, R5, c[0x0][0x320] ;  /* 0x0000c80005a07a20 */ /* 0x000fe40000410000 */
[C---:B------:R-:W-:Y:S02]  /*6c00*/  HMMA.16816.F32.BF16 R20, R192.reuse, R124, R20 ;  /* 0x0000007cc014723c */ /* 0x040fe40000041814 */
[----:B------:R-:W2:Y:S02]  /*6c10*/  MUFU.TANH R158, R158 ;  /* 0x0000009e009e7308 */ /* 0x000ea40000002400 */
[----:B------:R-:W-:Y:S02]  /*6c20*/  FMUL.FTZ R0, R6, c[0x0][0x320] ;  /* 0x0000c80006007a20 */ /* 0x000fe40000410000 */
[----:B------:R-:W-:Y:S02]  /*6c30*/  FMUL.FTZ R159, R7, c[0x0][0x320] ;  /* 0x0000c800079f7a20 */ /* 0x000fe40000410000 */
[C---:B------:R-:W-:Y:S01]  /*6c40*/  HMMA.16816.F32.BF16 R24, R192.reuse, R126, R24 ;  /* 0x0000007ec018723c */ /* 0x040fe20000041818 */
[----:B------:R-:W3:Y:S03]  /*6c50*/  LDSM.16.M88.4 R124, [R202+0x5000] ;  /* 0x00500000ca7c783b */ /* 0x000ee60000000200 */
[----:B------:R-:W4:Y:S01]  /*6c60*/  MUFU.TANH R160, R160 ;  /* 0x000000a000a07308 */ /* 0x000f220000002400 */
[----:B------:R-:W-:Y:S02]  /*6c70*/  FMUL.FTZ R162, R8, c[0x0][0x320] ;  /* 0x0000c80008a27a20 */ /* 0x000fe40000410000 */
[----:B------:R-:W-:Y:S02]  /*6c80*/  FMUL.FTZ R164, R9, c[0x0][0x320] ;  /* 0x0000c80009a47a20 */ /* 0x000fe40000410000 */
[----:B------:R-:W-:Y:S03]  /*6c90*/  FMUL.FTZ R161, R10, c[0x0][0x320] ;  /* 0x0000c8000aa17a20 */ /* 0x000fe60000410000 */
[----:B------:R-:W-:Y:S02]  /*6ca0*/  FMUL.FTZ R163, R11, c[0x0][0x320] ;  /* 0x0000c8000ba37a20 */ /* 0x000fe40000410000 */
[----:B------:R-:W2:Y:S01]  /*6cb0*/  MUFU.TANH R0, R0 ;  /* 0x0000000000007308 */ /* 0x000ea20000002400 */
[----:B------:R-:W-:Y:S02]  /*6cc0*/  FMUL.FTZ R168, R12, c[0x0][0x320] ;  /* 0x0000c8000ca87a20 */ /* 0x000fe40000410000 */
[----:B------:R-:W-:Y:S02]  /*6cd0*/  FMUL.FTZ R166, R13, c[0x0][0x320] ;  /* 0x0000c8000da67a20 */ /* 0x000fe40000410000 */
[----:B------:R-:W-:Y:S02]  /*6ce0*/  FMUL.FTZ R167, R14, c[0x0][0x320] ;  /* 0x0000c8000ea77a20 */ /* 0x000fe40000410000 */
[----:B------:R-:W-:Y:S02]  /*6cf0*/  FMUL.FTZ R165, R15, c[0x0][0x320] ;  /* 0x0000c8000fa57a20 */ /* 0x000fe40000410000 */
[----:B------:R-:W-:Y:S01]  /*6d00*/  FMUL.FTZ R170, R16, c[0x0][0x320] ;  /* 0x0000c80010aa7a20 */ /* 0x000fe20000410000 */
[----:B------:R-:W2:Y:S01]  /*6d10*/  MUFU.TANH R159, R159 ;  /* 0x0000009f009f7308 */ /* 0x000ea20000002400 */
[C---:B-1----:R-:W-:Y:S03]  /*6d20*/  HMMA.16816.F32.BF16 R28, R192.reuse, R116, R28 ;  /* 0x00000074c01c723c */ /* 0x042fe6000004181c */
[----:B------:R-:W-:Y:S02]  /*6d30*/  FMUL.FTZ R245, R26, c[0x0][0x320] ;  /* 0x0000c8001af57a20 */ /* 0x000fe40000410000 */
[----:B------:R-:W-:Y:S02]  /*6d40*/  FMUL.FTZ R243, R27, c[0x0][0x320] ;  /* 0x0000c8001bf37a20 */ /* 0x000fe40000410000 */
[----:B------:R-:W-:Y:S01]  /*6d50*/  FMUL.FTZ R240, R17, c[0x0][0x320] ;  /* 0x0000c80011f07a20 */ /* 0x000fe20000410000 */
[C---:B------:R-:W-:Y:S01]  /*6d60*/  HMMA.16816.F32.BF16 R32, R192.reuse, R118, R32 ;  /* 0x00000076c020723c */ /* 0x040fe20000041820 */
[----:B------:R-:W1:Y:S01]  /*6d70*/  MUFU.TANH R162, R162 ;  /* 0x000000a200a27308 */ /* 0x000e620000002400 */
[----:B------:R-:W5:Y:S01]  /*6d80*/  LDSM.16.M88.4 R116, [R202+0x5800] ;  /* 0x00580000ca74783b */ /* 0x000f620000000200 */
[----:B------:R-:W-:Y:S04]  /*6d90*/  DEPBAR.LE SB0, 0x0 ;  /* 0x000080000000791a */ /* 0x000fe80000000000 */
[----:B------:R-:W-:Y:S01]  /*6da0*/  FMUL.FTZ R171, R18, c[0x0][0x320] ;  /* 0x0000c80012ab7a20 */ /* 0x000fe20000410000 */
[C---:B---3--:R-:W-:Y:S03]  /*6db0*/  HMMA.16816.F32.BF16 R36, R192.reuse, R124, R36 ;  /* 0x0000007cc024723c */ /* 0x048fe60000041824 */
[----:B------:R-:W3:Y:S01]  /*6dc0*/  MUFU.TANH R164, R164 ;  /* 0x000000a400a47308 */ /* 0x000ee20000002400 */
[----:B------:R-:W-:Y:S01]  /*6dd0*/  BAR.SYNC.DEFER_BLOCKING 0x0 ;  /* 0x0000000000007b1d */ /* 0x000fe20000010000 */
[----:B------:R-:W-:Y:S02]  /*6de0*/  FMUL.FTZ R169, R19, c[0x0][0x320] ;  /* 0x0000c80013a97a20 */ /* 0x000fe40000410000 */
[----:B------:R-:W-:Y:S01]  /*6df0*/  FMUL.FTZ R244, R20, c[0x0][0x320] ;  /* 0x0000c80014f47a20 */ /* 0x000fe20000410000 */
[C---:B------:R-:W-:Y:S04]  /*6e00*/  HMMA.16816.F32.BF16 R40, R192.reuse, R126, R40 ;  /* 0x0000007ec028723c */ /* 0x040fe80000041828 */
[----:B------:R-:W-:Y:S01]  /*6e10*/  FMUL.FTZ R250, R28, c[0x0][0x320] ;  /* 0x0000c8001cfa7a20 */ /* 0x000fe20000410000 */
[----:B------:R-:W1:Y:S01]  /*6e20*/  MUFU.TANH R161, R161 ;  /* 0x000000a100a17308 */ /* 0x000e620000002400 */
[----:B------:R-:W-:Y:S02]  /*6e30*/  FMUL.FTZ R249, R29, c[0x0][0x320] ;  /* 0x0000c8001df97a20 */ /* 0x000fe40000410000 */
[----:B------:R-:W-:Y:S04]  /*6e40*/  FMUL.FTZ R252, R32, c[0x0][0x320] ;  /* 0x0000c80020fc7a20 */ /* 0x000fe80000410000 */
[----:B------:R-:W-:Y:S02]  /*6e50*/  FMUL.FTZ R242, R21, c[0x0][0x320] ;  /* 0x0000c80015f27a20 */ /* 0x000fe40000410000 */
[----:B------:R-:W-:Y:S01]  /*6e60*/  FMUL.FTZ R239, R22, c[0x0][0x320] ;  /* 0x0000c80016ef7a20 */ /* 0x000fe20000410000 */
[----:B------:R1:W1:Y:S01]  /*6e70*/  MUFU.TANH R27, R250 ;  /* 0x000000fa001b7308 */ /* 0x0002620000002400 */
[----:B------:R-:W-:Y:S02]  /*6e80*/  FMUL.FTZ R241, R23, c[0x0][0x320] ;  /* 0x0000c80017f17a20 */ /* 0x000fe40000410000 */
[----:B------:R-:W-:Y:S02]  /*6e90*/  FMUL.FTZ R246, R24, c[0x0][0x320] ;  /* 0x0000c80018f67a20 */ /* 0x000fe40000410000 */
[----:B------:R-:W-:Y:S02]  /*6ea0*/  FMUL.FTZ R251, R25, c[0x0][0x320] ;  /* 0x0000c80019fb7a20 */ /* 0x000fe40000410000 */
[----:B------:R-:W-:Y:S02]  /*6eb0*/  FMUL.FTZ R248, R30, c[0x0][0x320] ;  /* 0x0000c8001ef87a20 */ /* 0x000fe40000410000 */
[----:B------:R-:W-:Y:S01]  /*6ec0*/  FMUL.FTZ R43, R43, c[0x0][0x320] ;  /* 0x0000c8002b2b7a20 */ /* 0x000fe20000410000 */
[----:B------:R2:W2:Y:S01]  /*6ed0*/  MUFU.TANH R26, R249 ;  /* 0x000000f9001a7308 */ /* 0x0004a20000002400 */
[C---:B-----5:R-:W-:Y:S03]  /*6ee0*/  HMMA.16816.F32.BF16 R44, R192.reuse, R116, R44 ;  /* 0x00000074c02c723c */ /* 0x060fe6000004182c */
[----:B------:R-:W-:Y:S02]  /*6ef0*/  FMUL.FTZ R247, R31, c[0x0][0x320] ;  /* 0x0000c8001ff77a20 */ /* 0x000fe40000410000 */
[----:B------:R-:W-:Y:S02]  /*6f00*/  FMUL.FTZ R30, R33, c[0x0][0x320] ;  /* 0x0000c800211e7a20 */ /* 0x000fe40000410000 */
[----:B------:R-:W-:Y:S01]  /*6f10*/  FMUL.FTZ R31, R36, c[0x0][0x320] ;  /* 0x0000c800241f7a20 */ /* 0x000fe20000410000 */
[----:B------:R-:W-:Y:S01]  /*6f20*/  HMMA.16816.F32.BF16 R48, R192, R118, R48 ;  /* 0x00000076c030723c */ /* 0x000fe20000041830 */
[----:B------:R5:W3:Y:S03]  /*6f30*/  MUFU.TANH R29, R252 ;  /* 0x000000fc001d7308 */ /* 0x000ae60000002400 */
[----:B------:R-:W-:Y:S02]  /*6f40*/  FMUL.FTZ R37, R37, c[0x0][0x320] ;  /* 0x0000c80025257a20 */ /* 0x000fe40000410000 */
[----:B-1----:R-:W-:Y:S02]  /*6f50*/  FMUL.FTZ R250, R34, c[0x0][0x320] ;  /* 0x0000c80022fa7a20 */ /* 0x002fe40000410000 */
[----:B------:R-:W-:Y:S03]  /*6f60*/  FMUL.FTZ R25, R38, c[0x0][0x320] ;  /* 0x0000c80026197a20 */ /* 0x000fe60000410000 */
[----:B------:R1:W1:Y:S01]  /*6f70*/  MUFU.TANH R155, R43 ;  /* 0x0000002b009b7308 */ /* 0x0002620000002400 */
[----:B------:R-:W-:Y:S02]  /*6f80*/  FMUL.FTZ R38, R41, c[0x0][0x320] ;  /* 0x0000c80029267a20 */ /* 0x000fe40000410000 */
[----:B------:R-:W-:Y:S02]  /*6f90*/  FMUL.FTZ R42, R42, c[0x0][0x320] ;  /* 0x0000c8002a2a7a20 */ /* 0x000fe40000410000 */
[----:B--2---:R-:W-:Y:S02]  /*6fa0*/  FMUL.FTZ R249, R35, c[0x0][0x320] ;  /* 0x0000c80023f97a20 */ /* 0x004fe40000410000 */
[----:B------:R-:W-:Y:S02]  /*6fb0*/  FMUL.FTZ R41, R44, c[0x0][0x320] ;  /* 0x0000c8002c297a20 */ /* 0x000fe40000410000 */
[----:B------:R-:W-:Y:S01]  /*6fc0*/  FMUL.FTZ R33, R47, c[0x0][0x320] ;  /* 0x0000c8002f217a20 */ /* 0x000fe20000410000 */
[----:B------:R-:W2:Y:S01]  /*6fd0*/  MUFU.TANH R163, R163 ;  /* 0x000000a300a37308 */ /* 0x000ea20000002400 */
[----:B------:R-:W-:Y:S02]  /*6fe0*/  FMUL.FTZ R45, R45, c[0x0][0x320] ;  /* 0x0000c8002d2d7a20 */ /* 0x000fe40000410000 */
[----:B------:R-:W-:Y:S02]  /*6ff0*/  FMUL.FTZ R142, R48, c[0x0][0x320] ;  /* 0x0000c800308e7a20 */ /* 0x000fe40000410000 */
[----:B-----5:R-:W-:Y:S02]  /*7000*/  FMUL.FTZ R252, R39, c[0x0][0x320] ;  /* 0x0000c80027fc7a20 */ /* 0x020fe40000410000 */
[----:B------:R-:W-:Y:S02]  /*7010*/  FMUL.FTZ R39, R40, c[0x0][0x320] ;  /* 0x0000c80028277a20 */ /* 0x000fe40000410000 */
[----:B------:R-:W-:Y:S01]  /*7020*/  FMUL.FTZ R35, R50, c[0x0][0x320] ;  /* 0x0000c80032237a20 */ /* 0x000fe20000410000 */
[----:B------:R-:W2:Y:S01]  /*7030*/  MUFU.TANH R168, R168 ;  /* 0x000000a800a87308 */ /* 0x000ea20000002400 */
[----:B------:R-:W-:Y:S02]  /*7040*/  FMUL.FTZ R34, R51, c[0x0][0x320] ;  /* 0x0000c80033227a20 */ /* 0x000fe40000410000 */
[----:B------:R-:W-:Y:S02]  /*7050*/  FMUL.FTZ R46, R46, c[0x0][0x320] ;  /* 0x0000c8002e2e7a20 */ /* 0x000fe40000410000 */
[----:B-1----:R-:W-:Y:S05]  /*7060*/  FMUL.FTZ R43, R49, c[0x0][0x320] ;  /* 0x0000c800312b7a20 */ /* 0x002fea0000410000 */
[----:B------:R-:W1:Y:S10]  /*7070*/  MUFU.TANH R166, R166 ;  /* 0x000000a600a67308 */ /* 0x000e740000002400 */
        /* <DEDUP_REMOVED lines=25> */
[----:B------:R1:W1:Y:S10]  /*7210*/  MUFU.TANH R157, R42 ;  /* 0x0000002a009d7308 */ /* 0x0002740000002400 */
[----:B------:R-:W1:Y:S10]  /*7220*/  MUFU.TANH R41, R41 ;  /* 0x0000002900297308 */ /* 0x000e740000002400 */
[----:B------:R1:W1:Y:S10]  /*7230*/  MUFU.TANH R150, R45 ;  /* 0x0000002d00967308 */ /* 0x0002740000002400 */
[----:B------:R1:W1:Y:S10]  /*7240*/  MUFU.TANH R143, R46 ;  /* 0x0000002e008f7308 */ /* 0x0002740000002400 */
[----:B------:R-:W1:Y:S10]  /*7250*/  MUFU.TANH R33, R33 ;  /* 0x0000002100217308 */ /* 0x000e740000002400 */
[----:B------:R-:W1:Y:S10]  /*7260*/  MUFU.TANH R142, R142 ;  /* 0x0000008e008e7308 */ /* 0x000e740000002400 */
[----:B------:R-:W1:Y:S10]  /*7270*/  MUFU.TANH R43, R43 ;  /* 0x0000002b002b7308 */ /* 0x000e740000002400 */
[----:B------:R-:W1:Y:S10]  /*7280*/  MUFU.TANH R35, R35 ;  /* 0x0000002300237308 */ /* 0x000e740000002400 */
[----:B------:R-:W1:Y:S01]  /*7290*/  MUFU.TANH R34, R34 ;  /* 0x0000002200227308 */ /* 0x000e620000002400 */
[----:B------:R-:W-:-:S05]  /*72a0*/  @!P0 BRA `(.L_x_37) ;  /* 0x0000037000008947 */ /* 0x000fca0003800000 */
[----:B--234-:R-:W-:Y:S01]  /*72b0*/  PLOP3.LUT P2, PT, PT, PT, UP3, 0x80, 0x0 ;  /* 0x000000000000781c */ /* 0x01cfe20003f4f038 */
[----:B------:R-:W-:Y:S01]  /*72c0*/  IMAD R4, R238, 0x60, R220 ;  /* 0x00000060ee047824 */ /* 0x000fe200078e02dc */
[----:B------:R-:W-:Y:S01]  /*72d0*/  PLOP3.LUT P0, PT, PT, PT, UP3, 0x80, 0x0 ;  /* 0x000000000000781c */ /* 0x000fe20003f0f038 */
[----:B------:R-:W-:Y:S01]  /*72e0*/  IMAD.MOV.U32 R216, RZ, RZ, RZ ;  /* 0x000000ffffd87224 */ /* 0x000fe200078e00ff */
[----:B------:R-:W-:Y:S02]  /*72f0*/  ISETP.NE.U32.AND P6, PT, R232, RZ, PT ;  /* 0x000000ffe800720c */ /* 0x000fe40003fc5070 */
[----:B------:R-:W-:Y:S05]  /*7300*/  IADD3 R217, R4, -0x60, R219 ;  /* 0xffffffa004d97810 */ /* 0x000fea0007ffe0db */
[----:B------:R-:W-:Y:S02]  /*7310*/  IMAD.MOV.U32 R4, RZ, RZ, R217 ;  /* 0x000000ffff047224 */ /* 0x000fe400078e00d9 */
[----:B------:R-:W-:Y:S05]  /*7320*/  @P2 IMAD.HI.U32 R5, R217, c[0x0][0x2bc], RZ ;  /* 0x0000af00d9052a27 */ /* 0x000fea00078e00ff */
[----:B------:R-:W-:Y:S04]  /*7330*/  @P0 SHF.R.U32.HI R4, RZ, c[0x0][0x2c0], R5 ;  /* 0x0000b000ff040a19 */ /* 0x000fe80000011605 */
[C---:B------:R-:W-:Y:S04]  /*7340*/  @!P1 IADD3 R8, P0, R4.reuse, UR12, RZ ;  /* 0x0000000c04089c10 */ /* 0x040fe8000ff1e0ff */
[----:B------:R-:W-:Y:S01]  /*7350*/  @!P1 LEA.HI.X.SX32 R5, R4, UR7, 0x1, P0 ;  /* 0x0000000704059c11 */ /* 0x000fe200080f0eff */
[----:B------:R-:W-:Y:S01]  /*7360*/  IMAD.MOV R4, RZ, RZ, -R4 ;  /* 0x000000ffff047224 */ /* 0x000fe200078e0a04 */
[----:B------:R-:W-:Y:S03]  /*7370*/  @!P1 LEA R6, P0, R8, c[0x0][0x2a0], 0x2 ;  /* 0x0000a80008069a11 */ /* 0x000fe600078010ff */
[----:B------:R-:W-:Y:S01]  /*7380*/  IMAD R217, R4, c[0x0][0x2b8], R217 ;  /* 0x0000ae0004d97a24 */ /* 0x000fe200078e02d9 */
[----:B------:R-:W-:Y:S04]  /*7390*/  @!P1 LEA.HI.X R7, R8, c[0x0][0x2a4], R5, 0x2, P0 ;  /* 0x0000a90008079a11 */ /* 0x000fe800000f1405 */
[----:B------:R-:W-:Y:S01]  /*73a0*/  SHF.R.S32.HI R5, RZ, 0x1f, R217 ;  /* 0x0000001fff057819 */ /* 0x000fe200000114d9 */
[----:B------:R2:W3:Y:S04]  /*73b0*/  @!P1 LDG.E R216, [R6.64] ;  /* 0x0000000e06d89981 */ /* 0x0004e8000c1e1900 */
[----:B------:R-:W-:Y:S04]  /*73c0*/  IMAD R5, R5, c[0x0][0x1e0], RZ ;  /* 0x0000780005057a24 */ /* 0x000fe800078e02ff */
[C---:B------:R-:W-:Y:S02]  /*73d0*/  IMAD R5, R217.reuse, c[0x0][0x1e4], R5 ;  /* 0x00007900d9057a24 */ /* 0x040fe400078e0205 */
[----:B--2---:R-:W-:Y:S04]  /*73e0*/  IMAD.WIDE.U32 R6, R217, c[0x0][0x1e0], RZ ;  /* 0x00007800d9067a25 */ /* 0x004fe800078e00ff */
[----:B------:R-:W-:Y:S01]  /*73f0*/  IMAD.IADD R7, R7, 0x1, R5 ;  /* 0x0000000107077824 */ /* 0x000fe200078e0205 */
[----:B---3--:R-:W-:Y:S03]  /*7400*/  SHF.R.S32.HI R4, RZ, 0x1f, R216 ;  /* 0x0000001fff047819 */ /* 0x008fe600000114d8 */
[----:B------:R-:W-:Y:S04]  /*7410*/  IMAD.WIDE.U32 R6, R216, c[0x0][0x1f0], R6 ;  /* 0x00007c00d8067a25 */ /* 0x000fe800078e0006 */
[----:B------:R-:W-:Y:S01]  /*7420*/  IMAD R4, R4, c[0x0][0x1f0], RZ ;  /* 0x00007c0004047a24 */ /* 0x000fe200078e02ff */
[----:B------:R-:W-:Y:S03]  /*7430*/  IADD3 R5, P0, R6, UR10, RZ ;  /* 0x0000000a06057c10 */ /* 0x000fe6000ff1e0ff */
[----:B------:R-:W-:Y:S05]  /*7440*/  IMAD R4, R216, c[0x0][0x1f4], R4 ;  /* 0x00007d00d8047a24 */ /* 0x000fea00078e0204 */
[----:B------:R-:W-:Y:S02]  /*7450*/  IADD3.X R4, R7, UR6, R4, P0, !PT ;  /* 0x0000000607047c10 */ /* 0x000fe400087fe404 */
[C---:B------:R-:W-:Y:S04]  /*7460*/  LEA R19, P0, R5.reuse, c[0x0][0x1c8], 0x1 ;  /* 0x0000720005137a11 */ /* 0x040fe800078008ff */
[----:B------:R-:W-:Y:S01]  /*7470*/  LEA.HI.X R18, R5, c[0x0][0x1cc], R4, 0x1, P0 ;  /* 0x0000730005127a11 */ /* 0x000fe200000f0c04 */
[----:B------:R-:W2:Y:S01]  /*7480*/  SHFL.IDX PT, R13, R19, RZ, 0x181f ;  /* 0x00181fff130d7589 */ /* 0x000ea200000e0000 */
[----:B------:R-:W-:Y:S03]  /*7490*/  IADD3 R5, -R232, 0x10, RZ ;  /* 0x00000010e8057810 */ /* 0x000fe60007ffe1ff */
[----:B------:R-:W3:Y:S01]  /*74a0*/  SHFL.IDX PT, R8, R18, RZ, 0x181f ;  /* 0x00181fff12087589 */ /* 0x000ee200000e0000 */
[----:B------:R-:W-:Y:S03]  /*74b0*/  LOP3.LUT R5, R5, 0xf, RZ, 0xc0, !PT ;  /* 0x0000000f05057812 */ /* 0x000fe600078ec0ff */
[----:B------:R-:W4:Y:S04]  /*74c0*/  SHFL.IDX PT, R9, R19, 0x1, 0x181f ;  /* 0x00381f0013097f89 */ /* 0x000f2800000e0000 */
[----:B------:R-:W5:Y:S04]  /*74d0*/  SHFL.IDX PT, R6, R18, 0x1, 0x181f ;  /* 0x00381f0012067f89 */ /* 0x000f6800000e0000 */
[----:B------:R-:W1:Y:S04]  /*74e0*/  SHFL.IDX PT, R7, R19, 0x2, 0x181f ;  /* 0x00581f0013077f89 */ /* 0x000e6800000e0000 */
[----:B------:R-:W1:Y:S01]  /*74f0*/  SHFL.IDX PT, R4, R18, 0x2, 0x181f ;  /* 0x00581f0012047f89 */ /* 0x000e6200000e0000 */
[C---:B--2---:R-:W-:Y:S02]  /*7500*/  IADD3 R14, P5, R13.reuse, R236, RZ ;  /* 0x000000ec0d0e7210 */ /* 0x044fe40007fbe0ff */
[----:B------:R-:W-:Y:S03]  /*7510*/  IADD3 R12, P2, R13, R234, RZ ;  /* 0x000000ea0d0c7210 */ /* 0x000fe60007f5e0ff */
[C---:B---3--:R-:W-:Y:S02]  /*7520*/  IMAD.X R15, R8.reuse, 0x1, R237, P5 ;  /* 0x00000001080f7824 */ /* 0x048fe400028e06ed */
[----:B------:R-:W-:Y:S01]  /*7530*/  IMAD.X R13, R8, 0x1, R235, P2 ;  /* 0x00000001080d7824 */ /* 0x000fe200010e06eb */
[C---:B----4-:R-:W-:Y:S02]  /*7540*/  IADD3 R10, P0, R9.reuse, R236, RZ ;  /* 0x000000ec090a7210 */ /* 0x050fe40007f1e0ff */
[----:B------:R2:W-:Y:S01]  /*7550*/  LDGSTS.E.BYPASS.LTC128B.128 [R218+0x8100], [R14.64], !P4 ;  /* 0x081000000eda7fae */ /* 0x0005e2000e101d4e */
[----:B------:R-:W-:Y:S02]  /*7560*/  IADD3 R16, P5, R9, R234, RZ ;  /* 0x000000ea09107210 */ /* 0x000fe40007fbe0ff */
[C---:B-----5:R-:W-:Y:S01]  /*7570*/  IMAD.X R11, R6.reuse, 0x1, R237, P0 ;  /* 0x00000001060b7824 */ /* 0x060fe200000e06ed */
[----:B------:R2:W-:Y:S02]  /*7580*/  LDGSTS.E.BYPASS.LTC128B.128 [R218+0xb100], [R12.64], !P3 ;  /* 0x0b1000000cda7fae */ /* 0x0005e4000d901d4e */
[----:B------:R-:W-:Y:S01]  /*7590*/  IMAD.X R17, R6, 0x1, R235, P5 ;  /* 0x0000000106117824 */ /* 0x000fe200028e06eb */
[----:B-1----:R-:W-:Y:S01]  /*75a0*/  IADD3 R6, P5, R7, R236, RZ ;  /* 0x000000ec07067210 */ /* 0x002fe20007fbe0ff */
[----:B------:R2:W-:Y:S01]  /*75b0*/  LDGSTS.E.BYPASS.LTC128B.128 [R218+0x9100], [R10.64], !P4 ;  /* 0x091000000ada7fae */ /* 0x0005e2000e101d4e */
[----:B------:R-:W-:Y:S03]  /*75c0*/  IADD3 R8, P2, P0, R5, R7, R234 ;  /* 0x0000000705087210 */ /* 0x000fe6000785e0ea */
[----:B------:R2:W-:Y:S01]  /*75d0*/  LDGSTS.E.BYPASS.LTC128B.128 [R218+0xc100], [R16.64], !P3 ;  /* 0x0c10000010da7fae */ /* 0x0005e2000d901d4e */
[----:B------:R-:W-:Y:S01]  /*75e0*/  IMAD.X R7, R4, 0x1, R237, P5 ;  /* 0x0000000104077824 */ /* 0x000fe200028e06ed */
[----:B------:R-:W-:Y:S04]  /*75f0*/  IADD3.X R9, RZ, R4, R235, P2, P0 ;  /* 0x00000004ff097210 */ /* 0x000fe800017e04eb */
[----:B------:R2:W-:Y:S04]  /*7600*/  LDGSTS.E.BYPASS.LTC128B.128 [R218+0xa100], [R6.64], !P4 ;  /* 0x0a10000006da7fae */ /* 0x0005e8000e101d4e */
[----:B------:R2:W-:Y:S02]  /*7610*/  LDGSTS.E.BYPASS.LTC128B.128.ZFILL [R218+0xd100], [R8.64], P6 ;  /* 0x0d10000008da7fae */ /* 0x0005e4000b141d4e */
.L_x_37:
[----:B--234-:R-:W-:Y:S01]  /*7620*/  IMAD.MOV.U32 R6, RZ, RZ, R221 ;  /* 0x000000ffff067224 */ /* 0x01cfe200078e00dd */
[----:B------:R-:W-:Y:S01]  /*7630*/  PLOP3.LUT P2, PT, PT, PT, UP2, 0x80, 0x0 ;  /* 0x000000000000781c */ /* 0x000fe20003f4f028 */
[----:B------:R-:W0:Y:S01]  /*7640*/  LDGDEPBAR ;  /* 0x00000000000079af */ /* 0x000e220000000000 */
[----:B------:R-:W-:Y:S01]  /*7650*/  PLOP3.LUT P0, PT, PT, PT, UP2, 0x80, 0x0 ;  /* 0x000000000000781c */ /* 0x000fe20003f0f028 */
[----:B------:R-:W-:Y:S05]  /*7660*/  IMAD R7, R238, -0x60, RZ ;  /* 0xffffffa0ee077824 */ /* 0x000fea00078e02ff */
[----:B------:R-:W-:Y:S05]  /*7670*/  IADD3 R5, -R222, 0x1, R7 ;  /* 0x00000001de057810 */ /* 0x000fea0007ffe107 */
[----:B------:R-:W-:Y:S05]  /*7680*/  @P2 IMAD.HI.U32 R4, R221, c[0x0][0x2c8], RZ ;  /* 0x0000b200dd042a27 */ /* 0x000fea00078e00ff */
[----:B------:R-:W-:Y:S01]  /*7690*/  @P0 SHF.R.U32.HI R6, RZ, c[0x0][0x2cc], R4 ;  /* 0x0000b300ff060a19 */ /* 0x000fe20000011604 */
[----:B------:R-:W-:Y:S01]  /*76a0*/  IMAD.MOV.U32 R4, RZ, RZ, c[0x0][0x2ac] ;  /* 0x0000ab00ff047624 */ /* 0x000fe200078e00ff */
[----:B------:R-:W-:Y:S03]  /*76b0*/  PLOP3.LUT P0, PT, PT, PT, UP1, 0x40, 0x0 ;  /* 0x000000000000781c */ /* 0x000fe60003f0e818 */
[----:B------:R-:W2:Y:S01]  /*76c0*/  SHFL.IDX PT, R13, R6, RZ, 0x1c1f ;  /* 0x001c1fff060d7589 */ /* 0x000ea200000e0000 */
[----:B------:R-:W-:Y:S05]  /*76d0*/  IMAD R5, R4, c[0x0][0x1d0], R5 ;  /* 0x0000740004057a24 */ /* 0x000fea00078e0205 */
[----:B------:R-:W-:Y:S04]  /*76e0*/  IADD3 R4, R5, -c[0x0][0x168], RZ ;  /* 0x80005a0005047a10 */ /* 0x000fe80007ffe0ff */
[C---:B------:R-:W-:Y:S02]  /*76f0*/  IADD3 R5, R4.reuse, c[0x0][0x328], RZ ;  /* 0x0000ca0004057a10 */ /* 0x040fe40007ffe0ff */
[----:B------:R-:W-:Y:S03]  /*7700*/  IADD3 R4, R4, UR17, RZ ;  /* 0x0000001104047c10 */ /* 0x000fe6000fffe0ff */
[--C-:B--2---:R-:W-:Y:S02]  /*7710*/  IMAD.IADD R11, R5, 0x1, R13.reuse ;  /* 0x00000001050b7824 */ /* 0x104fe400078e020d */
[----:B------:R-:W-:Y:S01]  /*7720*/  IMAD.IADD R9, R4, 0x1, R13 ;  /* 0x0000000104097824 */ /* 0x000fe200078e020d */
[----:B------:R-:W-:-:S05]  /*7730*/  @P0 BRA `(.L_x_38) ;  /* 0x000001a000000947 */ /* 0x000fca0003800000 */
[----:B------:R-:W-:Y:S01]  /*7740*/  MOV R8, c[0x0][0x2ac] ;  /* 0x0000ab0000087a02 */ /* 0x000fe20000000f00 */
[----:B------:R-:W-:Y:S04]  /*7750*/  BSSY B0, `(.L_x_39) ;  /* 0x0000013000007945 */ /* 0x000fe80003800000 */
[----:B------:R-:W-:Y:S05]  /*7760*/  IMAD R13, R8, c[0x0][0x1d0], R13 ;  /* 0x00007400080d7a24 */ /* 0x000fea00078e020d */
[----:B------:R-:W-:Y:S04]  /*7770*/  IADD3 R10, R13, -c[0x0][0x168], RZ ;  /* 0x80005a000d0a7a10 */ /* 0x000fe80007ffe0ff */
[----:B------:R-:W-:Y:S11]  /*7780*/  ISETP.GT.AND P0, PT, R10, -0x1, PT ;  /* 0xffffffff0a00780c */ /* 0x000ff60003f04270 */
[----:B------:R-:W-:Y:S02]  /*7790*/  @!UPT UIADD3 URZ, URZ, URZ, URZ ;  /* 0x0000003f3f3ff290 */ /* 0x000fe4000fffe03f */
[----:B------:R-:W-:-:S05]  /*77a0*/  @P0 BRA `(.L_x_40) ;  /* 0x0000008000000947 */ /* 0x000fca0003800000 */
[----:B------:R-:W-:Y:S01]  /*77b0*/  LOP3.LUT R10, RZ, R10, RZ, 0x33, !PT ;  /* 0x0000000aff0a7212 */ /* 0x000fe200078e33ff */
[----:B------:R-:W-:Y:S05]  /*77c0*/  IMAD.MOV.U32 R8, RZ, RZ, c[0x0][0x32c] ;  /* 0x0000cb00ff087624 */ /* 0x000fea00078e00ff */
[----:B------:R-:W-:Y:S11]  /*77d0*/  ISETP.NE.AND P0, PT, R8, 0x1, PT ;  /* 0x000000010800780c */ /* 0x000ff60003f05270 */
[----:B------:R-:W-:Y:S02]  /*77e0*/  @!UPT UIADD3 URZ, URZ, URZ, URZ ;  /* 0x0000003f3f3ff290 */ /* 0x000fe4000fffe03f */
[----:B------:R-:W-:Y:S05]  /*77f0*/  @P0 IMAD.HI.U32 R8, R10, c[0x0][0x330], RZ ;  /* 0x0000cc000a080a27 */ /* 0x000fea00078e00ff */
[----:B------:R-:W-:Y:S04]  /*7800*/  @P0 SHF.R.U32.HI R10, RZ, c[0x0][0x334], R8 ;  /* 0x0000cd00ff0a0a19 */ /* 0x000fe80000011608 */
[----:B------:R-:W-:Y:S01]  /*7810*/  LOP3.LUT R10, RZ, R10, RZ, 0x33, !PT ;  /* 0x0000000aff0a7212 */ /* 0x000fe200078e33ff */
[----:B------:R-:W-:-:S05]  /*7820*/  BRA `(.L_x_41) ;  /* 0x0000005000007947 */ /* 0x000fca0003800000 */
.L_x_40:
[----:B------:R-:W-:Y:S04]  /*7830*/  MOV R8, c[0x0][0x32c] ;  /* 0x0000cb0000087a02 */ /* 0x000fe80000000f00 */
[----:B------:R-:W-:Y:S11]  /*7840*/  ISETP.NE.AND P0, PT, R8, 0x1, PT ;  /* 0x000000010800780c */ /* 0x000ff60003f05270 */
[----:B------:R-:W-:Y:S02]  /*7850*/  @!UPT UIADD3 URZ, URZ, URZ, URZ ;  /* 0x0000003f3f3ff290 */ /* 0x000fe4000fffe03f */
[----:B------:R-:W-:Y:S05]  /*7860*/  @P0 IMAD.HI.U32 R8, R10, c[0x0][0x330], RZ ;  /* 0x0000cc000a080a27 */ /* 0x000fea00078e00ff */
[----:B------:R-:W-:Y:S02]  /*7870*/  @P0 SHF.R.U32.HI R10, RZ, c[0x0][0x334], R8 ;  /* 0x0000cd00ff0a0a19 */ /* 0x000fe40000011608 */
.L_x_41:
[----:B------:R-:W-:Y:S05]  /*7880*/  BSYNC B0 ;  /* 0x0000000000007941 */ /* 0x000fea0003800000 */
.L_x_39:
[----:B------:R-:W-:Y:S04]  /*7890*/  IMAD.IADD R13, R7, 0x1, -R222 ;  /* 0x00000001070d7824 */ /* 0x000fe800078e0ade */
[----:B------:R-:W-:Y:S05]  /*78a0*/  IMAD R10, R10, c[0x0][0x32c], R13 ;  /* 0x0000cb000a0a7a24 */ /* 0x000fea00078e020d */
[----:B------:R-:W-:Y:S02]  /*78b0*/  IADD3 R8, R10, c[0x0][0x32c], RZ ;  /* 0x0000cb000a087a10 */ /* 0x000fe40007ffe0ff */
[----:B------:R-:W-:Y:S02]  /*78c0*/  IMNMX R9, R9, R10, !PT ;  /* 0x0000000a09097217 */ /* 0x000fe40007800200 */
[----:B------:R-:W-:Y:S02]  /*78d0*/  IMNMX R11, R11, R8, PT ;  /* 0x000000080b0b7217 */ /* 0x000fe40003800200 */
.L_x_38:
[C---:B------:R-:W-:Y:S01]  /*78e0*/  ISETP.GE.AND P2, PT, R7.reuse, 0x1, PT ;  /* 0x000000010700780c */ /* 0x040fe20003f46270 */
[----:B------:R-:W2:Y:S01]  /*78f0*/  SHFL.IDX PT, R6, R6, 0x1, 0x1c1f ;  /* 0x003c1f0006067f89 */ /* 0x000ea200000e0000 */
[----:B------:R-:W-:Y:S02]  /*7900*/  ISETP.GE.AND P0, PT, R7, 0x2, PT ;  /* 0x000000020700780c */ /* 0x000fe40003f06270 */
[----:B------:R-:W-:Y:S02]  /*7910*/  LOP3.LUT R227, R227, 0xffefffff, RZ, 0xc0, !PT ;  /* 0xffefffffe3e37812 */ /* 0x000fe400078ec0ff */
[C---:B------:R-:W-:Y:S02]  /*7920*/  ISETP.GE.AND P5, PT, R7.reuse, 0x9, PT ;  /* 0x000000090700780c */ /* 0x040fe40003fa6270 */
[----:B------:R-:W-:Y:S05]  /*7930*/  ISETP.GE.AND P6, PT, R7, 0x52, PT ;  /* 0x000000520700780c */ /* 0x000fea0003fc6270 */
[----:B------:R-:W-:Y:S02]  /*7940*/  @P2 LOP3.LUT R227, R227, 0x100000, RZ, 0xfc, !PT ;  /* 0x00100000e3e32812 */ /* 0x000fe400078efcff */
[----:B------:R-:W-:Y:S02]  /*7950*/  ISETP.GT.AND P2, PT, R9, RZ, !P2 ;  /* 0x000000ff0900720c */ /* 0x000fe40005744270 */
[----:B------:R-:W-:Y:S02]  /*7960*/  LOP3.LUT R227, R227, 0xfff7ffff, RZ, 0xc0, !PT ;  /* 0xfff7ffffe3e37812 */ /* 0x000fe400078ec0ff */
[----:B------:R-:W-:Y:S02]  /*7970*/  ISETP.LT.OR P2, PT, R11, 0x1, P2 ;  /* 0x000000010b00780c */ /* 0x000fe40001741670 */
[----:B------:R-:W-:Y:S02]  /*7980*/  @P0 LOP3.LUT R227, R227, 0x80000, RZ, 0xfc, !PT ;  /* 0x00080000e3e30812 */ /* 0x000fe400078efcff */
[----:B------:R-:W-:Y:S02]  /*7990*/  ISETP.GT.AND P0, PT, R9, 0x1, !P0 ;  /* 0x000000010900780c */ /* 0x000fe40004704270 */
[----:B------:R-:W-:Y:S01]  /*79a0*/  FSEL R14, R158, -INF , !P2 ;  /* 0xff8000009e0e7808 */ /* 0x000fe20005000000 */
[--C-:B--2---:R-:W-:Y:S01]  /*79b0*/  IMAD.IADD R5, R5, 0x1, R6.reuse ;  /* 0x0000000105057824 */ /* 0x104fe200078e0206 */
[----:B------:R-:W-:Y:S01]  /*79c0*/  ISETP.GE.AND P2, PT, R7, 0xa, PT ;  /* 0x0000000a0700780c */ /* 0x000fe20003f46270 */
[----:B------:R-:W-:Y:S01]  /*79d0*/  IMAD.IADD R4, R4, 0x1, R6 ;  /* 0x0000000104047824 */ /* 0x000fe200078e0206 */
[----:B------:R-:W-:Y:S02]  /*79e0*/  ISETP.LT.OR P0, PT, R11, 0x2, P0 ;  /* 0x000000020b00780c */ /* 0x000fe40000701670 */
[----:B------:R-:W-:Y:S02]  /*79f0*/  LOP3.LUT R227, R227, 0xfffbffff, RZ, 0xc0, !PT ;  /* 0xfffbffffe3e37812 */ /* 0x000fe400078ec0ff */
[----:B------:R-:W-:Y:S02]  /*7a00*/  FSEL R12, R160, -INF , !P0 ;  /* 0xff800000a00c7808 */ /* 0x000fe40004000000 */
[----:B------:R-:W-:Y:S02]  /*7a10*/  @P5 LOP3.LUT R227, R227, 0x40000, RZ, 0xfc, !PT ;  /* 0x00040000e3e35812 */ /* 0x000fe400078efcff */
[----:B------:R-:W-:Y:S02]  /*7a20*/  ISETP.GT.AND P0, PT, R9, 0x8, !P5 ;  /* 0x000000080900780c */ /* 0x000fe40006f04270 */
[----:B------:R-:W-:Y:S02]  /*7a30*/  LOP3.LUT R227, R227, 0xfffdffff, RZ, 0xc0, !PT ;  /* 0xfffdffffe3e37812 */ /* 0x000fe400078ec0ff */
[----:B------:R-:W-:Y:S02]  /*7a40*/  ISETP.LT.OR P0, PT, R11, 0x9, P0 ;  /* 0x000000090b00780c */ /* 0x000fe40000701670 */
[----:B------:R-:W-:Y:S02]  /*7a50*/  @P2 LOP3.LUT R227, R227, 0x20000, RZ, 0xfc, !PT ;  /* 0x00020000e3e32812 */ /* 0x000fe400078efcff */
[----:B------:R-:W-:Y:S02]  /*7a60*/  FSEL R10, R162, -INF , !P0 ;  /* 0xff800000a20a7808 */ /* 0x000fe40004000000 */
[----:B------:R-:W-:Y:S02]  /*7a70*/  ISETP.GT.AND P0, PT, R9, 0x9, !P2 ;  /* 0x000000090900780c */ /* 0x000fe40005704270 */
[----:B------:R-:W-:Y:S02]  /*7a80*/  ISETP.GE.AND P2, PT, R7, 0x11, PT ;  /* 0x000000110700780c */ /* 0x000fe40003f46270 */
[----:B------:R-:W-:Y:S02]  /*7a90*/  ISETP.LT.OR P0, PT, R11, 0xa, P0 ;  /* 0x0000000a0b00780c */ /* 0x000fe40000701670 */
[----:B------:R-:W-:Y:S02]  /*7aa0*/  LOP3.LUT R227, R227, 0xfffeffff, RZ, 0xc0, !PT ;  /* 0xfffeffffe3e37812 */ /* 0x000fe400078ec0ff */
[----:B------:R-:W-:Y:S02]  /*7ab0*/  FSEL R8, R164, -INF , !P0 ;  /* 0xff800000a4087808 */ /* 0x000fe40004000000 */
[----:B------:R-:W-:Y:S02]  /*7ac0*/  ISETP.GT.AND P0, PT, R9, 0x10, !P2 ;  /* 0x000000100900780c */ /* 0x000fe40005704270 */
[----:B------:R-:W-:Y:S02]  /*7ad0*/  ISETP.GE.AND P5, PT, R7, 0x59, PT ;  /* 0x000000590700780c */ /* 0x000fe40003fa6270 */
[----:B------:R-:W-:Y:S02]  /*7ae0*/  ISETP.LT.OR P0, PT, R11, 0x11, P0 ;  /* 0x000000110b00780c */ /* 0x000fe40000701670 */
[----:B------:R-:W-:Y:S02]  /*7af0*/  @P2 LOP3.LUT R227, R227, 0x10000, RZ, 0xfc, !PT ;  /* 0x00010000e3e32812 */ /* 0x000fe400078efcff */
[----:B------:R-:W-:Y:S02]  /*7b00*/  ISETP.GE.AND P2, PT, R7, 0x12, PT ;  /* 0x000000120700780c */ /* 0x000fe40003f46270 */
[----:B------:R-:W-:Y:S02]  /*7b10*/  LOP3.LUT R227, R227, 0xffff7fff, RZ, 0xc0, !PT ;  /* 0xffff7fffe3e37812 */ /* 0x000fe400078ec0ff */
[----:B-1----:R-:W-:Y:S02]  /*7b20*/  FSEL R42, R168, -INF , !P0 ;  /* 0xff800000a82a7808 */ /* 0x002fe40004000000 */
[----:B------:R-:W-:Y:S04]  /*7b30*/  ISETP.GT.AND P0, PT, R9, 0x11, !P2 ;  /* 0x000000110900780c */ /* 0x000fe80005704270 */
[----:B------:R-:W-:Y:S03]  /*7b40*/  ISETP.LT.OR P0, PT, R11, 0x12, P0 ;  /* 0x000000120b00780c */ /* 0x000fe60000701670 */
[----:B------:R-:W-:Y:S02]  /*7b50*/  @P2 LOP3.LUT R227, R227, 0x8000, RZ, 0xfc, !PT ;  /* 0x00008000e3e32812 */ /* 0x000fe400078efcff */
[----:B------:R-:W-:Y:S02]  /*7b60*/  ISETP.GE.AND P2, PT, R7, 0x19, PT ;  /* 0x000000190700780c */ /* 0x000fe40003f46270 */
[----:B------:R-:W-:Y:S02]  /*7b70*/  LOP3.LUT R227, R227, 0xffffbfff, RZ, 0xc0, !PT ;  /* 0xffffbfffe3e37812 */ /* 0x000fe400078ec0ff */
[----:B------:R-:W-:Y:S02]  /*7b80*/  FSEL R40, R166, -INF , !P0 ;  /* 0xff800000a6287808 */ /* 0x000fe40004000000 */
        /* <DEDUP_REMOVED lines=76> */
[----:B------:R-:W-:Y:S02]  /*8050*/  FSEL R164, R39, -INF , !P0 ;  /* 0xff80000027a47808 */ /* 0x000fe40004000000 */
[----:B------:R-:W-:Y:S02]  /*8060*/  LOP3.LUT R227, R227, 0xfffffffd, RZ, 0xc0, !PT ;  /* 0xfffffffde3e37812 */ /* 0x000fe400078ec0ff */
[----:B------:R-:W-:Y:S04]  /*8070*/  ISETP.GT.AND P0, PT, R9, 0x49, !P2 ;  /* 0x000000490900780c */ /* 0x000fe80005704270 */
[----:B------:R-:W-:Y:S03]  /*8080*/  ISETP.LT.OR P0, PT, R11, 0x4a, P0 ;  /* 0x0000004a0b00780c */ /* 0x000fe60000701670 */
[----:B------:R-:W-:Y:S02]  /*8090*/  @P2 LOP3.LUT R227, R227, 0x2, RZ, 0xfc, !PT ;  /* 0x00000002e3e32812 */ /* 0x000fe400078efcff */
[----:B------:R-:W-:Y:S02]  /*80a0*/  ISETP.GE.AND P2, PT, R7, 0x51, PT ;  /* 0x000000510700780c */ /* 0x000fe40003f46270 */
[----:B------:R-:W-:Y:S02]  /*80b0*/  FSEL R162, R38, -INF , !P0 ;  /* 0xff80000026a27808 */ /* 0x000fe40004000000 */
[----:B------:R-:W-:Y:S02]  /*80c0*/  ISETP.GT.AND P0, PT, R9, 0x50, !P2 ;  /* 0x000000500900780c */ /* 0x000fe40005704270 */
[----:B------:R-:W-:Y:S02]  /*80d0*/  LOP3.LUT R227, R227, 0xfffffffe, RZ, 0xc0, !PT ;  /* 0xfffffffee3e37812 */ /* 0x000fe400078ec0ff */
[----:B------:R-:W-:Y:S04]  /*80e0*/  ISETP.LT.OR P0, PT, R11, 0x51, P0 ;  /* 0x000000510b00780c */ /* 0x000fe80000701670 */
[----:B------:R-:W-:Y:S02]  /*80f0*/  FSEL R152, R41, -INF , !P0 ;  /* 0xff80000029987808 */ /* 0x000fe40004000000 */
[----:B------:R-:W-:Y:S02]  /*8100*/  ISETP.GT.AND P0, PT, R9, 0x51, !P6 ;  /* 0x000000510900780c */ /* 0x000fe40007704270 */
[----:B------:R-:W-:Y:S02]  /*8110*/  @P2 LOP3.LUT R227, R227, 0x1, RZ, 0xfc, !PT ;  /* 0x00000001e3e32812 */ /* 0x000fe400078efcff */
[----:B------:R-:W-:Y:S02]  /*8120*/  ISETP.LT.OR P0, PT, R11, 0x52, P0 ;  /* 0x000000520b00780c */ /* 0x000fe40000701670 */
[----:B------:R-:W-:Y:S02]  /*8130*/  ISETP.GE.AND P2, PT, R7, 0x5a, PT ;  /* 0x0000005a0700780c */ /* 0x000fe40003f46270 */
[----:B------:R-:W-:Y:S02]  /*8140*/  FSEL R150, R150, -INF , !P0 ;  /* 0xff80000096967808 */ /* 0x000fe40004000000 */
[----:B------:R-:W-:Y:S04]  /*8150*/  ISETP.GT.AND P0, PT, R9, 0x58, !P5 ;  /* 0x000000580900780c */ /* 0x000fe80006f04270 */
[----:B------:R-:W-:Y:S04]  /*8160*/  ISETP.LT.OR P0, PT, R11, 0x59, P0 ;  /* 0x000000590b00780c */ /* 0x000fe80000701670 */
[----:B------:R-:W-:Y:S02]  /*8170*/  FSEL R142, R142, -INF , !P0 ;  /* 0xff8000008e8e7808 */ /* 0x000fe40004000000 */
[----:B------:R-:W-:Y:S04]  /*8180*/  ISETP.GT.AND P0, PT, R9, 0x59, !P2 ;  /* 0x000000590900780c */ /* 0x000fe80005704270 */
[----:B------:R-:W-:Y:S04]  /*8190*/  ISETP.LT.OR P0, PT, R11, 0x5a, P0 ;  /* 0x0000005a0b00780c */ /* 0x000fe80000701670 */
[----:B------:R-:W-:Y:S02]  /*81a0*/  FSEL R140, R43, -INF , !P0 ;  /* 0xff8000002b8c7808 */ /* 0x000fe40004000000 */
[----:B------:R-:W-:Y:S11]  /*81b0*/  PLOP3.LUT P0, PT, PT, PT, UP1, 0x40, 0x0 ;  /* 0x000000000000781c */ /* 0x000ff60003f0e818 */
[----:B------:R-:W-:Y:S02]  /*81c0*/  @!UPT UIADD3 URZ, URZ, URZ, URZ ;  /* 0x0000003f3f3ff290 */ /* 0x000fe4000fffe03f */
        /* <DEDUP_REMOVED lines=9> */
[----:B------:R-:W-:Y:S05]  /*8260*/  IMAD.MOV.U32 R6, RZ, RZ, 0x1 ;  /* 0x00000001ff067424 */ /* 0x000fea00078e00ff */
[----:B------:R-:W-:Y:S11]  /*8270*/  ISETP.NE.AND P0, PT, R6, c[0x0][0x32c], PT ;  /* 0x0000cb0006007a0c */ /* 0x000ff60003f05270 */
[----:B------:R-:W-:Y:S02]  /*8280*/  @!UPT UIADD3 URZ, URZ, URZ, URZ ;  /* 0x0000003f3f3ff290 */ /* 0x000fe4000fffe03f */
[----:B------:R-:W-:Y:S05]  /*8290*/  @P0 IMAD.HI.U32 R6, R9, c[0x0][0x330], RZ ;  /* 0x0000cc0009060a27 */ /* 0x000fea00078e00ff */
[----:B------:R-:W-:Y:S04]  /*82a0*/  @P0 SHF.R.U32.HI R9, RZ, c[0x0][0x334], R6 ;  /* 0x0000cd00ff090a19 */ /* 0x000fe80000011606 */
[----:B------:R-:W-:Y:S01]  /*82b0*/  LOP3.LUT R9, RZ, R9, RZ, 0x33, !PT ;  /* 0x00000009ff097212 */ /* 0x000fe200078e33ff */
[----:B------:R-:W-:-:S05]  /*82c0*/  BRA `(.L_x_45) ;  /* 0x0000005000007947 */ /* 0x000fca0003800000 */
.L_x_44:
[----:B------:R-:W-:Y:S04]  /*82d0*/  MOV R6, 0x1 ;  /* 0x0000000100067802 */ /* 0x000fe80000000f00 */
[----:B------:R-:W-:Y:S11]  /*82e0*/  ISETP.NE.AND P0, PT, R6, c[0x0][0x32c], PT ;  /* 0x0000cb0006007a0c */ /* 0x000ff60003f05270 */
[----:B------:R-:W-:Y:S02]  /*82f0*/  @!UPT UIADD3 URZ, URZ, URZ, URZ ;  /* 0x0000003f3f3ff290 */ /* 0x000fe4000fffe03f */
[----:B------:R-:W-:Y:S05]  /*8300*/  @P0 IMAD.HI.U32 R6, R9, c[0x0][0x330], RZ ;  /* 0x0000cc0009060a27 */ /* 0x000fea00078e00ff */
[----:B------:R-:W-:Y:S02]  /*8310*/  @P0 SHF.R.U32.HI R9, RZ, c[0x0][0x334], R6 ;  /* 0x0000cd00ff090a19 */ /* 0x000fe40000011606 */
.L_x_45:
[----:B------:R-:W-:Y:S05]  /*8320*/  BSYNC B0 ;  /* 0x0000000000007941 */ /* 0x000fea0003800000 */
.L_x_43:
[----:B------:R-:W-:Y:S04]  /*8330*/  IMAD.IADD R6, R7, 0x1, -R222 ;  /* 0x0000000107067824 */ /* 0x000fe800078e0ade */
[----:B------:R-:W-:Y:S05]  /*8340*/  IMAD R6, R9, c[0x0][0x32c], R6 ;  /* 0x0000cb0009067a24 */ /* 0x000fea00078e0206 */
[----:B------:R-:W-:Y:S02]  /*8350*/  IADD3 R16, R6, c[0x0][0x32c], RZ ;  /* 0x0000cb0006107a10 */ /* 0x000fe40007ffe0ff */
[----:B------:R-:W-:Y:S02]  /*8360*/  IMNMX R4, R4, R6, !PT ;  /* 0x0000000604047217 */ /* 0x000fe40007800200 */
[----:B------:R-:W-:Y:S02]  /*8370*/  IMNMX R5, R5, R16, PT ;  /* 0x0000001005057217 */ /* 0x000fe40003800200 */
.L_x_42:
[----:B------:R-:W-:Y:S01]  /*8380*/  LOP3.LUT P0, RZ, R227, 0x100000, RZ, 0xc0, !PT ;  /* 0x00100000e3ff7812 */ /* 0x000fe2000780c0ff */
[----:B------:R-:W-:Y:S01]  /*8390*/  LDSM.16.MT88.4 R20, [R210+0x100] ;  /* 0x00010000d214783b */ /* 0x000fe20000004200 */
[----:B------:R-:W-:Y:S02]  /*83a0*/  FMNMX.FTZ R7, R14, R3, !PT ;  /* 0x000000030e077209 */ /* 0x000fe40007810000 */
[----:B------:R-:W-:Y:S02]  /*83b0*/  ISETP.GT.AND P0, PT, R4, RZ, !P0 ;  /* 0x000000ff0400720c */ /* 0x000fe40004704270 */
[----:B------:R-:W-:Y:S02]  /*83c0*/  FMNMX.FTZ R7, R12, R7, !PT ;  /* 0x000000070c077209 */ /* 0x000fe40007810000 */
[----:B------:R-:W-:Y:S01]  /*83d0*/  ISETP.LT.OR P0, PT, R5, 0x1, P0 ;  /* 0x000000010500780c */ /* 0x000fe20000701670 */
[----:B------:R-:W-:Y:S01]  /*83e0*/  LDSM.16.MT88.4 R28, [R209+0x100] ;  /* 0x00010000d11c783b */ /* 0x000fe20000004200 */
[----:B------:R-:W-:Y:S02]  /*83f0*/  FMNMX.FTZ R7, R10, R7, !PT ;  /* 0x000000070a077209 */ /* 0x000fe40007810000 */
[----:B------:R-:W-:Y:S02]  /*8400*/  FSEL R15, R0, -INF , !P0 ;  /* 0xff800000000f7808 */ /* 0x000fe40004000000 */
[----:B------:R-:W-:Y:S02]  /*8410*/  LOP3.LUT P0, RZ, R227, 0x80000, RZ, 0xc0, !PT ;  /* 0x00080000e3ff7812 */ /* 0x000fe4000780c0ff */
[----:B------:R-:W-:Y:S01]  /*8420*/  FMNMX.FTZ R7, R8, R7, !PT ;  /* 0x0000000708077209 */ /* 0x000fe20007810000 */
[----:B------:R-:W-:Y:S01]  /*8430*/  LDSM.16.MT88.4 R36, [R208+0x100] ;  /* 0x00010000d024783b */ /* 0x000fe20000004200 */
[----:B------:R-:W-:Y:S02]  /*8440*/  ISETP.GT.AND P0, PT, R4, 0x1, !P0 ;  /* 0x000000010400780c */ /* 0x000fe40004704270 */
[----:B------:R-:W-:Y:S02]  /*8450*/  FMNMX.FTZ R7, R42, R7, !PT ;  /* 0x000000072a077209 */ /* 0x000fe40007810000 */
[----:B------:R-:W-:Y:S02]  /*8460*/  ISETP.LT.OR P0, PT, R5, 0x2, P0 ;  /* 0x000000020500780c */ /* 0x000fe40000701670 */
[----:B------:R-:W-:Y:S01]  /*8470*/  FMNMX.FTZ R7, R40, R7, !PT ;  /* 0x0000000728077209 */ /* 0x000fe20007810000 */
[----:B------:R-:W-:Y:S01]  /*8480*/  LDSM.16.MT88.4 R44, [R212+0x3100] ;  /* 0x00310000d42c783b */ /* 0x000fe20000004200 */
[----:B------:R-:W-:Y:S02]  /*8490*/  FSEL R13, R159, -INF , !P0 ;  /* 0xff8000009f0d7808 */ /* 0x000fe40004000000 */
[----:B------:R-:W-:Y:S02]  /*84a0*/  LOP3.LUT P0, RZ, R227, 0x40000, RZ, 0xc0, !PT ;  /* 0x00040000e3ff7812 */ /* 0x000fe4000780c0ff */
[----:B------:R-:W-:Y:S02]  /*84b0*/  FMNMX.FTZ R7, R50, R7, !PT ;  /* 0x0000000732077209 */ /* 0x000fe40007810000 */
[----:B------:R-:W-:Y:S02]  /*84c0*/  ISETP.GT.AND P0, PT, R4, 0x8, !P0 ;  /* 0x000000080400780c */ /* 0x000fe40004704270 */
[----:B------:R-:W-:Y:S02]  /*84d0*/  FMNMX.FTZ R0, R15, R2, !PT ;  /* 0x000000020f007209 */ /* 0x000fe40007810000 */
[----:B------:R-:W-:Y:S02]  /*84e0*/  ISETP.LT.OR P0, PT, R5, 0x9, P0 ;  /* 0x000000090500780c */ /* 0x000fe40000701670 */
[----:B------:R-:W-:Y:S02]  /*84f0*/  FMNMX.FTZ R7, R48, R7, !PT ;  /* 0x0000000730077209 */ /* 0x000fe40007810000 */
        /* <DEDUP_REMOVED lines=62> */
[C---:B------:R-:W-:Y:S01]  /*88e0*/  ISETP.GT.AND P6, PT, R4.reuse, 0x51, !P6 ;  /* 0x000000510400780c */ /* 0x040fe200077c4270 */
[----:B------:R-:W1:Y:S01]  /*88f0*/  SHFL.BFLY PT, R7, R16, 0x2, 0x1f ;  /* 0x0c401f0010077f89 */ /* 0x000e6200000e0000 */
[----:B------:R-:W-:Y:S02]  /*8900*/  FSEL R169, R243, -INF , !P0 ;  /* 0xff800000f3a97808 */ /* 0x000fe40004000000 */
[----:B------:R-:W-:Y:S02]  /*8910*/  LOP3.LUT P0, RZ, R227, 0x100, RZ, 0xc0, !PT ;  /* 0x00000100e3ff7812 */ /* 0x000fe4000780c0ff */
[----:B------:R-:W-:Y:S02]  /*8920*/  FMNMX.FTZ R0, R169, R0, !PT ;  /* 0x00000000a9007209 */ /* 0x000fe40007810000 */
[C---:B------:R-:W-:Y:S02]  /*8930*/  ISETP.GT.AND P0, PT, R4.reuse, 0x30, !P0 ;  /* 0x000000300400780c */ /* 0x040fe40004704270 */
[C---:B------:R-:W-:Y:S02]  /*8940*/  ISETP.LT.OR P6, PT, R5.reuse, 0x52, P6 ;  /* 0x000000520500780c */ /* 0x040fe400037c1670 */
[----:B------:R-:W-:Y:S02]  /*8950*/  ISETP.LT.OR P0, PT, R5, 0x31, P0 ;  /* 0x000000310500780c */ /* 0x000fe40000701670 */
[----:B------:R-:W-:Y:S02]  /*8960*/  ISETP.GT.AND P5, PT, R4, 0x58, !P5 ;  /* 0x000000580400780c */ /* 0x000fe40006fa4270 */
[----:B------:R-:W-:Y:S02]  /*8970*/  FSEL R243, R248, -INF , !P0 ;  /* 0xff800000f8f37808 */ /* 0x000fe40004000000 */
[----:B------:R-:W-:Y:S02]  /*8980*/  LOP3.LUT P0, RZ, R227, 0x80, RZ, 0xc0, !PT ;  /* 0x00000080e3ff7812 */ /* 0x000fe4000780c0ff */
[----:B------:R-:W-:Y:S02]  /*8990*/  FMNMX.FTZ R0, R243, R0, !PT ;  /* 0x00000000f3007209 */ /* 0x000fe40007810000 */
[C---:B------:R-:W-:Y:S02]  /*89a0*/  ISETP.GT.AND P0, PT, R4.reuse, 0x31, !P0 ;  /* 0x000000310400780c */ /* 0x040fe40004704270 */
[----:B------:R-:W-:Y:S02]  /*89b0*/  FSEL R139, R33, -INF , !P6 ;  /* 0xff800000218b7808 */ /* 0x000fe40007000000 */
[C---:B------:R-:W-:Y:S02]  /*89c0*/  ISETP.LT.OR P0, PT, R5.reuse, 0x32, P0 ;  /* 0x000000320500780c */ /* 0x040fe40000701670 */
[----:B------:R-:W-:Y:S02]  /*89d0*/  ISETP.LT.OR P5, PT, R5, 0x59, P5 ;  /* 0x000000590500780c */ /* 0x000fe40002fa1670 */
[----:B------:R-:W-:Y:S02]  /*89e0*/  FSEL R247, R247, -INF , !P0 ;  /* 0xff800000f7f77808 */ /* 0x000fe40004000000 */
[----:B------:R-:W-:Y:S02]  /*89f0*/  LOP3.LUT P0, RZ, R227, 0x40, RZ, 0xc0, !PT ;  /* 0x00000040e3ff7812 */ /* 0x000fe4000780c0ff */
[----:B------:R-:W-:Y:S02]  /*8a00*/  FMNMX.FTZ R0, R247, R0, !PT ;  /* 0x00000000f7007209 */ /* 0x000fe40007810000 */
[C---:B------:R-:W-:Y:S02]  /*8a10*/  ISETP.GT.AND P0, PT, R4.reuse, 0x38, !P0 ;  /* 0x000000380400780c */ /* 0x040fe40004704270 */
[----:B------:R-:W-:Y:S02]  /*8a20*/  ISETP.GT.AND P2, PT, R4, 0x59, !P2 ;  /* 0x000000590400780c */ /* 0x000fe40005744270 */
[----:B------:R-:W-:Y:S02]  /*8a30*/  ISETP.LT.OR P0, PT, R5, 0x39, P0 ;  /* 0x000000390500780c */ /* 0x000fe40000701670 */
[----:B------:R-:W-:Y:S02]  /*8a40*/  FSEL R135, R35, -INF , !P5 ;  /* 0xff80000023877808 */ /* 0x000fe40006800000 */
[----:B------:R-:W-:Y:S02]  /*8a50*/  FSEL R245, R250, -INF , !P0 ;  /* 0xff800000faf57808 */ /* 0x000fe40004000000 */
[----:B------:R-:W-:Y:S02]  /*8a60*/  LOP3.LUT P0, RZ, R227, 0x20, RZ, 0xc0, !PT ;  /* 0x00000020e3ff7812 */ /* 0x000fe4000780c0ff */
[----:B------:R-:W-:Y:S02]  /*8a70*/  FMNMX.FTZ R0, R245, R0, !PT ;  /* 0x00000000f5007209 */ /* 0x000fe40007810000 */
[----:B------:R-:W-:Y:S02]  /*8a80*/  ISETP.GT.AND P0, PT, R4, 0x39, !P0 ;  /* 0x000000390400780c */ /* 0x000fe40004704270 */
[C---:B------:R-:W-:Y:S02]  /*8a90*/  ISETP.LT.OR P2, PT, R5.reuse, 0x5a, P2 ;  /* 0x0000005a0500780c */ /* 0x040fe40001741670 */
[----:B------:R-:W-:Y:S02]  /*8aa0*/  ISETP.LT.OR P0, PT, R5, 0x3a, P0 ;  /* 0x0000003a0500780c */ /* 0x000fe40000701670 */
[----:B------:R-:W-:Y:S02]  /*8ab0*/  FSEL R117, R34, -INF , !P2 ;  /* 0xff80000022757808 */ /* 0x000fe40005000000 */
[----:B------:R-:W-:Y:S02]  /*8ac0*/  FSEL R241, R249, -INF , !P0 ;  /* 0xff800000f9f17808 */ /* 0x000fe40004000000 */
[----:B------:R-:W-:Y:S02]  /*8ad0*/  LOP3.LUT P0, RZ, R227, 0x10, RZ, 0xc0, !PT ;  /* 0x00000010e3ff7812 */ /* 0x000fe4000780c0ff */
[----:B------:R-:W-:Y:S02]  /*8ae0*/  FMNMX.FTZ R0, R241, R0, !PT ;  /* 0x00000000f1007209 */ /* 0x000fe40007810000 */
[----:B------:R-:W-:Y:S02]  /*8af0*/  ISETP.GT.AND P0, PT, R4, 0x40, !P0 ;  /* 0x000000400400780c */ /* 0x000fe40004704270 */
[----:B-1----:R-:W-:Y:S02]  /*8b00*/  FMNMX.FTZ R16, R16, R7, !PT ;  /* 0x0000000710107209 */ /* 0x002fe40007810000 */
[----:B------:R-:W-:Y:S03]  /*8b10*/  ISETP.LT.OR P0, PT, R5, 0x41, P0 ;  /* 0x000000410500780c */ /* 0x000fe60000701670 */
[----:B------:R-:W1:Y:S01]  /*8b20*/  SHFL.BFLY PT, R17, R16, 0x1, 0x1f ;  /* 0x0c201f0010117f89 */ /* 0x000e6200000e0000 */
[----:B------:R-:W-:Y:S02]  /*8b30*/  FSEL R165, R25, -INF , !P0 ;  /* 0xff80000019a57808 */ /* 0x000fe40004000000 */
[----:B------:R-:W-:Y:S02]  /*8b40*/  LOP3.LUT P0, RZ, R227, 0x8, RZ, 0xc0, !PT ;  /* 0x00000008e3ff7812 */ /* 0x000fe4000780c0ff */
[----:B------:R-:W-:Y:S02]  /*8b50*/  FMNMX.FTZ R0, R165, R0, !PT ;  /* 0x00000000a5007209 */ /* 0x000fe40007810000 */
[----:B------:R-:W-:Y:S04]  /*8b60*/  ISETP.GT.AND P0, PT, R4, 0x41, !P0 ;  /* 0x000000410400780c */ /* 0x000fe80004704270 */
[----:B------:R-:W-:Y:S04]  /*8b70*/  ISETP.LT.OR P0, PT, R5, 0x42, P0 ;  /* 0x000000420500780c */ /* 0x000fe80000701670 */
[----:B------:R-:W-:Y:S02]  /*8b80*/  FSEL R161, R252, -INF , !P0 ;  /* 0xff800000fca17808 */ /* 0x000fe40004000000 */
[----:B------:R-:W-:Y:S02]  /*8b90*/  LOP3.LUT P0, RZ, R227, 0x4, RZ, 0xc0, !PT ;  /* 0x00000004e3ff7812 */ /* 0x000fe4000780c0ff */
[----:B------:R-:W-:Y:S02]  /*8ba0*/  FMNMX.FTZ R0, R161, R0, !PT ;  /* 0x00000000a1007209 */ /* 0x000fe40007810000 */
[C---:B------:R-:W-:Y:S04]  /*8bb0*/  ISETP.GT.AND P0, PT, R4.reuse, 0x48, !P0 ;  /* 0x000000480400780c */ /* 0x040fe80004704270 */
        /* <DEDUP_REMOVED lines=9> */
[----:B------:R-:W-:Y:S04]  /*8c50*/  ISETP.GT.AND P0, PT, R4, 0x50, !P0 ;  /* 0x000000500400780c */ /* 0x000fe80004704270 */
[----:B------:R-:W-:Y:S04]  /*8c60*/  ISETP.LT.OR P0, PT, R5, 0x51, P0 ;  /* 0x000000510500780c */ /* 0x000fe80000701670 */
[----:B------:R-:W-:Y:S04]  /*8c70*/  FSEL R143, R143, -INF , !P0 ;  /* 0xff8000008f8f7808 */ /* 0x000fe80004000000 */
[----:B------:R-:W-:Y:S04]  /*8c80*/  FMNMX.FTZ R0, R143, R0, !PT ;  /* 0x000000008f007209 */ /* 0x000fe80007810000 */
[----:B------:R-:W-:Y:S04]  /*8c90*/  FMNMX.FTZ R0, R139, R0, !PT ;  /* 0x000000008b007209 */ /* 0x000fe80007810000 */
[----:B------:R-:W-:Y:S04]  /*8ca0*/  FMNMX.FTZ R0, R135, R0, !PT ;  /* 0x0000000087007209 */ /* 0x000fe80007810000 */
[----:B------:R-:W-:Y:S02]  /*8cb0*/  FMNMX.FTZ R6, R117, R0, !PT ;  /* 0x0000000075067209 */ /* 0x000fe40007810000 */
[----:B-1----:R-:W-:Y:S03]  /*8cc0*/  FMNMX.FTZ R0, R16, R17, !PT ;  /* 0x0000001110007209 */ /* 0x002fe60007810000 */
[----:B------:R-:W1:Y:S01]  /*8cd0*/  SHFL.BFLY PT, R7, R6, 0x2, 0x1f ;  /* 0x0c401f0006077f89 */ /* 0x000e6200000e0000 */
[C---:B------:R-:W-:Y:S01]  /*8ce0*/  FSETP.NEU.FTZ.AND P0, PT, R0.reuse, -INF , PT ;  /* 0xff8000000000780b */ /* 0x040fe20003f1d000 */
[----:B------:R-:W-:Y:S05]  /*8cf0*/  FMUL.FTZ R149, R0, c[0x0][0x2d0] ;  /* 0x0000b40000957a20 */ /* 0x000fea0000410000 */
[----:B------:R-:W-:Y:S05]  /*8d00*/  FSEL R149, R149, RZ, P0 ;  /* 0x000000ff95957208 */ /* 0x000fea0000000000 */
[--C-:B------:R-:W-:Y:S02]  /*8d10*/  FFMA.FTZ R128, R14, c[0x0][0x2d0], -R149.reuse ;  /* 0x0000b4000e807a23 */ /* 0x100fe40000010895 */
[--C-:B------:R-:W-:Y:S02]  /*8d20*/  FFMA.FTZ R119, R12, c[0x0][0x2d0], -R149.reuse ;  /* 0x0000b4000c777a23 */ /* 0x100fe40000010895 */
[--C-:B------:R-:W-:Y:S02]  /*8d30*/  FFMA.FTZ R118, R10, c[0x0][0x2d0], -R149.reuse ;  /* 0x0000b4000a767a23 */ /* 0x100fe40000010895 */
[--C-:B------:R-:W-:Y:S01]  /*8d40*/  FFMA.FTZ R129, R8, c[0x0][0x2d0], -R149.reuse ;  /* 0x0000b40008817a23 */ /* 0x100fe20000010895 */
[----:B------:R-:W-:Y:S01]  /*8d50*/  MUFU.EX2 R128, R128 ;  /* 0x0000008000807308 */ /* 0x000fe20000000800 */
[--C-:B------:R-:W-:Y:S02]  /*8d60*/  FFMA.FTZ R136, R42, c[0x0][0x2d0], -R149.reuse ;  /* 0x0000b4002a887a23 */ /* 0x100fe40000010895 */
[--C-:B------:R-:W-:Y:S01]  /*8d70*/  FFMA.FTZ R137, R40, c[0x0][0x2d0], -R149.reuse ;  /* 0x0000b40028897a23 */ /* 0x100fe20000010895 */
[----:B-1----:R-:W-:Y:S01]  /*8d80*/  FMNMX.FTZ R5, R6, R7, !PT ;  /* 0x0000000706057209 */ /* 0x002fe20007810000 */
[--C-:B------:R-:W-:Y:S01]  /*8d90*/  FFMA.FTZ R138, R50, c[0x0][0x2d0], -R149.reuse ;  /* 0x0000b400328a7a23 */ /* 0x100fe20000010895 */
[----:B------:R-:W-:Y:S01]  /*8da0*/  FSEL R6, R0, RZ, P0 ;  /* 0x000000ff00067208 */ /* 0x000fe20000000000 */
[----:B------:R-:W-:Y:S02]  /*8db0*/  FFMA.FTZ R141, R48, c[0x0][0x2d0], -R149 ;  /* 0x0000b400308d7a23 */ /* 0x000fe40000010895 */
[----:B------:R-:W1:Y:S01]  /*8dc0*/  SHFL.BFLY PT, R4, R5, 0x1, 0x1f ;  /* 0x0c201f0005047f89 */ /* 0x000e6200000e0000 */
[----:B------:R-:W2:Y:S01]  /*8dd0*/  MUFU.EX2 R119, R119 ;  /* 0x0000007700777308 */ /* 0x000ea20000000800 */
[----:B------:R-:W-:Y:S02]  /*8de0*/  FADD.FTZ R3, -R6, R3 ;  /* 0x0000000306037221 */ /* 0x000fe40000010100 */
[--C-:B------:R-:W-:Y:S02]  /*8df0*/  FFMA.FTZ R170, R170, c[0x0][0x2d0], -R149.reuse ;  /* 0x0000b400aaaa7a23 */ /* 0x100fe40000010895 */
[--C-:B------:R-:W-:Y:S02]  /*8e00*/  FFMA.FTZ R164, R164, c[0x0][0x2d0], -R149.reuse ;  /* 0x0000b400a4a47a23 */ /* 0x100fe40000010895 */
[--C-:B------:R-:W-:Y:S02]  /*8e10*/  FFMA.FTZ R156, R156, c[0x0][0x2d0], -R149.reuse ;  /* 0x0000b4009c9c7a23 */ /* 0x100fe40000010895 */
[--C-:B------:R-:W-:Y:S01]  /*8e20*/  FFMA.FTZ R158, R158, c[0x0][0x2d0], -R149.reuse ;  /* 0x0000b4009e9e7a23 */ /* 0x100fe20000010895 */
[----:B------:R-:W-:Y:S01]  /*8e30*/  MUFU.EX2 R118, R118 ;  /* 0x0000007600767308 */ /* 0x000fe20000000800 */
[--C-:B------:R-:W-:Y:S02]  /*8e40*/  FFMA.FTZ R240, R240, c[0x0][0x2d0], -R149.reuse ;  /* 0x0000b400f0f07a23 */ /* 0x100fe40000010895 */
[--C-:B------:R-:W-:Y:S02]  /*8e50*/  FFMA.FTZ R242, R242, c[0x0][0x2d0], -R149.reuse ;  /* 0x0000b400f2f27a23 */ /* 0x100fe40000010895 */
[--C-:B------:R-:W-:Y:S02]  /*8e60*/  FFMA.FTZ R152, R152, c[0x0][0x2d0], -R149.reuse ;  /* 0x0000b40098987a23 */ /* 0x100fe40000010895 */
[--C-:B------:R-:W-:Y:S03]  /*8e70*/  FFMA.FTZ R142, R142, c[0x0][0x2d0], -R149.reuse ;  /* 0x0000b4008e8e7a23 */ /* 0x100fe60000010895 */
[----:B------:R-:W3:Y:S01]  /*8e80*/  MUFU.EX2 R129, R129 ;  /* 0x0000008100817308 */ /* 0x000ee20000000800 */
[----:B-1----:R-:W-:Y:S01]  /*8e90*/  FMNMX.FTZ R116, R4, R5, !PT ;  /* 0x0000000504747209 */ /* 0x002fe20007810000 */
[----:B------:R-:W-:Y:S01]  /*8ea0*/  FMUL.FTZ R4, R3, c[0x0][0x2d0] ;  /* 0x0000b40003047a20 */ /* 0x000fe20000410000 */
[----:B--2---:R-:W-:Y:S02]  /*8eb0*/  F2FP.BF16.PACK_AB R124, R119, R128 ;  /* 0x00000080777c723e */ /* 0x004fe400000010ff */
[C---:B------:R-:W-:Y:S01]  /*8ec0*/  FSETP.NEU.FTZ.AND P0, PT, R116.reuse, -INF , PT ;  /* 0xff8000007400780b */ /* 0x040fe20003f1d000 */
[C---:B------:R-:W-:Y:S04]  /*8ed0*/  FMUL.FTZ R134, R116.reuse, c[0x0][0x2d0] ;  /* 0x0000b40074867a20 */ /* 0x040fe80000410000 */
[----:B------:R-:W1:Y:S01]  /*8ee0*/  MUFU.EX2 R3, R4 ;  /* 0x0000000400037308 */ /* 0x000e620000000800 */
[----:B------:R-:W-:Y:S02]  /*8ef0*/  FSEL R5, R116, RZ, P0 ;  /* 0x000000ff74057208 */ /* 0x000fe40000000000 */
[----:B------:R-:W-:Y:S02]  /*8f00*/  FSEL R134, R134, RZ, P0 ;  /* 0x000000ff86867208 */ /* 0x000fe40000000000 */
[----:B------:R-:W-:Y:S01]  /*8f10*/  ISETP.GT.AND P0, PT, R238, UR4, PT ;  /* 0x00000004ee007c0c */ /* 0x000fe2000bf04270 */
[----:B------:R-:W-:Y:S02]  /*8f20*/  FADD.FTZ R5, -R5, R2 ;  /* 0x0000000205057221 */ /* 0x000fe40000010100 */
[--C-:B------:R-:W-:Y:S02]  /*8f30*/  FFMA.FTZ R133, R15, c[0x0][0x2d0], -R134.reuse ;  /* 0x0000b4000f857a23 */ /* 0x100fe40000010886 */
[--C-:B------:R-:W-:Y:S01]  /*8f40*/  FFMA.FTZ R132, R13, c[0x0][0x2d0], -R134.reuse ;  /* 0x0000b4000d847a23 */ /* 0x100fe20000010886 */
[----:B------:R-:W-:Y:S01]  /*8f50*/  MUFU.EX2 R170, R170 ;  /* 0x000000aa00aa7308 */ /* 0x000fe20000000800 */
[----:B------:R-:W2:Y:S01]  /*8f60*/  LDSM.16.MT88.4 R12, [R212+0x100] ;  /* 0x00010000d40c783b */ /* 0x000ea20000004200 */
[--C-:B------:R-:W-:Y:S01]  /*8f70*/  FFMA.FTZ R131, R11, c[0x0][0x2d0], -R134.reuse ;  /* 0x0000b4000b837a23 */ /* 0x100fe20000010886 */
[----:B---3--:R-:W-:Y:S01]  /*8f80*/  F2FP.BF16.PACK_AB R126, R129, R118 ;  /* 0x00000076817e723e */ /* 0x008fe200000010ff */
[--C-:B------:R-:W-:Y:S02]  /*8f90*/  FFMA.FTZ R130, R9, c[0x0][0x2d0], -R134.reuse ;  /* 0x0000b40009827a23 */ /* 0x100fe40000010886 */
[----:B------:R-:W-:Y:S02]  /*8fa0*/  FMUL.FTZ R2, R5, c[0x0][0x2d0] ;  /* 0x0000b40005027a20 */ /* 0x000fe40000410000 */
[--C-:B------:R-:W-:Y:S02]  /*8fb0*/  FFMA.FTZ R161, R161, c[0x0][0x2d0], -R134.reuse ;  /* 0x0000b400a1a17a23 */ /* 0x100fe40000010886 */
[----:B------:R-:W-:Y:S01]  /*8fc0*/  MUFU.EX2 R133, R133 ;  /* 0x0000008500857308 */ /* 0x000fe20000000800 */
[--C-:B------:R-:W-:Y:S02]  /*8fd0*/  FFMA.FTZ R157, R157, c[0x0][0x2d0], -R134.reuse ;  /* 0x0000b4009d9d7a23 */ /* 0x100fe40000010886 */
[C---:B-1----:R-:W-:Y:S02]  /*8fe0*/  FMUL.FTZ R4, R3.reuse, R112 ;  /* 0x0000007003047220 */ /* 0x042fe40000410000 */
[C---:B------:R-:W-:Y:S02]  /*8ff0*/  FMUL.FTZ R5, R3.reuse, R113 ;  /* 0x0000007103057220 */ /* 0x040fe40000410000 */
[C---:B------:R-:W-:Y:S02]  /*9000*/  FMUL.FTZ R8, R3.reuse, R108 ;  /* 0x0000006c03087220 */ /* 0x040fe40000410000 */
[C---:B------:R-:W-:Y:S01]  /*9010*/  FMUL.FTZ R9, R3.reuse, R109 ;  /* 0x0000006d03097220 */ /* 0x040fe20000410000 */
[----:B------:R-:W1:Y:S01]  /*9020*/  MUFU.EX2 R2, R2 ;  /* 0x0000000200027308 */ /* 0x000e620000000800 */
[C---:B------:R-:W-:Y:S02]  /*9030*/  FMUL.FTZ R16, R3.reuse, R100 ;  /* 0x0000006403107220 */ /* 0x040fe40000410000 */
[C---:B------:R-:W-:Y:S02]  /*9040*/  FMUL.FTZ R17, R3.reuse, R101 ;  /* 0x0000006503117220 */ /* 0x040fe40000410000 */
[C---:B------:R-:W-:Y:S02]  /*9050*/  FMUL.FTZ R24, R3.reuse, R92 ;  /* 0x0000005c03187220 */ /* 0x040fe40000410000 */
[C---:B------:R-:W-:Y:S02]  /*9060*/  FMUL.FTZ R25, R3.reuse, R93 ;  /* 0x0000005d03197220 */ /* 0x040fe40000410000 */
[C---:B------:R-:W-:Y:S01]  /*9070*/  FMUL.FTZ R32, R3.reuse, R84 ;  /* 0x0000005403207220 */ /* 0x040fe20000410000 */
[----:B------:R-:W3:Y:S01]  /*9080*/  MUFU.EX2 R132, R132 ;  /* 0x0000008400847308 */ /* 0x000ee20000000800 */
[C---:B------:R-:W-:Y:S02]  /*9090*/  FMUL.FTZ R33, R3.reuse, R85 ;  /* 0x0000005503217220 */ /* 0x040fe40000410000 */
[C---:B------:R-:W-:Y:S02]  /*90a0*/  FMUL.FTZ R40, R3.reuse, R76 ;  /* 0x0000004c03287220 */ /* 0x040fe40000410000 */
[C---:B------:R-:W-:Y:S02]  /*90b0*/  FMUL.FTZ R41, R3.reuse, R77 ;  /* 0x0000004d03297220 */ /* 0x040fe40000410000 */
[C---:B------:R-:W-:Y:S02]  /*90c0*/  FMUL.FTZ R48, R3.reuse, R68 ;  /* 0x0000004403307220 */ /* 0x040fe40000410000 */
[C---:B------:R-:W-:Y:S01]  /*90d0*/  FMUL.FTZ R49, R3.reuse, R69 ;  /* 0x0000004503317220 */ /* 0x040fe20000410000 */
[----:B------:R-:W-:Y:S01]  /*90e0*/  MUFU.EX2 R131, R131 ;  /* 0x0000008300837308 */ /* 0x000fe20000000800 */
[C---:B------:R-:W-:Y:S02]  /*90f0*/  FMUL.FTZ R52, R3.reuse, R52 ;  /* 0x0000003403347220 */ /* 0x040fe40000410000 */
[C---:B------:R-:W-:Y:S02]  /*9100*/  FMUL.FTZ R53, R3.reuse, R53 ;  /* 0x0000003503357220 */ /* 0x040fe40000410000 */
[C---:B-1----:R-:W-:Y:S02]  /*9110*/  FMUL.FTZ R6, R2.reuse, R114 ;  /* 0x0000007202067220 */ /* 0x042fe40000410000 */
[C---:B------:R-:W-:Y:S02]  /*9120*/  FMUL.FTZ R7, R2.reuse, R115 ;  /* 0x0000007302077220 */ /* 0x040fe40000410000 */
[C---:B------:R-:W-:Y:S01]  /*9130*/  FMUL.FTZ R10, R2.reuse, R110 ;  /* 0x0000006e020a7220 */ /* 0x040fe20000410000 */
[----:B------:R-:W1:Y:S01]  /*9140*/  MUFU.EX2 R130, R130 ;  /* 0x0000008200827308 */ /* 0x000e620000000800 */
[C---:B------:R-:W-:Y:S02]  /*9150*/  FMUL.FTZ R11, R2.reuse, R111 ;  /* 0x0000006f020b7220 */ /* 0x040fe40000410000 */
[----:B------:R-:W-:Y:S01]  /*9160*/  FMUL.FTZ R18, R2, R102 ;  /* 0x0000006602127220 */ /* 0x000fe20000410000 */
[----:B---3--:R-:W-:Y:S01]  /*9170*/  F2FP.BF16.PACK_AB R125, R132, R133 ;  /* 0x00000085847d723e */ /* 0x008fe200000010ff */
[C---:B------:R-:W-:Y:S01]  /*9180*/  FMUL.FTZ R19, R2.reuse, R103 ;  /* 0x0000006702137220 */ /* 0x040fe20000410000 */
[----:B------:R-:W-:Y:S01]  /*9190*/  LDSM.16.MT88.4 R108, [R212+0x2900] ;  /* 0x00290000d46c783b */ /* 0x000fe20000004200 */
[C---:B------:R-:W-:Y:S02]  /*91a0*/  FMUL.FTZ R26, R2.reuse, R94 ;  /* 0x0000005e021a7220 */ /* 0x040fe40000410000 */
[C---:B------:R-:W-:Y:S01]  /*91b0*/  FMUL.FTZ R27, R2.reuse, R95 ;  /* 0x0000005f021b7220 */ /* 0x040fe20000410000 */
[----:B------:R-:W-:Y:S01]  /*91c0*/  MUFU.EX2 R164, R164 ;  /* 0x000000a400a47308 */ /* 0x000fe20000000800 */
[C---:B------:R-:W-:Y:S02]  /*91d0*/  FMUL.FTZ R34, R2.reuse, R86 ;  /* 0x0000005602227220 */ /* 0x040fe40000410000 */
[C---:B------:R-:W-:Y:S01]  /*91e0*/  FMUL.FTZ R35, R2.reuse, R87 ;  /* 0x0000005702237220 */ /* 0x040fe20000410000 */
[----:B------:R-:W-:Y:S01]  /*91f0*/  LDSM.16.MT88.4 R92, [R208+0x4900] ;  /* 0x00490000d05c783b */ /* 0x000fe20000004200 */
[C---:B------:R-:W-:Y:S02]  /*9200*/  FMUL.FTZ R42, R2.reuse, R78 ;  /* 0x0000004e022a7220 */ /* 0x040fe40000410000 */
[C---:B------:R-:W-:Y:S02]  /*9210*/  FMUL.FTZ R43, R2.reuse, R79 ;  /* 0x0000004f022b7220 */ /* 0x040fe40000410000 */
[C---:B------:R-:W-:Y:S01]  /*9220*/  FMUL.FTZ R50, R2.reuse, R70 ;  /* 0x0000004602327220 */ /* 0x040fe20000410000 */
[----:B------:R-:W-:Y:S01]  /*9230*/  MUFU.EX2 R161, R161 ;  /* 0x000000a100a17308 */ /* 0x000fe20000000800 */
[C---:B------:R-:W-:Y:S01]  /*9240*/  FMUL.FTZ R51, R2.reuse, R71 ;  /* 0x0000004702337220 */ /* 0x040fe20000410000 */
[----:B------:R-:W3:Y:S01]  /*9250*/  LDSM.16.MT88.4 R84, [R210+0x3100] ;  /* 0x00310000d254783b */ /* 0x000ee20000004200 */
[----:B------:R-:W-:Y:S01]  /*9260*/  FMUL.FTZ R54, R2, R54 ;  /* 0x0000003602367220 */ /* 0x000fe20000410000 */
[----:B-1----:R-:W-:Y:S01]  /*9270*/  F2FP.BF16.PACK_AB R127, R130, R131 ;  /* 0x00000083827f723e */ /* 0x002fe200000010ff */
[C---:B------:R-:W-:Y:S02]  /*9280*/  FMUL.FTZ R55, R2.reuse, R55 ;  /* 0x0000003702377220 */ /* 0x040fe40000410000 */
[C---:B------:R-:W-:Y:S02]  /*9290*/  FMUL.FTZ R56, R3.reuse, R56 ;  /* 0x0000003803387220 */ /* 0x040fe40000410000 */
[C---:B------:R-:W-:Y:S01]  /*92a0*/  FMUL.FTZ R57, R3.reuse, R57 ;  /* 0x0000003903397220 */ /* 0x040fe20000410000 */
[----:B------:R-:W1:Y:S01]  /*92b0*/  LDSM.16.MT88.4 R76, [R209+0x3100] ;  /* 0x00310000d14c783b */ /* 0x000e620000004200 */
[C---:B--2---:R-:W-:Y:S01]  /*92c0*/  HMMA.16816.F32.BF16 R4, R124.reuse, R12, R4 ;  /* 0x0000000c7c04723c */ /* 0x044fe20000041804 */
[----:B------:R-:W-:Y:S04]  /*92d0*/  MUFU.EX2 R157, R157 ;  /* 0x0000009d009d7308 */ /* 0x000fe80000000800 */
[C---:B------:R-:W-:Y:S02]  /*92e0*/  FMUL.FTZ R58, R2.reuse, R58 ;  /* 0x0000003a023a7220 */ /* 0x040fe40000410000 */
[----:B------:R-:W2:Y:S01]  /*92f0*/  LDSM.16.MT88.4 R68, [R208+0x3100] ;  /* 0x00310000d044783b */ /* 0x000ea20000004200 */
[C---:B------:R-:W-:Y:S03]  /*9300*/  HMMA.16816.F32.BF16 R8, R124.reuse, R14, R8 ;  /* 0x0000000e7c08723c */ /* 0x040fe60000041808 */
[----:B------:R-:W-:Y:S01]  /*9310*/  MUFU.EX2 R136, R136 ;  /* 0x0000008800887308 */ /* 0x000fe20000000800 */
[C---:B------:R-:W-:Y:S02]  /*9320*/  FMUL.FTZ R12, R3.reuse, R104 ;  /* 0x00000068030c7220 */ /* 0x040fe40000410000 */
[C---:B------:R-:W-:Y:S01]  /*9330*/  FMUL.FTZ R13, R3.reuse, R105 ;  /* 0x00000069030d7220 */ /* 0x040fe20000410000 */
[----:B------:R-:W-:Y:S01]  /*9340*/  LDSM.16.MT88.4 R100, [R210+0x2900] ;  /* 0x00290000d264783b */ /* 0x000fe20000004200 */
[C---:B------:R-:W-:Y:S04]  /*9350*/  FMUL.FTZ R14, R2.reuse, R106 ;  /* 0x0000006a020e7220 */ /* 0x040fe80000410000 */
[C---:B------:R-:W-:Y:S01]  /*9360*/  FMUL.FTZ R15, R2.reuse, R107 ;  /* 0x0000006b020f7220 */ /* 0x040fe20000410000 */
[----:B------:R-:W4:Y:S01]  /*9370*/  MUFU.EX2 R137, R137 ;  /* 0x0000008900897308 */ /* 0x000f220000000800 */
[C---:B------:R-:W-:Y:S02]  /*9380*/  FMUL.FTZ R59, R2.reuse, R59 ;  /* 0x0000003b023b7220 */ /* 0x040fe40000410000 */
[C---:B------:R-:W-:Y:S02]  /*9390*/  FMUL.FTZ R60, R3.reuse, R60 ;  /* 0x0000003c033c7220 */ /* 0x040fe40000410000 */
[C---:B------:R-:W-:Y:S01]  /*93a0*/  FMUL.FTZ R61, R3.reuse, R61 ;  /* 0x0000003d033d7220 */ /* 0x040fe20000410000 */
[C---:B------:R-:W-:Y:S03]  /*93b0*/  HMMA.16816.F32.BF16 R12, R124.reuse, R20, R12 ;  /* 0x000000147c0c723c */ /* 0x040fe6000004180c */
[C---:B------:R-:W-:Y:S01]  /*93c0*/  FMUL.FTZ R62, R2.reuse, R62 ;  /* 0x0000003e023e7220 */ /* 0x040fe20000410000 */
[----:B------:R-:W-:Y:S01]  /*93d0*/  MUFU.EX2 R138, R138 ;  /* 0x0000008a008a7308 */ /* 0x000fe20000000800 */
[C---:B------:R-:W-:Y:S02]  /*93e0*/  FMUL.FTZ R63, R2.reuse, R63 ;  /* 0x0000003f023f7220 */ /* 0x040fe40000410000 */
[C---:B------:R-:W-:Y:S01]  /*93f0*/  FMUL.FTZ R20, R3.reuse, R96 ;  /* 0x0000006003147220 */ /* 0x040fe20000410000 */
[C---:B------:R-:W-:Y:S04]  /*9400*/  HMMA.16816.F32.BF16 R16, R124.reuse, R22, R16 ;  /* 0x000000167c10723c */ /* 0x040fe80000041810 */
[C---:B------:R-:W-:Y:S02]  /*9410*/  FMUL.FTZ R21, R3.reuse, R97 ;  /* 0x0000006103157220 */ /* 0x040fe40000410000 */
[----:B------:R-:W-:Y:S01]  /*9420*/  MUFU.EX2 R141, R141 ;  /* 0x0000008d008d7308 */ /* 0x000fe20000000800 */
[C---:B------:R-:W-:Y:S02]  /*9430*/  FMUL.FTZ R22, R2.reuse, R98 ;  /* 0x0000006202167220 */ /* 0x040fe40000410000 */
[C---:B------:R-:W-:Y:S03]  /*9440*/  FMUL.FTZ R23, R2.reuse, R99 ;  /* 0x0000006302177220 */ /* 0x040fe60000410000 */
[C---:B------:R-:W-:Y:S02]  /*9450*/  FMUL.FTZ R64, R3.reuse, R64 ;  /* 0x0000004003407220 */ /* 0x040fe40000410000 */
[C---:B------:R-:W-:Y:S02]  /*9460*/  FMUL.FTZ R65, R3.reuse, R65 ;  /* 0x0000004103417220 */ /* 0x040fe40000410000 */
[C---:B------:R-:W-:Y:S01]  /*9470*/  HMMA.16816.F32.BF16 R20, R124.reuse, R28, R20 ;  /* 0x0000001c7c14723c */ /* 0x040fe20000041814 */
[----:B------:R-:W-:Y:S02]  /*9480*/  MUFU.EX2 R156, R156 ;  /* 0x0000009c009c7308 */ /* 0x000fe40000000800 */
[C---:B------:R-:W-:Y:S02]  /*9490*/  FMUL.FTZ R66, R2.reuse, R66 ;  /* 0x0000004202427220 */ /* 0x040fe40000410000 */
[C---:B------:R-:W-:Y:S02]  /*94a0*/  FMUL.FTZ R67, R2.reuse, R67 ;  /* 0x0000004302437220 */ /* 0x040fe40000410000 */
[C---:B------:R-:W-:Y:S01]  /*94b0*/  FMUL.FTZ R28, R3.reuse, R88 ;  /* 0x00000058031c7220 */ /* 0x040fe20000410000 */
[C---:B------:R-:W-:Y:S03]  /*94c0*/  HMMA.16816.F32.BF16 R24, R124.reuse, R30, R24 ;  /* 0x0000001e7c18723c */ /* 0x040fe60000041818 */
[----:B------:R-:W-:Y:S01]  /*94d0*/  MUFU.EX2 R158, R158 ;  /* 0x0000009e009e7308 */ /* 0x000fe20000000800 */
        /* <DEDUP_REMOVED lines=10> */
[----:B------:R-:W5:Y:S01]  /*9580*/  MUFU.EX2 R151, R151 ;  /* 0x0000009700977308 */ /* 0x000f620000000800 */
[--C-:B------:R-:W-:Y:S02]  /*9590*/  FFMA.FTZ R159, R166, c[0x0][0x2d0], -R149.reuse ;  /* 0x0000b400a69f7a23 */ /* 0x100fe40000010895 */
[C---:B------:R-:W-:Y:S01]  /*95a0*/  FMUL.FTZ R36, R3.reuse, R80 ;  /* 0x0000005003247220 */ /* 0x040fe20000410000 */
[C---:B------:R-:W-:Y:S04]  /*95b0*/  HMMA.16816.F32.BF16 R32, R124.reuse, R38, R32 ;  /* 0x000000267c20723c */ /* 0x040fe80000041820 */
[----:B------:R-:W-:Y:S02]  /*95c0*/  FMUL.FTZ R37, R3, R81 ;  /* 0x0000005103257220 */ /* 0x000fe40000410000 */
[----:B------:R-:W-:Y:S01]  /*95d0*/  MUFU.EX2 R153, R153 ;  /* 0x0000009900997308 */ /* 0x000fe20000000800 */
[C---:B------:R-:W-:Y:S02]  /*95e0*/  FMUL.FTZ R38, R2.reuse, R82 ;  /* 0x0000005202267220 */ /* 0x040fe40000410000 */
[----:B------:R-:W-:Y:S02]  /*95f0*/  FMUL.FTZ R39, R2, R83 ;  /* 0x0000005302277220 */ /* 0x000fe40000410000 */
[----:B------:R-:W-:Y:S01]  /*9600*/  LDSM.16.MT88.4 R80, [R209+0x900] ;  /* 0x00090000d150783b */ /* 0x000fe20000004200 */
[--C-:B------:R-:W-:Y:S02]  /*9610*/  FFMA.FTZ R163, R160, c[0x0][0x2d0], -R149.reuse ;  /* 0x0000b400a0a37a23 */ /* 0x100fe40000010895 */
[--C-:B------:R-:W-:Y:S02]  /*9620*/  FFMA.FTZ R160, R239, c[0x0][0x2d0], -R134.reuse ;  /* 0x0000b400efa07a23 */ /* 0x100fe40000010886 */
[C---:B------:R-:W-:Y:S01]  /*9630*/  HMMA.16816.F32.BF16 R36, R124.reuse, R44, R36 ;  /* 0x0000002c7c24723c */ /* 0x040fe20000041824 */
[----:B------:R-:W1:Y:S02]  /*9640*/  MUFU.EX2 R154, R154 ;  /* 0x0000009a009a7308 */ /* 0x000e640000000800 */
[--C-:B------:R-:W-:Y:S02]  /*9650*/  FFMA.FTZ R167, R167, c[0x0][0x2d0], -R134.reuse ;  /* 0x0000b400a7a77a23 */ /* 0x100fe40000010886 */
[--C-:B------:R-:W-:Y:S02]  /*9660*/  FFMA.FTZ R166, R171, c[0x0][0x2d0], -R134.reuse ;  /* 0x0000b400aba67a23 */ /* 0x100fe40000010886 */
[C---:B------:R-:W-:Y:S01]  /*9670*/  FMUL.FTZ R44, R3.reuse, R72 ;  /* 0x00000048032c7220 */ /* 0x040fe20000410000 */
[C---:B------:R-:W-:Y:S03]  /*9680*/  HMMA.16816.F32.BF16 R40, R124.reuse, R46, R40 ;  /* 0x0000002e7c28723c */ /* 0x040fe60000041828 */
[----:B------:R-:W1:Y:S01]  /*9690*/  MUFU.EX2 R159, R159 ;  /* 0x0000009f009f7308 */ /* 0x000e620000000800 */
[----:B------:R-:W-:Y:S02]  /*96a0*/  FMUL.FTZ R45, R3, R73 ;  /* 0x00000049032d7220 */ /* 0x000fe40000410000 */
[--C-:B------:R-:W-:Y:S02]  /*96b0*/  FFMA.FTZ R169, R169, c[0x0][0x2d0], -R134.reuse ;  /* 0x0000b400a9a97a23 */ /* 0x100fe40000010886 */
[C---:B------:R-:W-:Y:S04]  /*96c0*/  FMUL.FTZ R46, R2.reuse, R74 ;  /* 0x0000004a022e7220 */ /* 0x040fe80000410000 */
[----:B------:R-:W-:Y:S01]  /*96d0*/  FMUL.FTZ R47, R2, R75 ;  /* 0x0000004b022f7220 */ /* 0x000fe20000410000 */
[----:B------:R-:W2:Y:S01]  /*96e0*/  MUFU.EX2 R163, R163 ;  /* 0x000000a300a37308 */ /* 0x000ea20000000800 */
[----:B------:R-:W4:Y:S01]  /*96f0*/  LDSM.16.MT88.4 R72, [R212+0x900] ;  /* 0x00090000d448783b */ /* 0x000f220000004200 */
[--C-:B------:R-:W-:Y:S02]  /*9700*/  FFMA.FTZ R171, R246, c[0x0][0x2d0], -R149.reuse ;  /* 0x0000b400f6ab7a23 */ /* 0x100fe40000010895 */
[--C-:B------:R-:W-:Y:S02]  /*9710*/  FFMA.FTZ R239, R244, c[0x0][0x2d0], -R149.reuse ;  /* 0x0000b400f4ef7a23 */ /* 0x100fe40000010895 */
[C---:B---3--:R-:W-:Y:S03]  /*9720*/  HMMA.16816.F32.BF16 R44, R124.reuse, R84, R44 ;  /* 0x000000547c2c723c */ /* 0x048fe6000004182c */
[--C-:B------:R-:W-:Y:S01]  /*9730*/  FFMA.FTZ R243, R243, c[0x0][0x2d0], -R134.reuse ;  /* 0x0000b400f3f37a23 */ /* 0x100fe20000010886 */
[----:B------:R-:W-:Y:S01]  /*9740*/  MUFU.EX2 R160, R160 ;  /* 0x000000a000a07308 */ /* 0x000fe20000000800 */
[--C-:B------:R-:W-:Y:S02]  /*9750*/  FFMA.FTZ R244, R247, c[0x0][0x2d0], -R134.reuse ;  /* 0x0000b400f7f47a23 */ /* 0x100fe40000010886 */
[--C-:B------:R-:W-:Y:S01]  /*9760*/  FFMA.FTZ R247, R162, c[0x0][0x2d0], -R149.reuse ;  /* 0x0000b400a2f77a23 */ /* 0x100fe20000010895 */
[C---:B------:R-:W-:Y:S01]  /*9770*/  HMMA.16816.F32.BF16 R48, R124.reuse, R86, R48 ;  /* 0x000000567c30723c */ /* 0x040fe20000041830 */
[----:B------:R-:W-:Y:S03]  /*9780*/  LDSM.16.MT88.4 R84, [R208+0x900] ;  /* 0x00090000d054783b */ /* 0x000fe60000004200 */
[--C-:B------:R-:W-:Y:S02]  /*9790*/  FFMA.FTZ R162, R165, c[0x0][0x2d0], -R134.reuse ;  /* 0x0000b400a5a27a23 */ /* 0x100fe40000010886 */
[----:B------:R-:W-:Y:S01]  /*97a0*/  MUFU.EX2 R247, R247 ;  /* 0x000000f700f77308 */ /* 0x000fe20000000800 */
[--C-:B------:R-:W-:Y:S01]  /*97b0*/  FFMA.FTZ R245, R245, c[0x0][0x2d0], -R134.reuse ;  /* 0x0000b400f5f57a23 */ /* 0x100fe20000010886 */
[C---:B-1----:R-:W-:Y:S04]  /*97c0*/  HMMA.16816.F32.BF16 R52, R124.reuse, R76, R52 ;  /* 0x0000004c7c34723c */ /* 0x042fe80000041834 */
[--C-:B------:R-:W-:Y:S02]  /*97d0*/  FFMA.FTZ R246, R241, c[0x0][0x2d0], -R134.reuse ;  /* 0x0000b400f1f67a23 */ /* 0x100fe40000010886 */
[--C-:B------:R-:W-:Y:S02]  /*97e0*/  FFMA.FTZ R241, R168, c[0x0][0x2d0], -R149.reuse ;  /* 0x0000b400a8f17a23 */ /* 0x100fe40000010895 */
[C---:B------:R-:W-:Y:S01]  /*97f0*/  HMMA.16816.F32.BF16 R56, R124.reuse, R78, R56 ;  /* 0x0000004e7c38723c */ /* 0x040fe20000041838 */
[----:B------:R-:W1:Y:S01]  /*9800*/  LDSM.16.MT88.4 R76, [R210+0x900] ;  /* 0x00090000d24c783b */ /* 0x000e620000004200 */
[----:B------:R-:W-:Y:S02]  /*9810*/  MUFU.EX2 R162, R162 ;  /* 0x000000a200a27308 */ /* 0x000fe40000000800 */
[--C-:B------:R-:W-:Y:S02]  /*9820*/  FFMA.FTZ R168, R155, c[0x0][0x2d0], -R134.reuse ;  /* 0x0000b4009ba87a23 */ /* 0x100fe40000010886 */
[--C-:B------:R-:W-:Y:S02]  /*9830*/  FFMA.FTZ R155, R150, c[0x0][0x2d0], -R149.reuse ;  /* 0x0000b400969b7a23 */ /* 0x100fe40000010895 */
[C---:B--2---:R-:W-:Y:S04]  /*9840*/  HMMA.16816.F32.BF16 R60, R124.reuse, R68, R60 ;  /* 0x000000447c3c723c */ /* 0x044fe8000004183c */
[----:B------:R-:W-:Y:S01]  /*9850*/  MUFU.EX2 R241, R241 ;  /* 0x000000f100f17308 */ /* 0x000fe20000000800 */
[----:B------:R-:W-:Y:S02]  /*9860*/  FFMA.FTZ R149, R140, c[0x0][0x2d0], -R149 ;  /* 0x0000b4008c957a23 */ /* 0x000fe40000010895 */
[----:B----4-:R-:W-:Y:S01]  /*9870*/  F2FP.BF16.PACK_AB R68, R137, R136 ;  /* 0x000000888944723e */ /* 0x010fe200000010ff */
[----:B------:R-:W-:Y:S04]  /*9880*/  HMMA.16816.F32.BF16 R64, R124, R70, R64 ;  /* 0x000000467c40723c */ /* 0x000fe80000041840 */
[----:B-----5:R-:W-:Y:S01]  /*9890*/  F2FP.BF16.PACK_AB R69, R151, R148 ;  /* 0x000000949745723e */ /* 0x020fe200000010ff */
[--C-:B------:R-:W-:Y:S01]  /*98a0*/  FFMA.FTZ R140, R143, c[0x0][0x2d0], -R134.reuse ;  /* 0x0000b4008f8c7a23 */ /* 0x100fe20000010886 */
[----:B------:R-:W-:Y:S01]  /*98b0*/  MUFU.EX2 R168, R168 ;  /* 0x000000a800a87308 */ /* 0x000fe20000000800 */
[----:B------:R-:W-:Y:S01]  /*98c0*/  F2FP.BF16.PACK_AB R70, R141, R138 ;  /* 0x0000008a8d46723e */ /* 0x000fe200000010ff */
[--C-:B------:R-:W-:Y:S01]  /*98d0*/  FFMA.FTZ R139, R139, c[0x0][0x2d0], -R134.reuse ;  /* 0x0000b4008b8b7a23 */ /* 0x100fe20000010886 */
[----:B------:R-:W-:Y:S03]  /*98e0*/  F2FP.BF16.PACK_AB R71, R154, R153 ;  /* 0x000000999a47723e */ /* 0x000fe600000010ff */
[--C-:B------:R-:W-:Y:S02]  /*98f0*/  FFMA.FTZ R135, R135, c[0x0][0x2d0], -R134.reuse ;  /* 0x0000b40087877a23 */ /* 0x100fe40000010886 */
[----:B------:R-:W-:Y:S02]  /*9900*/  FFMA.FTZ R134, R117, c[0x0][0x2d0], -R134 ;  /* 0x0000b40075867a23 */ /* 0x000fe40000010886 */
[C---:B------:R-:W-:Y:S01]  /*9910*/  HMMA.16816.F32.BF16 R4, R68.reuse, R72, R4 ;  /* 0x000000484404723c */ /* 0x040fe20000041804 */
[----:B------:R-:W2:Y:S04]  /*9920*/  MUFU.EX2 R167, R167 ;  /* 0x000000a700a77308 */ /* 0x000ea80000000800 */
[----:B------:R-:W-:Y:S02]  /*9930*/  FFMA.FTZ R128, R3, R228, R128 ;  /* 0x000000e403807223 */ /* 0x000fe40000010080 */
[----:B------:R-:W-:Y:S01]  /*9940*/  FFMA.FTZ R133, R2, R229, R133 ;  /* 0x000000e502857223 */ /* 0x000fe20000010085 */
[C---:B------:R-:W-:Y:S01]  /*9950*/  HMMA.16816.F32.BF16 R8, R68.reuse, R74, R8 ;  /* 0x0000004a4408723c */ /* 0x040fe20000041808 */
[----:B------:R-:W3:Y:S02]  /*9960*/  LDSM.16.MT88.4 R72, [R210+0x3900] ;  /* 0x00390000d248783b */ /* 0x000ee40000004200 */
[----:B------:R-:W-:Y:S01]  /*9970*/  MUFU.EX2 R166, R166 ;  /* 0x000000a600a67308 */ /* 0x000fe20000000800 */
[----:B------:R-:W-:Y:S02]  /*9980*/  FADD.FTZ R119, R119, R128 ;  /* 0x0000008077777221 */ /* 0x000fe40000010000 */
[----:B------:R-:W-:Y:S02]  /*9990*/  FADD.FTZ R132, R132, R133 ;  /* 0x0000008584847221 */ /* 0x000fe40000010000 */
[C---:B-1----:R-:W-:Y:S04]  /*99a0*/  HMMA.16816.F32.BF16 R12, R68.reuse, R76, R12 ;  /* 0x0000004c440c723c */ /* 0x042fe8000004180c */
[----:B------:R-:W-:Y:S01]  /*99b0*/  FADD.FTZ R118, R118, R119 ;  /* 0x0000007776767221 */ /* 0x000fe20000010000 */
[----:B------:R-:W1:Y:S01]  /*99c0*/  MUFU.EX2 R169, R169 ;  /* 0x000000a900a97308 */ /* 0x000e620000000800 */
[----:B------:R-:W-:Y:S02]  /*99d0*/  FADD.FTZ R3, R131, R132 ;  /* 0x0000008483037221 */ /* 0x000fe40000010000 */
[C---:B------:R-:W-:Y:S01]  /*99e0*/  HMMA.16816.F32.BF16 R16, R68.reuse, R78, R16 ;  /* 0x0000004e4410723c */ /* 0x040fe20000041810 */
[----:B------:R-:W4:Y:S03]  /*99f0*/  LDSM.16.MT88.4 R76, [R209+0x3900] ;  /* 0x00390000d14c783b */ /* 0x000f260000004200 */
[----:B------:R-:W-:Y:S02]  /*9a00*/  FADD.FTZ R129, R129, R118 ;  /* 0x0000007681817221 */ /* 0x000fe40000010000 */
[----:B------:R-:W-:Y:S01]  /*9a10*/  FADD.FTZ R3, R130, R3 ;  /* 0x0000000382037221 */ /* 0x000fe20000010000 */
[----:B------:R-:W-:Y:S01]  /*9a20*/  MUFU.EX2 R171, R171 ;  /* 0x000000ab00ab7308 */ /* 0x000fe20000000800 */
[C---:B------:R-:W-:Y:S04]  /*9a30*/  HMMA.16816.F32.BF16 R20, R68.reuse, R80, R20 ;  /* 0x000000504414723c */ /* 0x040fe80000041814 */
[----:B------:R-:W-:Y:S02]  /*9a40*/  FADD.FTZ R136, R136, R129 ;  /* 0x0000008188887221 */ /* 0x000fe40000010000 */
[----:B------:R-:W-:Y:S02]  /*9a50*/  FADD.FTZ R2, R148, R3 ;  /* 0x0000000394027221 */ /* 0x000fe40000010000 */
[C---:B------:R-:W-:Y:S01]  /*9a60*/  HMMA.16816.F32.BF16 R24, R68.reuse, R82, R24 ;  /* 0x000000524418723c */ /* 0x040fe20000041818 */
[----:B------:R-:W5:Y:S01]  /*9a70*/  LDSM.16.MT88.4 R80, [R208+0x3900] ;  /* 0x00390000d050783b */ /* 0x000f620000004200 */
[----:B------:R-:W-:Y:S02]  /*9a80*/  MUFU.EX2 R240, R240 ;  /* 0x000000f000f07308 */ /* 0x000fe40000000800 */
[----:B------:R-:W-:Y:S02]  /*9a90*/  FADD.FTZ R137, R137, R136 ;  /* 0x0000008889897221 */ /* 0x000fe40000010000 */
[----:B------:R-:W-:Y:S02]  /*9aa0*/  FADD.FTZ R2, R151, R2 ;  /* 0x0000000297027221 */ /* 0x000fe40000010000 */
[C---:B------:R-:W-:Y:S04]  /*9ab0*/  HMMA.16816.F32.BF16 R28, R68.reuse, R84, R28 ;  /* 0x00000054441c723c */ /* 0x040fe8000004181c */
[----:B------:R-:W-:Y:S01]  /*9ac0*/  MUFU.EX2 R239, R239 ;  /* 0x000000ef00ef7308 */ /* 0x000fe20000000800 */
[----:B------:R-:W-:Y:S02]  /*9ad0*/  FADD.FTZ R138, R138, R137 ;  /* 0x000000898a8a7221 */ /* 0x000fe40000010000 */
[----:B------:R-:W-:Y:S01]  /*9ae0*/  FADD.FTZ R3, R153, R2 ;  /* 0x0000000299037221 */ /* 0x000fe20000010000 */
[C---:B------:R-:W-:Y:S01]  /*9af0*/  HMMA.16816.F32.BF16 R32, R68.reuse, R86, R32 ;  /* 0x000000564420723c */ /* 0x040fe20000041820 */
[----:B------:R-:W-:Y:S03]  /*9b00*/  LDSM.16.MT88.4 R84, [R210+0x1100] ;  /* 0x00110000d254783b */ /* 0x000fe60000004200 */
[----:B------:R-:W-:Y:S02]  /*9b10*/  FADD.FTZ R138, R141, R138 ;  /* 0x0000008a8d8a7221 */ /* 0x000fe40000010000 */
[----:B------:R-:W-:Y:S01]  /*9b20*/  MUFU.EX2 R242, R242 ;  /* 0x000000f200f27308 */ /* 0x000fe20000000800 */
[----:B------:R-:W-:Y:S01]  /*9b30*/  FADD.FTZ R3, R154, R3 ;  /* 0x000000039a037221 */ /* 0x000fe20000010000 */
[C---:B------:R-:W-:Y:S08]  /*9b40*/  HMMA.16816.F32.BF16 R36, R68.reuse, R88, R36 ;  /* 0x000000584424723c */ /* 0x040ff00000041824 */
[C---:B------:R-:W-:Y:S01]  /*9b50*/  HMMA.16816.F32.BF16 R40, R68.reuse, R90, R40 ;  /* 0x0000005a4428723c */ /* 0x040fe20000041828 */
[----:B------:R-:W-:Y:S01]  /*9b60*/  LDSM.16.MT88.4 R88, [R208+0x4100] ;  /* 0x00410000d058783b */ /* 0x000fe20000004200 */
[----:B------:R-:W-:Y:S06]  /*9b70*/  MUFU.EX2 R243, R243 ;  /* 0x000000f300f37308 */ /* 0x000fec0000000800 */
[C---:B---3--:R-:W-:Y:S04]  /*9b80*/  HMMA.16816.F32.BF16 R44, R68.reuse, R72, R44 ;  /* 0x00000048442c723c */ /* 0x048fe8000004182c */
[----:B------:R-:W-:Y:S04]  /*9b90*/  MUFU.EX2 R244, R244 ;  /* 0x000000f400f47308 */ /* 0x000fe80000000800 */
[C---:B------:R-:W-:Y:S01]  /*9ba0*/  HMMA.16816.F32.BF16 R48, R68.reuse, R74, R48 ;  /* 0x0000004a4430723c */ /* 0x040fe20000041830 */
[----:B------:R-:W3:Y:S05]  /*9bb0*/  LDSM.16.MT88.4 R72, [R212+0x1100] ;  /* 0x00110000d448783b */ /* 0x000eea0000004200 */
[----:B------:R-:W-:Y:S02]  /*9bc0*/  MUFU.EX2 R245, R245 ;  /* 0x000000f500f57308 */ /* 0x000fe40000000800 */
[C---:B----4-:R-:W-:Y:S08]  /*9bd0*/  HMMA.16816.F32.BF16 R52, R68.reuse, R76, R52 ;  /* 0x0000004c4434723c */ /* 0x050ff00000041834 */
[C---:B------:R-:W-:Y:S01]  /*9be0*/  HMMA.16816.F32.BF16 R56, R68.reuse, R78, R56 ;  /* 0x0000004e4438723c */ /* 0x040fe20000041838 */
[----:B------:R-:W4:Y:S01]  /*9bf0*/  LDSM.16.MT88.4 R76, [R209+0x1100] ;  /* 0x00110000d14c783b */ /* 0x000f220000004200 */
[----:B------:R-:W-:Y:S06]  /*9c00*/  MUFU.EX2 R246, R246 ;  /* 0x000000f600f67308 */ /* 0x000fec0000000800 */
[C---:B-----5:R-:W-:Y:S04]  /*9c10*/  HMMA.16816.F32.BF16 R60, R68.reuse, R80, R60 ;  /* 0x00000050443c723c */ /* 0x060fe8000004183c */
[----:B------:R-:W-:Y:S04]  /*9c20*/  MUFU.EX2 R152, R152 ;  /* 0x0000009800987308 */ /* 0x000fe80000000800 */
[----:B------:R-:W-:Y:S01]  /*9c30*/  HMMA.16816.F32.BF16 R64, R68, R82, R64 ;  /* 0x000000524440723c */ /* 0x000fe20000041840 */
[----:B------:R-:W5:Y:S05]  /*9c40*/  LDSM.16.MT88.4 R80, [R208+0x1100] ;  /* 0x00110000d050783b */ /* 0x000f6a0000004200 */
[----:B------:R-:W4:Y:S01]  /*9c50*/  MUFU.EX2 R155, R155 ;  /* 0x0000009b009b7308 */ /* 0x000f220000000800 */
[----:B------:R-:W-:Y:S01]  /*9c60*/  F2FP.BF16.PACK_AB R68, R156, R159 ;  /* 0x0000009f9c44723e */ /* 0x000fe200000010ff */
[----:B------:R-:W-:Y:S01]  /*9c70*/  FADD.FTZ R159, R159, R138 ;  /* 0x0000008a9f9f7221 */ /* 0x000fe20000010000 */
[----:B------:R-:W-:Y:S03]  /*9c80*/  F2FP.BF16.PACK_AB R70, R163, R158 ;  /* 0x0000009ea346723e */ /* 0x000fe600000010ff */
[----:B--2---:R-:W-:Y:S01]  /*9c90*/  F2FP.BF16.PACK_AB R69, R167, R160 ;  /* 0x000000a0a745723e */ /* 0x004fe200000010ff */
[----:B------:R-:W-:Y:S01]  /*9ca0*/  FADD.FTZ R160, R160, R3 ;  /* 0x00000003a0a07221 */ /* 0x000fe20000010000 */
[----:B-1----:R-:W-:Y:S01]  /*9cb0*/  F2FP.BF16.PACK_AB R71, R169, R166 ;  /* 0x000000a6a947723e */ /* 0x002fe200000010ff */
[----:B------:R-:W-:Y:S01]  /*9cc0*/  FADD.FTZ R159, R156, R159 ;  /* 0x0000009f9c9f7221 */ /* 0x000fe20000010000 */
[----:B------:R-:W-:Y:S01]  /*9cd0*/  MUFU.EX2 R142, R142 ;  /* 0x0000008e008e7308 */ /* 0x000fe20000000800 */
[----:B------:R-:W-:Y:S02]  /*9ce0*/  FADD.FTZ R167, R167, R160 ;  /* 0x000000a0a7a77221 */ /* 0x000fe40000010000 */
[----:B------:R-:W-:Y:S02]  /*9cf0*/  FADD.FTZ R158, R158, R159 ;  /* 0x0000009f9e9e7221 */ /* 0x000fe40000010000 */
[C---:B---3--:R-:W-:Y:S03]  /*9d00*/  HMMA.16816.F32.BF16 R4, R68.reuse, R72, R4 ;  /* 0x000000484404723c */ /* 0x048fe60000041804 */
[----:B------:R-:W-:Y:S02]  /*9d10*/  FADD.FTZ R2, R166, R167 ;  /* 0x000000a7a6027221 */ /* 0x000fe40000010000 */
[----:B------:R-:W1:Y:S01]  /*9d20*/  MUFU.EX2 R149, R149 ;  /* 0x0000009500957308 */ /* 0x000e620000000800 */
[----:B------:R-:W-:Y:S02]  /*9d30*/  FADD.FTZ R158, R163, R158 ;  /* 0x0000009ea39e7221 */ /* 0x000fe40000010000 */
[C---:B------:R-:W-:Y:S01]  /*9d40*/  HMMA.16816.F32.BF16 R8, R68.reuse, R74, R8 ;  /* 0x0000004a4408723c */ /* 0x040fe20000041808 */
[----:B------:R-:W2:Y:S03]  /*9d50*/  LDSM.16.MT88.4 R72, [R212+0x4100] ;  /* 0x00410000d448783b */ /* 0x000ea60000004200 */
[----:B----4-:R-:W-:Y:S01]  /*9d60*/  F2FP.BF16.PACK_AB R124, R155, R152 ;  /* 0x000000989b7c723e */ /* 0x010fe200000010ff */
[----:B------:R-:W-:Y:S02]  /*9d70*/  FADD.FTZ R2, R169, R2 ;  /* 0x00000002a9027221 */ /* 0x000fe40000010000 */
[----:B------:R-:W-:Y:S01]  /*9d80*/  MUFU.EX2 R140, R140 ;  /* 0x0000008c008c7308 */ /* 0x000fe20000000800 */
[C---:B------:R-:W-:Y:S08]  /*9d90*/  HMMA.16816.F32.BF16 R12, R68.reuse, R84, R12 ;  /* 0x00000054440c723c */ /* 0x040ff0000004180c */
[C---:B------:R-:W-:Y:S01]  /*9da0*/  HMMA.16816.F32.BF16 R16, R68.reuse, R86, R16 ;  /* 0x000000564410723c */ /* 0x040fe20000041810 */
[----:B------:R-:W3:Y:S01]  /*9db0*/  LDSM.16.MT88.4 R84, [R210+0x4100] ;  /* 0x00410000d254783b */ /* 0x000ee20000004200 */
[----:B------:R-:W4:Y:S02]  /*9dc0*/  MUFU.EX2 R139, R139 ;  /* 0x0000008b008b7308 */ /* 0x000f240000000800 */
[----:B-1----:R-:W-:Y:S04]  /*9dd0*/  F2FP.BF16.PACK_AB R126, R149, R142 ;  /* 0x0000008e957e723e */ /* 0x002fe800000010ff */
[C---:B------:R-:W-:Y:S04]  /*9de0*/  HMMA.16816.F32.BF16 R20, R68.reuse, R76, R20 ;  /* 0x0000004c4414723c */ /* 0x040fe80000041814 */
[----:B------:R-:W-:Y:S04]  /*9df0*/  MUFU.EX2 R135, R135 ;  /* 0x0000008700877308 */ /* 0x000fe80000000800 */
[C---:B------:R-:W-:Y:S01]  /*9e00*/  HMMA.16816.F32.BF16 R24, R68.reuse, R78, R24 ;  /* 0x0000004e4418723c */ /* 0x040fe20000041818 */
[----:B------:R-:W1:Y:S05]  /*9e10*/  LDSM.16.MT88.4 R76, [R209+0x4100] ;  /* 0x00410000d14c783b */ /* 0x000e6a0000004200 */
[----:B------:R-:W3:Y:S02]  /*9e20*/  MUFU.EX2 R134, R134 ;  /* 0x0000008600867308 */ /* 0x000ee40000000800 */
[C---:B-----5:R-:W-:Y:S04]  /*9e30*/  HMMA.16816.F32.BF16 R28, R68.reuse, R80, R28 ;  /* 0x00000050441c723c */ /* 0x060fe8000004181c */
[----:B----4-:R-:W-:Y:S04]  /*9e40*/  F2FP.BF16.PACK_AB R125, R139, R140 ;  /* 0x0000008c8b7d723e */ /* 0x010fe800000010ff */
[C---:B------:R-:W-:Y:S01]  /*9e50*/  HMMA.16816.F32.BF16 R32, R68.reuse, R82, R32 ;  /* 0x000000524420723c */ /* 0x040fe20000041820 */
[----:B------:R-:W4:Y:S07]  /*9e60*/  LDSM.16.MT88.4 R80, [R212+0x1900] ;  /* 0x00190000d450783b */ /* 0x000f2e0000004200 */
[C---:B--2---:R-:W-:Y:S04]  /*9e70*/  HMMA.16816.F32.BF16 R36, R68.reuse, R72, R36 ;  /* 0x000000484424723c */ /* 0x044fe80000041824 */
[----:B---3--:R-:W-:Y:S04]  /*9e80*/  F2FP.BF16.PACK_AB R127, R134, R135 ;  /* 0x00000087867f723e */ /* 0x008fe800000010ff */
[C---:B------:R-:W-:Y:S01]  /*9e90*/  HMMA.16816.F32.BF16 R40, R68.reuse, R74, R40 ;  /* 0x0000004a4428723c */ /* 0x040fe20000041828 */
[----:B------:R-:W2:Y:S07]  /*9ea0*/  LDSM.16.MT88.4 R72, [R210+0x1900] ;  /* 0x00190000d248783b */ /* 0x000eae0000004200 */
[C---:B------:R-:W-:Y:S08]  /*9eb0*/  HMMA.16816.F32.BF16 R44, R68.reuse, R84, R44 ;  /* 0x00000054442c723c */ /* 0x040ff0000004182c */
[C---:B------:R-:W-:Y:S01]  /*9ec0*/  HMMA.16816.F32.BF16 R48, R68.reuse, R86, R48 ;  /* 0x000000564430723c */ /* 0x040fe20000041830 */
[----:B------:R-:W-:Y:S07]  /*9ed0*/  LDSM.16.MT88.4 R84, [R208+0x1900] ;  /* 0x00190000d054783b */ /* 0x000fee0000004200 */
[C---:B-1----:R-:W-:Y:S08]  /*9ee0*/  HMMA.16816.F32.BF16 R52, R68.reuse, R76, R52 ;  /* 0x0000004c4434723c */ /* 0x042ff00000041834 */
[C---:B------:R-:W-:Y:S01]  /*9ef0*/  HMMA.16816.F32.BF16 R56, R68.reuse, R78, R56 ;  /* 0x0000004e4438723c */ /* 0x040fe20000041838 */
[----:B------:R-:W1:Y:S07]  /*9f00*/  LDSM.16.MT88.4 R76, [R209+0x1900] ;  /* 0x00190000d14c783b */ /* 0x000e6e0000004200 */
[C---:B------:R-:W-:Y:S08]  /*9f10*/  HMMA.16816.F32.BF16 R60, R68.reuse, R88, R60 ;  /* 0x00000058443c723c */ /* 0x040ff0000004183c */
[----:B------:R-:W-:Y:S01]  /*9f20*/  HMMA.16816.F32.BF16 R64, R68, R90, R64 ;  /* 0x0000005a4440723c */ /* 0x000fe20000041840 */
[----:B------:R-:W-:Y:S06]  /*9f30*/  LDSM.16.MT88.4 R88, [R209+0x4900] ;  /* 0x00490000d158783b */ /* 0x000fec0000004200 */
        /* <DEDUP_REMOVED lines=9> */
[C---:B----4-:R-:W-:Y:S03]  /*9fd0*/  HMMA.16816.F32.BF16 R4, R68.reuse, R80, R4 ;  /* 0x000000504404723c */ /* 0x050fe60000041804 */
[----:B------:R-:W-:Y:S02]  /*9fe0*/  FADD.FTZ R3, R245, R244 ;  /* 0x000000f4f5037221 */ /* 0x000fe40000010000 */
[----:B------:R-:W-:Y:S02]  /*9ff0*/  FADD.FTZ R239, R242, R239 ;  /* 0x000000eff2ef7221 */ /* 0x000fe40000010000 */
[----:B------:R-:W-:Y:S01]  /*a000*/  FADD.FTZ R3, R246, R3 ;  /* 0x00000003f6037221 */ /* 0x000fe20000010000 */
[C---:B------:R-:W-:Y:S01]  /*a010*/  HMMA.16816.F32.BF16 R8, R68.reuse, R82, R8 ;  /* 0x000000524408723c */ /* 0x040fe20000041808 */
[----:B------:R-:W3:Y:S03]  /*a020*/  LDSM.16.MT88.4 R80, [R212+0x4900] ;  /* 0x00490000d450783b */ /* 0x000ee60000004200 */
[----:B------:R-:W-:Y:S04]  /*a030*/  FADD.FTZ R2, R162, R3 ;  /* 0x00000003a2027221 */ /* 0x000fe80000010000 */
[C---:B--2---:R-:W-:Y:S04]  /*a040*/  HMMA.16816.F32.BF16 R12, R68.reuse, R72, R12 ;  /* 0x00000048440c723c */ /* 0x044fe8000004180c */
[----:B------:R-:W-:Y:S04]  /*a050*/  FADD.FTZ R2, R161, R2 ;  /* 0x00000002a1027221 */ /* 0x000fe80000010000 */
[C---:B------:R-:W-:Y:S01]  /*a060*/  HMMA.16816.F32.BF16 R16, R68.reuse, R74, R16 ;  /* 0x0000004a4410723c */ /* 0x040fe20000041810 */
[----:B------:R-:W2:Y:S03]  /*a070*/  LDSM.16.MT88.4 R72, [R210+0x4900] ;  /* 0x00490000d248783b */ /* 0x000ea60000004200 */
[----:B------:R-:W-:Y:S02]  /*a080*/  FADD.FTZ R3, R157, R2 ;  /* 0x000000029d037221 */ /* 0x000fe40000010000 */
[----:B------:R-:W-:Y:S02]  /*a090*/  IMAD.MOV.U32 R2, RZ, RZ, R116 ;  /* 0x000000ffff027224 */ /* 0x000fe400078e0074 */
[C---:B-1----:R-:W-:Y:S04]  /*a0a0*/  HMMA.16816.F32.BF16 R20, R68.reuse, R76, R20 ;  /* 0x0000004c4414723c */ /* 0x042fe80000041814 */
[----:B------:R-:W-:Y:S04]  /*a0b0*/  FADD.FTZ R3, R168, R3 ;  /* 0x00000003a8037221 */ /* 0x000fe80000010000 */
[C---:B------:R-:W-:Y:S01]  /*a0c0*/  HMMA.16816.F32.BF16 R24, R68.reuse, R78, R24 ;  /* 0x0000004e4418723c */ /* 0x040fe20000041818 */
[----:B------:R-:W1:Y:S03]  /*a0d0*/  LDSM.16.MT88.4 R76, [R212+0x2100] ;  /* 0x00210000d44c783b */ /* 0x000e660000004200 */
[----:B------:R-:W-:Y:S02]  /*a0e0*/  FADD.FTZ R140, R140, R3 ;  /* 0x000000038c8c7221 */ /* 0x000fe40000010000 */
[----:B------:R-:W-:Y:S02]  /*a0f0*/  IMAD.MOV.U32 R3, RZ, RZ, R0 ;  /* 0x000000ffff037224 */ /* 0x000fe400078e0000 */
[C---:B------:R-:W-:Y:S04]  /*a100*/  HMMA.16816.F32.BF16 R28, R68.reuse, R84, R28 ;  /* 0x00000054441c723c */ /* 0x040fe8000004181c */
[----:B------:R-:W-:Y:S04]  /*a110*/  FADD.FTZ R140, R139, R140 ;  /* 0x0000008c8b8c7221 */ /* 0x000fe80000010000 */
[C---:B------:R-:W-:Y:S01]  /*a120*/  HMMA.16816.F32.BF16 R32, R68.reuse, R86, R32 ;  /* 0x000000564420723c */ /* 0x040fe20000041820 */
[----:B------:R-:W-:Y:S03]  /*a130*/  LDSM.16.MT88.4 R84, [R208+0x2100] ;  /* 0x00210000d054783b */ /* 0x000fe60000004200 */
[----:B------:R-:W-:Y:S04]  /*a140*/  FADD.FTZ R135, R135, R140 ;  /* 0x0000008c87877221 */ /* 0x000fe80000010000 */
[C---:B---3--:R-:W-:Y:S04]  /*a150*/  HMMA.16816.F32.BF16 R36, R68.reuse, R80, R36 ;  /* 0x000000504424723c */ /* 0x048fe80000041824 */
[----:B------:R-:W-:Y:S04]  /*a160*/  FADD.FTZ R229, R134, R135 ;  /* 0x0000008786e57221 */ /* 0x000fe80000010000 */
[C---:B------:R-:W-:Y:S01]  /*a170*/  HMMA.16816.F32.BF16 R40, R68.reuse, R82, R40 ;  /* 0x000000524428723c */ /* 0x040fe20000041828 */
[----:B------:R-:W3:Y:S07]  /*a180*/  LDSM.16.MT88.4 R80, [R210+0x2100] ;  /* 0x00210000d250783b */ /* 0x000eee0000004200 */
[C---:B--2---:R-:W-:Y:S08]  /*a190*/  HMMA.16816.F32.BF16 R44, R68.reuse, R72, R44 ;  /* 0x00000048442c723c */ /* 0x044ff0000004182c */
[C---:B------:R-:W-:Y:S01]  /*a1a0*/  HMMA.16816.F32.BF16 R48, R68.reuse, R74, R48 ;  /* 0x0000004a4430723c */ /* 0x040fe20000041830 */
[----:B------:R-:W2:Y:S07]  /*a1b0*/  LDSM.16.MT88.4 R72, [R209+0x2100] ;  /* 0x00210000d148783b */ /* 0x000eae0000004200 */
        /* <DEDUP_REMOVED lines=11> */
[----:B------:R-:W-:Y:S02]  /*a270*/  F2FP.BF16.PACK_AB R71, R168, R157 ;  /* 0x0000009da847723e */ /* 0x000fe400000010ff */
[----:B------:R-:W-:Y:S01]  /*a280*/  IADD3 R168, R238, -0x1, RZ ;  /* 0xffffffffeea87810 */ /* 0x000fe20007ffe0ff */
[----:B------:R-:W-:Y:S04]  /*a290*/  FADD.FTZ R164, R164, R241 ;  /* 0x000000f1a4a47221 */ /* 0x000fe80000010000 */
[C---:B-1----:R-:W-:Y:S03]  /*a2a0*/  HMMA.16816.F32.BF16 R4, R68.reuse, R76, R4 ;  /* 0x0000004c4404723c */ /* 0x042fe60000041804 */
[----:B------:R-:W-:Y:S02]  /*a2b0*/  FADD.FTZ R247, R247, R164 ;  /* 0x000000a4f7f77221 */ /* 0x000fe40000010000 */
[----:B------:R-:W-:Y:S02]  /*a2c0*/  IMAD.MOV.U32 R238, RZ, RZ, R168 ;  /* 0x000000ffffee7224 */ /* 0x000fe400078e00a8 */
[----:B------:R-:W-:Y:S01]  /*a2d0*/  FADD.FTZ R152, R152, R247 ;  /* 0x000000f798987221 */ /* 0x000fe20000010000 */
[C---:B------:R-:W-:Y:S01]  /*a2e0*/  HMMA.16816.F32.BF16 R8, R68.reuse, R78, R8 ;  /* 0x0000004e4408723c */ /* 0x040fe20000041808 */
[----:B------:R-:W1:Y:S03]  /*a2f0*/  LDSM.16.MT88.4 R76, [R212+0x5100] ;  /* 0x00510000d44c783b */ /* 0x000e660000004200 */
[----:B------:R-:W-:Y:S04]  /*a300*/  FADD.FTZ R155, R155, R152 ;  /* 0x000000989b9b7221 */ /* 0x000fe80000010000 */
[C---:B---3--:R-:W-:Y:S04]  /*a310*/  HMMA.16816.F32.BF16 R12, R68.reuse, R80, R12 ;  /* 0x00000050440c723c */ /* 0x048fe8000004180c */
[----:B------:R-:W-:Y:S04]  /*a320*/  FADD.FTZ R142, R142, R155 ;  /* 0x0000009b8e8e7221 */ /* 0x000fe80000010000 */
[C---:B------:R-:W-:Y:S01]  /*a330*/  HMMA.16816.F32.BF16 R16, R68.reuse, R82, R16 ;  /* 0x000000524410723c */ /* 0x040fe20000041810 */
[----:B------:R-:W3:Y:S03]  /*a340*/  LDSM.16.MT88.4 R80, [R210+0x5100] ;  /* 0x00510000d250783b */ /* 0x000ee60000004200 */
[----:B------:R-:W-:Y:S04]  /*a350*/  FADD.FTZ R228, R149, R142 ;  /* 0x0000008e95e47221 */ /* 0x000fe80000010000 */
[C---:B--2---:R-:W-:Y:S08]  /*a360*/  HMMA.16816.F32.BF16 R20, R68.reuse, R72, R20 ;  /* 0x000000484414723c */ /* 0x044ff00000041814 */
[C---:B------:R-:W-:Y:S01]  /*a370*/  HMMA.16816.F32.BF16 R24, R68.reuse, R74, R24 ;  /* 0x0000004a4418723c */ /* 0x040fe20000041818 */
[----:B------:R-:W2:Y:S07]  /*a380*/  LDSM.16.MT88.4 R72, [R208+0x5100] ;  /* 0x00510000d048783b */ /* 0x000eae0000004200 */
[C---:B------:R-:W-:Y:S08]  /*a390*/  HMMA.16816.F32.BF16 R28, R68.reuse, R84, R28 ;  /* 0x00000054441c723c */ /* 0x040ff0000004181c */
[C---:B------:R-:W-:Y:S01]  /*a3a0*/  HMMA.16816.F32.BF16 R32, R68.reuse, R86, R32 ;  /* 0x000000564420723c */ /* 0x040fe20000041820 */
[----:B------:R-:W4:Y:S07]  /*a3b0*/  LDSM.16.MT88.4 R84, [R208+0x2900] ;  /* 0x00290000d054783b */ /* 0x000f2e0000004200 */
[C---:B-1----:R-:W-:Y:S08]  /*a3c0*/  HMMA.16816.F32.BF16 R36, R68.reuse, R76, R36 ;  /* 0x0000004c4424723c */ /* 0x042ff00000041824 */
[C---:B------:R-:W-:Y:S01]  /*a3d0*/  HMMA.16816.F32.BF16 R40, R68.reuse, R78, R40 ;  /* 0x0000004e4428723c */ /* 0x040fe20000041828 */
[----:B------:R-:W1:Y:S07]  /*a3e0*/  LDSM.16.MT88.4 R76, [R212+0x5900] ;  /* 0x00590000d44c783b */ /* 0x000e6e0000004200 */
[C---:B---3--:R-:W-:Y:S08]  /*a3f0*/  HMMA.16816.F32.BF16 R44, R68.reuse, R80, R44 ;  /* 0x00000050442c723c */ /* 0x048ff0000004182c */
[C---:B------:R-:W-:Y:S08]  /*a400*/  HMMA.16816.F32.BF16 R48, R68.reuse, R82, R48 ;  /* 0x000000524430723c */ /* 0x040ff00000041830 */
[C---:B------:R-:W-:Y:S08]  /*a410*/  HMMA.16816.F32.BF16 R52, R68.reuse, R88, R52 ;  /* 0x000000584434723c */ /* 0x040ff00000041834 */
[C---:B------:R-:W-:Y:S08]  /*a420*/  HMMA.16816.F32.BF16 R56, R68.reuse, R90, R56 ;  /* 0x0000005a4438723c */ /* 0x040ff00000041838 */
[C---:B--2---:R-:W-:Y:S08]  /*a430*/  HMMA.16816.F32.BF16 R60, R68.reuse, R72, R60 ;  /* 0x00000048443c723c */ /* 0x044ff0000004183c */
[----:B------:R-:W-:Y:S01]  /*a440*/  HMMA.16816.F32.BF16 R64, R68, R74, R64 ;  /* 0x0000004a4440723c */ /* 0x000fe20000041840 */
[----:B------:R-:W2:Y:S07]  /*a450*/  LDSM.16.MT88.4 R68, [R210+0x5900] ;  /* 0x00590000d244783b */ /* 0x000eae0000004200 */
[C---:B------:R-:W-:Y:S01]  /*a460*/  HMMA.16816.F32.BF16 R112, R124.reuse, R108, R4 ;  /* 0x0000006c7c70723c */ /* 0x040fe20000041804 */
[----:B------:R-:W3:Y:S07]  /*a470*/  LDSM.16.MT88.4 R4, [R209+0x5900] ;  /* 0x00590000d104783b */ /* 0x000eee0000004200 */
[C---:B------:R-:W-:Y:S01]  /*a480*/  HMMA.16816.F32.BF16 R108, R124.reuse, R110, R8 ;  /* 0x0000006e7c6c723c */ /* 0x040fe20000041808 */
[----:B------:R-:W5:Y:S07]  /*a490*/  LDSM.16.MT88.4 R8, [R208+0x5900] ;  /* 0x00590000d008783b */ /* 0x000f6e0000004200 */
[C---:B------:R-:W-:Y:S08]  /*a4a0*/  HMMA.16816.F32.BF16 R104, R124.reuse, R100, R12 ;  /* 0x000000647c68723c */ /* 0x040ff0000004180c */
[C---:B------:R-:W-:Y:S08]  /*a4b0*/  HMMA.16816.F32.BF16 R100, R124.reuse, R102, R16 ;  /* 0x000000667c64723c */ /* 0x040ff00000041810 */
[C---:B------:R-:W-:Y:S08]  /*a4c0*/  HMMA.16816.F32.BF16 R96, R124.reuse, R92, R20 ;  /* 0x0000005c7c60723c */ /* 0x040ff00000041814 */
[C---:B------:R-:W-:Y:S08]  /*a4d0*/  HMMA.16816.F32.BF16 R92, R124.reuse, R94, R24 ;  /* 0x0000005e7c5c723c */ /* 0x040ff00000041818 */
[C---:B----4-:R-:W-:Y:S08]  /*a4e0*/  HMMA.16816.F32.BF16 R88, R124.reuse, R84, R28 ;  /* 0x000000547c58723c */ /* 0x050ff0000004181c */
[C---:B------:R-:W-:Y:S08]  /*a4f0*/  HMMA.16816.F32.BF16 R84, R124.reuse, R86, R32 ;  /* 0x000000567c54723c */ /* 0x040ff00000041820 */
[C---:B-1----:R-:W-:Y:S08]  /*a500*/  HMMA.16816.F32.BF16 R80, R124.reuse, R76, R36 ;  /* 0x0000004c7c50723c */ /* 0x042ff00000041824 */
[C---:B------:R-:W-:Y:S08]  /*a510*/  HMMA.16816.F32.BF16 R76, R124.reuse, R78, R40 ;  /* 0x0000004e7c4c723c */ /* 0x040ff00000041828 */
[C---:B--2---:R-:W-:Y:S08]  /*a520*/  HMMA.16816.F32.BF16 R72, R124.reuse, R68, R44 ;  /* 0x000000447c48723c */ /* 0x044ff0000004182c */
[C---:B------:R-:W-:Y:S08]  /*a530*/  HMMA.16816.F32.BF16 R68, R124.reuse, R70, R48 ;  /* 0x000000467c44723c */ /* 0x040ff00000041830 */
[C---:B---3--:R-:W-:Y:S08]  /*a540*/  HMMA.16816.F32.BF16 R52, R124.reuse, R4, R52 ;  /* 0x000000047c34723c */ /* 0x048ff00000041834 */
[C---:B------:R-:W-:Y:S08]  /*a550*/  HMMA.16816.F32.BF16 R56, R124.reuse, R6, R56 ;  /* 0x000000067c38723c */ /* 0x040ff00000041838 */
[C---:B-----5:R-:W-:Y:S08]  /*a560*/  HMMA.16816.F32.BF16 R60, R124.reuse, R8, R60 ;  /* 0x000000087c3c723c */ /* 0x060ff0000004183c */
[----:B------:R-:W-:Y:S01]  /*a570*/  HMMA.16816.F32.BF16 R64, R124, R10, R64 ;  /* 0x0000000a7c40723c */ /* 0x000fe20000041840 */
[----:B------:R-:W-:-:S07]  /*a580*/  @P0 BRA `(.L_x_46) ;  /* 0xffffbb1000000947 */ /* 0x000fce000383ffff */
.L_x_35:
[----:B------:R-:W1:Y:S01]  /*a590*/  S2UR UR20, SR_CTAID.X ;  /* 0x00000000001479c3 */ /* 0x000e620000002500 */
[----:B------:R-:W-:Y:S01]  /*a5a0*/  ULDC.64 UR4, c[0x0][0x2c8] ;  /* 0x0000b20000047ab9 */ /* 0x000fe20000000a00 */
[----:B------:R-:W-:Y:S01]  /*a5b0*/  IMAD.MOV.U32 R2, RZ, RZ, 0x1 ;  /* 0x00000001ff027424 */ /* 0x000fe200078e00ff */
[----:B------:R-:W-:Y:S01]  /*a5c0*/  PLOP3.LUT P0, PT, PT, PT, UP1, 0x40, 0x0 ;  /* 0x000000000000781c */ /* 0x000fe20003f0e818 */
[----:B------:R-:W-:-:S03]  /*a5d0*/  IMAD.MOV.U32 R3, RZ, RZ, c[0x0][0x2ac] ;  /* 0x0000ab00ff037624 */ /* 0x000fc600078e00ff */
[----:B------:R-:W-:-:S05]  /*a5e0*/  IADD3 R4, R2, -c[0x0][0x168], RZ ;  /* 0x80005a0002047a10 */ /* 0x000fca0007ffe0ff */
[----:B------:R-:W-:Y:S01]  /*a5f0*/  IMAD R3, R3, c[0x0][0x1d0], R4 ;  /* 0x0000740003037a24 */ /* 0x000fe200078e0204 */
[----:B-1----:R-:W-:-:S04]  /*a600*/  ULEA UR20, UR20, 0x7f, 0x7 ;  /* 0x0000007f14147891 */ /* 0x002fc8000f8e383f */
[----:B------:R-:W-:-:S07]  /*a610*/  UIMAD.WIDE.U32 UR22, UR20, UR4, URZ ;  /* 0x00000004141672a5 */ /* 0x000fce000f8e003f */
[----:B------:R-:W-:Y:S02]  /*a620*/  @UP2 UMOV UR21, UR23 ;  /* 0x0000001700152c82 */ /* 0x000fe40008000000 */
[----:B------:R-:W-:-:S06]  /*a630*/  @UP2 USHF.R.U32.HI UR20, URZ, UR5, UR21 ;  /* 0x000000053f142299 */ /* 0x000fcc0008011615 */
[----:B------:R-:W-:-:S04]  /*a640*/  IADD3 R3, R3, UR20, RZ ;  /* 0x0000001403037c10 */ /* 0x000fc8000fffe0ff */
[----:B------:R-:W-:Y:S01]  /*a650*/  IADD3 R4, R3, -c[0x0][0x324], RZ ;  /* 0x8000c90003047a10 */ /* 0x000fe20007ffe0ff */
[----:B------:R-:W-:Y:S05]  /*a660*/  @P0 BRA `(.L_x_47) ;  /* 0x000000d000000947 */ /* 0x000fea0003800000 */
[----:B------:R-:W-:-:S13]  /*a670*/  ISETP.GT.AND P0, PT, R3, -0x1, PT ;  /* 0xffffffff0300780c */ /* 0x000fda0003f04270 */
[----:B------:R-:W-:Y:S05]  /*a680*/  @P0 BRA `(.L_x_48) ;  /* 0x0000006000000947 */ /* 0x000fea0003800000 */
[----:B------:R-:W-:Y:S02]  /*a690*/  ISETP.NE.AND P0, PT, R2, c[0x0][0x32c], PT ;  /* 0x0000cb0002007a0c */ /* 0x000fe40003f05270 */
[----:B------:R-:W-:-:S11]  /*a6a0*/  LOP3.LUT R3, RZ, R3, RZ, 0x33, !PT ;  /* 0x00000003ff037212 */ /* 0x000fd600078e33ff */
[----:B------:R-:W-:-:S05]  /*a6b0*/  @P0 IMAD.HI.U32 R2, R3, c[0x0][0x330], RZ ;  /* 0x0000cc0003020a27 */ /* 0x000fca00078e00ff */
[----:B------:R-:W-:-:S04]  /*a6c0*/  @P0 SHF.R.U32.HI R3, RZ, c[0x0][0x334], R2 ;  /* 0x0000cd00ff030a19 */ /* 0x000fc80000011602 */
[----:B------:R-:W-:Y:S01]  /*a6d0*/  LOP3.LUT R3, RZ, R3, RZ, 0x33, !PT ;  /* 0x00000003ff037212 */ /* 0x000fe200078e33ff */
[----:B------:R-:W-:Y:S05]  /*a6e0*/  BRA `(.L_x_49) ;  /* 0x0000003000007947 */ /* 0x000fea0003800000 */
.L_x_48:
[----:B------:R-:W-:-:S13]  /*a6f0*/  ISETP.NE.AND P0, PT, R2, c[0x0][0x32c], PT ;  /* 0x0000cb0002007a0c */ /* 0x000fda0003f05270 */
[----:B------:R-:W-:-:S05]  /*a700*/  @P0 IMAD.HI.U32 R2, R3, c[0x0][0x330], RZ ;  /* 0x0000cc0003020a27 */ /* 0x000fca00078e00ff */
[----:B------:R-:W-:-:S05]  /*a710*/  @P0 SHF.R.U32.HI R3, RZ, c[0x0][0x334], R2 ;  /* 0x0000cd00ff030a19 */ /* 0x000fca0000011602 */
.L_x_49:
[----:B------:R-:W-:-:S05]  /*a720*/  IMAD R3, R3, c[0x0][0x32c], RZ ;  /* 0x0000cb0003037a24 */ /* 0x000fca00078e02ff */
[----:B------:R-:W-:-:S04]  /*a730*/  IMNMX R4, R4, R3, !PT ;  /* 0x0000000304047217 */ /* 0x000fc80007800200 */
.L_x_47:
[----:B------:R-:W-:-:S05]  /*a740*/  IADD3 R3, R4, 0x5f, RZ ;  /* 0x0000005f04037810 */ /* 0x000fca0007ffe0ff */
[----:B------:R-:W-:-:S05]  /*a750*/  IMAD.HI R3, R3, 0x2aaaaaab, RZ ;  /* 0x2aaaaaab03037827 */ /* 0x000fca00078e02ff */
[----:B------:R-:W-:-:S04]  /*a760*/  SHF.R.U32.HI R2, RZ, 0x1f, R3 ;  /* 0x0000001fff027819 */ /* 0x000fc80000011603 */
[----:B------:R-:W-:-:S04]  /*a770*/  LEA.HI.SX32 R2, R3, R2, 0x1c ;  /* 0x0000000203027211 */ /* 0x000fc800078fe2ff */
[----:B------:R-:W-:-:S04]  /*a780*/  IMNMX R239, R215, R2, !PT ;  /* 0x00000002d7ef7217 */ /* 0x000fc80007800200 */
[----:B------:R-:W-:-:S13]  /*a790*/  ISETP.GE.AND P0, PT, R168, R239, PT ;  /* 0x000000efa800720c */ /* 0x000fda0003f06270 */
[----:B------:R-:W-:Y:S05]  /*a7a0*/  @!P0 BRA `(.L_x_50) ;  /* 0x000031f000008947 */ /* 0x000fea0003800000 */
[----:B------:R-:W-:Y:S01]  /*a7b0*/  IMAD.MOV.U32 R3, RZ, RZ, R0 ;  /* 0x000000ffff037224 */ /* 0x000fe200078e0000 */
[----:B------:R-:W-:Y:S01]  /*a7c0*/  SHF.R.S32.HI R0, RZ, 0x1f, R231 ;  /* 0x0000001fff007819 */ /* 0x000fe200000114e7 */
[----:B------:R-:W-:Y:S01]  /*a7d0*/  IMAD.MOV.U32 R119, RZ, RZ, R116 ;  /* 0x000000ffff777224 */ /* 0x000fe200078e0074 */
[----:B------:R-:W-:Y:S01]  /*a7e0*/  MOV R238, R168 ;  /* 0x000000a800ee7202 */ /* 0x000fe20000000f00 */
[C---:B------:R-:W-:Y:S01]  /*a7f0*/  IMAD.SHL.U32 R236, R231.reuse, 0x2, RZ ;  /* 0x00000002e7ec7824 */ /* 0x040fe200078e00ff */
[C---:B------:R-:W-:Y:S02]  /*a800*/  SHF.L.U64.HI R235, R230.reuse, 0x1, R233 ;  /* 0x00000001e6eb7819 */ /* 0x040fe400000102e9 */
[----:B------:R-:W-:Y:S02]  /*a810*/  SHF.L.U32 R234, R230, 0x1, RZ ;  /* 0x00000001e6ea7819 */ /* 0x000fe400000006ff */
[----:B------:R-:W-:Y:S02]  /*a820*/  SHF.L.U64.HI R237, R231, 0x1, R0 ;  /* 0x00000001e7ed7819 */ /* 0x000fe40000010200 */
.L_x_53:
        /* <DEDUP_REMOVED lines=23> */
[C---:B------:R-:W-:Y:S02]  /*a9a0*/  IMAD R2, R216.reuse, c[0x0][0x21c], R2 ;  /* 0x00008700d8027a24 */ /* 0x040fe400078e0202 */
[----:B------:R-:W-:Y:S04]  /*a9b0*/  IMAD.IADD R5, R5, 0x1, R7 ;  /* 0x0000000105057824 */ /* 0x000fe800078e0207 */
[----:B------:R-:W-:Y:S05]  /*a9c0*/  IMAD.WIDE.U32 R4, R216, c[0x0][0x218], R4 ;  /* 0x00008600d8047a25 */ /* 0x000fea00078e0004 */
[----:B------:R-:W-:Y:S04]  /*a9d0*/  IADD3 R0, P0, R4, UR18, RZ ;  /* 0x0000001204007c10 */ /* 0x000fe8000ff1e0ff */
[----:B------:R-:W-:Y:S02]  /*a9e0*/  IADD3.X R5, R5, UR16, R2, P0, !PT ;  /* 0x0000001005057c10 */ /* 0x000fe400087fe402 */
[C---:B------:R-:W-:Y:S04]  /*a9f0*/  LEA R20, P0, R0.reuse, c[0x0][0x1f8], 0x1 ;  /* 0x00007e0000147a11 */ /* 0x040fe800078008ff */
[----:B------:R-:W-:Y:S01]  /*aa00*/  LEA.HI.X R6, R0, c[0x0][0x1fc], R5, 0x1, P0 ;  /* 0x00007f0000067a11 */ /* 0x000fe200000f0c05 */
[----:B------:R-:W2:Y:S01]  /*aa10*/  SHFL.IDX PT, R11, R20, RZ, 0x181f ;  /* 0x00181fff140b7589 */ /* 0x000ea200000e0000 */
[----:B------:R-:W-:Y:S03]  /*aa20*/  IADD3 R5, -R232, 0x10, RZ ;  /* 0x00000010e8057810 */ /* 0x000fe60007ffe1ff */
[----:B------:R-:W3:Y:S01]  /*aa30*/  SHFL.IDX PT, R4, R6, RZ, 0x181f ;  /* 0x00181fff06047589 */ /* 0x000ee200000e0000 */
[----:B------:R-:W-:Y:S03]  /*aa40*/  LOP3.LUT R5, R5, 0xf, RZ, 0xc0, !PT ;  /* 0x0000000f05057812 */ /* 0x000fe600078ec0ff */
[----:B------:R-:W5:Y:S04]  /*aa50*/  SHFL.IDX PT, R9, R20, 0x1, 0x181f ;  /* 0x00381f0014097f89 */ /* 0x000f6800000e0000 */
[----:B------:R-:W4:Y:S04]  /*aa60*/  SHFL.IDX PT, R2, R6, 0x1, 0x181f ;  /* 0x00381f0006027f89 */ /* 0x000f2800000e0000 */
[----:B------:R-:W1:Y:S04]  /*aa70*/  SHFL.IDX PT, R7, R20, 0x2, 0x181f ;  /* 0x00581f0014077f89 */ /* 0x000e6800000e0000 */
[----:B------:R1:W1:Y:S01]  /*aa80*/  SHFL.IDX PT, R0, R6, 0x2, 0x181f ;  /* 0x00581f0006007f89 */ /* 0x00026200000e0000 */
        /* <DEDUP_REMOVED lines=9> */
[--C-:B------:R-:W-:Y:S01]  /*ab20*/  IMAD.X R15, R2, 0x1, R235.reuse, P5 ;  /* 0x00000001020f7824 */ /* 0x100fe200028e06eb */
[----:B-1----:R-:W-:Y:S01]  /*ab30*/  IADD3 R4, P2, P0, R5, R7, R234 ;  /* 0x0000000705047210 */ /* 0x002fe2000785e0ea */
[----:B------:R2:W-:Y:S01]  /*ab40*/  LDGSTS.E.BYPASS.LTC128B.128 [R224], [R8.64], !P4 ;  /* 0x0000000008e07fae */ /* 0x0005e2000e101d4e */
[----:B------:R-:W-:Y:S02]  /*ab50*/  IADD3 R6, P5, R7, R236, RZ ;  /* 0x000000ec07067210 */ /* 0x000fe40007fbe0ff */
[----:B------:R-:W-:Y:S01]  /*ab60*/  IADD3.X R5, RZ, R0, R235, P2, P0 ;  /* 0x00000000ff057210 */ /* 0x000fe200017e04eb */
[----:B------:R2:W-:Y:S02]  /*ab70*/  LDGSTS.E.BYPASS.LTC128B.128 [R223], [R14.64], !P3 ;  /* 0x000000000edf7fae */ /* 0x0005e4000d901d4e */
[----:B------:R-:W-:Y:S05]  /*ab80*/  IMAD.X R7, R0, 0x1, R237, P5 ;  /* 0x0000000100077824 */ /* 0x000fea00028e06ed */
[----:B------:R2:W-:Y:S04]  /*ab90*/  LDGSTS.E.BYPASS.LTC128B.128 [R226+0x2000], [R6.64], !P4 ;  /* 0x0200000006e27fae */ /* 0x0005e8000e101d4e */
[----:B------:R2:W-:Y:S02]  /*aba0*/  LDGSTS.E.BYPASS.LTC128B.128.ZFILL [R226+0x5000], [R4.64], P6 ;  /* 0x0500000004e27fae */ /* 0x0005e4000b141d4e */
.L_x_51:
[C---:B--23--:R-:W-:Y:S01]  /*abb0*/  HMMA.16816.F32.BF16 R4, R120.reuse, R124, RZ ;  /* 0x0000007c7804723c */ /* 0x04cfe200000418ff */
[----:B------:R-:W-:Y:S02]  /*abc0*/  LDSM.16.M88.4 R156, [R211+0x8900] ;  /* 0x00890000d39c783b */ /* 0x000fe40000000200 */
[----:B------:R-:W-:Y:S05]  /*abd0*/  ISETP.GT.AND P0, PT, R238, R215, PT ;  /* 0x000000d7ee00720c */ /* 0x000fea0003f04270 */
[C---:B------:R-:W-:Y:S01]  /*abe0*/  HMMA.16816.F32.BF16 R8, R120.reuse, R126, RZ ;  /* 0x0000007e7808723c */ /* 0x040fe200000418ff */
[----:B------:R-:W0:Y:S07]  /*abf0*/  LDGDEPBAR ;  /* 0x00000000000079af */ /* 0x000e2e0000000000 */
[C---:B------:R-:W-:Y:S01]  /*ac00*/  HMMA.16816.F32.BF16 R12, R120.reuse, R16, RZ ;  /* 0x00000010780c723c */ /* 0x040fe200000418ff */
[----:B------:R-:W2:Y:S07]  /*ac10*/  LDSM.16.M88.4 R124, [R211+0x8100] ;  /* 0x00810000d37c783b */ /* 0x000eae0000000200 */
[C---:B------:R-:W-:Y:S01]  /*ac20*/  HMMA.16816.F32.BF16 R16, R120.reuse, R18, RZ ;  /* 0x000000127810723c */ /* 0x040fe200000418ff */
[----:B------:R-:W-:Y:S07]  /*ac30*/  LDSM.16.M88.4 R160, [R211+0xa100] ;  /* 0x00a10000d3a0783b */ /* 0x000fee0000000200 */
[C---:B----4-:R-:W-:Y:S01]  /*ac40*/  HMMA.16816.F32.BF16 R20, R120.reuse, R24, RZ ;  /* 0x000000187814723c */ /* 0x050fe200000418ff */
[----:B------:R-:W-:Y:S07]  /*ac50*/  LDSM.16.M88.4 R164, [R211+0xa900] ;  /* 0x00a90000d3a4783b */ /* 0x000fee0000000200 */
[C---:B------:R-:W-:Y:S01]  /*ac60*/  HMMA.16816.F32.BF16 R24, R120.reuse, R26, RZ ;  /* 0x0000001a7818723c */ /* 0x040fe200000418ff */
[----:B------:R-:W-:Y:S07]  /*ac70*/  LDSM.16.M88.4 R168, [R211+0xd900] ;  /* 0x00d90000d3a8783b */ /* 0x000fee0000000200 */
[C---:B-1----:R-:W-:Y:S08]  /*ac80*/  HMMA.16816.F32.BF16 R28, R120.reuse, R32, RZ ;  /* 0x00000020781c723c */ /* 0x042ff000000418ff */
[C---:B------:R-:W-:Y:S08]  /*ac90*/  HMMA.16816.F32.BF16 R32, R120.reuse, R34, RZ ;  /* 0x000000227820723c */ /* 0x040ff000000418ff */
[C---:B------:R-:W-:Y:S08]  /*aca0*/  HMMA.16816.F32.BF16 R36, R120.reuse, R40, RZ ;  /* 0x000000287824723c */ /* 0x040ff000000418ff */
[C---:B------:R-:W-:Y:S08]  /*acb0*/  HMMA.16816.F32.BF16 R40, R120.reuse, R42, RZ ;  /* 0x0000002a7828723c */ /* 0x040ff000000418ff */
[C---:B------:R-:W-:Y:S08]  /*acc0*/  HMMA.16816.F32.BF16 R44, R120.reuse, R48, RZ ;  /* 0x00000030782c723c */ /* 0x040ff000000418ff */
[----:B------:R-:W-:Y:S08]  /*acd0*/  HMMA.16816.F32.BF16 R48, R120, R50, RZ ;  /* 0x000000327830723c */ /* 0x000ff000000418ff */
[C---:B------:R-:W-:Y:S08]  /*ace0*/  HMMA.16816.F32.BF16 R4, R144.reuse, R128, R4 ;  /* 0x000000809004723c */ /* 0x040ff00000041804 */
[C---:B------:R-:W-:Y:S01]  /*acf0*/  HMMA.16816.F32.BF16 R8, R144.reuse, R130, R8 ;  /* 0x000000829008723c */ /* 0x040fe20000041808 */
[----:B------:R-:W1:Y:S07]  /*ad00*/  LDSM.16.M88.4 R128, [R211+0x9100] ;  /* 0x00910000d380783b */ /* 0x000e6e0000000200 */
[C---:B------:R-:W-:Y:S08]  /*ad10*/  HMMA.16816.F32.BF16 R12, R144.reuse, R132, R12 ;  /* 0x00000084900c723c */ /* 0x040ff0000004180c */
[C---:B------:R-:W-:Y:S01]  /*ad20*/  HMMA.16816.F32.BF16 R16, R144.reuse, R134, R16 ;  /* 0x000000869010723c */ /* 0x040fe20000041810 */
[----:B------:R-:W3:Y:S07]  /*ad30*/  LDSM.16.M88.4 R132, [R211+0x9900] ;  /* 0x00990000d384783b */ /* 0x000eee0000000200 */
        /* <DEDUP_REMOVED lines=10> */
[----:B------:R-:W-:Y:S01]  /*ade0*/  HMMA.16816.F32.BF16 R48, R144, R154, R48 ;  /* 0x0000009a9030723c */ /* 0x000fe20000041830 */
[----:B------:R-:W-:Y:S07]  /*adf0*/  LDSM.16.M88.4 R152, [R202+0x2000] ;  /* 0x00200000ca98783b */ /* 0x000fee0000000200 */
[C---:B--2---:R-:W-:Y:S08]  /*ae00*/  HMMA.16816.F32.BF16 R4, R172.reuse, R124, R4 ;  /* 0x0000007cac04723c */ /* 0x044ff00000041804 */
[C---:B------:R-:W-:Y:S01]  /*ae10*/  HMMA.16816.F32.BF16 R8, R172.reuse, R126, R8 ;  /* 0x0000007eac08723c */ /* 0x040fe20000041808 */
[----:B------:R-:W2:Y:S07]  /*ae20*/  LDSM.16.M88.4 R124, [R202] ;  /* 0x00000000ca7c783b */ /* 0x000eae0000000200 */
[C---:B------:R-:W-:Y:S08]  /*ae30*/  HMMA.16816.F32.BF16 R12, R172.reuse, R156, R12 ;  /* 0x0000009cac0c723c */ /* 0x040ff0000004180c */
[C---:B------:R-:W-:Y:S01]  /*ae40*/  HMMA.16816.F32.BF16 R16, R172.reuse, R158, R16 ;  /* 0x0000009eac10723c */ /* 0x040fe20000041810 */
[----:B------:R-:W-:Y:S07]  /*ae50*/  LDSM.16.M88.4 R156, [R214+0xb900] ;  /* 0x00b90000d69c783b */ /* 0x000fee0000000200 */
[C---:B-1----:R-:W-:Y:S08]  /*ae60*/  HMMA.16816.F32.BF16 R20, R172.reuse, R128, R20 ;  /* 0x00000080ac14723c */ /* 0x042ff00000041814 */
[C---:B------:R-:W-:Y:S01]  /*ae70*/  HMMA.16816.F32.BF16 R24, R172.reuse, R130, R24 ;  /* 0x00000082ac18723c */ /* 0x040fe20000041818 */
[----:B------:R-:W1:Y:S07]  /*ae80*/  LDSM.16.M88.4 R128, [R202+0x2800] ;  /* 0x00280000ca80783b */ /* 0x000e6e0000000200 */
[C---:B---3--:R-:W-:Y:S08]  /*ae90*/  HMMA.16816.F32.BF16 R28, R172.reuse, R132, R28 ;  /* 0x00000084ac1c723c */ /* 0x048ff0000004181c */
[C---:B------:R-:W-:Y:S01]  /*aea0*/  HMMA.16816.F32.BF16 R32, R172.reuse, R134, R32 ;  /* 0x00000086ac20723c */ /* 0x040fe20000041820 */
[----:B------:R-:W3:Y:S07]  /*aeb0*/  LDSM.16.M88.4 R132, [R214+0xb100] ;  /* 0x00b10000d684783b */ /* 0x000eee0000000200 */
[C---:B------:R-:W-:Y:S08]  /*aec0*/  HMMA.16816.F32.BF16 R36, R172.reuse, R160, R36 ;  /* 0x000000a0ac24723c */ /* 0x040ff00000041824 */
[C---:B------:R-:W-:Y:S01]  /*aed0*/  HMMA.16816.F32.BF16 R40, R172.reuse, R162, R40 ;  /* 0x000000a2ac28723c */ /* 0x040fe20000041828 */
[----:B------:R-:W4:Y:S07]  /*aee0*/  LDSM.16.M88.4 R160, [R214+0xc100] ;  /* 0x00c10000d6a0783b */ /* 0x000f2e0000000200 */
[C---:B------:R-:W-:Y:S08]  /*aef0*/  HMMA.16816.F32.BF16 R44, R172.reuse, R164, R44 ;  /* 0x000000a4ac2c723c */ /* 0x040ff0000004182c */
[----:B------:R-:W-:Y:S01]  /*af00*/  HMMA.16816.F32.BF16 R48, R172, R166, R48 ;  /* 0x000000a6ac30723c */ /* 0x000fe20000041830 */
[----:B------:R-:W5:Y:S07]  /*af10*/  LDSM.16.M88.4 R164, [R214+0xc900] ;  /* 0x00c90000d6a4783b */ /* 0x000f6e0000000200 */
        /* <DEDUP_REMOVED lines=8> */
[----:B------:R-:W2:Y:S07]  /*afa0*/  LDSM.16.M88.4 R140, [R201] ;  /* 0x00000000c98c783b */ /* 0x000eae0000000200 */
[C---:B------:R-:W-:Y:S08]  /*afb0*/  HMMA.16816.F32.BF16 R28, R176.reuse, R148, R28 ;  /* 0x00000094b01c723c */ /* 0x040ff0000004181c */
[C---:B------:R-:W-:Y:S01]  /*afc0*/  HMMA.16816.F32.BF16 R32, R176.reuse, R150, R32 ;  /* 0x00000096b020723c */ /* 0x040fe20000041820 */
[----:B------:R-:W2:Y:S07]  /*afd0*/  LDSM.16.M88.4 R148, [R200] ;  /* 0x00000000c894783b */ /* 0x000eae0000000200 */
[C---:B------:R-:W-:Y:S08]  /*afe0*/  HMMA.16816.F32.BF16 R36, R176.reuse, R152, R36 ;  /* 0x00000098b024723c */ /* 0x040ff00000041824 */
[C---:B------:R-:W-:Y:S01]  /*aff0*/  HMMA.16816.F32.BF16 R40, R176.reuse, R154, R40 ;  /* 0x0000009ab028723c */ /* 0x040fe20000041828 */
[----:B------:R-:W-:Y:S07]  /*b000*/  LDSM.16.M88.4 R152, [R197] ;  /* 0x00000000c598783b */ /* 0x000fee0000000200 */
[C---:B-1----:R-:W-:Y:S08]  /*b010*/  HMMA.16816.F32.BF16 R44, R176.reuse, R128, R44 ;  /* 0x00000080b02c723c */ /* 0x042ff0000004182c */
[----:B------:R-:W-:Y:S01]  /*b020*/  HMMA.16816.F32.BF16 R48, R176, R130, R48 ;  /* 0x00000082b030723c */ /* 0x000fe20000041830 */
[----:B------:R-:W1:Y:S07]  /*b030*/  LDSM.16.M88.4 R128, [R199] ;  /* 0x00000000c780783b */ /* 0x000e6e0000000200 */
[C---:B---3--:R-:W-:Y:S08]  /*b040*/  HMMA.16816.F32.BF16 R4, R180.reuse, R132, R4 ;  /* 0x00000084b404723c */ /* 0x048ff00000041804 */
[C---:B------:R-:W-:Y:S01]  /*b050*/  HMMA.16816.F32.BF16 R8, R180.reuse, R134, R8 ;  /* 0x00000086b408723c */ /* 0x040fe20000041808 */
[----:B------:R-:W3:Y:S07]  /*b060*/  LDSM.16.M88.4 R132, [R198] ;  /* 0x00000000c684783b */ /* 0x000eee0000000200 */
[C---:B------:R-:W-:Y:S08]  /*b070*/  HMMA.16816.F32.BF16 R12, R180.reuse, R156, R12 ;  /* 0x0000009cb40c723c */ /* 0x040ff0000004180c */
[C---:B------:R-:W-:Y:S01]  /*b080*/  HMMA.16816.F32.BF16 R16, R180.reuse, R158, R16 ;  /* 0x0000009eb410723c */ /* 0x040fe20000041810 */
[----:B------:R-:W1:Y:S07]  /*b090*/  LDSM.16.M88.4 R156, [R196] ;  /* 0x00000000c49c783b */ /* 0x000e6e0000000200 */
[C---:B----4-:R-:W-:Y:S08]  /*b0a0*/  HMMA.16816.F32.BF16 R20, R180.reuse, R160, R20 ;  /* 0x000000a0b414723c */ /* 0x050ff00000041814 */
[C---:B------:R-:W-:Y:S01]  /*b0b0*/  HMMA.16816.F32.BF16 R24, R180.reuse, R162, R24 ;  /* 0x000000a2b418723c */ /* 0x040fe20000041818 */
[----:B------:R-:W4:Y:S07]  /*b0c0*/  LDSM.16.M88.4 R160, [R211+0xb100] ;  /* 0x00b10000d3a0783b */ /* 0x000f2e0000000200 */
[C---:B-----5:R-:W-:Y:S08]  /*b0d0*/  HMMA.16816.F32.BF16 R28, R180.reuse, R164, R28 ;  /* 0x000000a4b41c723c */ /* 0x060ff0000004181c */
[C---:B------:R-:W-:Y:S01]  /*b0e0*/  HMMA.16816.F32.BF16 R32, R180.reuse, R166, R32 ;  /* 0x000000a6b420723c */ /* 0x040fe20000041820 */
[----:B------:R-:W-:Y:S07]  /*b0f0*/  LDSM.16.M88.4 R164, [R211+0xd100] ;  /* 0x00d10000d3a4783b */ /* 0x000fee0000000200 */
[C---:B--2---:R-:W-:Y:S08]  /*b100*/  HMMA.16816.F32.BF16 R36, R180.reuse, R124, R36 ;  /* 0x0000007cb424723c */ /* 0x044ff00000041824 */
[C---:B------:R-:W-:Y:S01]  /*b110*/  HMMA.16816.F32.BF16 R40, R180.reuse, R126, R40 ;  /* 0x0000007eb428723c */ /* 0x040fe20000041828 */
[----:B------:R-:W2:Y:S07]  /*b120*/  LDSM.16.M88.4 R124, [R211+0xb900] ;  /* 0x00b90000d37c783b */ /* 0x000eae0000000200 */
[C---:B------:R-:W-:Y:S08]  /*b130*/  HMMA.16816.F32.BF16 R44, R180.reuse, R136, R44 ;  /* 0x00000088b42c723c */ /* 0x040ff0000004182c */
[----:B------:R-:W-:Y:S01]  /*b140*/  HMMA.16816.F32.BF16 R48, R180, R138, R48 ;  /* 0x0000008ab430723c */ /* 0x000fe20000041830 */
[----:B------:R-:W5:Y:S07]  /*b150*/  LDSM.16.M88.4 R136, [R211+0xc100] ;  /* 0x00c10000d388783b */ /* 0x000f6e0000000200 */
[C---:B------:R-:W-:Y:S08]  /*b160*/  HMMA.16816.F32.BF16 R4, R184.reuse, R140, R4 ;  /* 0x0000008cb804723c */ /* 0x040ff00000041804 */
[C---:B------:R-:W-:Y:S01]  /*b170*/  HMMA.16816.F32.BF16 R8, R184.reuse, R142, R8 ;  /* 0x0000008eb808723c */ /* 0x040fe20000041808 */
[----:B------:R-:W2:Y:S07]  /*b180*/  LDSM.16.M88.4 R140, [R211+0xc900] ;  /* 0x00c90000d38c783b */ /* 0x000eae0000000200 */
[C---:B------:R-:W-:Y:S08]  /*b190*/  HMMA.16816.F32.BF16 R12, R184.reuse, R148, R12 ;  /* 0x00000094b80c723c */ /* 0x040ff0000004180c */
[C---:B------:R-:W-:Y:S01]  /*b1a0*/  HMMA.16816.F32.BF16 R16, R184.reuse, R150, R16 ;  /* 0x00000096b810723c */ /* 0x040fe20000041810 */
[----:B------:R-:W2:Y:S07]  /*b1b0*/  LDSM.16.M88.4 R148, [R202+0x3000] ;  /* 0x00300000ca94783b */ /* 0x000eae0000000200 */
[C---:B-1----:R-:W-:Y:S08]  /*b1c0*/  HMMA.16816.F32.BF16 R20, R184.reuse, R128, R20 ;  /* 0x00000080b814723c */ /* 0x042ff00000041814 */
[C---:B------:R-:W-:Y:S01]  /*b1d0*/  HMMA.16816.F32.BF16 R24, R184.reuse, R130, R24 ;  /* 0x00000082b818723c */ /* 0x040fe20000041818 */
[----:B------:R-:W-:Y:S07]  /*b1e0*/  LDSM.16.M88.4 R128, [R202+0x4000] ;  /* 0x00400000ca80783b */ /* 0x000fee0000000200 */
[C---:B---3--:R-:W-:Y:S08]  /*b1f0*/  HMMA.16816.F32.BF16 R28, R184.reuse, R132, R28 ;  /* 0x00000084b81c723c */ /* 0x048ff0000004181c */
[C---:B------:R-:W-:Y:S08]  /*b200*/  HMMA.16816.F32.BF16 R32, R184.reuse, R134, R32 ;  /* 0x00000086b820723c */ /* 0x040ff00000041820 */
[C---:B------:R-:W-:Y:S08]  /*b210*/  HMMA.16816.F32.BF16 R36, R184.reuse, R152, R36 ;  /* 0x00000098b824723c */ /* 0x040ff00000041824 */
[C---:B------:R-:W-:Y:S08]  /*b220*/  HMMA.16816.F32.BF16 R40, R184.reuse, R154, R40 ;  /* 0x0000009ab828723c */ /* 0x040ff00000041828 */
[C---:B------:R-:W-:Y:S08]  /*b230*/  HMMA.16816.F32.BF16 R44, R184.reuse, R156, R44 ;  /* 0x0000009cb82c723c */ /* 0x040ff0000004182c */
[----:B------:R-:W-:Y:S08]  /*b240*/  HMMA.16816.F32.BF16 R48, R184, R158, R48 ;  /* 0x0000009eb830723c */ /* 0x000ff00000041830 */
[C---:B----4-:R-:W-:Y:S08]  /*b250*/  HMMA.16816.F32.BF16 R4, R188.reuse, R160, R4 ;  /* 0x000000a0bc04723c */ /* 0x050ff00000041804 */
[C---:B------:R-:W-:Y:S08]  /*b260*/  HMMA.16816.F32.BF16 R8, R188.reuse, R162, R8 ;  /* 0x000000a2bc08723c */ /* 0x040ff00000041808 */
[C---:B--2---:R-:W-:Y:S08]  /*b270*/  HMMA.16816.F32.BF16 R12, R188.reuse, R124, R12 ;  /* 0x0000007cbc0c723c */ /* 0x044ff0000004180c */
[C---:B------:R-:W-:Y:S01]  /*b280*/  HMMA.16816.F32.BF16 R16, R188.reuse, R126, R16 ;  /* 0x0000007ebc10723c */ /* 0x040fe20000041810 */
[----:B------:R-:W1:Y:S07]  /*b290*/  LDSM.16.M88.4 R124, [R202+0x3800] ;  /* 0x00380000ca7c783b */ /* 0x000e6e0000000200 */
[C---:B-----5:R-:W-:Y:S08]  /*b2a0*/  HMMA.16816.F32.BF16 R20, R188.reuse, R136, R20 ;  /* 0x00000088bc14723c */ /* 0x060ff00000041814 */
        /* <DEDUP_REMOVED lines=10> */
[C---:B------:R-:W-:Y:S04]  /*b350*/  HMMA.16816.F32.BF16 R16, R192.reuse, R126, R16 ;  /* 0x0000007ec010723c */ /* 0x040fe80000041810 */
[----:B------:R-:W-:Y:S02]  /*b360*/  FMUL.FTZ R134, R4, c[0x0][0x320] ;  /* 0x0000c80004867a20 */ /* 0x000fe40000410000 */
[----:B------:R-:W-:Y:S02]  /*b370*/  FMUL.FTZ R132, R5, c[0x0][0x320] ;  /* 0x0000c80005847a20 */ /* 0x000fe40000410000 */
[----:B------:R-:W-:Y:S01]  /*b380*/  FMUL.FTZ R9, R9, c[0x0][0x320] ;  /* 0x0000c80009097a20 */ /* 0x000fe20000410000 */
[C---:B------:R-:W-:Y:S01]  /*b390*/  HMMA.16816.F32.BF16 R20, R192.reuse, R128, R20 ;  /* 0x00000080c014723c */ /* 0x040fe20000041814 */
[----:B------:R-:W1:Y:S02]  /*b3a0*/  MUFU.TANH R134, R134 ;  /* 0x0000008600867308 */ /* 0x000e640000002400 */
[----:B------:R-:W-:Y:S02]  /*b3b0*/  FMUL.FTZ R10, R10, c[0x0][0x320] ;  /* 0x0000c8000a0a7a20 */ /* 0x000fe40000410000 */
[----:B------:R-:W-:Y:S02]  /*b3c0*/  FMUL.FTZ R11, R11, c[0x0][0x320] ;  /* 0x0000c8000b0b7a20 */ /* 0x000fe40000410000 */
[----:B------:R-:W-:Y:S01]  /*b3d0*/  FMUL.FTZ R246, R8, c[0x0][0x320] ;  /* 0x0000c80008f67a20 */ /* 0x000fe20000410000 */
[C---:B------:R-:W-:Y:S03]  /*b3e0*/  HMMA.16816.F32.BF16 R24, R192.reuse, R130, R24 ;  /* 0x00000082c018723c */ /* 0x040fe60000041818 */
[----:B------:R-:W2:Y:S01]  /*b3f0*/  MUFU.TANH R248, R9 ;  /* 0x0000000900f87308 */ /* 0x000ea20000002400 */
[----:B------:R-:W-:Y:S02]  /*b400*/  FMUL.FTZ R13, R13, c[0x0][0x320] ;  /* 0x0000c8000d0d7a20 */ /* 0x000fe40000410000 */
[----:B------:R-:W-:Y:S02]  /*b410*/  FMUL.FTZ R14, R14, c[0x0][0x320] ;  /* 0x0000c8000e0e7a20 */ /* 0x000fe40000410000 */
[----:B------:R-:W-:Y:S04]  /*b420*/  FMUL.FTZ R15, R15, c[0x0][0x320] ;  /* 0x0000c8000f0f7a20 */ /* 0x000fe80000410000 */
[----:B------:R-:W-:Y:S01]  /*b430*/  FMUL.FTZ R138, R12, c[0x0][0x320] ;  /* 0x0000c8000c8a7a20 */ /* 0x000fe20000410000 */
[----:B------:R-:W3:Y:S01]  /*b440*/  MUFU.TANH R247, R10 ;  /* 0x0000000a00f77308 */ /* 0x000ee20000002400 */
        /* <DEDUP_REMOVED lines=11> */
[----:B------:R-:W1:Y:S01]  /*b500*/  MUFU.TANH R136, R13 ;  /* 0x0000000d00887308 */ /* 0x000e620000002400 */
[----:B------:R-:W-:Y:S02]  /*b510*/  FMUL.FTZ R23, R23, c[0x0][0x320] ;  /* 0x0000c80017177a20 */ /* 0x000fe40000410000 */
[----:B------:R-:W-:Y:S02]  /*b520*/  FMUL.FTZ R25, R25, c[0x0][0x320] ;  /* 0x0000c80019197a20 */ /* 0x000fe40000410000 */
[----:B------:R-:W-:Y:S02]  /*b530*/  FMUL.FTZ R26, R26, c[0x0][0x320] ;  /* 0x0000c8001a1a7a20 */ /* 0x000fe40000410000 */
[----:B------:R-:W-:Y:S03]  /*b540*/  FMUL.FTZ R27, R27, c[0x0][0x320] ;  /* 0x0000c8001b1b7a20 */ /* 0x000fe60000410000 */
[----:B------:R-:W1:Y:S01]  /*b550*/  MUFU.TANH R137, R14 ;  /* 0x0000000e00897308 */ /* 0x000e620000002400 */
[----:B----4-:R-:W4:Y:S09]  /*b560*/  LDSM.16.M88.4 R8, [R202+0x4800] ;  /* 0x00480000ca08783b */ /* 0x010f320000000200 */
[----:B------:R5:W1:Y:S10]  /*b570*/  MUFU.TANH R141, R15 ;  /* 0x0000000f008d7308 */ /* 0x000a740000002400 */
[----:B------:R-:W1:Y:S10]  /*b580*/  MUFU.TANH R132, R132 ;  /* 0x0000008400847308 */ /* 0x000e740000002400 */
[----:B------:R-:W1:Y:S01]  /*b590*/  MUFU.TANH R243, R243 ;  /* 0x000000f300f37308 */ /* 0x000e620000002400 */
[----:B-----5:R-:W5:Y:S09]  /*b5a0*/  LDSM.16.M88.4 R12, [R202+0x5000] ;  /* 0x00500000ca0c783b */ /* 0x020f720000000200 */
[----:B------:R-:W1:Y:S01]  /*b5b0*/  MUFU.TANH R135, R135 ;  /* 0x0000008700877308 */ /* 0x000e620000002400 */
[C---:B----4-:R-:W-:Y:S09]  /*b5c0*/  HMMA.16816.F32.BF16 R28, R192.reuse, R8, R28 ;  /* 0x00000008c01c723c */ /* 0x050ff2000004181c */
[----:B------:R-:W4:Y:S01]  /*b5d0*/  MUFU.TANH R246, R246 ;  /* 0x000000f600f67308 */ /* 0x000f220000002400 */
[C---:B------:R-:W-:Y:S01]  /*b5e0*/  HMMA.16816.F32.BF16 R32, R192.reuse, R10, R32 ;  /* 0x0000000ac020723c */ /* 0x040fe20000041820 */
[----:B------:R-:W1:Y:S01]  /*b5f0*/  LDSM.16.M88.4 R8, [R202+0x5800] ;  /* 0x00580000ca08783b */ /* 0x000e620000000200 */
[----:B------:R-:W-:Y:S07]  /*b600*/  DEPBAR.LE SB0, 0x0 ;  /* 0x000080000000791a */ /* 0x000fee0000000000 */
[----:B------:R-:W1:Y:S01]  /*b610*/  MUFU.TANH R138, R138 ;  /* 0x0000008a008a7308 */ /* 0x000e620000002400 */
[----:B------:R-:W-:Y:S04]  /*b620*/  BAR.SYNC.DEFER_BLOCKING 0x0 ;  /* 0x0000000000007b1d */ /* 0x000fe80000010000 */
[----:B------:R-:W-:Y:S05]  /*b630*/  FMUL.FTZ R244, R28, c[0x0][0x320] ;  /* 0x0000c8001cf47a20 */ /* 0x000fea0000410000 */
[----:B------:R-:W2:Y:S01]  /*b640*/  MUFU.TANH R152, R152 ;  /* 0x0000009800987308 */ /* 0x000ea20000002400 */
[----:B------:R-:W-:Y:S02]  /*b650*/  FMUL.FTZ R29, R29, c[0x0][0x320] ;  /* 0x0000c8001d1d7a20 */ /* 0x000fe40000410000 */
[----:B------:R-:W-:Y:S01]  /*b660*/  FMUL.FTZ R30, R30, c[0x0][0x320] ;  /* 0x0000c8001e1e7a20 */ /* 0x000fe20000410000 */
[C---:B-----5:R-:W-:Y:S05]  /*b670*/  HMMA.16816.F32.BF16 R36, R192.reuse, R12, R36 ;  /* 0x0000000cc024723c */ /* 0x060fea0000041824 */
[----:B------:R-:W-:Y:S01]  /*b680*/  FMUL.FTZ R240, R32, c[0x0][0x320] ;  /* 0x0000c80020f07a20 */ /* 0x000fe20000410000 */
[----:B------:R2:W2:Y:S01]  /*b690*/  MUFU.TANH R148, R17 ;  /* 0x0000001100947308 */ /* 0x0004a20000002400 */
[----:B------:R-:W-:Y:S01]  /*b6a0*/  FMUL.FTZ R31, R31, c[0x0][0x320] ;  /* 0x0000c8001f1f7a20 */ /* 0x000fe20000410000 */
[C---:B------:R-:W-:Y:S04]  /*b6b0*/  HMMA.16816.F32.BF16 R40, R192.reuse, R14, R40 ;  /* 0x0000000ec028723c */ /* 0x040fe80000041828 */
[----:B------:R-:W-:Y:S02]  /*b6c0*/  FMUL.FTZ R33, R33, c[0x0][0x320] ;  /* 0x0000c80021217a20 */ /* 0x000fe40000410000 */
[----:B------:R-:W-:Y:S02]  /*b6d0*/  FMUL.FTZ R34, R34, c[0x0][0x320] ;  /* 0x0000c80022227a20 */ /* 0x000fe40000410000 */
[----:B------:R2:W2:Y:S01]  /*b6e0*/  MUFU.TANH R143, R18 ;  /* 0x00000012008f7308 */ /* 0x0004a20000002400 */
[----:B------:R-:W-:Y:S01]  /*b6f0*/  FMUL.FTZ R35, R35, c[0x0][0x320] ;  /* 0x0000c80023237a20 */ /* 0x000fe20000410000 */
[C---:B-1----:R-:W-:Y:S06]  /*b700*/  HMMA.16816.F32.BF16 R44, R192.reuse, R8, R44 ;  /* 0x00000008c02c723c */ /* 0x042fec000004182c */
[----:B------:R-:W-:Y:S02]  /*b710*/  FMUL.FTZ R164, R36, c[0x0][0x320] ;  /* 0x0000c80024a47a20 */ /* 0x000fe40000410000 */
[----:B------:R1:W1:Y:S01]  /*b720*/  MUFU.TANH R155, R19 ;  /* 0x00000013009b7308 */ /* 0x0002620000002400 */
[----:B------:R-:W-:Y:S03]  /*b730*/  HMMA.16816.F32.BF16 R48, R192, R10, R48 ;  /* 0x0000000ac030723c */ /* 0x000fe60000041830 */
[----:B------:R-:W-:Y:S02]  /*b740*/  FMUL.FTZ R37, R37, c[0x0][0x320] ;  /* 0x0000c80025257a20 */ /* 0x000fe40000410000 */
[----:B------:R-:W-:Y:S02]  /*b750*/  FMUL.FTZ R156, R40, c[0x0][0x320] ;  /* 0x0000c800289c7a20 */ /* 0x000fe40000410000 */
[----:B------:R-:W-:Y:S02]  /*b760*/  FMUL.FTZ R38, R38, c[0x0][0x320] ;  /* 0x0000c80026267a20 */ /* 0x000fe40000410000 */
[----:B------:R-:W1:Y:S03]  /*b770*/  MUFU.TANH R158, R158 ;  /* 0x0000009e009e7308 */ /* 0x000e660000002400 */
        /* <DEDUP_REMOVED lines=13> */
[----:B------:R-:W-:Y:S05]  /*b850*/  FMUL.FTZ R0, R51, c[0x0][0x320] ;  /* 0x0000c80033007a20 */ /* 0x000fea0000410000 */
[----:B------:R1:W1:Y:S10]  /*b860*/  MUFU.TANH R161, R23 ;  /* 0x0000001700a17308 */ /* 0x0002740000002400 */
[----:B------:R-:W1:Y:S10]  /*b870*/  MUFU.TANH R166, R166 ;  /* 0x000000a600a67308 */ /* 0x000e740000002400 */
[----:B------:R1:W1:Y:S10]  /*b880*/  MUFU.TANH R168, R25 ;  /* 0x0000001900a87308 */ /* 0x0002740000002400 */
[----:B------:R1:W1:Y:S10]  /*b890*/  MUFU.TANH R163, R26 ;  /* 0x0000001a00a37308 */ /* 0x0002740000002400 */
        /* <DEDUP_REMOVED lines=24> */
[----:B------:R1:W1:Y:S01]  /*ba20*/  MUFU.TANH R117, R0 ;  /* 0x0000000000757308 */ /* 0x0002620000002400 */
[----:B------:R-:W-:-:S05]  /*ba30*/  @!P0 BRA `(.L_x_52) ;  /* 0x0000037000008947 */ /* 0x000fca0003800000 */
[----:B--234-:R-:W-:Y:S01]  /*ba40*/  PLOP3.LUT P2, PT, PT, PT, UP3, 0x80, 0x0 ;  /* 0x000000000000781c */ /* 0x01cfe20003f4f038 */
[----:B-1----:R-:W-:Y:S01]  /*ba50*/  IMAD R0, R238, 0x60, R220 ;  /* 0x00000060ee007824 */ /* 0x002fe200078e02dc */
[----:B------:R-:W-:Y:S01]  /*ba60*/  PLOP3.LUT P0, PT, PT, PT, UP3, 0x80, 0x0 ;  /* 0x000000000000781c */ /* 0x000fe20003f0f038 */
[----:B------:R-:W-:Y:S01]  /*ba70*/  IMAD.MOV.U32 R216, RZ, RZ, RZ ;  /* 0x000000ffffd87224 */ /* 0x000fe200078e00ff */
[----:B------:R-:W-:Y:S02]  /*ba80*/  ISETP.NE.U32.AND P6, PT, R232, RZ, PT ;  /* 0x000000ffe800720c */ /* 0x000fe40003fc5070 */
[----:B------:R-:W-:Y:S05]  /*ba90*/  IADD3 R217, R0, -0x60, R219 ;  /* 0xffffffa000d97810 */ /* 0x000fea0007ffe0db */
[--C-:B------:R-:W-:Y:S02]  /*baa0*/  IMAD.MOV.U32 R0, RZ, RZ, R217.reuse ;  /* 0x000000ffff007224 */ /* 0x100fe400078e00d9 */
[----:B------:R-:W-:Y:S05]  /*bab0*/  @P2 IMAD.HI.U32 R2, R217, c[0x0][0x2bc], RZ ;  /* 0x0000af00d9022a27 */ /* 0x000fea00078e00ff */
[----:B------:R-:W-:Y:S04]  /*bac0*/  @P0 SHF.R.U32.HI R0, RZ, c[0x0][0x2c0], R2 ;  /* 0x0000b000ff000a19 */ /* 0x000fe80000011602 */
[C---:B------:R-:W-:Y:S04]  /*bad0*/  @!P1 IADD3 R7, P0, R0.reuse, UR12, RZ ;  /* 0x0000000c00079c10 */ /* 0x040fe8000ff1e0ff */
[----:B------:R-:W-:Y:S01]  /*bae0*/  @!P1 LEA.HI.X.SX32 R2, R0, UR7, 0x1, P0 ;  /* 0x0000000700029c11 */ /* 0x000fe200080f0eff */
[----:B------:R-:W-:Y:S01]  /*baf0*/  IMAD.MOV R0, RZ, RZ, -R0 ;  /* 0x000000ffff007224 */ /* 0x000fe200078e0a00 */
[C---:B------:R-:W-:Y:S03]  /*bb00*/  @!P1 LEA R4, P0, R7.reuse, c[0x0][0x2a0], 0x2 ;  /* 0x0000a80007049a11 */ /* 0x040fe600078010ff */
[----:B------:R-:W-:Y:S01]  /*bb10*/  IMAD R217, R0, c[0x0][0x2b8], R217 ;  /* 0x0000ae0000d97a24 */ /* 0x000fe200078e02d9 */
[----:B------:R-:W-:Y:S03]  /*bb20*/  @!P1 LEA.HI.X R5, R7, c[0x0][0x2a4], R2, 0x2, P0 ;  /* 0x0000a90007059a11 */ /* 0x000fe600000f1402 */
[----:B------:R-:W-:Y:S01]  /*bb30*/  IMAD.WIDE.U32 R8, R217, c[0x0][0x1e0], RZ ;  /* 0x00007800d9087a25 */ /* 0x000fe200078e00ff */
        /* <DEDUP_REMOVED lines=13> */
[----:B------:R-:W1:Y:S01]  /*bc10*/  SHFL.IDX PT, R11, R16, RZ, 0x181f ;  /* 0x00181fff100b7589 */ /* 0x000e6200000e0000 */
[----:B------:R-:W-:Y:S03]  /*bc20*/  IADD3 R5, -R232, 0x10, RZ ;  /* 0x00000010e8057810 */ /* 0x000fe60007ffe1ff */
[----:B------:R-:W2:Y:S01]  /*bc30*/  SHFL.IDX PT, R4, R6, RZ, 0x181f ;  /* 0x00181fff06047589 */ /* 0x000ea200000e0000 */
[----:B------:R-:W-:Y:S03]  /*bc40*/  LOP3.LUT R5, R5, 0xf, RZ, 0xc0, !PT ;  /* 0x0000000f05057812 */ /* 0x000fe600078ec0ff */
[----:B------:R-:W3:Y:S04]  /*bc50*/  SHFL.IDX PT, R9, R16, 0x1, 0x181f ;  /* 0x00381f0010097f89 */ /* 0x000ee800000e0000 */
[----:B------:R-:W4:Y:S04]  /*bc60*/  SHFL.IDX PT, R2, R6, 0x1, 0x181f ;  /* 0x00381f0006027f89 */ /* 0x000f2800000e0000 */
[----:B------:R-:W5:Y:S04]  /*bc70*/  SHFL.IDX PT, R7, R16, 0x2, 0x181f ;  /* 0x00581f0010077f89 */ /* 0x000f6800000e0000 */
[----:B------:R5:W5:Y:S01]  /*bc80*/  SHFL.IDX PT, R0, R6, 0x2, 0x181f ;  /* 0x00581f0006007f89 */ /* 0x000b6200000e0000 */
[C---:B-1----:R-:W-:Y:S02]  /*bc90*/  IADD3 R12, P5, R11.reuse, R236, RZ ;  /* 0x000000ec0b0c7210 */ /* 0x042fe40007fbe0ff */
[----:B------:R-:W-:Y:S03]  /*bca0*/  IADD3 R10, P2, R11, R234, RZ ;  /* 0x000000ea0b0a7210 */ /* 0x000fe60007f5e0ff */
[C---:B--2---:R-:W-:Y:S02]  /*bcb0*/  IMAD.X R13, R4.reuse, 0x1, R237, P5 ;  /* 0x00000001040d7824 */ /* 0x044fe400028e06ed */
[----:B------:R-:W-:Y:S01]  /*bcc0*/  IMAD.X R11, R4, 0x1, R235, P2 ;  /* 0x00000001040b7824 */ /* 0x000fe200010e06eb */
[C---:B---3--:R-:W-:Y:S02]  /*bcd0*/  IADD3 R8, P0, R9.reuse, R236, RZ ;  /* 0x000000ec09087210 */ /* 0x048fe40007f1e0ff */
[----:B------:R1:W-:Y:S01]  /*bce0*/  LDGSTS.E.BYPASS.LTC128B.128 [R218+0x8100], [R12.64], !P4 ;  /* 0x081000000cda7fae */ /* 0x0003e2000e101d4e */
[----:B------:R-:W-:Y:S02]  /*bcf0*/  IADD3 R14, P5, R9, R234, RZ ;  /* 0x000000ea090e7210 */ /* 0x000fe40007fbe0ff */
[C---:B----4-:R-:W-:Y:S01]  /*bd00*/  IMAD.X R9, R2.reuse, 0x1, R237, P0 ;  /* 0x0000000102097824 */ /* 0x050fe200000e06ed */
[----:B------:R1:W-:Y:S02]  /*bd10*/  LDGSTS.E.BYPASS.LTC128B.128 [R218+0xb100], [R10.64], !P3 ;  /* 0x0b1000000ada7fae */ /* 0x0003e4000d901d4e */
[--C-:B------:R-:W-:Y:S01]  /*bd20*/  IMAD.X R15, R2, 0x1, R235.reuse, P5 ;  /* 0x00000001020f7824 */ /* 0x100fe200028e06eb */
[----:B-----5:R-:W-:Y:S01]  /*bd30*/  IADD3 R4, P2, P0, R5, R7, R234 ;  /* 0x0000000705047210 */ /* 0x020fe2000785e0ea */
[----:B------:R1:W-:Y:S01]  /*bd40*/  LDGSTS.E.BYPASS.LTC128B.128 [R218+0x9100], [R8.64], !P4 ;  /* 0x0910000008da7fae */ /* 0x0003e2000e101d4e */
[----:B------:R-:W-:Y:S02]  /*bd50*/  IADD3 R6, P5, R7, R236, RZ ;  /* 0x000000ec07067210 */ /* 0x000fe40007fbe0ff */
[----:B------:R-:W-:Y:S01]  /*bd60*/  IADD3.X R5, RZ, R0, R235, P2, P0 ;  /* 0x00000000ff057210 */ /* 0x000fe200017e04eb */
[----:B------:R1:W-:Y:S02]  /*bd70*/  LDGSTS.E.BYPASS.LTC128B.128 [R218+0xc100], [R14.64], !P3 ;  /* 0x0c1000000eda7fae */ /* 0x0003e4000d901d4e */
[----:B------:R-:W-:Y:S05]  /*bd80*/  IMAD.X R7, R0, 0x1, R237, P5 ;  /* 0x0000000100077824 */ /* 0x000fea00028e06ed */
[----:B------:R1:W-:Y:S04]  /*bd90*/  LDGSTS.E.BYPASS.LTC128B.128 [R218+0xa100], [R6.64], !P4 ;  /* 0x0a10000006da7fae */ /* 0x0003e8000e101d4e */
[----:B------:R1:W-:Y:S02]  /*bda0*/  LDGSTS.E.BYPASS.LTC128B.128.ZFILL [R218+0xd100], [R4.64], P6 ;  /* 0x0d10000004da7fae */ /* 0x0003e4000b141d4e */
.L_x_52:
[----:B-1234-:R-:W-:Y:S01]  /*bdb0*/  FMNMX.FTZ R9, R134, R3, !PT ;  /* 0x0000000386097209 */ /* 0x01efe20007810000 */
[----:B------:R-:W-:Y:S01]  /*bdc0*/  LDSM.16.MT88.4 R12, [R212+0x100] ;  /* 0x00010000d40c783b */ /* 0x000fe20000004200 */
[----:B------:R-:W-:Y:S02]  /*bdd0*/  FMNMX.FTZ R0, R243, R119, !PT ;  /* 0x00000077f3007209 */ /* 0x000fe40007810000 */
[----:B------:R-:W-:Y:S02]  /*bde0*/  FMNMX.FTZ R9, R132, R9, !PT ;  /* 0x0000000984097209 */ /* 0x000fe40007810000 */
[----:B------:R-:W-:Y:S02]  /*bdf0*/  FMNMX.FTZ R0, R135, R0, !PT ;  /* 0x0000000087007209 */ /* 0x000fe40007810000 */
[----:B------:R-:W-:Y:S01]  /*be00*/  FMNMX.FTZ R9, R246, R9, !PT ;  /* 0x00000009f6097209 */ /* 0x000fe20007810000 */
        /* <DEDUP_REMOVED lines=20> */
[----:B------:R-:W0:Y:S01]  /*bf50*/  LDGDEPBAR ;  /* 0x00000000000079af */ /* 0x000e220000000000 */
        /* <DEDUP_REMOVED lines=27> */
[----:B------:R-:W-:Y:S01]  /*c110*/  ISETP.GT.AND P0, PT, R238, R239, PT ;  /* 0x000000efee00720c */ /* 0x000fe20003f04270 */
[----:B------:R-:W-:Y:S08]  /*c120*/  SHFL.BFLY PT, R9, R10, 0x2, 0x1f ;  /* 0x0c401f000a097f89 */ /* 0x000ff000000e0000 */
[----:B------:R-:W1:Y:S02]  /*c130*/  SHFL.BFLY PT, R7, R6, 0x2, 0x1f ;  /* 0x0c401f0006077f89 */ /* 0x000e6400000e0000 */
[----:B-1----:R-:W-:Y:S02]  /*c140*/  FMNMX.FTZ R5, R6, R7, !PT ;  /* 0x0000000706057209 */ /* 0x002fe40007810000 */
[----:B------:R-:W-:Y:S04]  /*c150*/  FMNMX.FTZ R8, R10, R9, !PT ;  /* 0x000000090a087209 */ /* 0x000fe80007810000 */
[----:B------:R-:W1:Y:S08]  /*c160*/  SHFL.BFLY PT, R4, R5, 0x1, 0x1f ;  /* 0x0c201f0005047f89 */ /* 0x000e7000000e0000 */
[----:B------:R-:W2:Y:S01]  /*c170*/  SHFL.BFLY PT, R9, R8, 0x1, 0x1f ;  /* 0x0c201f0008097f89 */ /* 0x000ea200000e0000 */
[----:B-1----:R-:W-:Y:S05]  /*c180*/  FMNMX.FTZ R116, R4, R5, !PT ;  /* 0x0000000504747209 */ /* 0x002fea0007810000 */
[----:B------:R-:W-:Y:S01]  /*c190*/  FMUL.FTZ R124, R116, c[0x0][0x2d0] ;  /* 0x0000b400747c7a20 */ /* 0x000fe20000410000 */
[----:B--2---:R-:W-:Y:S03]  /*c1a0*/  FMNMX.FTZ R0, R8, R9, !PT ;  /* 0x0000000908007209 */ /* 0x004fe60007810000 */
[--C-:B------:R-:W-:Y:S02]  /*c1b0*/  FFMA.FTZ R130, R243, c[0x0][0x2d0], -R124.reuse ;  /* 0x0000b400f3827a23 */ /* 0x100fe4000001087c */
[--C-:B------:R-:W-:Y:S02]  /*c1c0*/  FFMA.FTZ R129, R135, c[0x0][0x2d0], -R124.reuse ;  /* 0x0000b40087817a23 */ /* 0x100fe4000001087c */
[C---:B------:R-:W-:Y:S02]  /*c1d0*/  FADD.FTZ R2, -R0.reuse, R3 ;  /* 0x0000000300027221 */ /* 0x040fe40000010100 */
[----:B------:R-:W-:Y:S01]  /*c1e0*/  FMUL.FTZ R125, R0, c[0x0][0x2d0] ;  /* 0x0000b400007d7a20 */ /* 0x000fe20000410000 */
[----:B------:R-:W-:Y:S01]  /*c1f0*/  MUFU.EX2 R130, R130 ;  /* 0x0000008200827308 */ /* 0x000fe20000000800 */
[----:B------:R-:W-:Y:S02]  /*c200*/  FMUL.FTZ R3, R2, c[0x0][0x2d0] ;  /* 0x0000b40002037a20 */ /* 0x000fe40000410000 */
[----:B------:R-:W-:Y:S02]  /*c210*/  FADD.FTZ R2, -R116, R119 ;  /* 0x0000007774027221 */ /* 0x000fe40000010100 */
[--C-:B------:R-:W-:Y:S02]  /*c220*/  FFMA.FTZ R134, R134, c[0x0][0x2d0], -R125.reuse ;  /* 0x0000b40086867a23 */ /* 0x100fe4000001087d */
[--C-:B------:R-:W-:Y:S02]  /*c230*/  FFMA.FTZ R133, R132, c[0x0][0x2d0], -R125.reuse ;  /* 0x0000b40084857a23 */ /* 0x100fe4000001087d */
[--C-:B------:R-:W-:Y:S01]  /*c240*/  FFMA.FTZ R132, R246, c[0x0][0x2d0], -R125.reuse ;  /* 0x0000b400f6847a23 */ /* 0x100fe2000001087d */
[----:B------:R-:W1:Y:S01]  /*c250*/  MUFU.EX2 R3, R3 ;  /* 0x0000000300037308 */ /* 0x000e620000000800 */
[--C-:B------:R-:W-:Y:S02]  /*c260*/  FFMA.FTZ R131, R248, c[0x0][0x2d0], -R125.reuse ;  /* 0x0000b400f8837a23 */ /* 0x100fe4000001087d */
[--C-:B------:R-:W-:Y:S02]  /*c270*/  FFMA.FTZ R128, R247, c[0x0][0x2d0], -R124.reuse ;  /* 0x0000b400f7807a23 */ /* 0x100fe4000001087c */
[--C-:B------:R-:W-:Y:S02]  /*c280*/  FFMA.FTZ R119, R245, c[0x0][0x2d0], -R124.reuse ;  /* 0x0000b400f5777a23 */ /* 0x100fe4000001087c */
[----:B------:R-:W-:Y:S02]  /*c290*/  FMUL.FTZ R6, R2, c[0x0][0x2d0] ;  /* 0x0000b40002067a20 */ /* 0x000fe40000410000 */
[--C-:B------:R-:W-:Y:S01]  /*c2a0*/  FFMA.FTZ R164, R164, c[0x0][0x2d0], -R125.reuse ;  /* 0x0000b400a4a47a23 */ /* 0x100fe2000001087d */
[----:B------:R-:W-:Y:S01]  /*c2b0*/  MUFU.EX2 R134, R134 ;  /* 0x0000008600867308 */ /* 0x000fe20000000800 */
[--C-:B------:R-:W-:Y:S02]  /*c2c0*/  FFMA.FTZ R157, R157, c[0x0][0x2d0], -R124.reuse ;  /* 0x0000b4009d9d7a23 */ /* 0x100fe4000001087c */
[--C-:B------:R-:W-:Y:S02]  /*c2d0*/  FFMA.FTZ R154, R154, c[0x0][0x2d0], -R125.reuse ;  /* 0x0000b4009a9a7a23 */ /* 0x100fe4000001087d */
[--C-:B------:R-:W-:Y:S02]  /*c2e0*/  FFMA.FTZ R151, R151, c[0x0][0x2d0], -R124.reuse ;  /* 0x0000b40097977a23 */ /* 0x100fe4000001087c */
[--C-:B------:R-:W-:Y:S02]  /*c2f0*/  FFMA.FTZ R135, R138, c[0x0][0x2d0], -R125.reuse ;  /* 0x0000b4008a877a23 */ /* 0x100fe4000001087d */
[--C-:B------:R-:W-:Y:S01]  /*c300*/  FFMA.FTZ R136, R136, c[0x0][0x2d0], -R125.reuse ;  /* 0x0000b40088887a23 */ /* 0x100fe2000001087d */
[----:B------:R-:W2:Y:S01]  /*c310*/  MUFU.EX2 R2, R6 ;  /* 0x0000000600027308 */ /* 0x000ea20000000800 */
[--C-:B------:R-:W-:Y:S02]  /*c320*/  FFMA.FTZ R137, R137, c[0x0][0x2d0], -R124.reuse ;  /* 0x0000b40089897a23 */ /* 0x100fe4000001087c */
[--C-:B------:R-:W-:Y:S02]  /*c330*/  FFMA.FTZ R138, R141, c[0x0][0x2d0], -R124.reuse ;  /* 0x0000b4008d8a7a23 */ /* 0x100fe4000001087c */
[C---:B-1----:R-:W-:Y:S02]  /*c340*/  FMUL.FTZ R4, R3.reuse, R112 ;  /* 0x0000007003047220 */ /* 0x042fe40000410000 */
        /* <DEDUP_REMOVED lines=8> */
[----:B------:R-:W-:Y:S01]  /*c3d0*/  MUFU.EX2 R132, R132 ;  /* 0x0000008400847308 */ /* 0x000fe20000000800 */
[C---:B------:R-:W-:Y:S02]  /*c3e0*/  FMUL.FTZ R32, R3.reuse, R84 ;  /* 0x0000005403207220 */ /* 0x040fe40000410000 */
[----:B------:R-:W-:Y:S02]  /*c3f0*/  FMUL.FTZ R33, R3, R85 ;  /* 0x0000005503217220 */ /* 0x000fe40000410000 */
[C---:B--2---:R-:W-:Y:S02]  /*c400*/  FMUL.FTZ R6, R2.reuse, R114 ;  /* 0x0000007202067220 */ /* 0x044fe40000410000 */
[C---:B------:R-:W-:Y:S02]  /*c410*/  FMUL.FTZ R7, R2.reuse, R115 ;  /* 0x0000007302077220 */ /* 0x040fe40000410000 */
[C---:B------:R-:W-:Y:S01]  /*c420*/  FMUL.FTZ R10, R2.reuse, R110 ;  /* 0x0000006e020a7220 */ /* 0x040fe20000410000 */
[----:B------:R-:W2:Y:S01]  /*c430*/  MUFU.EX2 R131, R131 ;  /* 0x0000008300837308 */ /* 0x000ea20000000800 */
[C---:B------:R-:W-:Y:S02]  /*c440*/  FMUL.FTZ R11, R2.reuse, R111 ;  /* 0x0000006f020b7220 */ /* 0x040fe40000410000 */
[C---:B------:R-:W-:Y:S01]  /*c450*/  FMUL.FTZ R18, R2.reuse, R102 ;  /* 0x0000006602127220 */ /* 0x040fe20000410000 */
[----:B-1----:R-:W-:Y:S01]  /*c460*/  F2FP.BF16.PACK_AB R112, R133, R134 ;  /* 0x000000868570723e */ /* 0x002fe200000010ff */
[C---:B------:R-:W-:Y:S01]  /*c470*/  FMUL.FTZ R19, R2.reuse, R103 ;  /* 0x0000006702137220 */ /* 0x040fe20000410000 */
[----:B------:R-:W-:Y:S01]  /*c480*/  LDSM.16.MT88.4 R108, [R212+0x2900] ;  /* 0x00290000d46c783b */ /* 0x000fe20000004200 */
[C---:B------:R-:W-:Y:S02]  /*c490*/  FMUL.FTZ R26, R2.reuse, R94 ;  /* 0x0000005e021a7220 */ /* 0x040fe40000410000 */
[C---:B------:R-:W-:Y:S01]  /*c4a0*/  FMUL.FTZ R27, R2.reuse, R95 ;  /* 0x0000005f021b7220 */ /* 0x040fe20000410000 */
[----:B------:R-:W1:Y:S01]  /*c4b0*/  MUFU.EX2 R129, R129 ;  /* 0x0000008100817308 */ /* 0x000e620000000800 */
        /* <DEDUP_REMOVED lines=10> */
[----:B--2---:R-:W-:Y:S01]  /*c560*/  F2FP.BF16.PACK_AB R114, R131, R132 ;  /* 0x000000848372723e */ /* 0x004fe200000010ff */
[C---:B------:R-:W-:Y:S02]  /*c570*/  FMUL.FTZ R49, R3.reuse, R69 ;  /* 0x0000004503317220 */ /* 0x040fe40000410000 */
[C---:B------:R-:W-:Y:S02]  /*c580*/  FMUL.FTZ R50, R2.reuse, R70 ;  /* 0x0000004602327220 */ /* 0x040fe40000410000 */
[C---:B------:R-:W-:Y:S01]  /*c590*/  FMUL.FTZ R51, R2.reuse, R71 ;  /* 0x0000004702337220 */ /* 0x040fe20000410000 */
[----:B------:R-:W2:Y:S01]  /*c5a0*/  MUFU.EX2 R119, R119 ;  /* 0x0000007700777308 */ /* 0x000ea20000000800 */
[----:B------:R-:W4:Y:S01]  /*c5b0*/  LDSM.16.MT88.4 R76, [R209+0x3100] ;  /* 0x00310000d14c783b */ /* 0x000f220000004200 */
[----:B------:R-:W-:Y:S01]  /*c5c0*/  FMUL.FTZ R52, R3, R52 ;  /* 0x0000003403347220 */ /* 0x000fe20000410000 */
[----:B-1----:R-:W-:Y:S01]  /*c5d0*/  F2FP.BF16.PACK_AB R113, R129, R130 ;  /* 0x000000828171723e */ /* 0x002fe200000010ff */
[C---:B------:R-:W-:Y:S02]  /*c5e0*/  FMUL.FTZ R53, R3.reuse, R53 ;  /* 0x0000003503357220 */ /* 0x040fe40000410000 */
[C---:B------:R-:W-:Y:S03]  /*c5f0*/  FMUL.FTZ R54, R2.reuse, R54 ;  /* 0x0000003602367220 */ /* 0x040fe60000410000 */
[----:B------:R-:W1:Y:S01]  /*c600*/  LDSM.16.MT88.4 R68, [R208+0x3100] ;  /* 0x00310000d044783b */ /* 0x000e620000004200 */
[C---:B------:R-:W-:Y:S01]  /*c610*/  FMUL.FTZ R55, R2.reuse, R55 ;  /* 0x0000003702377220 */ /* 0x040fe20000410000 */
[----:B------:R-:W-:Y:S01]  /*c620*/  MUFU.EX2 R164, R164 ;  /* 0x000000a400a47308 */ /* 0x000fe20000000800 */
[C---:B------:R-:W-:Y:S02]  /*c630*/  FMUL.FTZ R56, R3.reuse, R56 ;  /* 0x0000003803387220 */ /* 0x040fe40000410000 */
[C---:B------:R-:W-:Y:S02]  /*c640*/  FMUL.FTZ R57, R3.reuse, R57 ;  /* 0x0000003903397220 */ /* 0x040fe40000410000 */
[C---:B------:R-:W-:Y:S01]  /*c650*/  FMUL.FTZ R58, R2.reuse, R58 ;  /* 0x0000003a023a7220 */ /* 0x040fe20000410000 */
[----:B------:R-:W-:Y:S01]  /*c660*/  LDSM.16.MT88.4 R100, [R210+0x2900] ;  /* 0x00290000d264783b */ /* 0x000fe20000004200 */
[C---:B------:R-:W-:Y:S02]  /*c670*/  FMUL.FTZ R59, R2.reuse, R59 ;  /* 0x0000003b023b7220 */ /* 0x040fe40000410000 */
[C---:B------:R-:W-:Y:S01]  /*c680*/  FMUL.FTZ R60, R3.reuse, R60 ;  /* 0x0000003c033c7220 */ /* 0x040fe20000410000 */
[----:B------:R-:W-:Y:S01]  /*c690*/  MUFU.EX2 R157, R157 ;  /* 0x0000009d009d7308 */ /* 0x000fe20000000800 */
[----:B------:R-:W-:Y:S01]  /*c6a0*/  FMUL.FTZ R61, R3, R61 ;  /* 0x0000003d033d7220 */ /* 0x000fe20000410000 */
[----:B--2---:R-:W-:Y:S01]  /*c6b0*/  F2FP.BF16.PACK_AB R115, R119, R128 ;  /* 0x000000807773723e */ /* 0x004fe200000010ff */
[C---:B------:R-:W-:Y:S02]  /*c6c0*/  FMUL.FTZ R62, R2.reuse, R62 ;  /* 0x0000003e023e7220 */ /* 0x040fe40000410000 */
[C---:B------:R-:W-:Y:S02]  /*c6d0*/  FMUL.FTZ R63, R2.reuse, R63 ;  /* 0x0000003f023f7220 */ /* 0x040fe40000410000 */
[C---:B------:R-:W-:Y:S02]  /*c6e0*/  FMUL.FTZ R64, R3.reuse, R64 ;  /* 0x0000004003407220 */ /* 0x040fe40000410000 */
[C---:B------:R-:W-:Y:S01]  /*c6f0*/  HMMA.16816.F32.BF16 R4, R112.reuse, R12, R4 ;  /* 0x0000000c7004723c */ /* 0x040fe20000041804 */
[----:B------:R-:W-:Y:S04]  /*c700*/  MUFU.EX2 R154, R154 ;  /* 0x0000009a009a7308 */ /* 0x000fe80000000800 */
[C---:B------:R-:W-:Y:S02]  /*c710*/  FMUL.FTZ R65, R3.reuse, R65 ;  /* 0x0000004103417220 */ /* 0x040fe40000410000 */
[C---:B------:R-:W-:Y:S01]  /*c720*/  FMUL.FTZ R12, R3.reuse, R104 ;  /* 0x00000068030c7220 */ /* 0x040fe20000410000 */
[C---:B------:R-:W-:Y:S03]  /*c730*/  HMMA.16816.F32.BF16 R8, R112.reuse, R14, R8 ;  /* 0x0000000e7008723c */ /* 0x040fe60000041808 */
[----:B------:R-:W-:Y:S01]  /*c740*/  MUFU.EX2 R151, R151 ;  /* 0x0000009700977308 */ /* 0x000fe20000000800 */
[----:B------:R-:W-:Y:S02]  /*c750*/  FMUL.FTZ R13, R3, R105 ;  /* 0x00000069030d7220 */ /* 0x000fe40000410000 */
[C---:B------:R-:W-:Y:S02]  /*c760*/  FMUL.FTZ R66, R2.reuse, R66 ;  /* 0x0000004202427220 */ /* 0x040fe40000410000 */
[C---:B------:R-:W-:Y:S04]  /*c770*/  FMUL.FTZ R14, R2.reuse, R106 ;  /* 0x0000006a020e7220 */ /* 0x040fe80000410000 */
[C---:B------:R-:W-:Y:S01]  /*c780*/  FMUL.FTZ R15, R2.reuse, R107 ;  /* 0x0000006b020f7220 */ /* 0x040fe20000410000 */
[----:B------:R-:W-:Y:S01]  /*c790*/  MUFU.EX2 R135, R135 ;  /* 0x0000008700877308 */ /* 0x000fe20000000800 */
[----:B------:R-:W-:Y:S02]  /*c7a0*/  FMUL.FTZ R67, R2, R67 ;  /* 0x0000004302437220 */ /* 0x000fe40000410000 */
[--C-:B------:R-:W-:Y:S02]  /*c7b0*/  FFMA.FTZ R141, R152, c[0x0][0x2d0], -R125.reuse ;  /* 0x0000b400988d7a23 */ /* 0x100fe4000001087d */
[--C-:B------:R-:W-:Y:S01]  /*c7c0*/  FFMA.FTZ R148, R148, c[0x0][0x2d0], -R125.reuse ;  /* 0x0000b40094947a23 */ /* 0x100fe2000001087d */
[C---:B------:R-:W-:Y:S03]  /*c7d0*/  HMMA.16816.F32.BF16 R12, R112.reuse, R20, R12 ;  /* 0x00000014700c723c */ /* 0x040fe6000004180c */
[--C-:B------:R-:W-:Y:S01]  /*c7e0*/  FFMA.FTZ R143, R143, c[0x0][0x2d0], -R124.reuse ;  /* 0x0000b4008f8f7a23 */ /* 0x100fe2000001087c */
[----:B------:R-:W2:Y:S01]  /*c7f0*/  MUFU.EX2 R136, R136 ;  /* 0x0000008800887308 */ /* 0x000ea20000000800 */
[--C-:B------:R-:W-:Y:S02]  /*c800*/  FFMA.FTZ R152, R155, c[0x0][0x2d0], -R124.reuse ;  /* 0x0000b4009b987a23 */ /* 0x100fe4000001087c */
[C---:B------:R-:W-:Y:S01]  /*c810*/  FMUL.FTZ R20, R3.reuse, R96 ;  /* 0x0000006003147220 */ /* 0x040fe20000410000 */
[C---:B------:R-:W-:Y:S04]  /*c820*/  HMMA.16816.F32.BF16 R16, R112.reuse, R22, R16 ;  /* 0x000000167010723c */ /* 0x040fe80000041810 */
[----:B------:R-:W-:Y:S02]  /*c830*/  FMUL.FTZ R21, R3, R97 ;  /* 0x0000006103157220 */ /* 0x000fe40000410000 */
[----:B------:R-:W-:Y:S01]  /*c840*/  MUFU.EX2 R137, R137 ;  /* 0x0000008900897308 */ /* 0x000fe20000000800 */
[C---:B------:R-:W-:Y:S02]  /*c850*/  FMUL.FTZ R22, R2.reuse, R98 ;  /* 0x0000006202167220 */ /* 0x040fe40000410000 */
[----:B------:R-:W-:Y:S03]  /*c860*/  FMUL.FTZ R23, R2, R99 ;  /* 0x0000006302177220 */ /* 0x000fe60000410000 */
[--C-:B------:R-:W-:Y:S02]  /*c870*/  FFMA.FTZ R158, R158, c[0x0][0x2d0], -R125.reuse ;  /* 0x0000b4009e9e7a23 */ /* 0x100fe4000001087d */
[--C-:B------:R-:W-:Y:S02]  /*c880*/  FFMA.FTZ R155, R162, c[0x0][0x2d0], -R125.reuse ;  /* 0x0000b400a29b7a23 */ /* 0x100fe4000001087d */
[C---:B------:R-:W-:Y:S01]  /*c890*/  HMMA.16816.F32.BF16 R20, R112.reuse, R28, R20 ;  /* 0x0000001c7014723c */ /* 0x040fe20000041814 */
[----:B------:R-:W5:Y:S02]  /*c8a0*/  MUFU.EX2 R138, R138 ;  /* 0x0000008a008a7308 */ /* 0x000f640000000800 */
[--C-:B------:R-:W-:Y:S02]  /*c8b0*/  FFMA.FTZ R159, R159, c[0x0][0x2d0], -R124.reuse ;  /* 0x0000b4009f9f7a23 */ /* 0x100fe4000001087c */
[--C-:B------:R-:W-:Y:S02]  /*c8c0*/  FFMA.FTZ R162, R161, c[0x0][0x2d0], -R124.reuse ;  /* 0x0000b400a1a27a23 */ /* 0x100fe4000001087c */
[C---:B------:R-:W-:Y:S01]  /*c8d0*/  FMUL.FTZ R28, R3.reuse, R88 ;  /* 0x00000058031c7220 */ /* 0x040fe20000410000 */
[C---:B------:R-:W-:Y:S03]  /*c8e0*/  HMMA.16816.F32.BF16 R24, R112.reuse, R30, R24 ;  /* 0x0000001e7018723c */ /* 0x040fe60000041818 */
[----:B------:R-:W-:Y:S01]  /*c8f0*/  MUFU.EX2 R141, R141 ;  /* 0x0000008d008d7308 */ /* 0x000fe20000000800 */
[----:B------:R-:W-:Y:S02]  /*c900*/  FMUL.FTZ R29, R3, R89 ;  /* 0x00000059031d7220 */ /* 0x000fe40000410000 */
[--C-:B------:R-:W-:Y:S02]  /*c910*/  FFMA.FTZ R161, R166, c[0x0][0x2d0], -R125.reuse ;  /* 0x0000b400a6a17a23 */ /* 0x100fe4000001087d */
[C---:B------:R-:W-:Y:S04]  /*c920*/  FMUL.FTZ R30, R2.reuse, R90 ;  /* 0x0000005a021e7220 */ /* 0x040fe80000410000 */
[----:B------:R-:W-:Y:S01]  /*c930*/  FMUL.FTZ R31, R2, R91 ;  /* 0x0000005b021f7220 */ /* 0x000fe20000410000 */
[----:B------:R-:W1:Y:S01]  /*c940*/  MUFU.EX2 R148, R148 ;  /* 0x0000009400947308 */ /* 0x000e620000000800 */
[----:B------:R-:W-:Y:S01]  /*c950*/  LDSM.16.MT88.4 R88, [R212+0x3900] ;  /* 0x00390000d458783b */ /* 0x000fe20000004200 */
[--C-:B------:R-:W-:Y:S02]  /*c960*/  FFMA.FTZ R166, R168, c[0x0][0x2d0], -R125.reuse ;  /* 0x0000b400a8a67a23 */ /* 0x100fe4000001087d */
[--C-:B------:R-:W-:Y:S02]  /*c970*/  FFMA.FTZ R163, R163, c[0x0][0x2d0], -R124.reuse ;  /* 0x0000b400a3a37a23 */ /* 0x100fe4000001087c */
[C---:B------:R-:W-:Y:S03]  /*c980*/  HMMA.16816.F32.BF16 R28, R112.reuse, R36, R28 ;  /* 0x00000024701c723c */ /* 0x040fe6000004181c */
[--C-:B------:R-:W-:Y:S01]  /*c990*/  FFMA.FTZ R168, R169, c[0x0][0x2d0], -R124.reuse ;  /* 0x0000b400a9a87a23 */ /* 0x100fe2000001087c */
[----:B------:R-:W-:Y:S01]  /*c9a0*/  MUFU.EX2 R143, R143 ;  /* 0x0000008f008f7308 */ /* 0x000fe20000000800 */
[--C-:B------:R-:W-:Y:S02]  /*c9b0*/  FFMA.FTZ R169, R244, c[0x0][0x2d0], -R125.reuse ;  /* 0x0000b400f4a97a23 */ /* 0x100fe4000001087d */
[C---:B------:R-:W-:Y:S01]  /*c9c0*/  FMUL.FTZ R36, R3.reuse, R80 ;  /* 0x0000005003247220 */ /* 0x040fe20000410000 */
[C---:B------:R-:W-:Y:S04]  /*c9d0*/  HMMA.16816.F32.BF16 R32, R112.reuse, R38, R32 ;  /* 0x000000267020723c */ /* 0x040fe80000041820 */
[----:B------:R-:W-:Y:S02]  /*c9e0*/  FMUL.FTZ R37, R3, R81 ;  /* 0x0000005103257220 */ /* 0x000fe40000410000 */
        /* <DEDUP_REMOVED lines=17> */
[----:B------:R-:W-:Y:S01]  /*cb00*/  MUFU.EX2 R159, R159 ;  /* 0x0000009f009f7308 */ /* 0x000fe20000000800 */
[----:B------:R-:W2:Y:S01]  /*cb10*/  LDSM.16.MT88.4 R72, [R212+0x900] ;  /* 0x00090000d448783b */ /* 0x000ea20000004200 */
[--C-:B------:R-:W-:Y:S02]  /*cb20*/  FFMA.FTZ R167, R167, c[0x0][0x2d0], -R124.reuse ;  /* 0x0000b400a7a77a23 */ /* 0x100fe4000001087c */
[--C-:B------:R-:W-:Y:S02]  /*cb30*/  FFMA.FTZ R170, R165, c[0x0][0x2d0], -R124.reuse ;  /* 0x0000b400a5aa7a23 */ /* 0x100fe4000001087c */
[C---:B---3--:R-:W-:Y:S03]  /*cb40*/  HMMA.16816.F32.BF16 R44, R112.reuse, R84, R44 ;  /* 0x00000054702c723c */ /* 0x048fe6000004182c */
[--C-:B------:R-:W-:Y:S01]  /*cb50*/  FFMA.FTZ R165, R160, c[0x0][0x2d0], -R125.reuse ;  /* 0x0000b400a0a57a23 */ /* 0x100fe2000001087d */
[----:B------:R-:W3:Y:S01]  /*cb60*/  MUFU.EX2 R162, R162 ;  /* 0x000000a200a27308 */ /* 0x000ee20000000800 */
[--C-:B------:R-:W-:Y:S02]  /*cb70*/  FFMA.FTZ R160, R153, c[0x0][0x2d0], -R124.reuse ;  /* 0x0000b40099a07a23 */ /* 0x100fe4000001087c */
[--C-:B------:R-:W-:Y:S01]  /*cb80*/  FFMA.FTZ R153, R156, c[0x0][0x2d0], -R125.reuse ;  /* 0x0000b4009c997a23 */ /* 0x100fe2000001087d */
[C---:B------:R-:W-:Y:S01]  /*cb90*/  HMMA.16816.F32.BF16 R48, R112.reuse, R86, R48 ;  /* 0x000000567030723c */ /* 0x040fe20000041830 */
[----:B------:R-:W-:Y:S03]  /*cba0*/  LDSM.16.MT88.4 R84, [R208+0x900] ;  /* 0x00090000d054783b */ /* 0x000fe60000004200 */
[--C-:B------:R-:W-:Y:S02]  /*cbb0*/  FFMA.FTZ R156, R149, c[0x0][0x2d0], -R124.reuse ;  /* 0x0000b400959c7a23 */ /* 0x100fe4000001087c */
[----:B------:R-:W-:Y:S01]  /*cbc0*/  MUFU.EX2 R165, R165 ;  /* 0x000000a500a57308 */ /* 0x000fe20000000800 */
[--C-:B------:R-:W-:Y:S01]  /*cbd0*/  FFMA.FTZ R142, R142, c[0x0][0x2d0], -R125.reuse ;  /* 0x0000b4008e8e7a23 */ /* 0x100fe2000001087d */
[C---:B----4-:R-:W-:Y:S04]  /*cbe0*/  HMMA.16816.F32.BF16 R52, R112.reuse, R76, R52 ;  /* 0x0000004c7034723c */ /* 0x050fe80000041834 */
[--C-:B------:R-:W-:Y:S02]  /*cbf0*/  FFMA.FTZ R149, R150, c[0x0][0x2d0], -R125.reuse ;  /* 0x0000b40096957a23 */ /* 0x100fe4000001087d */
[--C-:B------:R-:W-:Y:S02]  /*cc00*/  FFMA.FTZ R150, R127, c[0x0][0x2d0], -R124.reuse ;  /* 0x0000b4007f967a23 */ /* 0x100fe4000001087c */
[C---:B------:R-:W-:Y:S01]  /*cc10*/  HMMA.16816.F32.BF16 R56, R112.reuse, R78, R56 ;  /* 0x0000004e7038723c */ /* 0x040fe20000041838 */
[----:B------:R-:W4:Y:S01]  /*cc20*/  LDSM.16.MT88.4 R76, [R210+0x900] ;  /* 0x00090000d24c783b */ /* 0x000f220000004200 */
[----:B------:R-:W-:Y:S02]  /*cc30*/  MUFU.EX2 R160, R160 ;  /* 0x000000a000a07308 */ /* 0x000fe40000000800 */
[--C-:B------:R-:W-:Y:S02]  /*cc40*/  FFMA.FTZ R139, R139, c[0x0][0x2d0], -R124.reuse ;  /* 0x0000b4008b8b7a23 */ /* 0x100fe4000001087c */
[--C-:B------:R-:W-:Y:S02]  /*cc50*/  FFMA.FTZ R140, R140, c[0x0][0x2d0], -R125.reuse ;  /* 0x0000b4008c8c7a23 */ /* 0x100fe4000001087d */
[C---:B-1----:R-:W-:Y:S04]  /*cc60*/  HMMA.16816.F32.BF16 R60, R112.reuse, R68, R60 ;  /* 0x00000044703c723c */ /* 0x042fe8000004183c */
[----:B------:R-:W-:Y:S01]  /*cc70*/  MUFU.EX2 R153, R153 ;  /* 0x0000009900997308 */ /* 0x000fe20000000800 */
[----:B------:R-:W-:Y:S02]  /*cc80*/  FFMA.FTZ R125, R126, c[0x0][0x2d0], -R125 ;  /* 0x0000b4007e7d7a23 */ /* 0x000fe4000001087d */
[----:B--2---:R-:W-:Y:S01]  /*cc90*/  F2FP.BF16.PACK_AB R68, R136, R135 ;  /* 0x000000878844723e */ /* 0x004fe200000010ff */
[----:B------:R-:W-:Y:S04]  /*cca0*/  HMMA.16816.F32.BF16 R64, R112, R70, R64 ;  /* 0x000000467040723c */ /* 0x000fe80000041840 */
[----:B-----5:R-:W-:Y:S01]  /*ccb0*/  F2FP.BF16.PACK_AB R69, R138, R137 ;  /* 0x000000898a45723e */ /* 0x020fe200000010ff */
[--C-:B------:R-:W-:Y:S01]  /*ccc0*/  FFMA.FTZ R118, R118, c[0x0][0x2d0], -R124.reuse ;  /* 0x0000b40076767a23 */ /* 0x100fe2000001087c */
[----:B------:R-:W-:Y:S01]  /*ccd0*/  MUFU.EX2 R156, R156 ;  /* 0x0000009c009c7308 */ /* 0x000fe20000000800 */
[----:B------:R-:W-:Y:S01]  /*cce0*/  F2FP.BF16.PACK_AB R70, R148, R141 ;  /* 0x0000008d9446723e */ /* 0x000fe200000010ff */
[----:B------:R-:W-:Y:S01]  /*ccf0*/  FFMA.FTZ R124, R117, c[0x0][0x2d0], -R124 ;  /* 0x0000b400757c7a23 */ /* 0x000fe2000001087c */
[----:B------:R-:W-:Y:S03]  /*cd00*/  F2FP.BF16.PACK_AB R71, R152, R143 ;  /* 0x0000008f9847723e */ /* 0x000fe600000010ff */
[----:B------:R-:W-:Y:S01]  /*cd10*/  FFMA.FTZ R134, R3, R228, R134 ;  /* 0x000000e403867223 */ /* 0x000fe20000010086 */
[----:B------:R-:W-:Y:S01]  /*cd20*/  MOV R3, R0 ;  /* 0x0000000000037202 */ /* 0x000fe20000000f00 */
[----:B------:R-:W-:Y:S02]  /*cd30*/  FFMA.FTZ R130, R2, R229, R130 ;  /* 0x000000e502827223 */ /* 0x000fe40000010082 */
[C---:B------:R-:W-:Y:S01]  /*cd40*/  HMMA.16816.F32.BF16 R4, R68.reuse, R72, R4 ;  /* 0x000000484404723c */ /* 0x040fe20000041804 */
[----:B------:R-:W-:Y:S04]  /*cd50*/  MUFU.EX2 R161, R161 ;  /* 0x000000a100a17308 */ /* 0x000fe80000000800 */
[----:B------:R-:W-:Y:S02]  /*cd60*/  FADD.FTZ R133, R133, R134 ;  /* 0x0000008685857221 */ /* 0x000fe40000010000 */
[----:B------:R-:W-:Y:S01]  /*cd70*/  FADD.FTZ R129, R129, R130 ;  /* 0x0000008281817221 */ /* 0x000fe20000010000 */
[C---:B------:R-:W-:Y:S01]  /*cd80*/  HMMA.16816.F32.BF16 R8, R68.reuse, R74, R8 ;  /* 0x0000004a4408723c */ /* 0x040fe20000041808 */
[----:B------:R-:W1:Y:S02]  /*cd90*/  LDSM.16.MT88.4 R72, [R210+0x3900] ;  /* 0x00390000d248783b */ /* 0x000e640000004200 */
[----:B------:R-:W2:Y:S01]  /*cda0*/  MUFU.EX2 R166, R166 ;  /* 0x000000a600a67308 */ /* 0x000ea20000000800 */
[----:B------:R-:W-:Y:S02]  /*cdb0*/  FADD.FTZ R132, R132, R133 ;  /* 0x0000008584847221 */ /* 0x000fe40000010000 */
[----:B------:R-:W-:Y:S02]  /*cdc0*/  FADD.FTZ R2, R128, R129 ;  /* 0x0000008180027221 */ /* 0x000fe40000010000 */
[C---:B----4-:R-:W-:Y:S04]  /*cdd0*/  HMMA.16816.F32.BF16 R12, R68.reuse, R76, R12 ;  /* 0x0000004c440c723c */ /* 0x050fe8000004180c */
[----:B------:R-:W-:Y:S01]  /*cde0*/  FADD.FTZ R132, R131, R132 ;  /* 0x0000008483847221 */ /* 0x000fe20000010000 */
[----:B------:R-:W-:Y:S01]  /*cdf0*/  MUFU.EX2 R163, R163 ;  /* 0x000000a300a37308 */ /* 0x000fe20000000800 */
[----:B------:R-:W-:Y:S01]  /*ce00*/  FADD.FTZ R2, R119, R2 ;  /* 0x0000000277027221 */ /* 0x000fe20000010000 */
[----:B------:R-:W-:Y:S01]  /*ce10*/  MOV R119, R116 ;  /* 0x0000007400777202 */ /* 0x000fe20000000f00 */
[C---:B------:R-:W-:Y:S01]  /*ce20*/  HMMA.16816.F32.BF16 R16, R68.reuse, R78, R16 ;  /* 0x0000004e4410723c */ /* 0x040fe20000041810 */
[----:B------:R-:W4:Y:S03]  /*ce30*/  LDSM.16.MT88.4 R76, [R209+0x3900] ;  /* 0x00390000d14c783b */ /* 0x000f260000004200 */
[----:B------:R-:W-:Y:S02]  /*ce40*/  FADD.FTZ R135, R135, R132 ;  /* 0x0000008487877221 */ /* 0x000fe40000010000 */
[----:B------:R-:W-:Y:S01]  /*ce50*/  FADD.FTZ R137, R137, R2 ;  /* 0x0000000289897221 */ /* 0x000fe20000010000 */
[----:B------:R-:W5:Y:S01]  /*ce60*/  MUFU.EX2 R168, R168 ;  /* 0x000000a800a87308 */ /* 0x000f620000000800 */
[C---:B------:R-:W-:Y:S04]  /*ce70*/  HMMA.16816.F32.BF16 R20, R68.reuse, R80, R20 ;  /* 0x000000504414723c */ /* 0x040fe80000041814 */
[----:B------:R-:W-:Y:S02]  /*ce80*/  FADD.FTZ R136, R136, R135 ;  /* 0x0000008788887221 */ /* 0x000fe40000010000 */
[----:B------:R-:W-:Y:S02]  /*ce90*/  FADD.FTZ R138, R138, R137 ;  /* 0x000000898a8a7221 */ /* 0x000fe40000010000 */
[C---:B------:R-:W-:Y:S01]  /*cea0*/  HMMA.16816.F32.BF16 R24, R68.reuse, R82, R24 ;  /* 0x000000524418723c */ /* 0x040fe20000041818 */
[----:B------:R-:W2:Y:S01]  /*ceb0*/  LDSM.16.MT88.4 R80, [R208+0x3900] ;  /* 0x00390000d050783b */ /* 0x000ea20000004200 */
        /* <DEDUP_REMOVED lines=8> */
[----:B------:R-:W-:Y:S05]  /*cf40*/  LDSM.16.MT88.4 R84, [R210+0x1100] ;  /* 0x00110000d254783b */ /* 0x000fea0000004200 */
[----:B------:R-:W-:Y:S02]  /*cf50*/  MUFU.EX2 R171, R171 ;  /* 0x000000ab00ab7308 */ /* 0x000fe40000000800 */
[C---:B------:R-:W-:Y:S08]  /*cf60*/  HMMA.16816.F32.BF16 R36, R68.reuse, R88, R36 ;  /* 0x000000584424723c */ /* 0x040ff00000041824 */
[C---:B------:R-:W-:Y:S01]  /*cf70*/  HMMA.16816.F32.BF16 R40, R68.reuse, R90, R40 ;  /* 0x0000005a4428723c */ /* 0x040fe20000041828 */
[----:B------:R-:W-:Y:S01]  /*cf80*/  LDSM.16.MT88.4 R88, [R208+0x4100] ;  /* 0x00410000d058783b */ /* 0x000fe20000004200 */
[----:B------:R-:W-:Y:S06]  /*cf90*/  MUFU.EX2 R244, R244 ;  /* 0x000000f400f47308 */ /* 0x000fec0000000800 */
[C---:B-1----:R-:W-:Y:S04]  /*cfa0*/  HMMA.16816.F32.BF16 R44, R68.reuse, R72, R44 ;  /* 0x00000048442c723c */ /* 0x042fe8000004182c */
[----:B------:R-:W-:Y:S04]  /*cfb0*/  MUFU.EX2 R240, R240 ;  /* 0x000000f000f07308 */ /* 0x000fe80000000800 */
[C---:B------:R-:W-:Y:S01]  /*cfc0*/  HMMA.16816.F32.BF16 R48, R68.reuse, R74, R48 ;  /* 0x0000004a4430723c */ /* 0x040fe20000041830 */
[----:B------:R-:W1:Y:S05]  /*cfd0*/  LDSM.16.MT88.4 R72, [R212+0x1100] ;  /* 0x00110000d448783b */ /* 0x000e6a0000004200 */
[----:B------:R-:W-:Y:S02]  /*cfe0*/  MUFU.EX2 R241, R241 ;  /* 0x000000f100f17308 */ /* 0x000fe40000000800 */
[C---:B----4-:R-:W-:Y:S08]  /*cff0*/  HMMA.16816.F32.BF16 R52, R68.reuse, R76, R52 ;  /* 0x0000004c4434723c */ /* 0x050ff00000041834 */
[C---:B------:R-:W-:Y:S01]  /*d000*/  HMMA.16816.F32.BF16 R56, R68.reuse, R78, R56 ;  /* 0x0000004e4438723c */ /* 0x040fe20000041838 */
[----:B------:R-:W4:Y:S01]  /*d010*/  LDSM.16.MT88.4 R76, [R209+0x1100] ;  /* 0x00110000d14c783b */ /* 0x000f220000004200 */
[----:B------:R-:W-:Y:S06]  /*d020*/  MUFU.EX2 R167, R167 ;  /* 0x000000a700a77308 */ /* 0x000fec0000000800 */
[C---:B--2---:R-:W-:Y:S04]  /*d030*/  HMMA.16816.F32.BF16 R60, R68.reuse, R80, R60 ;  /* 0x00000050443c723c */ /* 0x044fe8000004183c */
[----:B------:R-:W-:Y:S04]  /*d040*/  MUFU.EX2 R170, R170 ;  /* 0x000000aa00aa7308 */ /* 0x000fe80000000800 */
[----:B------:R-:W-:Y:S01]  /*d050*/  HMMA.16816.F32.BF16 R64, R68, R82, R64 ;  /* 0x000000524440723c */ /* 0x000fe20000041840 */
[----:B------:R-:W2:Y:S05]  /*d060*/  LDSM.16.MT88.4 R80, [R208+0x1100] ;  /* 0x00110000d050783b */ /* 0x000eaa0000004200 */
[----:B------:R-:W-:Y:S01]  /*d070*/  MUFU.EX2 R142, R142 ;  /* 0x0000008e008e7308 */ /* 0x000fe20000000800 */
[----:B------:R-:W-:Y:S01]  /*d080*/  F2FP.BF16.PACK_AB R68, R155, R158 ;  /* 0x0000009e9b44723e */ /* 0x000fe200000010ff */
[----:B------:R-:W-:Y:S01]  /*d090*/  FADD.FTZ R158, R158, R141 ;  /* 0x0000008d9e9e7221 */ /* 0x000fe20000010000 */
[----:B---3--:R-:W-:Y:S03]  /*d0a0*/  F2FP.BF16.PACK_AB R69, R162, R159 ;  /* 0x0000009fa245723e */ /* 0x008fe600000010ff */
[----:B------:R-:W-:Y:S01]  /*d0b0*/  F2FP.BF16.PACK_AB R70, R166, R161 ;  /* 0x000000a1a646723e */ /* 0x000fe200000010ff */
[----:B------:R-:W-:Y:S01]  /*d0c0*/  FADD.FTZ R159, R159, R152 ;  /* 0x000000989f9f7221 */ /* 0x000fe20000010000 */
[----:B-----5:R-:W-:Y:S01]  /*d0d0*/  F2FP.BF16.PACK_AB R71, R168, R163 ;  /* 0x000000a3a847723e */ /* 0x020fe200000010ff */
[----:B------:R-:W-:Y:S01]  /*d0e0*/  FADD.FTZ R158, R155, R158 ;  /* 0x0000009e9b9e7221 */ /* 0x000fe20000010000 */
[----:B------:R-:W-:Y:S01]  /*d0f0*/  MUFU.EX2 R149, R149 ;  /* 0x0000009500957308 */ /* 0x000fe20000000800 */
[----:B------:R-:W-:Y:S02]  /*d100*/  FADD.FTZ R162, R162, R159 ;  /* 0x0000009fa2a27221 */ /* 0x000fe40000010000 */
[----:B------:R-:W-:Y:S02]  /*d110*/  FADD.FTZ R161, R161, R158 ;  /* 0x0000009ea1a17221 */ /* 0x000fe40000010000 */
[C---:B-1----:R-:W-:Y:S03]  /*d120*/  HMMA.16816.F32.BF16 R4, R68.reuse, R72, R4 ;  /* 0x000000484404723c */ /* 0x042fe60000041804 */
[----:B------:R-:W-:Y:S02]  /*d130*/  FADD.FTZ R163, R163, R162 ;  /* 0x000000a2a3a37221 */ /* 0x000fe40000010000 */
[----:B------:R-:W-:Y:S01]  /*d140*/  MUFU.EX2 R139, R139 ;  /* 0x0000008b008b7308 */ /* 0x000fe20000000800 */
[----:B------:R-:W-:Y:S02]  /*d150*/  FADD.FTZ R166, R166, R161 ;  /* 0x000000a1a6a67221 */ /* 0x000fe40000010000 */
[C---:B------:R-:W-:Y:S01]  /*d160*/  HMMA.16816.F32.BF16 R8, R68.reuse, R74, R8 ;  /* 0x0000004a4408723c */ /* 0x040fe20000041808 */
[----:B------:R-:W1:Y:S03]  /*d170*/  LDSM.16.MT88.4 R72, [R212+0x4100] ;  /* 0x00410000d448783b */ /* 0x000e660000004200 */
[----:B------:R-:W-:Y:S03]  /*d180*/  FADD.FTZ R168, R168, R163 ;  /* 0x000000a3a8a87221 */ /* 0x000fe60000010000 */
[----:B------:R-:W3:Y:S01]  /*d190*/  MUFU.EX2 R150, R150 ;  /* 0x0000009600967308 */ /* 0x000ee20000000800 */
[C---:B------:R-:W-:Y:S08]  /*d1a0*/  HMMA.16816.F32.BF16 R12, R68.reuse, R84, R12 ;  /* 0x00000054440c723c */ /* 0x040ff0000004180c */
[C---:B------:R-:W-:Y:S01]  /*d1b0*/  HMMA.16816.F32.BF16 R16, R68.reuse, R86, R16 ;  /* 0x000000564410723c */ /* 0x040fe20000041810 */
[----:B------:R-:W5:Y:S01]  /*d1c0*/  LDSM.16.MT88.4 R84, [R210+0x4100] ;  /* 0x00410000d254783b */ /* 0x000f620000004200 */
[----:B------:R-:W-:Y:S06]  /*d1d0*/  MUFU.EX2 R140, R140 ;  /* 0x0000008c008c7308 */ /* 0x000fec0000000800 */
[C---:B----4-:R-:W-:Y:S04]  /*d1e0*/  HMMA.16816.F32.BF16 R20, R68.reuse, R76, R20 ;  /* 0x0000004c4414723c */ /* 0x050fe80000041814 */
[----:B------:R3:W4:Y:S04]  /*d1f0*/  MUFU.EX2 R243, R125 ;  /* 0x0000007d00f37308 */ /* 0x0007280000000800 */
[C---:B------:R-:W-:Y:S01]  /*d200*/  HMMA.16816.F32.BF16 R24, R68.reuse, R78, R24 ;  /* 0x0000004e4418723c */ /* 0x040fe20000041818 */
[----:B------:R-:W5:Y:S05]  /*d210*/  LDSM.16.MT88.4 R76, [R209+0x4100] ;  /* 0x00410000d14c783b */ /* 0x000f6a0000004200 */
[----:B------:R-:W-:Y:S02]  /*d220*/  MUFU.EX2 R118, R118 ;  /* 0x0000007600767308 */ /* 0x000fe40000000800 */
[C---:B--2---:R-:W-:Y:S08]  /*d230*/  HMMA.16816.F32.BF16 R28, R68.reuse, R80, R28 ;  /* 0x00000050441c723c */ /* 0x044ff0000004181c */
[C---:B------:R-:W-:Y:S01]  /*d240*/  HMMA.16816.F32.BF16 R32, R68.reuse, R82, R32 ;  /* 0x000000524420723c */ /* 0x040fe20000041820 */
[----:B------:R-:W2:Y:S01]  /*d250*/  LDSM.16.MT88.4 R80, [R212+0x1900] ;  /* 0x00190000d450783b */ /* 0x000ea20000004200 */
[----:B------:R5:W5:Y:S02]  /*d260*/  MUFU.EX2 R117, R124 ;  /* 0x0000007c00757308 */ /* 0x000b640000000800 */
[----:B---3--:R-:W-:Y:S02]  /*d270*/  F2FP.BF16.PACK_AB R125, R150, R139 ;  /* 0x0000008b967d723e */ /* 0x008fe400000010ff */
[----:B----4-:R-:W-:Y:S02]  /*d280*/  F2FP.BF16.PACK_AB R126, R243, R140 ;  /* 0x0000008cf37e723e */ /* 0x010fe400000010ff */
[C---:B-1----:R-:W-:Y:S08]  /*d290*/  HMMA.16816.F32.BF16 R36, R68.reuse, R72, R36 ;  /* 0x000000484424723c */ /* 0x042ff00000041824 */
[C---:B------:R-:W-:Y:S01]  /*d2a0*/  HMMA.16816.F32.BF16 R40, R68.reuse, R74, R40 ;  /* 0x0000004a4428723c */ /* 0x040fe20000041828 */
[----:B------:R-:W1:Y:S07]  /*d2b0*/  LDSM.16.MT88.4 R72, [R210+0x1900] ;  /* 0x00190000d248783b */ /* 0x000e6e0000004200 */
[C---:B-----5:R-:W-:Y:S04]  /*d2c0*/  HMMA.16816.F32.BF16 R44, R68.reuse, R84, R44 ;  /* 0x00000054442c723c */ /* 0x060fe8000004182c */
[----:B------:R-:W-:Y:S02]  /*d2d0*/  F2FP.BF16.PACK_AB R124, R149, R142 ;  /* 0x0000008e957c723e */ /* 0x000fe400000010ff */
[----:B------:R-:W-:Y:S02]  /*d2e0*/  F2FP.BF16.PACK_AB R127, R117, R118 ;  /* 0x00000076757f723e */ /* 0x000fe400000010ff */
[C---:B------:R-:W-:Y:S01]  /*d2f0*/  HMMA.16816.F32.BF16 R48, R68.reuse, R86, R48 ;  /* 0x000000564430723c */ /* 0x040fe20000041830 */
[----:B------:R-:W-:Y:S07]  /*d300*/  LDSM.16.MT88.4 R84, [R208+0x1900] ;  /* 0x00190000d054783b */ /* 0x000fee0000004200 */
[C---:B------:R-:W-:Y:S08]  /*d310*/  HMMA.16816.F32.BF16 R52, R68.reuse, R76, R52 ;  /* 0x0000004c4434723c */ /* 0x040ff00000041834 */
[C---:B------:R-:W-:Y:S01]  /*d320*/  HMMA.16816.F32.BF16 R56, R68.reuse, R78, R56 ;  /* 0x0000004e4438723c */ /* 0x040fe20000041838 */
[----:B------:R-:W3:Y:S07]  /*d330*/  LDSM.16.MT88.4 R76, [R209+0x1900] ;  /* 0x00190000d14c783b */ /* 0x000eee0000004200 */
        /* <DEDUP_REMOVED lines=9> */
[----:B------:R-:W-:Y:S01]  /*d3d0*/  FADD.FTZ R169, R242, R169 ;  /* 0x000000a9f2a97221 */ /* 0x000fe20000010000 */
[----:B------:R-:W-:Y:S01]  /*d3e0*/  IADD3 R168, R238, -0x1, RZ ;  /* 0xffffffffeea87810 */ /* 0x000fe20007ffe0ff */
[----:B------:R-:W-:Y:S02]  /*d3f0*/  FADD.FTZ R244, R244, R171 ;  /* 0x000000abf4f47221 */ /* 0x000fe40000010000 */
[----:B------:R-:W-:Y:S01]  /*d400*/  FADD.FTZ R240, R240, R169 ;  /* 0x000000a9f0f07221 */ /* 0x000fe20000010000 */
[----:B------:R-:W-:Y:S01]  /*d410*/  MOV R238, R168 ;  /* 0x000000a800ee7202 */ /* 0x000fe20000000f00 */
[C---:B--2---:R-:W-:Y:S03]  /*d420*/  HMMA.16816.F32.BF16 R4, R68.reuse, R80, R4 ;  /* 0x000000504404723c */ /* 0x044fe60000041804 */
[----:B------:R-:W-:Y:S02]  /*d430*/  FADD.FTZ R167, R167, R244 ;  /* 0x000000f4a7a77221 */ /* 0x000fe40000010000 */
[----:B------:R-:W-:Y:S02]  /*d440*/  FADD.FTZ R241, R241, R240 ;  /* 0x000000f0f1f17221 */ /* 0x000fe40000010000 */
[----:B------:R-:W-:Y:S01]  /*d450*/  FADD.FTZ R170, R170, R167 ;  /* 0x000000a7aaaa7221 */ /* 0x000fe20000010000 */
[C---:B------:R-:W-:Y:S01]  /*d460*/  HMMA.16816.F32.BF16 R8, R68.reuse, R82, R8 ;  /* 0x000000524408723c */ /* 0x040fe20000041808 */
[----:B------:R-:W2:Y:S07]  /*d470*/  LDSM.16.MT88.4 R80, [R212+0x4900] ;  /* 0x00490000d450783b */ /* 0x000eae0000004200 */
        /* <DEDUP_REMOVED lines=8> */
[----:B------:R-:W-:Y:S07]  /*d500*/  LDSM.16.MT88.4 R84, [R208+0x2100] ;  /* 0x00210000d054783b */ /* 0x000fee0000004200 */
        /* <DEDUP_REMOVED lines=21> */
[C---:B---3--:R-:W-:Y:S03]  /*d660*/  HMMA.16816.F32.BF16 R4, R68.reuse, R76, R4 ;  /* 0x0000004c4404723c */ /* 0x048fe60000041804 */
[----:B------:R-:W-:Y:S02]  /*d670*/  FADD.FTZ R151, R151, R160 ;  /* 0x000000a097977221 */ /* 0x000fe40000010000 */
[----:B------:R-:W-:Y:S02]  /*d680*/  FADD.FTZ R153, R154, R153 ;  /* 0x000000999a997221 */ /* 0x000fe40000010000 */
[----:B------:R-:W-:Y:S01]  /*d690*/  FADD.FTZ R156, R156, R151 ;  /* 0x000000979c9c7221 */ /* 0x000fe20000010000 */
[C---:B------:R-:W-:Y:S01]  /*d6a0*/  HMMA.16816.F32.BF16 R8, R68.reuse, R78, R8 ;  /* 0x0000004e4408723c */ /* 0x040fe20000041808 */
[----:B------:R-:W3:Y:S03]  /*d6b0*/  LDSM.16.MT88.4 R76, [R212+0x5100] ;  /* 0x00510000d44c783b */ /* 0x000ee60000004200 */
[----:B------:R-:W-:Y:S02]  /*d6c0*/  FADD.FTZ R142, R142, R153 ;  /* 0x000000998e8e7221 */ /* 0x000fe40000010000 */
[----:B------:R-:W-:Y:S02]  /*d6d0*/  FADD.FTZ R139, R139, R156 ;  /* 0x0000009c8b8b7221 */ /* 0x000fe40000010000 */
[C---:B--2---:R-:W-:Y:S04]  /*d6e0*/  HMMA.16816.F32.BF16 R12, R68.reuse, R80, R12 ;  /* 0x00000050440c723c */ /* 0x044fe8000004180c */
[----:B------:R-:W-:Y:S02]  /*d6f0*/  FADD.FTZ R149, R149, R142 ;  /* 0x0000008e95957221 */ /* 0x000fe40000010000 */
[----:B------:R-:W-:Y:S02]  /*d700*/  FADD.FTZ R139, R150, R139 ;  /* 0x0000008b968b7221 */ /* 0x000fe40000010000 */
[C---:B------:R-:W-:Y:S01]  /*d710*/  HMMA.16816.F32.BF16 R16, R68.reuse, R82, R16 ;  /* 0x000000524410723c */ /* 0x040fe20000041810 */
[----:B------:R-:W2:Y:S03]  /*d720*/  LDSM.16.MT88.4 R80, [R210+0x5100] ;  /* 0x00510000d250783b */ /* 0x000ea60000004200 */
[----:B------:R-:W-:Y:S02]  /*d730*/  FADD.FTZ R140, R140, R149 ;  /* 0x000000958c8c7221 */ /* 0x000fe40000010000 */
[----:B------:R-:W-:Y:S02]  /*d740*/  FADD.FTZ R118, R118, R139 ;  /* 0x0000008b76767221 */ /* 0x000fe40000010000 */
[C---:B-1----:R-:W-:Y:S04]  /*d750*/  HMMA.16816.F32.BF16 R20, R68.reuse, R72, R20 ;  /* 0x000000484414723c */ /* 0x042fe80000041814 */
[----:B------:R-:W-:Y:S02]  /*d760*/  FADD.FTZ R228, R243, R140 ;  /* 0x0000008cf3e47221 */ /* 0x000fe40000010000 */
[----:B------:R-:W-:Y:S02]  /*d770*/  FADD.FTZ R229, R117, R118 ;  /* 0x0000007675e57221 */ /* 0x000fe40000010000 */
[C---:B------:R-:W-:Y:S01]  /*d780*/  HMMA.16816.F32.BF16 R24, R68.reuse, R74, R24 ;  /* 0x0000004a4418723c */ /* 0x040fe20000041818 */
[----:B------:R-:W1:Y:S07]  /*d790*/  LDSM.16.MT88.4 R72, [R208+0x5100] ;  /* 0x00510000d048783b */ /* 0x000e6e0000004200 */
[C---:B------:R-:W-:Y:S08]  /*d7a0*/  HMMA.16816.F32.BF16 R28, R68.reuse, R84, R28 ;  /* 0x00000054441c723c */ /* 0x040ff0000004181c */
[C---:B------:R-:W-:Y:S01]  /*d7b0*/  HMMA.16816.F32.BF16 R32, R68.reuse, R86, R32 ;  /* 0x000000564420723c */ /* 0x040fe20000041820 */
[----:B------:R-:W4:Y:S07]  /*d7c0*/  LDSM.16.MT88.4 R84, [R208+0x2900] ;  /* 0x00290000d054783b */ /* 0x000f2e0000004200 */
[C---:B---3--:R-:W-:Y:S08]  /*d7d0*/  HMMA.16816.F32.BF16 R36, R68.reuse, R76, R36 ;  /* 0x0000004c4424723c */ /* 0x048ff00000041824 */
[C---:B------:R-:W-:Y:S01]  /*d7e0*/  HMMA.16816.F32.BF16 R40, R68.reuse, R78, R40 ;  /* 0x0000004e4428723c */ /* 0x040fe20000041828 */
[----:B------:R-:W3:Y:S07]  /*d7f0*/  LDSM.16.MT88.4 R76, [R212+0x5900] ;  /* 0x00590000d44c783b */ /* 0x000eee0000004200 */
[C---:B--2---:R-:W-:Y:S08]  /*d800*/  HMMA.16816.F32.BF16 R44, R68.reuse, R80, R44 ;  /* 0x00000050442c723c */ /* 0x044ff0000004182c */
[C---:B------:R-:W-:Y:S08]  /*d810*/  HMMA.16816.F32.BF16 R48, R68.reuse, R82, R48 ;  /* 0x000000524430723c */ /* 0x040ff00000041830 */
[C---:B------:R-:W-:Y:S08]  /*d820*/  HMMA.16816.F32.BF16 R52, R68.reuse, R88, R52 ;  /* 0x000000584434723c */ /* 0x040ff00000041834 */
[C---:B------:R-:W-:Y:S08]  /*d830*/  HMMA.16816.F32.BF16 R56, R68.reuse, R90, R56 ;  /* 0x0000005a4438723c */ /* 0x040ff00000041838 */
[C---:B-1----:R-:W-:Y:S08]  /*d840*/  HMMA.16816.F32.BF16 R60, R68.reuse, R72, R60 ;  /* 0x00000048443c723c */ /* 0x042ff0000004183c */
[----:B------:R-:W-:Y:S01]  /*d850*/  HMMA.16816.F32.BF16 R64, R68, R74, R64 ;  /* 0x0000004a4440723c */ /* 0x000fe20000041840 */
[----:B------:R-:W1:Y:S07]  /*d860*/  LDSM.16.MT88.4 R68, [R210+0x5900] ;  /* 0x00590000d244783b */ /* 0x000e6e0000004200 */
[C---:B------:R-:W-:Y:S01]  /*d870*/  HMMA.16816.F32.BF16 R112, R124.reuse, R108, R4 ;  /* 0x0000006c7c70723c */ /* 0x040fe20000041804 */
[----:B------:R-:W2:Y:S07]  /*d880*/  LDSM.16.MT88.4 R4, [R209+0x5900] ;  /* 0x00590000d104783b */ /* 0x000eae0000004200 */
        /* <DEDUP_REMOVED lines=8> */
[C---:B---3--:R-:W-:Y:S08]  /*d910*/  HMMA.16816.F32.BF16 R80, R124.reuse, R76, R36 ;  /* 0x0000004c7c50723c */ /* 0x048ff00000041824 */
[C---:B------:R-:W-:Y:S08]  /*d920*/  HMMA.16816.F32.BF16 R76, R124.reuse, R78, R40 ;  /* 0x0000004e7c4c723c */ /* 0x040ff00000041828 */
[C---:B-1----:R-:W-:Y:S08]  /*d930*/  HMMA.16816.F32.BF16 R72, R124.reuse, R68, R44 ;  /* 0x000000447c48723c */ /* 0x042ff0000004182c */
[C---:B------:R-:W-:Y:S08]  /*d940*/  HMMA.16816.F32.BF16 R68, R124.reuse, R70, R48 ;  /* 0x000000467c44723c */ /* 0x040ff00000041830 */
[C---:B--2---:R-:W-:Y:S08]  /*d950*/  HMMA.16816.F32.BF16 R52, R124.reuse, R4, R52 ;  /* 0x000000047c34723c */ /* 0x044ff00000041834 */
[C---:B------:R-:W-:Y:S08]  /*d960*/  HMMA.16816.F32.BF16 R56, R124.reuse, R6, R56 ;  /* 0x000000067c38723c */ /* 0x040ff00000041838 */
[C---:B-----5:R-:W-:Y:S08]  /*d970*/  HMMA.16816.F32.BF16 R60, R124.reuse, R8, R60 ;  /* 0x000000087c3c723c */ /* 0x060ff0000004183c */
[----:B------:R-:W-:Y:S01]  /*d980*/  HMMA.16816.F32.BF16 R64, R124, R10, R64 ;  /* 0x0000000a7c40723c */ /* 0x000fe20000041840 */
[----:B------:R-:W-:-:S07]  /*d990*/  @P0 BRA `(.L_x_53) ;  /* 0xffffce9000000947 */ /* 0x000fce000383ffff */
.L_x_50:
[----:B------:R-:W-:-:S13]  /*d9a0*/  ISETP.GE.AND P0, PT, R168, R215, PT ;  /* 0x000000d7a800720c */ /* 0x000fda0003f06270 */
[----:B------:R-:W-:Y:S05]  /*d9b0*/  @!P0 BRA `(.L_x_54) ;  /* 0x000044f000008947 */ /* 0x000fea0003800000 */
[----:B------:R-:W-:Y:S01]  /*d9c0*/  SHF.R.S32.HI R4, RZ, 0x1f, R231 ;  /* 0x0000001fff047819 */ /* 0x000fe200000114e7 */
[----:B------:R-:W-:Y:S01]  /*d9d0*/  IMAD.MOV.U32 R2, RZ, RZ, R116 ;  /* 0x000000ffff027224 */ /* 0x000fe200078e0074 */
[C---:B------:R-:W-:Y:S01]  /*d9e0*/  SHF.L.U64.HI R233, R230.reuse, 0x1, R233 ;  /* 0x00000001e6e97819 */ /* 0x040fe200000102e9 */
[----:B------:R-:W-:Y:S01]  /*d9f0*/  IMAD.MOV.U32 R3, RZ, RZ, R0 ;  /* 0x000000ffff037224 */ /* 0x000fe200078e0000 */
[C---:B------:R-:W-:Y:S01]  /*da00*/  SHF.L.U64.HI R169, R231.reuse, 0x1, R4 ;  /* 0x00000001e7a97819 */ /* 0x040fe20000010204 */
[----:B------:R-:W-:Y:S01]  /*da10*/  IMAD.SHL.U32 R230, R230, 0x2, RZ ;  /* 0x00000002e6e67824 */ /* 0x000fe200078e00ff */
[----:B------:R-:W-:Y:S02]  /*da20*/  SHF.L.U32 R231, R231, 0x1, RZ ;  /* 0x00000001e7e77819 */ /* 0x000fe400000006ff */
.L_x_64:
[----:B------:R-:W-:Y:S04]  /*da30*/  DEPBAR.LE SB0, 0x0 ;  /* 0x000080000000791a */ /* 0x000fe80000000000 */
[----:B------:R-:W-:Y:S01]  /*da40*/  BAR.SYNC.DEFER_BLOCKING 0x0 ;  /* 0x0000000000007b1d */ /* 0x000fe20000010000 */
[----:B------:R-:W-:Y:S01]  /*da50*/  SHF.R.S32.HI R21, RZ, 0x1f, R217 ;  /* 0x0000001fff157819 */ /* 0x000fe200000114d9 */
[----:B------:R-:W-:Y:S01]  /*da60*/  IMAD.WIDE.U32 R30, R217, c[0x0][0x208], RZ ;  /* 0x00008200d91e7a25 */ /* 0x000fe200078e00ff */
[----:B------:R-:W-:Y:S03]  /*da70*/  SHF.R.S32.HI R29, RZ, 0x1f, R216 ;  /* 0x0000001fff1d7819 */ /* 0x000fe600000114d8 */
[----:B------:R-:W-:Y:S02]  /*da80*/  IMAD R21, R21, c[0x0][0x208], RZ ;  /* 0x0000820015157a24 */ /* 0x000fe400078e02ff */
[----:B------:R-:W-:Y:S02]  /*da90*/  IMAD R29, R29, c[0x0][0x218], RZ ;  /* 0x000086001d1d7a24 */ /* 0x000fe400078e02ff */
[----:B------:R-:W-:Y:S02]  /*daa0*/  IMAD R21, R217, c[0x0][0x20c], R21 ;  /* 0x00008300d9157a24 */ /* 0x000fe400078e0215 */
[C---:B------:R-:W-:Y:S03]  /*dab0*/  IMAD R29, R216.reuse, c[0x0][0x21c], R29 ;  /* 0x00008700d81d7a24 */ /* 0x040fe600078e021d */
[----:B------:R-:W-:Y:S05]  /*dac0*/  IADD3 R31, R31, R21, RZ ;  /* 0x000000151f1f7210 */ /* 0x000fea0007ffe0ff */
[----:B------:R-:W-:Y:S01]  /*dad0*/  IMAD.WIDE.U32 R30, R216, c[0x0][0x218], R30 ;  /* 0x00008600d81e7a25 */ /* 0x000fe200078e001e */
[----:B------:R-:W1:Y:S04]  /*dae0*/  LDSM.16.M88.4 R8, [R214+0x8100] ;  /* 0x00810000d608783b */ /* 0x000e680000000200 */
[----:B------:R-:W-:Y:S04]  /*daf0*/  IADD3 R0, P0, R30, UR18, RZ ;  /* 0x000000121e007c10 */ /* 0x000fe8000ff1e0ff */
[----:B------:R-:W-:Y:S02]  /*db00*/  IADD3.X R29, R31, UR16, R29, P0, !PT ;  /* 0x000000101f1d7c10 */ /* 0x000fe400087fe41d */
[C---:B------:R-:W-:Y:S01]  /*db10*/  LEA R45, P0, R0.reuse, c[0x0][0x1f8], 0x1 ;  /* 0x00007e00002d7a11 */ /* 0x040fe200078008ff */
[----:B------:R-:W2:Y:S03]  /*db20*/  LDSM.16.M88.4 R16, [R214+0x8900] ;  /* 0x00890000d610783b */ /* 0x000ea60000000200 */
[----:B------:R-:W-:Y:S05]  /*db30*/  LEA.HI.X R149, R0, c[0x0][0x1fc], R29, 0x1, P0 ;  /* 0x00007f0000957a11 */ /* 0x000fea00000f0c1d */
[----:B------:R-:W3:Y:S08]  /*db40*/  LDSM.16.M88.4 R24, [R214+0x9100] ;  /* 0x00910000d618783b */ /* 0x000ef00000000200 */
[----:B------:R-:W4:Y:S08]  /*db50*/  LDSM.16.M88.4 R32, [R214+0x9900] ;  /* 0x00990000d620783b */ /* 0x000f300000000200 */
[----:B------:R-:W5:Y:S01]  /*db60*/  LDSM.16.M88.4 R40, [R214+0xa100] ;  /* 0x00a10000d628783b */ /* 0x000f620000000200 */
[C---:B-1----:R-:W-:Y:S07]  /*db70*/  HMMA.16816.F32.BF16 R4, R120.reuse, R8, RZ ;  /* 0x000000087804723c */ /* 0x042fee00000418ff */
[----:B------:R-:W-:Y:S01]  /*db80*/  LDSM.16.M88.4 R48, [R214+0xa900] ;  /* 0x00a90000d630783b */ /* 0x000fe20000000200 */
[C---:B------:R-:W-:Y:S07]  /*db90*/  HMMA.16816.F32.BF16 R8, R120.reuse, R10, RZ ;  /* 0x0000000a7808723c */ /* 0x040fee00000418ff */
[----:B------:R-:W-:Y:S01]  /*dba0*/  LDSM.16.M88.4 R116, [R213] ;  /* 0x00000000d574783b */ /* 0x000fe20000000200 */
[C---:B--2---:R-:W-:Y:S07]  /*dbb0*/  HMMA.16816.F32.BF16 R12, R120.reuse, R16, RZ ;  /* 0x00000010780c723c */ /* 0x044fee00000418ff */
[----:B------:R-:W-:Y:S01]  /*dbc0*/  LDSM.16.M88.4 R124, [R207] ;  /* 0x00000000cf7c783b */ /* 0x000fe20000000200 */
[C---:B------:R-:W-:Y:S07]  /*dbd0*/  HMMA.16816.F32.BF16 R16, R120.reuse, R18, RZ ;  /* 0x000000127810723c */ /* 0x040fee00000418ff */
[----:B------:R-:W-:Y:S01]  /*dbe0*/  LDSM.16.M88.4 R128, [R206] ;  /* 0x00000000ce80783b */ /* 0x000fe20000000200 */
[C---:B---3--:R-:W-:Y:S07]  /*dbf0*/  HMMA.16816.F32.BF16 R20, R120.reuse, R24, RZ ;  /* 0x000000187814723c */ /* 0x048fee00000418ff */
[----:B------:R-:W-:Y:S01]  /*dc00*/  LDSM.16.M88.4 R132, [R205] ;  /* 0x00000000cd84783b */ /* 0x000fe20000000200 */
[C---:B------:R-:W-:Y:S07]  /*dc10*/  HMMA.16816.F32.BF16 R24, R120.reuse, R26, RZ ;  /* 0x0000001a7818723c */ /* 0x040fee00000418ff */
[----:B------:R-:W-:Y:S01]  /*dc20*/  LDSM.16.M88.4 R136, [R204] ;  /* 0x00000000cc88783b */ /* 0x000fe20000000200 */
[C---:B----4-:R-:W-:Y:S07]  /*dc30*/  HMMA.16816.F32.BF16 R28, R120.reuse, R32, RZ ;  /* 0x00000020781c723c */ /* 0x050fee00000418ff */
[----:B------:R-:W1:Y:S01]  /*dc40*/  SHFL.IDX PT, R156, R45, RZ, 0x181f ;  /* 0x00181fff2d9c7589 */ /* 0x000e6200000e0000 */
[C---:B------:R-:W-:Y:S07]  /*dc50*/  HMMA.16816.F32.BF16 R32, R120.reuse, R34, RZ ;  /* 0x000000227820723c */ /* 0x040fee00000418ff */
[----:B------:R-:W2:Y:S01]  /*dc60*/  SHFL.IDX PT, R44, R149, RZ, 0x181f ;  /* 0x00181fff952c7589 */ /* 0x000ea200000e0000 */
[C---:B-----5:R-:W-:Y:S07]  /*dc70*/  HMMA.16816.F32.BF16 R36, R120.reuse, R40, RZ ;  /* 0x000000287824723c */ /* 0x060fee00000418ff */
[----:B------:R-:W3:Y:S01]  /*dc80*/  SHFL.IDX PT, R148, R45, 0x2, 0x181f ;  /* 0x00581f002d947f89 */ /* 0x000ee200000e0000 */
[C---:B------:R-:W-:Y:S07]  /*dc90*/  HMMA.16816.F32.BF16 R40, R120.reuse, R42, RZ ;  /* 0x0000002a7828723c */ /* 0x040fee00000418ff */
[----:B------:R4:W5:Y:S01]  /*dca0*/  SHFL.IDX PT, R160, R45, 0x1, 0x181f ;  /* 0x00381f002da07f89 */ /* 0x00096200000e0000 */
[C---:B-1----:R-:W-:Y:S04]  /*dcb0*/  IADD3 R154, P2, R156.reuse, R231, RZ ;  /* 0x000000e79c9a7210 */ /* 0x042fe80007f5e0ff */
[-C--:B------:R-:W-:Y:S02]  /*dcc0*/  IADD3 R156, P0, R156, R230.reuse, RZ ;  /* 0x000000e69c9c7210 */ /* 0x080fe40007f1e0ff */
[C---:B--2---:R-:W-:Y:S01]  /*dcd0*/  IADD3.X R155, R44.reuse, R169, RZ, P2, !PT ;  /* 0x000000a92c9b7210 */ /* 0x044fe200017fe4ff */
[----:B------:R-:W1:Y:S01]  /*dce0*/  SHFL.IDX PT, R0, R149, 0x1, 0x181f ;  /* 0x00381f0095007f89 */ /* 0x000e6200000e0000 */
[----:B------:R-:W-:Y:S02]  /*dcf0*/  IADD3.X R157, R44, R233, RZ, P0, !PT ;  /* 0x000000e92c9d7210 */ /* 0x000fe400007fe4ff */
[-C--:B---3--:R-:W-:Y:S05]  /*dd00*/  IADD3 R162, P2, R148, R231.reuse, RZ ;  /* 0x000000e794a27210 */ /* 0x088fea0007f5e0ff */
[----:B------:R-:W-:Y:S01]  /*dd10*/  LDSM.16.M88.4 R140, [R203] ;  /* 0x00000000cb8c783b */ /* 0x000fe20000000200 */
[C---:B----4-:R-:W-:Y:S01]  /*dd20*/  HMMA.16816.F32.BF16 R44, R120.reuse, R48, RZ ;  /* 0x00000030782c723c */ /* 0x050fe200000418ff */
[C---:B-----5:R-:W-:Y:S06]  /*dd30*/  IADD3 R152, P0, R160.reuse, R231, RZ ;  /* 0x000000e7a0987210 */ /* 0x060fec0007f1e0ff */
[----:B------:R-:W-:Y:S01]  /*dd40*/  @!PT LDS RZ, [RZ] ;  /* 0x00000000fffff984 */ /* 0x000fe20000000800 */
[----:B------:R-:W-:Y:S01]  /*dd50*/  @!PT LDS RZ, [RZ] ;  /* 0x00000000fffff984 */ /* 0x000fe20000000800 */
[----:B------:R-:W-:Y:S01]  /*dd60*/  @!PT LDS RZ, [RZ] ;  /* 0x00000000fffff984 */ /* 0x000fe20000000800 */
[----:B------:R2:W-:Y:S01]  /*dd70*/  LDGSTS.E.BYPASS.LTC128B.128 [R226], [R154.64], !P4 ;  /* 0x000000009ae27fae */ /* 0x0005e2000e101d4e */
[-C--:B------:R-:W-:Y:S01]  /*dd80*/  IADD3 R160, P5, R160, R230.reuse, RZ ;  /* 0x000000e6a0a07210 */ /* 0x080fe20007fbe0ff */
[----:B------:R-:W-:Y:S06]  /*dd90*/  HMMA.16816.F32.BF16 R48, R120, R50, RZ ;  /* 0x000000327830723c */ /* 0x000fec00000418ff */
[----:B------:R3:W-:Y:S01]  /*dda0*/  LDGSTS.E.BYPASS.LTC128B.128 [R225], [R156.64], !P3 ;  /* 0x000000009ce17fae */ /* 0x0007e2000d901d4e */
[C---:B-1----:R-:W-:Y:S02]  /*ddb0*/  IADD3.X R153, R0.reuse, R169, RZ, P0, !PT ;  /* 0x000000a900997210 */ /* 0x042fe400007fe4ff */
[----:B------:R-:W-:Y:S01]  /*ddc0*/  IADD3.X R161, R0, R233, RZ, P5, !PT ;  /* 0x000000e900a17210 */ /* 0x000fe20002ffe4ff */
[C---:B------:R-:W-:Y:S04]  /*ddd0*/  HMMA.16816.F32.BF16 R4, R144.reuse, R116, R4 ;  /* 0x000000749004723c */ /* 0x040fe80000041804 */
[----:B------:R2:W-:Y:S01]  /*dde0*/  LDGSTS.E.BYPASS.LTC128B.128 [R224], [R152.64], !P4 ;  /* 0x0000000098e07fae */ /* 0x0005e2000e101d4e */
[----:B------:R-:W-:Y:S03]  /*ddf0*/  IADD3 R164, P0, R148, R230, RZ ;  /* 0x000000e694a47210 */ /* 0x000fe60007f1e0ff */
[C---:B------:R-:W-:Y:S04]  /*de00*/  HMMA.16816.F32.BF16 R8, R144.reuse, R118, R8 ;  /* 0x000000769008723c */ /* 0x040fe80000041808 */
[----:B------:R-:W1:Y:S04]  /*de10*/  SHFL.IDX PT, R150, R149, 0x2, 0x181f ;  /* 0x00581f0095967f89 */ /* 0x000e6800000e0000 */
[C---:B------:R-:W-:Y:S04]  /*de20*/  HMMA.16816.F32.BF16 R12, R144.reuse, R124, R12 ;  /* 0x0000007c900c723c */ /* 0x040fe8000004180c */
[----:B------:R4:W-:Y:S04]  /*de30*/  LDGSTS.E.BYPASS.LTC128B.128 [R223], [R160.64], !P3 ;  /* 0x00000000a0df7fae */ /* 0x0009e8000d901d4e */
[C---:B------:R-:W-:Y:S08]  /*de40*/  HMMA.16816.F32.BF16 R16, R144.reuse, R126, R16 ;  /* 0x0000007e9010723c */ /* 0x040ff00000041810 */
[C---:B------:R-:W-:Y:S04]  /*de50*/  HMMA.16816.F32.BF16 R20, R144.reuse, R128, R20 ;  /* 0x000000809014723c */ /* 0x040fe80000041814 */
[C---:B-1----:R-:W-:Y:S02]  /*de60*/  IADD3.X R163, R150.reuse, R169, RZ, P2, !PT ;  /* 0x000000a996a37210 */ /* 0x042fe400017fe4ff */
[----:B------:R-:W-:Y:S02]  /*de70*/  IADD3.X R165, R150, R233, RZ, P0, !PT ;  /* 0x000000e996a57210 */ /* 0x000fe400007fe4ff */
[C---:B------:R-:W-:Y:S01]  /*de80*/  HMMA.16816.F32.BF16 R24, R144.reuse, R130, R24 ;  /* 0x000000829018723c */ /* 0x040fe20000041818 */
[----:B------:R4:W-:Y:S02]  /*de90*/  LDGSTS.E.BYPASS.LTC128B.128 [R226+0x2000], [R162.64], !P4 ;  /* 0x02000000a2e27fae */ /* 0x0009e4000e101d4e */
[----:B------:R-:W-:Y:S05]  /*dea0*/  ISETP.GT.AND P0, PT, R168, R215, PT ;  /* 0x000000d7a800720c */ /* 0x000fea0003f04270 */
[C---:B------:R-:W-:Y:S01]  /*deb0*/  HMMA.16816.F32.BF16 R28, R144.reuse, R132, R28 ;  /* 0x00000084901c723c */ /* 0x040fe2000004181c */
[----:B------:R1:W-:Y:S07]  /*dec0*/  LDGSTS.E.BYPASS.LTC128B.128 [R226+0x5000], [R164.64], !P3 ;  /* 0x05000000a4e27fae */ /* 0x0003ee000d901d4e */
[C---:B------:R-:W-:Y:S01]  /*ded0*/  HMMA.16816.F32.BF16 R32, R144.reuse, R134, R32 ;  /* 0x000000869020723c */ /* 0x040fe20000041820 */
[----:B------:R-:W5:Y:S07]  /*dee0*/  LDSM.16.M88.4 R148, [R211+0x8100] ;  /* 0x00810000d394783b */ /* 0x000f6e0000000200 */
[C---:B------:R-:W-:Y:S01]  /*def0*/  HMMA.16816.F32.BF16 R36, R144.reuse, R136, R36 ;  /* 0x000000889024723c */ /* 0x040fe20000041824 */
[----:B------:R-:W0:Y:S07]  /*df00*/  LDGDEPBAR ;  /* 0x00000000000079af */ /* 0x000e2e0000000000 */
[C---:B------:R-:W-:Y:S01]  /*df10*/  HMMA.16816.F32.BF16 R40, R144.reuse, R138, R40 ;  /* 0x0000008a9028723c */ /* 0x040fe20000041828 */
[----:B------:R-:W1:Y:S07]  /*df20*/  LDSM.16.M88.4 R116, [R211+0x8900] ;  /* 0x00890000d374783b */ /* 0x000e6e0000000200 */
[C---:B------:R-:W-:Y:S01]  /*df30*/  HMMA.16816.F32.BF16 R44, R144.reuse, R140, R44 ;  /* 0x0000008c902c723c */ /* 0x040fe2000004182c */
[----:B------:R-:W1:Y:S07]  /*df40*/  LDSM.16.M88.4 R124, [R211+0x9100] ;  /* 0x00910000d37c783b */ /* 0x000e6e0000000200 */
[----:B------:R-:W-:Y:S01]  /*df50*/  HMMA.16816.F32.BF16 R48, R144, R142, R48 ;  /* 0x0000008e9030723c */ /* 0x000fe20000041830 */
[----:B--2---:R-:W2:Y:S07]  /*df60*/  LDSM.16.M88.4 R152, [R211+0x9900] ;  /* 0x00990000d398783b */ /* 0x004eae0000000200 */
[C---:B-----5:R-:W-:Y:S01]  /*df70*/  HMMA.16816.F32.BF16 R4, R172.reuse, R148, R4 ;  /* 0x00000094ac04723c */ /* 0x060fe20000041804 */
[----:B---3--:R-:W3:Y:S07]  /*df80*/  LDSM.16.M88.4 R156, [R211+0xa100] ;  /* 0x00a10000d39c783b */ /* 0x008eee0000000200 */
[C---:B------:R-:W-:Y:S01]  /*df90*/  HMMA.16816.F32.BF16 R8, R172.reuse, R150, R8 ;  /* 0x00000096ac08723c */ /* 0x040fe20000041808 */
[----:B----4-:R-:W4:Y:S07]  /*dfa0*/  LDSM.16.M88.4 R160, [R211+0xa900] ;  /* 0x00a90000d3a0783b */ /* 0x010f2e0000000200 */
[C---:B-1----:R-:W-:Y:S01]  /*dfb0*/  HMMA.16816.F32.BF16 R12, R172.reuse, R116, R12 ;  /* 0x00000074ac0c723c */ /* 0x042fe2000004180c */
[----:B------:R-:W1:Y:S07]  /*dfc0*/  LDSM.16.M88.4 R128, [R202] ;  /* 0x00000000ca80783b */ /* 0x000e6e0000000200 */
[C---:B------:R-:W-:Y:S01]  /*dfd0*/  HMMA.16816.F32.BF16 R16, R172.reuse, R118, R16 ;  /* 0x00000076ac10723c */ /* 0x040fe20000041810 */
[----:B------:R-:W5:Y:S07]  /*dfe0*/  LDSM.16.M88.4 R132, [R202+0x800] ;  /* 0x00080000ca84783b */ /* 0x000f6e0000000200 */
[C---:B------:R-:W-:Y:S01]  /*dff0*/  HMMA.16816.F32.BF16 R20, R172.reuse, R124, R20 ;  /* 0x0000007cac14723c */ /* 0x040fe20000041814 */
[----:B------:R-:W1:Y:S07]  /*e000*/  LDSM.16.M88.4 R136, [R202+0x1000] ;  /* 0x00100000ca88783b */ /* 0x000e6e0000000200 */
[C---:B------:R-:W-:Y:S01]  /*e010*/  HMMA.16816.F32.BF16 R24, R172.reuse, R126, R24 ;  /* 0x0000007eac18723c */ /* 0x040fe20000041818 */
[----:B------:R-:W1:Y:S07]  /*e020*/  LDSM.16.M88.4 R140, [R202+0x1800] ;  /* 0x00180000ca8c783b */ /* 0x000e6e0000000200 */
[C---:B--2---:R-:W-:Y:S01]  /*e030*/  HMMA.16816.F32.BF16 R28, R172.reuse, R152, R28 ;  /* 0x00000098ac1c723c */ /* 0x044fe2000004181c */
[----:B------:R-:W2:Y:S07]  /*e040*/  LDSM.16.M88.4 R148, [R202+0x2000] ;  /* 0x00200000ca94783b */ /* 0x000eae0000000200 */
[C---:B------:R-:W-:Y:S01]  /*e050*/  HMMA.16816.F32.BF16 R32, R172.reuse, R154, R32 ;  /* 0x0000009aac20723c */ /* 0x040fe20000041820 */
[----:B------:R-:W2:Y:S07]  /*e060*/  LDSM.16.M88.4 R116, [R202+0x2800] ;  /* 0x00280000ca74783b */ /* 0x000eae0000000200 */
[C---:B---3--:R-:W-:Y:S01]  /*e070*/  HMMA.16816.F32.BF16 R36, R172.reuse, R156, R36 ;  /* 0x0000009cac24723c */ /* 0x048fe20000041824 */
[----:B------:R-:W3:Y:S07]  /*e080*/  LDSM.16.M88.4 R124, [R214+0xb100] ;  /* 0x00b10000d67c783b */ /* 0x000eee0000000200 */
[C---:B------:R-:W-:Y:S01]  /*e090*/  HMMA.16816.F32.BF16 R40, R172.reuse, R158, R40 ;  /* 0x0000009eac28723c */ /* 0x040fe20000041828 */
[----:B------:R-:W2:Y:S07]  /*e0a0*/  LDSM.16.M88.4 R152, [R214+0xb900] ;  /* 0x00b90000d698783b */ /* 0x000eae0000000200 */
[C---:B----4-:R-:W-:Y:S01]  /*e0b0*/  HMMA.16816.F32.BF16 R44, R172.reuse, R160, R44 ;  /* 0x000000a0ac2c723c */ /* 0x050fe2000004182c */
[----:B------:R-:W4:Y:S07]  /*e0c0*/  LDSM.16.M88.4 R156, [R214+0xc100] ;  /* 0x00c10000d69c783b */ /* 0x000f2e0000000200 */
[----:B------:R-:W-:Y:S01]  /*e0d0*/  HMMA.16816.F32.BF16 R48, R172, R162, R48 ;  /* 0x000000a2ac30723c */ /* 0x000fe20000041830 */
[----:B------:R-:W2:Y:S07]  /*e0e0*/  LDSM.16.M88.4 R160, [R214+0xc900] ;  /* 0x00c90000d6a0783b */ /* 0x000eae0000000200 */
[C---:B-1----:R-:W-:Y:S01]  /*e0f0*/  HMMA.16816.F32.BF16 R4, R176.reuse, R128, R4 ;  /* 0x00000080b004723c */ /* 0x042fe20000041804 */
[----:B------:R-:W-:Y:S07]  /*e100*/  LDSM.16.M88.4 R164, [R211+0xd900] ;  /* 0x00d90000d3a4783b */ /* 0x000fee0000000200 */
[C---:B------:R-:W-:Y:S01]  /*e110*/  HMMA.16816.F32.BF16 R8, R176.reuse, R130, R8 ;  /* 0x00000082b008723c */ /* 0x040fe20000041808 */
[----:B------:R-:W1:Y:S07]  /*e120*/  LDSM.16.M88.4 R128, [R214+0xd100] ;  /* 0x00d10000d680783b */ /* 0x000e6e0000000200 */
[C---:B-----5:R-:W-:Y:S08]  /*e130*/  HMMA.16816.F32.BF16 R12, R176.reuse, R132, R12 ;  /* 0x00000084b00c723c */ /* 0x060ff0000004180c */
[C---:B------:R-:W-:Y:S01]  /*e140*/  HMMA.16816.F32.BF16 R16, R176.reuse, R134, R16 ;  /* 0x00000086b010723c */ /* 0x040fe20000041810 */
[----:B------:R-:W5:Y:S07]  /*e150*/  LDSM.16.M88.4 R132, [R214+0xd900] ;  /* 0x00d90000d684783b */ /* 0x000f6e0000000200 */
[C---:B------:R-:W-:Y:S08]  /*e160*/  HMMA.16816.F32.BF16 R20, R176.reuse, R136, R20 ;  /* 0x00000088b014723c */ /* 0x040ff00000041814 */
[C---:B------:R-:W-:Y:S01]  /*e170*/  HMMA.16816.F32.BF16 R24, R176.reuse, R138, R24 ;  /* 0x0000008ab018723c */ /* 0x040fe20000041818 */
[----:B------:R-:W1:Y:S07]  /*e180*/  LDSM.16.M88.4 R136, [R201] ;  /* 0x00000000c988783b */ /* 0x000e6e0000000200 */
[C---:B------:R-:W-:Y:S08]  /*e190*/  HMMA.16816.F32.BF16 R28, R176.reuse, R140, R28 ;  /* 0x0000008cb01c723c */ /* 0x040ff0000004181c */
[C---:B------:R-:W-:Y:S01]  /*e1a0*/  HMMA.16816.F32.BF16 R32, R176.reuse, R142, R32 ;  /* 0x0000008eb020723c */ /* 0x040fe20000041820 */
[----:B------:R-:W1:Y:S07]  /*e1b0*/  LDSM.16.M88.4 R140, [R200] ;  /* 0x00000000c88c783b */ /* 0x000e6e0000000200 */
[C---:B--2---:R-:W-:Y:S08]  /*e1c0*/  HMMA.16816.F32.BF16 R36, R176.reuse, R148, R36 ;  /* 0x00000094b024723c */ /* 0x044ff00000041824 */
[C---:B------:R-:W-:Y:S01]  /*e1d0*/  HMMA.16816.F32.BF16 R40, R176.reuse, R150, R40 ;  /* 0x00000096b028723c */ /* 0x040fe20000041828 */
[----:B------:R-:W-:Y:S07]  /*e1e0*/  LDSM.16.M88.4 R148, [R197] ;  /* 0x00000000c594783b */ /* 0x000fee0000000200 */
[C---:B------:R-:W-:Y:S08]  /*e1f0*/  HMMA.16816.F32.BF16 R44, R176.reuse, R116, R44 ;  /* 0x00000074b02c723c */ /* 0x040ff0000004182c */
[----:B------:R-:W-:Y:S01]  /*e200*/  HMMA.16816.F32.BF16 R48, R176, R118, R48 ;  /* 0x00000076b030723c */ /* 0x000fe20000041830 */
[----:B------:R-:W2:Y:S07]  /*e210*/  LDSM.16.M88.4 R116, [R199] ;  /* 0x00000000c774783b */ /* 0x000eae0000000200 */
[C---:B---3--:R-:W-:Y:S08]  /*e220*/  HMMA.16816.F32.BF16 R4, R180.reuse, R124, R4 ;  /* 0x0000007cb404723c */ /* 0x048ff00000041804 */
[C---:B------:R-:W-:Y:S01]  /*e230*/  HMMA.16816.F32.BF16 R8, R180.reuse, R126, R8 ;  /* 0x0000007eb408723c */ /* 0x040fe20000041808 */
[----:B------:R-:W3:Y:S07]  /*e240*/  LDSM.16.M88.4 R124, [R198] ;  /* 0x00000000c67c783b */ /* 0x000eee0000000200 */
[C---:B------:R-:W-:Y:S08]  /*e250*/  HMMA.16816.F32.BF16 R12, R180.reuse, R152, R12 ;  /* 0x00000098b40c723c */ /* 0x040ff0000004180c */
[C---:B------:R-:W-:Y:S01]  /*e260*/  HMMA.16816.F32.BF16 R16, R180.reuse, R154, R16 ;  /* 0x0000009ab410723c */ /* 0x040fe20000041810 */
[----:B------:R-:W2:Y:S07]  /*e270*/  LDSM.16.M88.4 R152, [R196] ;  /* 0x00000000c498783b */ /* 0x000eae0000000200 */
[C---:B----4-:R-:W-:Y:S08]  /*e280*/  HMMA.16816.F32.BF16 R20, R180.reuse, R156, R20 ;  /* 0x0000009cb414723c */ /* 0x050ff00000041814 */
[C---:B------:R-:W-:Y:S01]  /*e290*/  HMMA.16816.F32.BF16 R24, R180.reuse, R158, R24 ;  /* 0x0000009eb418723c */ /* 0x040fe20000041818 */
[----:B------:R-:W4:Y:S07]  /*e2a0*/  LDSM.16.M88.4 R156, [R211+0xb100] ;  /* 0x00b10000d39c783b */ /* 0x000f2e0000000200 */
[C---:B------:R-:W-:Y:S08]  /*e2b0*/  HMMA.16816.F32.BF16 R28, R180.reuse, R160, R28 ;  /* 0x000000a0b41c723c */ /* 0x040ff0000004181c */
[C---:B------:R-:W-:Y:S01]  /*e2c0*/  HMMA.16816.F32.BF16 R32, R180.reuse, R162, R32 ;  /* 0x000000a2b420723c */ /* 0x040fe20000041820 */
[----:B------:R-:W-:Y:S07]  /*e2d0*/  LDSM.16.M88.4 R160, [R211+0xd100] ;  /* 0x00d10000d3a0783b */ /* 0x000fee0000000200 */
[C---:B-1----:R-:W-:Y:S08]  /*e2e0*/  HMMA.16816.F32.BF16 R36, R180.reuse, R128, R36 ;  /* 0x00000080b424723c */ /* 0x042ff00000041824 */
[C---:B------:R-:W-:Y:S01]  /*e2f0*/  HMMA.16816.F32.BF16 R40, R180.reuse, R130, R40 ;  /* 0x00000082b428723c */ /* 0x040fe20000041828 */
[----:B------:R-:W1:Y:S07]  /*e300*/  LDSM.16.M88.4 R128, [R211+0xb900] ;  /* 0x00b90000d380783b */ /* 0x000e6e0000000200 */
[C---:B-----5:R-:W-:Y:S08]  /*e310*/  HMMA.16816.F32.BF16 R44, R180.reuse, R132, R44 ;  /* 0x00000084b42c723c */ /* 0x060ff0000004182c */
[----:B------:R-:W-:Y:S01]  /*e320*/  HMMA.16816.F32.BF16 R48, R180, R134, R48 ;  /* 0x00000086b430723c */ /* 0x000fe20000041830 */
[----:B------:R-:W5:Y:S07]  /*e330*/  LDSM.16.M88.4 R132, [R211+0xc100] ;  /* 0x00c10000d384783b */ /* 0x000f6e0000000200 */
[C---:B------:R-:W-:Y:S08]  /*e340*/  HMMA.16816.F32.BF16 R4, R184.reuse, R136, R4 ;  /* 0x00000088b804723c */ /* 0x040ff00000041804 */
[C---:B------:R-:W-:Y:S01]  /*e350*/  HMMA.16816.F32.BF16 R8, R184.reuse, R138, R8 ;  /* 0x0000008ab808723c */ /* 0x040fe20000041808 */
[----:B------:R-:W1:Y:S07]  /*e360*/  LDSM.16.M88.4 R136, [R211+0xc900] ;  /* 0x00c90000d388783b */ /* 0x000e6e0000000200 */
[C---:B------:R-:W-:Y:S08]  /*e370*/  HMMA.16816.F32.BF16 R12, R184.reuse, R140, R12 ;  /* 0x0000008cb80c723c */ /* 0x040ff0000004180c */
[C---:B------:R-:W-:Y:S01]  /*e380*/  HMMA.16816.F32.BF16 R16, R184.reuse, R142, R16 ;  /* 0x0000008eb810723c */ /* 0x040fe20000041810 */
[----:B------:R-:W1:Y:S07]  /*e390*/  LDSM.16.M88.4 R140, [R202+0x3000] ;  /* 0x00300000ca8c783b */ /* 0x000e6e0000000200 */
[C---:B--2---:R-:W-:Y:S08]  /*e3a0*/  HMMA.16816.F32.BF16 R20, R184.reuse, R116, R20 ;  /* 0x00000074b814723c */ /* 0x044ff00000041814 */
[C---:B------:R-:W-:Y:S01]  /*e3b0*/  HMMA.16816.F32.BF16 R24, R184.reuse, R118, R24 ;  /* 0x00000076b818723c */ /* 0x040fe20000041818 */
[----:B------:R-:W2:Y:S07]  /*e3c0*/  LDSM.16.M88.4 R116, [R202+0x3800] ;  /* 0x00380000ca74783b */ /* 0x000eae0000000200 */
        /* <DEDUP_REMOVED lines=8> */
[C---:B-1----:R-:W-:Y:S08]  /*e450*/  HMMA.16816.F32.BF16 R12, R188.reuse, R128, R12 ;  /* 0x00000080bc0c723c */ /* 0x042ff0000004180c */
[C---:B------:R-:W-:Y:S08]  /*e460*/  HMMA.16816.F32.BF16 R16, R188.reuse, R130, R16 ;  /* 0x00000082bc10723c */ /* 0x040ff00000041810 */
        /* <DEDUP_REMOVED lines=10> */
[C---:B--2---:R-:W-:Y:S08]  /*e510*/  HMMA.16816.F32.BF16 R12, R192.reuse, R116, R12 ;  /* 0x00000074c00c723c */ /* 0x044ff0000004180c */
[----:B------:R-:W-:Y:S01]  /*e520*/  FMUL.FTZ R0, R4, c[0x0][0x320] ;  /* 0x0000c80004007a20 */ /* 0x000fe20000410000 */
[C---:B------:R-:W-:Y:S03]  /*e530*/  HMMA.16816.F32.BF16 R16, R192.reuse, R118, R16 ;  /* 0x00000076c010723c */ /* 0x040fe60000041810 */
[----:B------:R-:W-:Y:S02]  /*e540*/  FMUL.FTZ R126, R5, c[0x0][0x320] ;  /* 0x0000c800057e7a20 */ /* 0x000fe40000410000 */
[----:B------:R-:W1:Y:S01]  /*e550*/  MUFU.TANH R0, R0 ;  /* 0x0000000000007308 */ /* 0x000e620000002400 */
[----:B------:R-:W-:Y:S02]  /*e560*/  FMUL.FTZ R124, R6, c[0x0][0x320] ;  /* 0x0000c800067c7a20 */ /* 0x000fe40000410000 */
[----:B------:R-:W-:Y:S04]  /*e570*/  FMUL.FTZ R9, R9, c[0x0][0x320] ;  /* 0x0000c80009097a20 */ /* 0x000fe80000410000 */
[----:B------:R-:W-:Y:S02]  /*e580*/  FMUL.FTZ R10, R10, c[0x0][0x320] ;  /* 0x0000c8000a0a7a20 */ /* 0x000fe40000410000 */
[----:B------:R-:W-:Y:S01]  /*e590*/  FMUL.FTZ R11, R11, c[0x0][0x320] ;  /* 0x0000c8000b0b7a20 */ /* 0x000fe20000410000 */
[----:B------:R-:W2:Y:S01]  /*e5a0*/  MUFU.TANH R128, R9 ;  /* 0x0000000900807308 */ /* 0x000ea20000002400 */
[----:B------:R-:W-:Y:S02]  /*e5b0*/  FMUL.FTZ R125, R7, c[0x0][0x320] ;  /* 0x0000c800077d7a20 */ /* 0x000fe40000410000 */
[----:B------:R-:W3:Y:S01]  /*e5c0*/  LDSM.16.M88.4 R4, [R202+0x4000] ;  /* 0x00400000ca04783b */ /* 0x000ee20000000200 */
[----:B------:R-:W-:Y:S02]  /*e5d0*/  FMUL.FTZ R127, R8, c[0x0][0x320] ;  /* 0x0000c800087f7a20 */ /* 0x000fe40000410000 */
[----:B------:R-:W-:Y:S02]  /*e5e0*/  FMUL.FTZ R118, R12, c[0x0][0x320] ;  /* 0x0000c8000c767a20 */ /* 0x000fe40000410000 */
[----:B------:R-:W-:Y:S02]  /*e5f0*/  FMUL.FTZ R12, R13, c[0x0][0x320] ;  /* 0x0000c8000d0c7a20 */ /* 0x000fe40000410000 */
[----:B------:R-:W4:Y:S01]  /*e600*/  MUFU.TANH R116, R10 ;  /* 0x0000000a00747308 */ /* 0x000f220000002400 */
[----:B------:R-:W-:Y:S02]  /*e610*/  FMUL.FTZ R163, R14, c[0x0][0x320] ;  /* 0x0000c8000ea37a20 */ /* 0x000fe40000410000 */
[----:B------:R-:W-:Y:S02]  /*e620*/  FMUL.FTZ R13, R16, c[0x0][0x320] ;  /* 0x0000c800100d7a20 */ /* 0x000fe40000410000 */
[----:B------:R-:W-:Y:S02]  /*e630*/  FMUL.FTZ R14, R17, c[0x0][0x320] ;  /* 0x0000c800110e7a20 */ /* 0x000fe40000410000 */
[----:B------:R-:W-:Y:S02]  /*e640*/  FMUL.FTZ R15, R15, c[0x0][0x320] ;  /* 0x0000c8000f0f7a20 */ /* 0x000fe40000410000 */
[----:B------:R-:W-:Y:S01]  /*e650*/  FMUL.FTZ R18, R18, c[0x0][0x320] ;  /* 0x0000c80012127a20 */ /* 0x000fe20000410000 */
[----:B------:R5:W1:Y:S01]  /*e660*/  MUFU.TANH R117, R11 ;  /* 0x0000000b00757308 */ /* 0x000a620000002400 */
[----:B------:R-:W-:Y:S09]  /*e670*/  FMUL.FTZ R19, R19, c[0x0][0x320] ;  /* 0x0000c80013137a20 */ /* 0x000ff20000410000 */
[----:B------:R-:W1:Y:S10]  /*e680*/  MUFU.TANH R126, R126 ;  /* 0x0000007e007e7308 */ /* 0x000e740000002400 */
[----:B------:R-:W1:Y:S01]  /*e690*/  MUFU.TANH R124, R124 ;  /* 0x0000007c007c7308 */ /* 0x000e620000002400 */
[C---:B---3--:R-:W-:Y:S01]  /*e6a0*/  HMMA.16816.F32.BF16 R20, R192.reuse, R4, R20 ;  /* 0x00000004c014723c */ /* 0x048fe20000041814 */
[----:B-----5:R-:W3:Y:S08]  /*e6b0*/  LDSM.16.M88.4 R8, [R202+0x4800] ;  /* 0x00480000ca08783b */ /* 0x020ef00000000200 */
[----:B------:R-:W1:Y:S01]  /*e6c0*/  MUFU.TANH R125, R125 ;  /* 0x0000007d007d7308 */ /* 0x000e620000002400 */
[C---:B------:R-:W-:Y:S01]  /*e6d0*/  HMMA.16816.F32.BF16 R24, R192.reuse, R6, R24 ;  /* 0x00000006c018723c */ /* 0x040fe20000041818 */
[----:B------:R-:W5:Y:S08]  /*e6e0*/  LDSM.16.M88.4 R4, [R202+0x5000] ;  /* 0x00500000ca04783b */ /* 0x000f700000000200 */
[----:B------:R-:W1:Y:S05]  /*e6f0*/  MUFU.TANH R127, R127 ;  /* 0x0000007f007f7308 */ /* 0x000e6a0000002400 */
[----:B------:R-:W-:Y:S02]  /*e700*/  FMUL.FTZ R166, R20, c[0x0][0x320] ;  /* 0x0000c80014a67a20 */ /* 0x000fe40000410000 */
[----:B------:R-:W-:Y:S03]  /*e710*/  FMUL.FTZ R21, R21, c[0x0][0x320] ;  /* 0x0000c80015157a20 */ /* 0x000fe60000410000 */
[----:B------:R-:W1:Y:S01]  /*e720*/  MUFU.TANH R118, R118 ;  /* 0x0000007600767308 */ /* 0x000e620000002400 */
[----:B------:R-:W-:Y:S02]  /*e730*/  FMUL.FTZ R22, R22, c[0x0][0x320] ;  /* 0x0000c80016167a20 */ /* 0x000fe40000410000 */
[----:B------:R-:W-:Y:S02]  /*e740*/  FMUL.FTZ R23, R23, c[0x0][0x320] ;  /* 0x0000c80017177a20 */ /* 0x000fe40000410000 */
[----:B------:R-:W-:Y:S02]  /*e750*/  FMUL.FTZ R158, R24, c[0x0][0x320] ;  /* 0x0000c800189e7a20 */ /* 0x000fe40000410000 */
[----:B------:R-:W-:Y:S02]  /*e760*/  FMUL.FTZ R25, R25, c[0x0][0x320] ;  /* 0x0000c80019197a20 */ /* 0x000fe40000410000 */
[----:B------:R-:W-:Y:S01]  /*e770*/  FMUL.FTZ R26, R26, c[0x0][0x320] ;  /* 0x0000c8001a1a7a20 */ /* 0x000fe20000410000 */
[----:B------:R-:W1:Y:S01]  /*e780*/  MUFU.TANH R12, R12 ;  /* 0x0000000c000c7308 */ /* 0x000e620000002400 */
[----:B------:R-:W-:Y:S01]  /*e790*/  FMUL.FTZ R27, R27, c[0x0][0x320] ;  /* 0x0000c8001b1b7a20 */ /* 0x000fe20000410000 */
[C---:B---3--:R-:W-:Y:S08]  /*e7a0*/  HMMA.16816.F32.BF16 R28, R192.reuse, R8, R28 ;  /* 0x00000008c01c723c */ /* 0x048ff0000004181c */
[----:B------:R-:W3:Y:S01]  /*e7b0*/  MUFU.TANH R163, R163 ;  /* 0x000000a300a37308 */ /* 0x000ee20000002400 */
[C---:B------:R-:W-:Y:S01]  /*e7c0*/  HMMA.16816.F32.BF16 R32, R192.reuse, R10, R32 ;  /* 0x0000000ac020723c */ /* 0x040fe20000041820 */
[----:B------:R-:W1:Y:S01]  /*e7d0*/  LDSM.16.M88.4 R8, [R202+0x5800] ;  /* 0x00580000ca08783b */ /* 0x000e620000000200 */
[----:B------:R-:W-:Y:S07]  /*e7e0*/  DEPBAR.LE SB0, 0x0 ;  /* 0x000080000000791a */ /* 0x000fee0000000000 */
[----:B------:R1:W1:Y:S01]  /*e7f0*/  MUFU.TANH R151, R15 ;  /* 0x0000000f00977308 */ /* 0x0002620000002400 */
[----:B------:R-:W-:Y:S01]  /*e800*/  BAR.SYNC.DEFER_BLOCKING 0x0 ;  /* 0x0000000000007b1d */ /* 0x000fe20000010000 */
[C---:B-----5:R-:W-:Y:S05]  /*e810*/  HMMA.16816.F32.BF16 R36, R192.reuse, R4, R36 ;  /* 0x00000004c024723c */ /* 0x060fea0000041824 */
[----:B------:R-:W-:Y:S03]  /*e820*/  FMUL.FTZ R234, R28, c[0x0][0x320] ;  /* 0x0000c8001cea7a20 */ /* 0x000fe60000410000 */
[----:B------:R-:W2:Y:S01]  /*e830*/  MUFU.TANH R13, R13 ;  /* 0x0000000d000d7308 */ /* 0x000ea20000002400 */
[C---:B------:R-:W-:Y:S03]  /*e840*/  HMMA.16816.F32.BF16 R40, R192.reuse, R6, R40 ;  /* 0x00000006c028723c */ /* 0x040fe60000041828 */
[----:B------:R-:W-:Y:S02]  /*e850*/  FMUL.FTZ R29, R29, c[0x0][0x320] ;  /* 0x0000c8001d1d7a20 */ /* 0x000fe40000410000 */
[----:B------:R-:W-:Y:S02]  /*e860*/  FMUL.FTZ R236, R32, c[0x0][0x320] ;  /* 0x0000c80020ec7a20 */ /* 0x000fe40000410000 */
[----:B------:R-:W-:Y:S02]  /*e870*/  FMUL.FTZ R30, R30, c[0x0][0x320] ;  /* 0x0000c8001e1e7a20 */ /* 0x000fe40000410000 */
[----:B------:R-:W2:Y:S03]  /*e880*/  MUFU.TANH R14, R14 ;  /* 0x0000000e000e7308 */ /* 0x000ea60000002400 */
[----:B------:R-:W-:Y:S02]  /*e890*/  FMUL.FTZ R31, R31, c[0x0][0x320] ;  /* 0x0000c8001f1f7a20 */ /* 0x000fe40000410000 */
[----:B------:R-:W-:Y:S02]  /*e8a0*/  FMUL.FTZ R33, R33, c[0x0][0x320] ;  /* 0x0000c80021217a20 */ /* 0x000fe40000410000 */
[----:B------:R-:W-:Y:S02]  /*e8b0*/  FMUL.FTZ R232, R36, c[0x0][0x320] ;  /* 0x0000c80024e87a20 */ /* 0x000fe40000410000 */
[----:B------:R-:W-:Y:S01]  /*e8c0*/  FMUL.FTZ R34, R34, c[0x0][0x320] ;  /* 0x0000c80022227a20 */ /* 0x000fe20000410000 */
[----:B------:R2:W2:Y:S01]  /*e8d0*/  MUFU.TANH R153, R18 ;  /* 0x0000001200997308 */ /* 0x0004a20000002400 */
[----:B------:R-:W-:Y:S01]  /*e8e0*/  FMUL.FTZ R35, R35, c[0x0][0x320] ;  /* 0x0000c80023237a20 */ /* 0x000fe20000410000 */
[C---:B-1----:R-:W-:Y:S03]  /*e8f0*/  HMMA.16816.F32.BF16 R44, R192.reuse, R8, R44 ;  /* 0x00000008c02c723c */ /* 0x042fe6000004182c */
[----:B------:R-:W-:Y:S02]  /*e900*/  FMUL.FTZ R164, R40, c[0x0][0x320] ;  /* 0x0000c80028a47a20 */ /* 0x000fe40000410000 */
[----:B------:R-:W-:Y:S03]  /*e910*/  FMUL.FTZ R37, R37, c[0x0][0x320] ;  /* 0x0000c80025257a20 */ /* 0x000fe60000410000 */
        /* <DEDUP_REMOVED lines=17> */
[----:B------:R-:W-:Y:S09]  /*ea30*/  FMUL.FTZ R50, R50, c[0x0][0x320] ;  /* 0x0000c80032327a20 */ /* 0x000ff20000410000 */
        /* <DEDUP_REMOVED lines=28> */
[----:B------:R-:W1:Y:S01]  /*ec00*/  MUFU.TANH R4, R4 ;  /* 0x0000000400047308 */ /* 0x000e620000002400 */
[----:B------:R-:W-:-:S05]  /*ec10*/  @!P0 BRA `(.L_x_55) ;  /* 0x0000034000008947 */ /* 0x000fca0003800000 */
[----:B--234-:R-:W-:Y:S01]  /*ec20*/  PLOP3.LUT P2, PT, PT, PT, UP3, 0x80, 0x0 ;  /* 0x000000000000781c */ /* 0x01cfe20003f4f038 */
[----:B------:R-:W-:Y:S01]  /*ec30*/  IMAD R6, R168, 0x60, R220 ;  /* 0x00000060a8067824 */ /* 0x000fe200078e02dc */
[----:B------:R-:W-:Y:S01]  /*ec40*/  PLOP3.LUT P0, PT, PT, PT, UP3, 0x80, 0x0 ;  /* 0x000000000000781c */ /* 0x000fe20003f0f038 */
[----:B------:R-:W-:Y:S03]  /*ec50*/  IMAD.MOV.U32 R216, RZ, RZ, RZ ;  /* 0x000000ffffd87224 */ /* 0x000fe600078e00ff */
[----:B------:R-:W-:Y:S05]  /*ec60*/  IADD3 R217, R6, -0x60, R219 ;  /* 0xffffffa006d97810 */ /* 0x000fea0007ffe0db */
[----:B------:R-:W-:Y:S02]  /*ec70*/  IMAD.MOV.U32 R5, RZ, RZ, R217 ;  /* 0x000000ffff057224 */ /* 0x000fe400078e00d9 */
[----:B------:R-:W-:Y:S05]  /*ec80*/  @P2 IMAD.HI.U32 R8, R217, c[0x0][0x2bc], RZ ;  /* 0x0000af00d9082a27 */ /* 0x000fea00078e00ff */
[----:B------:R-:W-:Y:S04]  /*ec90*/  @P0 SHF.R.U32.HI R5, RZ, c[0x0][0x2c0], R8 ;  /* 0x0000b000ff050a19 */ /* 0x000fe80000011608 */
[C---:B------:R-:W-:Y:S04]  /*eca0*/  @!P1 IADD3 R9, P0, R5.reuse, UR12, RZ ;  /* 0x0000000c05099c10 */ /* 0x040fe8000ff1e0ff */
[----:B------:R-:W-:Y:S02]  /*ecb0*/  @!P1 LEA.HI.X.SX32 R8, R5, UR7, 0x1, P0 ;  /* 0x0000000705089c11 */ /* 0x000fe400080f0eff */
[C---:B------:R-:W-:Y:S04]  /*ecc0*/  @!P1 LEA R6, P0, R9.reuse, c[0x0][0x2a0], 0x2 ;  /* 0x0000a80009069a11 */ /* 0x040fe800078010ff */
[----:B------:R-:W-:Y:S01]  /*ecd0*/  @!P1 LEA.HI.X R7, R9, c[0x0][0x2a4], R8, 0x2, P0 ;  /* 0x0000a90009079a11 */ /* 0x000fe200000f1408 */
[----:B------:R-:W-:Y:S04]  /*ece0*/  IMAD.MOV R8, RZ, RZ, -R5 ;  /* 0x000000ffff087224 */ /* 0x000fe800078e0a05 */
[----:B------:R2:W3:Y:S01]  /*ecf0*/  @!P1 LDG.E R216, [R6.64] ;  /* 0x0000000e06d89981 */ /* 0x0004e2000c1e1900 */
[----:B------:R-:W-:Y:S05]  /*ed00*/  IMAD R217, R8, c[0x0][0x2b8], R217 ;  /* 0x0000ae0008d97a24 */ /* 0x000fea00078e02d9 */
[----:B------:R-:W-:Y:S05]  /*ed10*/  SHF.R.S32.HI R5, RZ, 0x1f, R217 ;  /* 0x0000001fff057819 */ /* 0x000fea00000114d9 */
        /* <DEDUP_REMOVED lines=12> */
[----:B------:R-:W2:Y:S04]  /*ede0*/  SHFL.IDX PT, R9, R24, RZ, 0x181f ;  /* 0x00181fff18097589 */ /* 0x000ea800000e0000 */
[----:B------:R-:W3:Y:S04]  /*edf0*/  SHFL.IDX PT, R10, R15, RZ, 0x181f ;  /* 0x00181fff0f0a7589 */ /* 0x000ee800000e0000 */
[----:B------:R-:W4:Y:S04]  /*ee00*/  SHFL.IDX PT, R7, R24, 0x1, 0x181f ;  /* 0x00381f0018077f89 */ /* 0x000f2800000e0000 */
[----:B------:R-:W5:Y:S04]  /*ee10*/  SHFL.IDX PT, R8, R15, 0x1, 0x181f ;  /* 0x00381f000f087f89 */ /* 0x000f6800000e0000 */
[----:B------:R-:W1:Y:S04]  /*ee20*/  SHFL.IDX PT, R5, R24, 0x2, 0x181f ;  /* 0x00581f0018057f89 */ /* 0x000e6800000e0000 */
[----:B------:R-:W1:Y:S01]  /*ee30*/  SHFL.IDX PT, R6, R15, 0x2, 0x181f ;  /* 0x00581f000f067f89 */ /* 0x000e6200000e0000 */
[CC--:B--2---:R-:W-:Y:S05]  /*ee40*/  IADD3 R16, P0, R9.reuse, R231.reuse, RZ ;  /* 0x000000e709107210 */ /* 0x0c4fea0007f1e0ff */
[C---:B---3--:R-:W-:Y:S01]  /*ee50*/  IMAD.X R17, R10.reuse, 0x1, R169, P0 ;  /* 0x000000010a117824 */ /* 0x048fe200000e06a9 */
[-C--:B------:R-:W-:Y:S02]  /*ee60*/  IADD3 R18, P0, R9, R230.reuse, RZ ;  /* 0x000000e609127210 */ /* 0x080fe40007f1e0ff */
[CC--:B----4-:R-:W-:Y:S02]  /*ee70*/  IADD3 R20, P6, R7.reuse, R231.reuse, RZ ;  /* 0x000000e707147210 */ /* 0x0d0fe40007fde0ff */
[----:B------:R2:W-:Y:S01]  /*ee80*/  LDGSTS.E.BYPASS.LTC128B.128 [R218+0x8100], [R16.64], !P4 ;  /* 0x0810000010da7fae */ /* 0x0005e2000e101d4e */
[----:B-1----:R-:W-:Y:S01]  /*ee90*/  IMAD.X R19, R10, 0x1, R233, P0 ;  /* 0x000000010a137824 */ /* 0x002fe200000e06e9 */
[-C--:B------:R-:W-:Y:S01]  /*eea0*/  IADD3 R22, P5, R7, R230.reuse, RZ ;  /* 0x000000e607167210 */ /* 0x080fe20007fbe0ff */
[C---:B-----5:R-:W-:Y:S03]  /*eeb0*/  IMAD.X R21, R8.reuse, 0x1, R169, P6 ;  /* 0x0000000108157824 */ /* 0x060fe600030e06a9 */
[----:B------:R2:W-:Y:S01]  /*eec0*/  LDGSTS.E.BYPASS.LTC128B.128 [R218+0xb100], [R18.64], !P3 ;  /* 0x0b10000012da7fae */ /* 0x0005e2000d901d4e */
[C---:B------:R-:W-:Y:S01]  /*eed0*/  IADD3 R10, P2, R5.reuse, R231, RZ ;  /* 0x000000e7050a7210 */ /* 0x040fe20007f5e0ff */
[----:B------:R-:W-:Y:S01]  /*eee0*/  IMAD.X R23, R8, 0x1, R233, P5 ;  /* 0x0000000108177824 */ /* 0x000fe200028e06e9 */
[----:B------:R-:W-:Y:S01]  /*eef0*/  IADD3 R24, P0, R5, R230, RZ ;  /* 0x000000e605187210 */ /* 0x000fe20007f1e0ff */
[----:B------:R2:W-:Y:S02]  /*ef00*/  LDGSTS.E.BYPASS.LTC128B.128 [R218+0x9100], [R20.64], !P4 ;  /* 0x0910000014da7fae */ /* 0x0005e4000e101d4e */
[C---:B------:R-:W-:Y:S02]  /*ef10*/  IMAD.X R11, R6.reuse, 0x1, R169, P2 ;  /* 0x00000001060b7824 */ /* 0x040fe400010e06a9 */
[----:B------:R2:W-:Y:S01]  /*ef20*/  LDGSTS.E.BYPASS.LTC128B.128 [R218+0xc100], [R22.64], !P3 ;  /* 0x0c10000016da7fae */ /* 0x0005e2000d901d4e */
[----:B------:R-:W-:Y:S03]  /*ef30*/  IMAD.X R25, R6, 0x1, R233, P0 ;  /* 0x0000000106197824 */ /* 0x000fe600000e06e9 */
[----:B------:R2:W-:Y:S04]  /*ef40*/  LDGSTS.E.BYPASS.LTC128B.128 [R218+0xa100], [R10.64], !P4 ;  /* 0x0a1000000ada7fae */ /* 0x0005e8000e101d4e */
[----:B------:R2:W-:Y:S02]  /*ef50*/  LDGSTS.E.BYPASS.LTC128B.128 [R218+0xd100], [R24.64], !P3 ;  /* 0x0d10000018da7fae */ /* 0x0005e4000d901d4e */
.L_x_55:
[----:B--234-:R-:W-:Y:S01]  /*ef60*/  IMAD.MOV.U32 R9, RZ, RZ, R221 ;  /* 0x000000ffff097224 */ /* 0x01cfe200078e00dd */
[----:B------:R-:W-:Y:S01]  /*ef70*/  PLOP3.LUT P2, PT, PT, PT, UP2, 0x80, 0x0 ;  /* 0x000000000000781c */ /* 0x000fe20003f4f028 */
[----:B------:R-:W0:Y:S01]  /*ef80*/  LDGDEPBAR ;  /* 0x00000000000079af */ /* 0x000e220000000000 */
[----:B------:R-:W-:Y:S01]  /*ef90*/  PLOP3.LUT P0, PT, PT, PT, UP2, 0x80, 0x0 ;  /* 0x000000000000781c */ /* 0x000fe20003f0f028 */
[----:B------:R-:W-:Y:S02]  /*efa0*/  IMAD R11, R168, -0x60, RZ ;  /* 0xffffffa0a80b7824 */ /* 0x000fe400078e02ff */
[----:B------:R-:W-:Y:S08]  /*efb0*/  IMAD.U32 R6, RZ, RZ, UR8 ;  /* 0x00000008ff067e24 */ /* 0x000ff0000f8e00ff */
[----:B------:R-:W-:Y:S05]  /*efc0*/  @P2 IMAD.HI.U32 R5, R221, c[0x0][0x2c8], RZ ;  /* 0x0000b200dd052a27 */ /* 0x000fea00078e00ff */
[----:B------:R-:W-:Y:S02]  /*efd0*/  @P0 SHF.R.U32.HI R9, RZ, c[0x0][0x2cc], R5 ;  /* 0x0000b300ff090a19 */ /* 0x000fe40000011605 */
[----:B------:R-:W-:Y:S02]  /*efe0*/  PLOP3.LUT P0, PT, PT, PT, UP1, 0x40, 0x0 ;  /* 0x000000000000781c */ /* 0x000fe40003f0e818 */
[----:B------:R-:W-:Y:S01]  /*eff0*/  IADD3 R5, -R222, 0x1, R11 ;  /* 0x00000001de057810 */ /* 0x000fe20007ffe10b */
[----:B------:R-:W2:Y:S03]  /*f000*/  SHFL.IDX PT, R17, R9, RZ, 0x1c1f ;  /* 0x001c1fff09117589 */ /* 0x000ea600000e0000 */
[----:B------:R-:W-:Y:S01]  /*f010*/  IADD3 R6, R5, -c[0x0][0x168], R6 ;  /* 0x80005a0005067a10 */ /* 0x000fe20007ffe006 */
[----:B------:R-:W-:Y:S03]  /*f020*/  IMAD.IADD R5, R11, 0x1, -R222 ;  /* 0x000000010b057824 */ /* 0x000fe600078e0ade */
        /* <DEDUP_REMOVED lines=20> */
.L_x_58:
[----:B------:R-:W-:Y:S04]  /*f170*/  MOV R8, c[0x0][0x32c] ;  /* 0x0000cb0000087a02 */ /* 0x000fe80000000f00 */
[----:B------:R-:W-:Y:S11]  /*f180*/  ISETP.NE.AND P0, PT, R8, 0x1, PT ;  /* 0x000000010800780c */ /* 0x000ff60003f05270 */
[----:B------:R-:W-:Y:S02]  /*f190*/  @!UPT UIADD3 URZ, URZ, URZ, URZ ;  /* 0x0000003f3f3ff290 */ /* 0x000fe4000fffe03f */
[----:B------:R-:W-:Y:S05]  /*f1a0*/  @P0 IMAD.HI.U32 R8, R10, c[0x0][0x330], RZ ;  /* 0x0000cc000a080a27 */ /* 0x000fea00078e00ff */
[----:B------:R-:W-:Y:S02]  /*f1b0*/  @P0 SHF.R.U32.HI R10, RZ, c[0x0][0x334], R8 ;  /* 0x0000cd00ff0a0a19 */ /* 0x000fe40000011608 */
.L_x_59:
[----:B------:R-:W-:Y:S05]  /*f1c0*/  BSYNC B0 ;  /* 0x0000000000007941 */ /* 0x000fea0003800000 */
.L_x_57:
[----:B------:R-:W-:Y:S05]  /*f1d0*/  IMAD R10, R10, c[0x0][0x32c], R5 ;  /* 0x0000cb000a0a7a24 */ /* 0x000fea00078e0205 */
[----:B------:R-:W-:Y:S02]  /*f1e0*/  IADD3 R17, R10, c[0x0][0x32c], RZ ;  /* 0x0000cb000a117a10 */ /* 0x000fe40007ffe0ff */
[----:B------:R-:W-:Y:S02]  /*f1f0*/  IMNMX R15, R15, R10, !PT ;  /* 0x0000000a0f0f7217 */ /* 0x000fe40007800200 */
[----:B------:R-:W-:Y:S02]  /*f200*/  IMNMX R16, R16, R17, PT ;  /* 0x0000001110107217 */ /* 0x000fe40003800200 */
.L_x_56:
[C---:B------:R-:W-:Y:S01]  /*f210*/  ISETP.GE.AND P2, PT, R11.reuse, 0x2, PT ;  /* 0x000000020b00780c */ /* 0x040fe20003f46270 */
[----:B------:R-:W2:Y:S01]  /*f220*/  SHFL.IDX PT, R9, R9, 0x1, 0x1c1f ;  /* 0x003c1f0009097f89 */ /* 0x000ea200000e0000 */
[----:B------:R-:W-:Y:S02]  /*f230*/  ISETP.GE.AND P0, PT, R11, 0x9, PT ;  /* 0x000000090b00780c */ /* 0x000fe40003f06270 */
[----:B------:R-:W-:Y:S02]  /*f240*/  LOP3.LUT R227, R227, 0xfff7ffff, RZ, 0xc0, !PT ;  /* 0xfff7ffffe3e37812 */ /* 0x000fe400078ec0ff */
[C---:B------:R-:W-:Y:S02]  /*f250*/  ISETP.GE.AND P5, PT, R11.reuse, 0xa, PT ;  /* 0x0000000a0b00780c */ /* 0x040fe40003fa6270 */
[----:B------:R-:W-:Y:S05]  /*f260*/  ISETP.GE.AND P6, PT, R11, 0x52, PT ;  /* 0x000000520b00780c */ /* 0x000fea0003fc6270 */
[----:B------:R-:W-:Y:S02]  /*f270*/  @P2 LOP3.LUT R227, R227, 0x80000, RZ, 0xfc, !PT ;  /* 0x00080000e3e32812 */ /* 0x000fe400078efcff */
[----:B------:R-:W-:Y:S02]  /*f280*/  ISETP.GT.AND P2, PT, R15, 0x1, !P2 ;  /* 0x000000010f00780c */ /* 0x000fe40005744270 */
[----:B------:R-:W-:Y:S02]  /*f290*/  LOP3.LUT R227, R227, 0xfffbffff, RZ, 0xc0, !PT ;  /* 0xfffbffffe3e37812 */ /* 0x000fe400078ec0ff */
[----:B------:R-:W-:Y:S02]  /*f2a0*/  ISETP.LT.OR P2, PT, R16, 0x2, P2 ;  /* 0x000000021000780c */ /* 0x000fe40001741670 */
[----:B------:R-:W-:Y:S02]  /*f2b0*/  @P0 LOP3.LUT R227, R227, 0x40000, RZ, 0xfc, !PT ;  /* 0x00040000e3e30812 */ /* 0x000fe400078efcff */
[----:B------:R-:W-:Y:S02]  /*f2c0*/  ISETP.GT.AND P0, PT, R15, 0x8, !P0 ;  /* 0x000000080f00780c */ /* 0x000fe40004704270 */
[----:B------:R-:W-:Y:S01]  /*f2d0*/  FSEL R126, R126, -INF , !P2 ;  /* 0xff8000007e7e7808 */ /* 0x000fe20005000000 */
[--C-:B--2---:R-:W-:Y:S01]  /*f2e0*/  IMAD.IADD R6, R6, 0x1, R9.reuse ;  /* 0x0000000106067824 */ /* 0x104fe200078e0209 */
[----:B------:R-:W-:Y:S02]  /*f2f0*/  ISETP.GE.AND P2, PT, R11, 0x11, PT ;  /* 0x000000110b00780c */ /* 0x000fe40003f46270 */
[C---:B------:R-:W-:Y:S02]  /*f300*/  ISETP.LT.OR P0, PT, R16.reuse, 0x9, P0 ;  /* 0x000000091000780c */ /* 0x040fe40000701670 */
        /* <DEDUP_REMOVED lines=12> */
[----:B-1----:R-:W-:Y:S02]  /*f3d0*/  FSEL R42, R118, -INF , !P0 ;  /* 0xff800000762a7808 */ /* 0x002fe40004000000 */
[----:B------:R-:W-:Y:S02]  /*f3e0*/  ISETP.GT.AND P0, PT, R15, 0x11, !P2 ;  /* 0x000000110f00780c */ /* 0x000fe40005704270 */
[----:B------:R-:W-:Y:S02]  /*f3f0*/  ISETP.GE.AND P5, PT, R11, 0x59, PT ;  /* 0x000000590b00780c */ /* 0x000fe40003fa6270 */
[----:B------:R-:W-:Y:S02]  /*f400*/  ISETP.LT.OR P0, PT, R16, 0x12, P0 ;  /* 0x000000121000780c */ /* 0x000fe40000701670 */
[----:B------:R-:W-:Y:S02]  /*f410*/  @P2 LOP3.LUT R227, R227, 0x8000, RZ, 0xfc, !PT ;  /* 0x00008000e3e32812 */ /* 0x000fe400078efcff */
[----:B------:R-:W-:Y:S02]  /*f420*/  ISETP.GE.AND P2, PT, R11, 0x19, PT ;  /* 0x000000190b00780c */ /* 0x000fe40003f46270 */
[----:B------:R-:W-:Y:S02]  /*f430*/  LOP3.LUT R227, R227, 0xffffbfff, RZ, 0xc0, !PT ;  /* 0xffffbfffe3e37812 */ /* 0x000fe400078ec0ff */
[----:B------:R-:W-:Y:S02]  /*f440*/  FSEL R40, R12, -INF , !P0 ;  /* 0xff8000000c287808 */ /* 0x000fe40004000000 */
[----:B------:R-:W-:Y:S04]  /*f450*/  ISETP.GT.AND P0, PT, R15, 0x18, !P2 ;  /* 0x000000180f00780c */ /* 0x000fe80005704270 */
[C---:B------:R-:W-:Y:S03]  /*f460*/  ISETP.LT.OR P0, PT, R16.reuse, 0x19, P0 ;  /* 0x000000191000780c */ /* 0x040fe60000701670 */
        /* <DEDUP_REMOVED lines=90> */
[----:B------:R-:W-:Y:S02]  /*fa10*/  ISETP.GT.AND P0, PT, R15, 0x58, !P5 ;  /* 0x000000580f00780c */ /* 0x000fe40006f04270 */
[----:B------:R-:W-:Y:S02]  /*fa20*/  LOP3.LUT R227, R227, 0xffefffff, RZ, 0xc0, !PT ;  /* 0xffefffffe3e37812 */ /* 0x000fe400078ec0ff */
[----:B------:R-:W-:Y:S04]  /*fa30*/  ISETP.LT.OR P0, PT, R16, 0x59, P0 ;  /* 0x000000591000780c */ /* 0x000fe80000701670 */
[----:B------:R-:W-:Y:S02]  /*fa40*/  FSEL R142, R142, -INF , !P0 ;  /* 0xff8000008e8e7808 */ /* 0x000fe40004000000 */
[----:B------:R-:W-:Y:S02]  /*fa50*/  ISETP.GT.AND P0, PT, R15, RZ, !P2 ;  /* 0x000000ff0f00720c */ /* 0x000fe40005704270 */
[----:B------:R-:W-:Y:S02]  /*fa60*/  @P2 LOP3.LUT R227, R227, 0x100000, RZ, 0xfc, !PT ;  /* 0x00100000e3e32812 */ /* 0x000fe400078efcff */
[----:B------:R-:W-:Y:S02]  /*fa70*/  ISETP.LT.OR P0, PT, R16, 0x1, P0 ;  /* 0x000000011000780c */ /* 0x000fe40000701670 */
[----:B------:R-:W-:Y:S02]  /*fa80*/  ISETP.GE.AND P2, PT, R11, 0x5a, PT ;  /* 0x0000005a0b00780c */ /* 0x000fe40003f46270 */
[----:B------:R-:W-:Y:S01]  /*fa90*/  FSEL R12, R0, -INF , !P0 ;  /* 0xff800000000c7808 */ /* 0x000fe20004000000 */
[----:B------:R-:W-:Y:S01]  /*faa0*/  IMAD.IADD R0, R7, 0x1, R9 ;  /* 0x0000000107007824 */ /* 0x000fe200078e0209 */
        /* <DEDUP_REMOVED lines=21> */
.L_x_62:
[----:B------:R-:W-:Y:S04]  /*fc00*/  MOV R7, 0x1 ;  /* 0x0000000100077802 */ /* 0x000fe80000000f00 */
[----:B------:R-:W-:Y:S11]  /*fc10*/  ISETP.NE.AND P0, PT, R7, c[0x0][0x32c], PT ;  /* 0x0000cb0007007a0c */ /* 0x000ff60003f05270 */
[----:B------:R-:W-:Y:S02]  /*fc20*/  @!UPT UIADD3 URZ, URZ, URZ, URZ ;  /* 0x0000003f3f3ff290 */ /* 0x000fe4000fffe03f */
[----:B------:R-:W-:Y:S05]  /*fc30*/  @P0 IMAD.HI.U32 R7, R14, c[0x0][0x330], RZ ;  /* 0x0000cc000e070a27 */ /* 0x000fea00078e00ff */
[----:B------:R-:W-:Y:S02]  /*fc40*/  @P0 SHF.R.U32.HI R14, RZ, c[0x0][0x334], R7 ;  /* 0x0000cd00ff0e0a19 */ /* 0x000fe40000011607 */
.L_x_63:
[----:B------:R-:W-:Y:S05]  /*fc50*/  BSYNC B0 ;  /* 0x0000000000007941 */ /* 0x000fea0003800000 */
.L_x_61:
[----:B------:R-:W-:Y:S05]  /*fc60*/  IMAD R5, R14, c[0x0][0x32c], R5 ;  /* 0x0000cb000e057a24 */ /* 0x000fea00078e0205 */
[----:B------:R-:W-:Y:S02]  /*fc70*/  IADD3 R7, R5, c[0x0][0x32c], RZ ;  /* 0x0000cb0005077a10 */ /* 0x000fe40007ffe0ff */
[----:B------:R-:W-:Y:S02]  /*fc80*/  IMNMX R6, R6, R5, !PT ;  /* 0x0000000506067217 */ /* 0x000fe40007800200 */
[----:B------:R-:W-:Y:S02]  /*fc90*/  IMNMX R0, R0, R7, PT ;  /* 0x0000000700007217 */ /* 0x000fe40003800200 */
.L_x_60:
[C---:B------:R-:W-:Y:S01]  /*fca0*/  LOP3.LUT P0, RZ, R227.reuse, 0x100000, RZ, 0xc0, !PT ;  /* 0x00100000e3ff7812 */ /* 0x040fe2000780c0ff */
        /* <DEDUP_REMOVED lines=71> */
[C---:B------:R-:W-:Y:S02]  /*10120*/  ISETP.GT.AND P6, PT, R6.reuse, 0x51, !P6 ;  /* 0x000000510600780c */ /* 0x040fe400077c4270 */
        /* <DEDUP_REMOVED lines=11> */
[C---:B------:R-:W-:Y:S02]  /*101e0*/  ISETP.LT.OR P6, PT, R0.reuse, 0x52, P6 ;  /* 0x000000520000780c */ /* 0x040fe400037c1670 */
[----:B------:R-:W-:Y:S02]  /*101f0*/  ISETP.LT.OR P0, PT, R0, 0x2a, P0 ;  /* 0x0000002a0000780c */ /* 0x000fe40000701670 */
[----:B------:R-:W-:Y:S02]  /*10200*/  FMNMX.FTZ R5, R150, R5, !PT ;  /* 0x0000000596057209 */ /* 0x000fe40007810000 */
[----:B------:R-:W-:Y:S02]  /*10210*/  FSEL R171, R171, -INF , !P0 ;  /* 0xff800000abab7808 */ /* 0x000fe40004000000 */
[----:B------:R-:W-:Y:S02]  /*10220*/  LOP3.LUT P0, RZ, R227, 0x100, RZ, 0xc0, !PT ;  /* 0x00000100e3ff7812 */ /* 0x000fe4000780c0ff */
[----:B------:R-:W-:Y:S02]  /*10230*/  FMNMX.FTZ R16, R171, R16, !PT ;  /* 0x00000010ab107209 */ /* 0x000fe40007810000 */
[C---:B------:R-:W-:Y:S02]  /*10240*/  ISETP.GT.AND P0, PT, R6.reuse, 0x30, !P0 ;  /* 0x000000300600780c */ /* 0x040fe40004704270 */
[----:B------:R-:W-:Y:S02]  /*10250*/  ISETP.GT.AND P2, PT, R6, 0x59, !P2 ;  /* 0x000000590600780c */ /* 0x000fe40005744270 */
[C---:B------:R-:W-:Y:S02]  /*10260*/  ISETP.LT.OR P0, PT, R0.reuse, 0x31, P0 ;  /* 0x000000310000780c */ /* 0x040fe40000701670 */
[----:B------:R-:W-:Y:S02]  /*10270*/  ISETP.LT.OR P5, PT, R0, 0x59, P5 ;  /* 0x000000590000780c */ /* 0x000fe40002fa1670 */
[----:B------:R-:W-:Y:S02]  /*10280*/  FSEL R245, R245, -INF , !P0 ;  /* 0xff800000f5f57808 */ /* 0x000fe40004000000 */
[----:B------:R-:W-:Y:S02]  /*10290*/  LOP3.LUT P0, RZ, R227, 0x80, RZ, 0xc0, !PT ;  /* 0x00000080e3ff7812 */ /* 0x000fe4000780c0ff */
[----:B------:R-:W-:Y:S02]  /*102a0*/  FMNMX.FTZ R16, R245, R16, !PT ;  /* 0x00000010f5107209 */ /* 0x000fe40007810000 */
[----:B------:R-:W-:Y:S02]  /*102b0*/  ISETP.GT.AND P0, PT, R6, 0x31, !P0 ;  /* 0x000000310600780c */ /* 0x000fe40004704270 */
[----:B------:R-:W-:Y:S02]  /*102c0*/  FSEL R139, R139, -INF , !P6 ;  /* 0xff8000008b8b7808 */ /* 0x000fe40007000000 */
[----:B------:R-:W-:Y:S02]  /*102d0*/  ISETP.LT.OR P0, PT, R0, 0x32, P0 ;  /* 0x000000320000780c */ /* 0x000fe40000701670 */
[----:B------:R-:W-:Y:S02]  /*102e0*/  FMNMX.FTZ R5, R142, R5, !PT ;  /* 0x000000058e057209 */ /* 0x000fe40007810000 */
[----:B------:R-:W-:Y:S02]  /*102f0*/  FSEL R243, R243, -INF , !P0 ;  /* 0xff800000f3f37808 */ /* 0x000fe40004000000 */
[----:B------:R-:W-:Y:S02]  /*10300*/  LOP3.LUT P0, RZ, R227, 0x40, RZ, 0xc0, !PT ;  /* 0x00000040e3ff7812 */ /* 0x000fe4000780c0ff */
[----:B------:R-:W-:Y:S02]  /*10310*/  FMNMX.FTZ R16, R243, R16, !PT ;  /* 0x00000010f3107209 */ /* 0x000fe40007810000 */
[----:B------:R-:W-:Y:S02]  /*10320*/  ISETP.GT.AND P0, PT, R6, 0x38, !P0 ;  /* 0x000000380600780c */ /* 0x000fe40004704270 */
[----:B------:R-:W-:Y:S02]  /*10330*/  FSEL R135, R135, -INF , !P5 ;  /* 0xff80000087877808 */ /* 0x000fe40006800000 */
[C---:B------:R-:W-:Y:S02]  /*10340*/  ISETP.LT.OR P0, PT, R0.reuse, 0x39, P0 ;  /* 0x000000390000780c */ /* 0x040fe40000701670 */
[----:B------:R-:W-:Y:S02]  /*10350*/  ISETP.LT.OR P2, PT, R0, 0x5a, P2 ;  /* 0x0000005a0000780c */ /* 0x000fe40001741670 */
[----:B------:R-:W-:Y:S02]  /*10360*/  FSEL R241, R241, -INF , !P0 ;  /* 0xff800000f1f17808 */ /* 0x000fe40004000000 */
[----:B------:R-:W-:Y:S02]  /*10370*/  LOP3.LUT P0, RZ, R227, 0x20, RZ, 0xc0, !PT ;  /* 0x00000020e3ff7812 */ /* 0x000fe4000780c0ff */
[----:B------:R-:W-:Y:S02]  /*10380*/  FMNMX.FTZ R16, R241, R16, !PT ;  /* 0x00000010f1107209 */ /* 0x000fe40007810000 */
[----:B------:R-:W-:Y:S02]  /*10390*/  ISETP.GT.AND P0, PT, R6, 0x39, !P0 ;  /* 0x000000390600780c */ /* 0x000fe40004704270 */
[----:B------:R-:W-:Y:S02]  /*103a0*/  FMNMX.FTZ R13, R140, R5, !PT ;  /* 0x000000058c0d7209 */ /* 0x000fe40007810000 */
[----:B------:R-:W-:Y:S02]  /*103b0*/  ISETP.LT.OR P0, PT, R0, 0x3a, P0 ;  /* 0x0000003a0000780c */ /* 0x000fe40000701670 */
[----:B------:R-:W-:Y:S01]  /*103c0*/  FSEL R117, R4, -INF , !P2 ;  /* 0xff80000004757808 */ /* 0x000fe20005000000 */
        /* <DEDUP_REMOVED lines=39> */
[----:B------:R-:W-:Y:S01]  /*10640*/  LDSM.16.MT88.4 R12, [R212+0x100] ;  /* 0x00010000d40c783b */ /* 0x000fe20000004200 */
[--C-:B------:R-:W-:Y:S02]  /*10650*/  FFMA.FTZ R118, R10, c[0x0][0x2d0], -R149.reuse ;  /* 0x0000b4000a767a23 */ /* 0x100fe40000010895 */
[--C-:B------:R-:W-:Y:S01]  /*10660*/  FFMA.FTZ R129, R8, c[0x0][0x2d0], -R149.reuse ;  /* 0x0000b40008817a23 */ /* 0x100fe20000010895 */
[----:B------:R-:W-:Y:S01]  /*10670*/  MUFU.EX2 R128, R128 ;  /* 0x0000008000807308 */ /* 0x000fe20000000800 */
[--C-:B------:R-:W-:Y:S02]  /*10680*/  FFMA.FTZ R119, R126, c[0x0][0x2d0], -R149.reuse ;  /* 0x0000b4007e777a23 */ /* 0x100fe40000010895 */
[--C-:B------:R-:W-:Y:S02]  /*10690*/  FFMA.FTZ R136, R42, c[0x0][0x2d0], -R149.reuse ;  /* 0x0000b4002a887a23 */ /* 0x100fe40000010895 */
[--C-:B------:R-:W-:Y:S01]  /*106a0*/  FFMA.FTZ R137, R40, c[0x0][0x2d0], -R149.reuse ;  /* 0x0000b40028897a23 */ /* 0x100fe20000010895 */
[----:B-1----:R-:W-:Y:S01]  /*106b0*/  FMNMX.FTZ R6, R4, R5, !PT ;  /* 0x0000000504067209 */ /* 0x002fe20007810000 */
[--C-:B------:R-:W-:Y:S01]  /*106c0*/  FFMA.FTZ R138, R50, c[0x0][0x2d0], -R149.reuse ;  /* 0x0000b400328a7a23 */ /* 0x100fe20000010895 */
[----:B------:R-:W-:Y:S01]  /*106d0*/  FSEL R4, R0, RZ, P0 ;  /* 0x000000ff00047208 */ /* 0x000fe20000000000 */
[--C-:B------:R-:W-:Y:S01]  /*106e0*/  FFMA.FTZ R141, R48, c[0x0][0x2d0], -R149.reuse ;  /* 0x0000b400308d7a23 */ /* 0x100fe20000010895 */
[----:B------:R-:W1:Y:S01]  /*106f0*/  MUFU.EX2 R119, R119 ;  /* 0x0000007700777308 */ /* 0x000e620000000800 */
[----:B------:R-:W2:Y:S01]  /*10700*/  SHFL.BFLY PT, R5, R6, 0x1, 0x1f ;  /* 0x0c201f0006057f89 */ /* 0x000ea200000e0000 */
[----:B------:R-:W-:Y:S02]  /*10710*/  FFMA.FTZ R232, R232, c[0x0][0x2d0], -R149 ;  /* 0x0000b400e8e87a23 */ /* 0x000fe40000010895 */
[----:B------:R-:W-:Y:S02]  /*10720*/  FADD.FTZ R3, -R4, R3 ;  /* 0x0000000304037221 */ /* 0x000fe40000010100 */
[--C-:B------:R-:W-:Y:S02]  /*10730*/  FFMA.FTZ R164, R164, c[0x0][0x2d0], -R149.reuse ;  /* 0x0000b400a4a47a23 */ /* 0x100fe40000010895 */
[--C-:B------:R-:W-:Y:S02]  /*10740*/  FFMA.FTZ R156, R156, c[0x0][0x2d0], -R149.reuse ;  /* 0x0000b4009c9c7a23 */ /* 0x100fe40000010895 */
[----:B------:R-:W-:Y:S01]  /*10750*/  MUFU.EX2 R118, R118 ;  /* 0x0000007600767308 */ /* 0x000fe20000000800 */
[--C-:B------:R-:W-:Y:S02]  /*10760*/  FFMA.FTZ R158, R158, c[0x0][0x2d0], -R149.reuse ;  /* 0x0000b4009e9e7a23 */ /* 0x100fe40000010895 */
[--C-:B------:R-:W-:Y:S02]  /*10770*/  FFMA.FTZ R234, R234, c[0x0][0x2d0], -R149.reuse ;  /* 0x0000b400eaea7a23 */ /* 0x100fe40000010895 */
[--C-:B------:R-:W-:Y:S02]  /*10780*/  FFMA.FTZ R236, R236, c[0x0][0x2d0], -R149.reuse ;  /* 0x0000b400ecec7a23 */ /* 0x100fe40000010895 */
[--C-:B------:R-:W-:Y:S02]  /*10790*/  FFMA.FTZ R152, R152, c[0x0][0x2d0], -R149.reuse ;  /* 0x0000b40098987a23 */ /* 0x100fe40000010895 */
[--C-:B------:R-:W-:Y:S01]  /*107a0*/  FFMA.FTZ R142, R142, c[0x0][0x2d0], -R149.reuse ;  /* 0x0000b4008e8e7a23 */ /* 0x100fe20000010895 */
[----:B------:R-:W3:Y:S01]  /*107b0*/  MUFU.EX2 R129, R129 ;  /* 0x0000008100817308 */ /* 0x000ee20000000800 */
[----:B-1----:R-:W-:Y:S02]  /*107c0*/  F2FP.BF16.PACK_AB R124, R119, R128 ;  /* 0x00000080777c723e */ /* 0x002fe400000010ff */
[----:B--2---:R-:W-:Y:S01]  /*107d0*/  FMNMX.FTZ R116, R5, R6, !PT ;  /* 0x0000000605747209 */ /* 0x004fe20007810000 */
[----:B------:R-:W-:Y:S03]  /*107e0*/  FMUL.FTZ R6, R3, c[0x0][0x2d0] ;  /* 0x0000b40003067a20 */ /* 0x000fe60000410000 */
[C---:B------:R-:W-:Y:S01]  /*107f0*/  FSETP.NEU.FTZ.AND P0, PT, R116.reuse, -INF , PT ;  /* 0xff8000007400780b */ /* 0x040fe20003f1d000 */
[C---:B------:R-:W-:Y:S02]  /*10800*/  FMUL.FTZ R134, R116.reuse, c[0x0][0x2d0] ;  /* 0x0000b40074867a20 */ /* 0x040fe40000410000 */
[----:B------:R-:W1:Y:S01]  /*10810*/  MUFU.EX2 R3, R6 ;  /* 0x0000000600037308 */ /* 0x000e620000000800 */
[----:B------:R-:W-:Y:S02]  /*10820*/  FSEL R5, R116, RZ, P0 ;  /* 0x000000ff74057208 */ /* 0x000fe40000000000 */
[----:B------:R-:W-:Y:S02]  /*10830*/  FSEL R134, R134, RZ, P0 ;  /* 0x000000ff86867208 */ /* 0x000fe40000000000 */
[----:B------:R-:W-:Y:S01]  /*10840*/  ISETP.GT.AND P0, PT, R168, R215, PT ;  /* 0x000000d7a800720c */ /* 0x000fe20003f04270 */
[----:B------:R-:W-:Y:S02]  /*10850*/  FADD.FTZ R5, -R5, R2 ;  /* 0x0000000205057221 */ /* 0x000fe40000010100 */
[--C-:B------:R-:W-:Y:S02]  /*10860*/  FFMA.FTZ R133, R11, c[0x0][0x2d0], -R134.reuse ;  /* 0x0000b4000b857a23 */ /* 0x100fe40000010886 */
[----:B------:R-:W-:Y:S01]  /*10870*/  MUFU.EX2 R232, R232 ;  /* 0x000000e800e87308 */ /* 0x000fe20000000800 */
[--C-:B------:R-:W-:Y:S01]  /*10880*/  FFMA.FTZ R131, R9, c[0x0][0x2d0], -R134.reuse ;  /* 0x0000b40009837a23 */ /* 0x100fe20000010886 */
[----:B---3--:R-:W-:Y:S01]  /*10890*/  F2FP.BF16.PACK_AB R126, R129, R118 ;  /* 0x00000076817e723e */ /* 0x008fe200000010ff */
[--C-:B------:R-:W-:Y:S02]  /*108a0*/  FFMA.FTZ R132, R125, c[0x0][0x2d0], -R134.reuse ;  /* 0x0000b4007d847a23 */ /* 0x100fe40000010886 */
[--C-:B------:R-:W-:Y:S02]  /*108b0*/  FFMA.FTZ R130, R7, c[0x0][0x2d0], -R134.reuse ;  /* 0x0000b40007827a23 */ /* 0x100fe40000010886 */
[----:B------:R-:W-:Y:S02]  /*108c0*/  FMUL.FTZ R2, R5, c[0x0][0x2d0] ;  /* 0x0000b40005027a20 */ /* 0x000fe40000410000 */
[--C-:B------:R-:W-:Y:S01]  /*108d0*/  FFMA.FTZ R161, R161, c[0x0][0x2d0], -R134.reuse ;  /* 0x0000b400a1a17a23 */ /* 0x100fe20000010886 */
[----:B------:R-:W-:Y:S01]  /*108e0*/  MUFU.EX2 R133, R133 ;  /* 0x0000008500857308 */ /* 0x000fe20000000800 */
        /* <DEDUP_REMOVED lines=11> */
[----:B------:R-:W2:Y:S01]  /*109a0*/  MUFU.EX2 R132, R132 ;  /* 0x0000008400847308 */ /* 0x000ea20000000800 */
        /* <DEDUP_REMOVED lines=14> */
[----:B--2---:R-:W-:Y:S01]  /*10a90*/  F2FP.BF16.PACK_AB R125, R132, R133 ;  /* 0x00000085847d723e */ /* 0x004fe200000010ff */
        /* <DEDUP_REMOVED lines=12> */
[----:B------:R-:W-:Y:S01]  /*10b60*/  FMUL.FTZ R51, R2, R71 ;  /* 0x0000004702337220 */ /* 0x000fe20000410000 */
[----:B------:R-:W2:Y:S01]  /*10b70*/  LDSM.16.MT88.4 R84, [R210+0x3100] ;  /* 0x00310000d254783b */ /* 0x000ea20000004200 */
[C---:B------:R-:W-:Y:S01]  /*10b80*/  FMUL.FTZ R53, R3.reuse, R53 ;  /* 0x0000003503357220 */ /* 0x040fe20000410000 */
[----:B-1----:R-:W-:Y:S01]  /*10b90*/  F2FP.BF16.PACK_AB R127, R130, R131 ;  /* 0x00000083827f723e */ /* 0x002fe200000010ff */
[C---:B------:R-:W-:Y:S02]  /*10ba0*/  FMUL.FTZ R54, R2.reuse, R54 ;  /* 0x0000003602367220 */ /* 0x040fe40000410000 */
[C---:B------:R-:W-:Y:S02]  /*10bb0*/  FMUL.FTZ R55, R2.reuse, R55 ;  /* 0x0000003702377220 */ /* 0x040fe40000410000 */
[C---:B------:R-:W-:Y:S01]  /*10bc0*/  FMUL.FTZ R56, R3.reuse, R56 ;  /* 0x0000003803387220 */ /* 0x040fe20000410000 */
[----:B------:R-:W1:Y:S01]  /*10bd0*/  LDSM.16.MT88.4 R76, [R209+0x3100] ;  /* 0x00310000d14c783b */ /* 0x000e620000004200 */
[C---:B------:R-:W-:Y:S01]  /*10be0*/  HMMA.16816.F32.BF16 R4, R124.reuse, R12, R4 ;  /* 0x0000000c7c04723c */ /* 0x040fe20000041804 */
[----:B------:R-:W-:Y:S04]  /*10bf0*/  MUFU.EX2 R157, R157 ;  /* 0x0000009d009d7308 */ /* 0x000fe80000000800 */
[C---:B------:R-:W-:Y:S02]  /*10c00*/  FMUL.FTZ R57, R3.reuse, R57 ;  /* 0x0000003903397220 */ /* 0x040fe40000410000 */
[----:B------:R-:W3:Y:S01]  /*10c10*/  LDSM.16.MT88.4 R68, [R208+0x3100] ;  /* 0x00310000d044783b */ /* 0x000ee20000004200 */
        /* <DEDUP_REMOVED lines=31> */
[C---:B------:R-:W-:Y:S02]  /*10e10*/  FMUL.FTZ R67, R2.reuse, R67 ;  /* 0x0000004302437220 */ /* 0x040fe40000410000 */
        /* <DEDUP_REMOVED lines=30> */
[----:B------:R-:W3:Y:S01]  /*11000*/  MUFU.EX2 R163, R163 ;  /* 0x000000a300a37308 */ /* 0x000ee20000000800 */
[----:B------:R-:W4:Y:S01]  /*11010*/  LDSM.16.MT88.4 R72, [R212+0x900] ;  /* 0x00090000d448783b */ /* 0x000f220000004200 */
[--C-:B------:R-:W-:Y:S02]  /*11020*/  FFMA.FTZ R235, R240, c[0x0][0x2d0], -R149.reuse ;  /* 0x0000b400f0eb7a23 */ /* 0x100fe40000010895 */
[--C-:B------:R-:W-:Y:S02]  /*11030*/  FFMA.FTZ R237, R238, c[0x0][0x2d0], -R149.reuse ;  /* 0x0000b400eeed7a23 */ /* 0x100fe40000010895 */
[C---:B--2---:R-:W-:Y:S03]  /*11040*/  HMMA.16816.F32.BF16 R44, R124.reuse, R84, R44 ;  /* 0x000000547c2c723c */ /* 0x044fe6000004182c */
        /* <DEDUP_REMOVED lines=17> */
[C---:B---3--:R-:W-:Y:S04]  /*11160*/  HMMA.16816.F32.BF16 R60, R124.reuse, R68, R60 ;  /* 0x000000447c3c723c */ /* 0x048fe8000004183c */
        /* <DEDUP_REMOVED lines=131> */
[----:B------:R-:W-:Y:S01]  /*119a0*/  FADD.FTZ R3, R157, R2 ;  /* 0x000000029d037221 */ /* 0x000fe20000010000 */
[----:B------:R-:W-:Y:S03]  /*119b0*/  IADD3 R2, R168, -0x1, RZ ;  /* 0xffffffffa8027810 */ /* 0x000fe60007ffe0ff */
[C---:B-1----:R-:W-:Y:S04]  /*119c0*/  HMMA.16816.F32.BF16 R20, R68.reuse, R76, R20 ;  /* 0x0000004c4414723c */ /* 0x042fe80000041814 */
[----:B------:R-:W-:Y:S02]  /*119d0*/  FADD.FTZ R3, R170, R3 ;  /* 0x00000003aa037221 */ /* 0x000fe40000010000 */
[----:B------:R-:W-:Y:S02]  /*119e0*/  IMAD.MOV.U32 R168, RZ, RZ, R2 ;  /* 0x000000ffffa87224 */ /* 0x000fe400078e0002 */
[C---:B------:R-:W-:Y:S01]  /*119f0*/  HMMA.16816.F32.BF16 R24, R68.reuse, R78, R24 ;  /* 0x0000004e4418723c */ /* 0x040fe20000041818 */
[----:B------:R-:W1:Y:S03]  /*11a00*/  LDSM.16.MT88.4 R76, [R212+0x2100] ;  /* 0x00210000d44c783b */ /* 0x000e660000004200 */
[----:B------:R-:W-:Y:S02]  /*11a10*/  FADD.FTZ R140, R140, R3 ;  /* 0x000000038c8c7221 */ /* 0x000fe40000010000 */
[----:B------:R-:W-:Y:S02]  /*11a20*/  IMAD.MOV.U32 R3, RZ, RZ, R0 ;  /* 0x000000ffff037224 */ /* 0x000fe400078e0000 */
[C---:B------:R-:W-:Y:S04]  /*11a30*/  HMMA.16816.F32.BF16 R28, R68.reuse, R84, R28 ;  /* 0x00000054441c723c */ /* 0x040fe8000004181c */
[----:B------:R-:W-:Y:S02]  /*11a40*/  FADD.FTZ R140, R139, R140 ;  /* 0x0000008c8b8c7221 */ /* 0x000fe40000010000 */
[----:B------:R-:W-:Y:S02]  /*11a50*/  IMAD.MOV.U32 R2, RZ, RZ, R116 ;  /* 0x000000ffff027224 */ /* 0x000fe400078e0074 */
        /* <DEDUP_REMOVED lines=21> */
[----:B------:R-:W-:Y:S03]  /*11bb0*/  F2FP.BF16.PACK_AB R71, R170, R157 ;  /* 0x0000009daa47723e */ /* 0x000fe600000010ff */
[----:B------:R-:W-:Y:S04]  /*11bc0*/  FADD.FTZ R164, R164, R241 ;  /* 0x000000f1a4a47221 */ /* 0x000fe80000010000 */
[C---:B-1----:R-:W-:Y:S03]  /*11bd0*/  HMMA.16816.F32.BF16 R4, R68.reuse, R76, R4 ;  /* 0x0000004c4404723c */ /* 0x042fe60000041804 */
[----:B------:R-:W-:Y:S04]  /*11be0*/  FADD.FTZ R245, R245, R164 ;  /* 0x000000a4f5f57221 */ /* 0x000fe80000010000 */
        /* <DEDUP_REMOVED lines=44> */
.L_x_54:
[----:B------:R-:W1:Y:S01]  /*11eb0*/  SHFL.BFLY PT, R3, R228, 0x2, 0x1f ;  /* 0x0c401f00e4037f89 */ /* 0x000e6200000e0000 */
[----:B------:R-:W-:-:S02]  /*11ec0*/  MOV R7, RZ ;  /* 0x000000ff00077202 */ /* 0x000fc40000000f00 */
[----:B------:R-:W-:Y:S01]  /*11ed0*/  MOV R4, RZ ;  /* 0x000000ff00047202 */ /* 0x000fe20000000f00 */
[----:B------:R-:W2:Y:S01]  /*11ee0*/  SHFL.BFLY PT, R2, R229, 0x2, 0x1f ;  /* 0x0c401f00e5027f89 */ /* 0x000ea200000e0000 */
[----:B------:R-:W-:Y:S01]  /*11ef0*/  PLOP3.LUT P2, PT, PT, PT, PT, 0x8, 0x0 ;  /* 0x000000000000781c */ /* 0x000fe20003f4e170 */
[----:B-1----:R-:W-:Y:S02]  /*11f00*/  FADD.FTZ R3, R3, R228 ;  /* 0x000000e403037221 */ /* 0x002fe40000010000 */
[----:B--2---:R-:W-:-:S03]  /*11f10*/  FADD.FTZ R2, R2, R229 ;  /* 0x000000e502027221 */ /* 0x004fc60000010000 */
[----:B------:R-:W1:Y:S04]  /*11f20*/  SHFL.BFLY PT, R6, R3, 0x1, 0x1f ;  /* 0x0c201f0003067f89 */ /* 0x000e6800000e0000 */
[----:B------:R-:W2:Y:S01]  /*11f30*/  SHFL.BFLY PT, R5, R2, 0x1, 0x1f ;  /* 0x0c201f0002057f89 */ /* 0x000ea200000e0000 */
[----:B-1----:R-:W-:Y:S02]  /*11f40*/  FADD.FTZ R6, R3, R6 ;  /* 0x0000000603067221 */ /* 0x002fe40000010000 */
[----:B--2---:R-:W-:-:S03]  /*11f50*/  FADD.FTZ R5, R5, R2 ;  /* 0x0000000205057221 */ /* 0x004fc60000010000 */
[----:B------:R-:W-:Y:S02]  /*11f60*/  FSETP.NE.FTZ.AND P1, PT, R6, RZ, PT ;  /* 0x000000ff0600720b */ /* 0x000fe40003f35000 */
[----:B------:R-:W-:-:S11]  /*11f70*/  FSETP.NE.FTZ.AND P0, PT, R5, RZ, PT ;  /* 0x000000ff0500720b */ /* 0x000fd60003f15000 */
[----:B------:R-:W1:Y:S01]  /*11f80*/  @P1 MUFU.RCP R7, R6 ;  /* 0x0000000600071308 */ /* 0x000e620000001000 */
[----:B------:R-:W-:Y:S02]  /*11f90*/  @P1 MOV R10, 0x3f317218 ;  /* 0x3f317218000a1802 */ /* 0x000fe40000000f00 */
[----:B------:R-:W-:-:S05]  /*11fa0*/  @P0 MOV R11, 0x3f317218 ;  /* 0x3f317218000b0802 */ /* 0x000fca0000000f00 */
[----:B------:R-:W2:Y:S01]  /*11fb0*/  @P1 MUFU.LG2 R6, R6 ;  /* 0x0000000600061308 */ /* 0x000ea20000000c00 */
[----:B------:R-:W-:-:S07]  /*11fc0*/  @P0 FMUL.FTZ R11, R11, c[0x0][0x2d0] ;  /* 0x0000b4000b0b0a20 */ /* 0x000fce0000410000 */
[----:B------:R-:W3:Y:S01]  /*11fd0*/  @P0 MUFU.LG2 R8, R5 ;  /* 0x0000000500080308 */ /* 0x000ee20000000c00 */
[C---:B-1----:R-:W-:Y:S02]  /*11fe0*/  FMUL.FTZ R112, R7.reuse, R112 ;  /* 0x0000007007707220 */ /* 0x042fe40000410000 */
[C---:B------:R-:W-:Y:S02]  /*11ff0*/  FMUL.FTZ R113, R7.reuse, R113 ;  /* 0x0000007107717220 */ /* 0x040fe40000410000 */
[C---:B------:R-:W-:Y:S02]  /*12000*/  FMUL.FTZ R108, R7.reuse, R108 ;  /* 0x0000006c076c7220 */ /* 0x040fe40000410000 */
[----:B------:R-:W-:Y:S01]  /*12010*/  FMUL.FTZ R109, R7, R109 ;  /* 0x0000006d076d7220 */ /* 0x000fe20000410000 */
[----:B------:R1:W4:Y:S01]  /*12020*/  @P0 MUFU.RCP R4, R5 ;  /* 0x0000000500040308 */ /* 0x0003220000001000 */
[----:B--2---:R-:W-:Y:S02]  /*12030*/  @P1 FMUL.FTZ R9, R6, 0.69314718246459960938 ;  /* 0x3f31721806091820 */ /* 0x004fe40000410000 */
[----:B------:R-:W-:-:S02]  /*12040*/  @P1 FMUL.FTZ R6, R10, c[0x0][0x2d0] ;  /* 0x0000b4000a061a20 */ /* 0x000fc40000410000 */
[C---:B------:R-:W-:Y:S02]  /*12050*/  FMUL.FTZ R104, R7.reuse, R104 ;  /* 0x0000006807687220 */ /* 0x040fe40000410000 */
[C---:B------:R-:W-:Y:S02]  /*12060*/  FMUL.FTZ R105, R7.reuse, R105 ;  /* 0x0000006907697220 */ /* 0x040fe40000410000 */
[----:B---3--:R-:W-:Y:S02]  /*12070*/  @P0 FMUL.FTZ R8, R8, 0.69314718246459960938 ;  /* 0x3f31721808080820 */ /* 0x008fe40000410000 */
[C---:B------:R-:W-:Y:S02]  /*12080*/  FMUL.FTZ R2, R7.reuse, R100 ;  /* 0x0000006407027220 */ /* 0x040fe40000410000 */
[C---:B------:R-:W-:Y:S02]  /*12090*/  FMUL.FTZ R3, R7.reuse, R101 ;  /* 0x0000006507037220 */ /* 0x040fe40000410000 */
[C---:B------:R-:W-:Y:S01]  /*120a0*/  FMUL.FTZ R96, R7.reuse, R96 ;  /* 0x0000006007607220 */ /* 0x040fe20000410000 */
[----:B-1----:R-:W-:Y:S01]  /*120b0*/  MOV R5, 0xff800000 ;  /* 0xff80000000057802 */ /* 0x002fe20000000f00 */
        /* <DEDUP_REMOVED lines=22> */
[----:B------:R-:W-:Y:S01]  /*12220*/  FMUL.FTZ R65, R7, R65 ;  /* 0x0000004107417220 */ /* 0x000fe20000410000 */
[----:B------:R-:W-:Y:S01]  /*12230*/  MOV R7, 0xff800000 ;  /* 0xff80000000077802 */ /* 0x000fe20000000f00 */
[C---:B----4-:R-:W-:Y:S02]  /*12240*/  FMUL.FTZ R114, R4.reuse, R114 ;  /* 0x0000007204727220 */ /* 0x050fe40000410000 */
        /* <DEDUP_REMOVED lines=33> */
.L_x_22:
[----:B------:R-:W-:Y:S05]  /*12460*/  @P2 BRA `(.L_x_65) ;  /* 0x0000137000002947 */ /* 0x000fea0003800000 */
[----:B------:R-:W1:Y:S01]  /*12470*/  S2R R9, SR_CTAID.Y ;  /* 0x0000000000097919 */ /* 0x000e620000002600 */
[----:B------:R-:W-:Y:S01]  /*12480*/  IMAD R8, RZ, RZ, -UR9 ;  /* 0x80000009ff087e24 */ /* 0x000fe2000f8e02ff */
[----:B------:R-:W-:Y:S01]  /*12490*/  USHF.R.S32.HI UR6, URZ, 0x1f, UR9 ;  /* 0x0000001f3f067899 */ /* 0x000fe20008011409 */
[----:B------:R-:W-:Y:S01]  /*124a0*/  BSSY B0, `(.L_x_66) ;  /* 0x00000d1000007945 */ /* 0x000fe20003800000 */
[----:B------:R-:W2:Y:S01]  /*124b0*/  S2R R4, SR_TID.X ;  /* 0x0000000000047919 */ /* 0x000ea20000002100 */
[----:B------:R-:W-:Y:S02]  /*124c0*/  ULDC.64 UR4, c[0x0][0x4d0] ;  /* 0x0001340000047ab9 */ /* 0x000fe40000000a00 */
[----:B------:R-:W-:Y:S01]  /*124d0*/  UIMAD UR7, UR6, UR4, URZ ;  /* 0x00000004060772a4 */ /* 0x000fe2000f8e023f */
[----:B------:R-:W3:Y:S01]  /*124e0*/  S2R R11, SR_CTAID.Z ;  /* 0x00000000000b7919 */ /* 0x000ee20000002700 */
[----:B------:R-:W-:-:S02]  /*124f0*/  UIMAD.WIDE.U32 UR10, UR9, UR4, URZ ;  /* 0x00000004090a72a5 */ /* 0x000fc4000f8e003f */
[----:B------:R-:W-:Y:S01]  /*12500*/  UIMAD UR7, UR9, UR5, UR7 ;  /* 0x00000005090772a4 */ /* 0x000fe2000f8e0207 */
[----:B------:R-:W4:Y:S02]  /*12510*/  S2R R12, SR_CTAID.X ;  /* 0x00000000000c7919 */ /* 0x000f240000002500 */
[----:B------:R-:W-:Y:S01]  /*12520*/  ULDC.64 UR4, c[0x0][0x438] ;  /* 0x00010e0000047ab9 */ /* 0x000fe20000000a00 */
[----:B------:R-:W-:Y:S01]  /*12530*/  MOV R19, UR11 ;  /* 0x0000000b00137c02 */ /* 0x000fe20008000f00 */
[----:B------:R-:W-:Y:S01]  /*12540*/  UIMAD.WIDE.U32 UR12, UR9, UR4, URZ ;  /* 0x00000004090c72a5 */ /* 0x000fe2000f8e003f */
[----:B------:R-:W-:Y:S01]  /*12550*/  IMAD.U32 R18, RZ, RZ, UR10 ;  /* 0x0000000aff127e24 */ /* 0x000fe2000f8e00ff */
[----:B------:R-:W-:Y:S02]  /*12560*/  UIMAD UR4, UR6, UR4, URZ ;  /* 0x00000004060472a4 */ /* 0x000fe4000f8e023f */
[----:B------:R-:W-:Y:S02]  /*12570*/  UIADD3 UR7, UR11, UR7, URZ ;  /* 0x000000070b077290 */ /* 0x000fe4000fffe03f */
[----:B------:R-:W-:Y:S01]  /*12580*/  UIMAD UR4, UR9, UR5, UR4 ;  /* 0x00000005090472a4 */ /* 0x000fe2000f8e0204 */
[----:B------:R-:W-:Y:S01]  /*12590*/  MOV R16, UR12 ;  /* 0x0000000c00107c02 */ /* 0x000fe20008000f00 */
[----:B-1----:R-:W-:-:S02]  /*125a0*/  IMAD R8, R8, c[0x0][0x550], R9 ;  /* 0x0001540008087a24 */ /* 0x002fc400078e0209 */
[----:B------:R-:W-:Y:S01]  /*125b0*/  UIADD3 UR4, UR13, UR4, URZ ;  /* 0x000000040d047290 */ /* 0x000fe2000fffe03f */
[----:B------:R-:W-:Y:S01]  /*125c0*/  IMAD.U32 R17, RZ, RZ, UR13 ;  /* 0x0000000dff117e24 */ /* 0x000fe2000f8e00ff */
[----:B--2---:R-:W-:Y:S01]  /*125d0*/  SHF.R.S32.HI R9, RZ, 0x1f, R4 ;  /* 0x0000001fff097819 */ /* 0x004fe20000011404 */
[----:B------:R-:W-:-:S03]  /*125e0*/  IMAD.U32 R19, RZ, RZ, UR7 ;  /* 0x00000007ff137e24 */ /* 0x000fc6000f8e00ff */
[CC--:B------:R-:W-:Y:S01]  /*125f0*/  LEA.HI R0, R9.reuse, R4.reuse, RZ, 0x5 ;  /* 0x0000000409007211 */ /* 0x0c0fe200078f28ff */
[----:B------:R-:W-:Y:S01]  /*12600*/  IMAD.U32 R17, RZ, RZ, UR4 ;  /* 0x00000004ff117e24 */ /* 0x000fe2000f8e00ff */
[-C--:B------:R-:W-:Y:S01]  /*12610*/  LEA.HI R9, R9, R4.reuse, RZ, 0x2 ;  /* 0x0000000409097211 */ /* 0x080fe200078f10ff */
[C---:B---3--:R-:W-:Y:S01]  /*12620*/  IMAD.WIDE.U32 R18, R11.reuse, c[0x0][0x4d8], R18 ;  /* 0x000136000b127a25 */ /* 0x048fe200078e0012 */
[----:B------:R-:W-:Y:S02]  /*12630*/  LOP3.LUT R13, R0, 0xffffffe0, RZ, 0xc0, !PT ;  /* 0xffffffe0000d7812 */ /* 0x000fe400078ec0ff */
[----:B------:R-:W-:Y:S01]  /*12640*/  SHF.R.S32.HI R15, RZ, 0x5, R0 ;  /* 0x00000005ff0f7819 */ /* 0x000fe20000011400 */
[----:B------:R-:W-:Y:S01]  /*12650*/  IMAD.WIDE.U32 R16, R11, c[0x0][0x440], R16 ;  /* 0x000110000b107a25 */ /* 0x000fe200078e0010 */
[----:B------:R-:W-:Y:S02]  /*12660*/  SHF.R.S32.HI R0, RZ, 0x1f, R0 ;  /* 0x0000001fff007819 */ /* 0x000fe40000011400 */
[----:B------:R-:W-:Y:S01]  /*12670*/  LOP3.LUT R9, R9, 0xfffffffc, RZ, 0xc0, !PT ;  /* 0xfffffffc09097812 */ /* 0x000fe200078ec0ff */
[----:B------:R-:W-:Y:S01]  /*12680*/  IMAD.IADD R6, R4, 0x1, -R13 ;  /* 0x0000000104067824 */ /* 0x000fe200078e0a0d */
[----:B------:R-:W-:Y:S01]  /*12690*/  LEA.HI R0, R0, R15, RZ, 0x3 ;  /* 0x0000000f00007211 */ /* 0x000fe200078f18ff */
[----:B------:R-:W-:Y:S01]  /*126a0*/  IMAD.MOV.U32 R20, RZ, RZ, R18 ;  /* 0x000000ffff147224 */ /* 0x000fe200078e0012 */
[----:B------:R-:W-:-:S02]  /*126b0*/  IADD3 R9, -R9, R4, RZ ;  /* 0x0000000409097210 */ /* 0x000fc40007ffe1ff */
[----:B------:R-:W-:Y:S02]  /*126c0*/  LOP3.LUT R0, R0, 0xffffff8, RZ, 0xc0, !PT ;  /* 0x0ffffff800007812 */ /* 0x000fe400078ec0ff */
[----:B------:R-:W-:Y:S02]  /*126d0*/  SHF.R.S32.HI R13, RZ, 0x1f, R6 ;  /* 0x0000001fff0d7819 */ /* 0x000fe40000011406 */
[----:B------:R-:W-:Y:S01]  /*126e0*/  SHF.R.S32.HI R10, RZ, 0x1f, R11 ;  /* 0x0000001fff0a7819 */ /* 0x000fe2000001140b */
[----:B------:R-:W-:Y:S01]  /*126f0*/  IMAD.IADD R15, R15, 0x1, -R0 ;  /* 0x000000010f0f7824 */ /* 0x000fe200078e0a00 */
[----:B------:R-:W-:Y:S02]  /*12700*/  LEA.HI R0, R9, R9, RZ, 0x1 ;  /* 0x0000000909007211 */ /* 0x000fe400078f08ff */
[----:B------:R-:W-:Y:S01]  /*12710*/  LEA.HI R4, R13, R6, RZ, 0x2 ;  /* 0x000000060d047211 */ /* 0x000fe200078f10ff */
[----:B------:R-:W-:Y:S01]  /*12720*/  IMAD.MOV.U32 R13, RZ, RZ, c[0x0][0x4e8] ;  /* 0x00013a00ff0d7624 */ /* 0x000fe200078e00ff */
[----:B------:R-:W-:-:S02]  /*12730*/  LOP3.LUT R0, R0, 0x1ffffffe, RZ, 0xc0, !PT ;  /* 0x1ffffffe00007812 */ /* 0x000fc400078ec0ff */
[----:B------:R-:W-:Y:S02]  /*12740*/  SHF.R.S32.HI R14, RZ, 0x2, R4 ;  /* 0x00000002ff0e7819 */ /* 0x000fe40000011404 */
[----:B------:R-:W-:Y:S01]  /*12750*/  IADD3 R0, R9, -R0, RZ ;  /* 0x8000000009007210 */ /* 0x000fe20007ffe0ff */
[----:B------:R-:W-:Y:S01]  /*12760*/  BAR.SYNC.DEFER_BLOCKING 0x1, 0x100 ;  /* 0x0044000000007b1d */ /* 0x000fe20000010000 */
[----:B------:R-:W-:Y:S01]  /*12770*/  ISETP.NE.AND P1, PT, R13, 0x1, PT ;  /* 0x000000010d00780c */ /* 0x000fe20003f25270 */
[----:B------:R-:W-:Y:S01]  /*12780*/  IMAD R15, R15, 0x10, R14 ;  /* 0x000000100f0f7824 */ /* 0x000fe200078e020e */
[----:B------:R-:W-:Y:S01]  /*12790*/  MOV R22, R16 ;  /* 0x0000001000167202 */ /* 0x000fe20000000f00 */
[----:B------:R-:W-:Y:S02]  /*127a0*/  IMAD R14, R10, c[0x0][0x4d8], RZ ;  /* 0x000136000a0e7a24 */ /* 0x000fe400078e02ff */
[----:B------:R-:W-:Y:S01]  /*127b0*/  IMAD R9, R0, 0x8, R15 ;  /* 0x0000000800097824 */ /* 0x000fe200078e020f */
[----:B------:R-:W-:Y:S01]  /*127c0*/  SHF.R.S32.HI R0, RZ, 0x1f, R8 ;  /* 0x0000001fff007819 */ /* 0x000fe20000011408 */
[----:B------:R-:W-:-:S02]  /*127d0*/  IMAD R10, R10, c[0x0][0x440], RZ ;  /* 0x000110000a0a7a24 */ /* 0x000fc400078e02ff */
[C---:B------:R-:W-:Y:S01]  /*127e0*/  IMAD R14, R11.reuse, c[0x0][0x4dc], R14 ;  /* 0x000137000b0e7a24 */ /* 0x040fe200078e020e */
[C---:B----4-:R-:W-:Y:S01]  /*127f0*/  LEA R9, R12.reuse, R9, 0x7 ;  /* 0x000000090c097211 */ /* 0x050fe200078e38ff */
[----:B------:R-:W-:Y:S01]  /*12800*/  IMAD R10, R11, c[0x0][0x444], R10 ;  /* 0x000111000b0a7a24 */ /* 0x000fe200078e020a */
[----:B------:R-:W-:Y:S01]  /*12810*/  LEA R12, R12, R15, 0x7 ;  /* 0x0000000f0c0c7211 */ /* 0x000fe200078e38ff */
[----:B------:R-:W-:Y:S01]  /*12820*/  IMAD.IADD R21, R19, 0x1, R14 ;  /* 0x0000000113157824 */ /* 0x000fe200078e020e */
[----:B------:R-:W-:Y:S01]  /*12830*/  MOV R11, R9 ;  /* 0x00000009000b7202 */ /* 0x000fe20000000f00 */
[----:B------:R-:W-:Y:S02]  /*12840*/  IMAD.IADD R23, R17, 0x1, R10 ;  /* 0x0000000111177824 */ /* 0x000fe400078e020a */
[----:B------:R-:W-:-:S04]  /*12850*/  @P1 IMAD.HI.U32 R10, R9, c[0x0][0x4ec], RZ ;  /* 0x00013b00090a1a27 */ /* 0x000fc800078e00ff */
[C---:B------:R-:W-:Y:S01]  /*12860*/  IMAD R17, R0.reuse, c[0x0][0x4e0], RZ ;  /* 0x0001380000117a24 */ /* 0x040fe200078e02ff */
[----:B------:R-:W-:Y:S01]  /*12870*/  @P1 SHF.R.U32.HI R11, RZ, c[0x0][0x4f0], R10 ;  /* 0x00013c00ff0b1a19 */ /* 0x000fe2000001160a */
[----:B------:R-:W-:Y:S01]  /*12880*/  IMAD R19, R0, c[0x0][0x448], RZ ;  /* 0x0001120000137a24 */ /* 0x000fe200078e02ff */
[----:B------:R-:W-:Y:S01]  /*12890*/  MOV R10, R9 ;  /* 0x00000009000a7202 */ /* 0x000fe20000000f00 */
[C---:B------:R-:W-:Y:S01]  /*128a0*/  IMAD R17, R8.reuse, c[0x0][0x4e4], R17 ;  /* 0x0001390008117a24 */ /* 0x040fe200078e0211 */
[--C-:B------:R-:W-:Y:S01]  /*128b0*/  SHF.R.S32.HI R14, RZ, 0x1f, R11.reuse ;  /* 0x0000001fff0e7819 */ /* 0x100fe2000001140b */
[----:B------:R-:W-:Y:S02]  /*128c0*/  IMAD.MOV R0, RZ, RZ, -R11 ;  /* 0x000000ffff007224 */ /* 0x000fe400078e0a0b */
[C---:B------:R-:W-:Y:S02]  /*128d0*/  IMAD R19, R8.reuse, c[0x0][0x44c], R19 ;  /* 0x0001130008137a24 */ /* 0x040fe400078e0213 */
[----:B------:R-:W-:-:S04]  /*128e0*/  IMAD.WIDE.U32 R22, R8, c[0x0][0x448], R22 ;  /* 0x0001120008167a25 */ /* 0x000fc800078e0016 */
[----:B------:R-:W-:-:S04]  /*128f0*/  IMAD.WIDE.U32 R20, R8, c[0x0][0x4e0], R20 ;  /* 0x0001380008147a25 */ /* 0x000fc800078e0014 */
[----:B------:R-:W-:Y:S01]  /*12900*/  @P1 IMAD.HI.U32 R8, R9, c[0x0][0x4ec], RZ ;  /* 0x00013b0009081a27 */ /* 0x000fe200078e00ff */
[----:B------:R-:W-:-:S03]  /*12910*/  IADD3 R16, P0, R11, R20, RZ ;  /* 0x000000140b107210 */ /* 0x000fc60007f1e0ff */
[----:B------:R-:W-:Y:S01]  /*12920*/  IMAD R0, R0, c[0x0][0x4e8], R9 ;  /* 0x00013a0000007a24 */ /* 0x000fe200078e0209 */
[----:B------:R-:W-:Y:S01]  /*12930*/  @P1 SHF.R.U32.HI R10, RZ, c[0x0][0x4f0], R8 ;  /* 0x00013c00ff0a1a19 */ /* 0x000fe20000011608 */
[----:B------:R-:W-:Y:S01]  /*12940*/  IMAD.IADD R23, R23, 0x1, R19 ;  /* 0x0000000117177824 */ /* 0x000fe200078e0213 */
[----:B------:R-:W-:Y:S01]  /*12950*/  IADD3.X R17, R14, R21, R17, P0, !PT ;  /* 0x000000150e117210 */ /* 0x000fe200007fe411 */
[----:B------:R-:W-:Y:S01]  /*12960*/  IMAD R13, R13, c[0x0][0x388], RZ ;  /* 0x0000e2000d0d7a24 */ /* 0x000fe200078e02ff */
[----:B------:R-:W-:Y:S01]  /*12970*/  SHF.R.S32.HI R8, RZ, 0x1f, R0 ;  /* 0x0000001fff087819 */ /* 0x000fe20000011400 */
[C---:B------:R-:W-:Y:S01]  /*12980*/  IMAD.WIDE.U32 R22, R10.reuse, c[0x0][0x430], R22 ;  /* 0x00010c000a167a25 */ /* 0x040fe200078e0016 */
[----:B------:R-:W-:Y:S02]  /*12990*/  IADD3 R14, -R10, RZ, RZ ;  /* 0x000000ff0a0e7210 */ /* 0x000fe40007ffe1ff */
[----:B------:R-:W-:Y:S01]  /*129a0*/  LOP3.LUT P1, RZ, R6, 0x3, RZ, 0xc0, !PT ;  /* 0x0000000306ff7812 */ /* 0x000fe2000782c0ff */
[----:B------:R-:W-:Y:S01]  /*129b0*/  IMAD R11, R8, c[0x0][0x4c8], RZ ;  /* 0x00013200080b7a24 */ /* 0x000fe200078e02ff */
[----:B------:R-:W-:Y:S01]  /*129c0*/  SHF.R.S32.HI R8, RZ, 0x1f, R10 ;  /* 0x0000001fff087819 */ /* 0x000fe2000001140a */
[----:B------:R-:W-:Y:S01]  /*129d0*/  IMAD.WIDE.U32 R16, R0, c[0x0][0x4c8], R16 ;  /* 0x0001320000107a25 */ /* 0x000fe200078e0010 */
[----:B------:R-:W-:-:S03]  /*129e0*/  ISETP.GE.OR P2, PT, R12, R13, P1 ;  /* 0x0000000d0c00720c */ /* 0x000fc60000f46670 */
[----:B------:R-:W-:Y:S01]  /*129f0*/  IMAD R11, R0, c[0x0][0x4cc], R11 ;  /* 0x00013300000b7a24 */ /* 0x000fe200078e020b */
[----:B------:R-:W-:Y:S01]  /*12a00*/  LEA R0, P0, R16, c[0x0][0x4a8], 0x2 ;  /* 0x00012a0010007a11 */ /* 0x000fe200078010ff */
[----:B------:R-:W-:Y:S02]  /*12a10*/  IMAD R14, R14, c[0x0][0x4e8], R9 ;  /* 0x00013a000e0e7a24 */ /* 0x000fe400078e0209 */
[----:B------:R-:W-:Y:S02]  /*12a20*/  IMAD.IADD R11, R17, 0x1, R11 ;  /* 0x00000001110b7824 */ /* 0x000fe400078e020b */
[----:B------:R-:W-:Y:S01]  /*12a30*/  IMAD R9, R8, c[0x0][0x430], RZ ;  /* 0x00010c0008097a24 */ /* 0x000fe200078e02ff */
[----:B------:R-:W-:Y:S01]  /*12a40*/  SHFL.IDX PT, R18, R0, 0x1, 0x1c1f ;  /* 0x003c1f0000127f89 */ /* 0x000fe200000e0000 */
[----:B------:R-:W-:Y:S02]  /*12a50*/  SHF.R.S32.HI R8, RZ, 0x1f, R14 ;  /* 0x0000001fff087819 */ /* 0x000fe4000001140e */
[----:B------:R-:W-:Y:S01]  /*12a60*/  LEA.HI.X R11, R16, c[0x0][0x4ac], R11, 0x2, P0 ;  /* 0x00012b00100b7a11 */ /* 0x000fe200000f140b */
[----:B------:R-:W-:Y:S01]  /*12a70*/  IMAD R9, R10, c[0x0][0x434], R9 ;  /* 0x00010d000a097a24 */ /* 0x000fe200078e0209 */
[----:B------:R-:W-:Y:S03]  /*12a80*/  SHFL.IDX PT, R16, R0, RZ, 0x1c1f ;  /* 0x001c1fff00107589 */ /* 0x000fe600000e0000 */
[----:B------:R-:W-:Y:S01]  /*12a90*/  IMAD.IADD R23, R23, 0x1, R9 ;  /* 0x0000000117177824 */ /* 0x000fe200078e0209 */
[----:B------:R-:W1:Y:S01]  /*12aa0*/  SHFL.IDX PT, R17, R11, RZ, 0x1c1f ;  /* 0x001c1fff0b117589 */ /* 0x000e6200000e0000 */
[----:B------:R-:W-:Y:S01]  /*12ab0*/  IMAD R9, R8, c[0x0][0x428], RZ ;  /* 0x00010a0008097a24 */ /* 0x000fe200078e02ff */
[----:B------:R-:W-:-:S02]  /*12ac0*/  IADD3 R8, R12, 0x8, RZ ;  /* 0x000000080c087810 */ /* 0x000fc40007ffe0ff */
[----:B------:R2:W3:Y:S01]  /*12ad0*/  SHFL.IDX PT, R19, R11, 0x1, 0x1c1f ;  /* 0x003c1f000b137f89 */ /* 0x0004e200000e0000 */
[----:B------:R-:W-:Y:S01]  /*12ae0*/  IMAD R9, R14, c[0x0][0x42c], R9 ;  /* 0x00010b000e097a24 */ /* 0x000fe200078e0209 */
[----:B------:R-:W-:Y:S01]  /*12af0*/  ISETP.GE.OR P1, PT, R8, R13, P1 ;  /* 0x0000000d0800720c */ /* 0x000fe20000f26670 */
[----:B------:R-:W-:-:S05]  /*12b00*/  IMAD.WIDE.U32 R14, R14, c[0x0][0x428], R22 ;  /* 0x00010a000e0e7a25 */ /* 0x000fca00078e0016 */
[----:B------:R-:W-:Y:S02]  /*12b10*/  IADD3 R10, R15, R9, RZ ;  /* 0x000000090f0a7210 */ /* 0x000fe40007ffe0ff */
[----:B------:R-:W-:-:S04]  /*12b20*/  LEA R9, P0, R14, c[0x0][0x400], 0x2 ;  /* 0x000100000e097a11 */ /* 0x000fc800078010ff */
[----:B------:R-:W-:Y:S02]  /*12b30*/  LEA.HI.X R10, R14, c[0x0][0x404], R10, 0x2, P0 ;  /* 0x000101000e0a7a11 */ /* 0x000fe400000f140a */
[----:B------:R4:W4:Y:S01]  /*12b40*/  SHFL.IDX PT, R14, R9, RZ, 0x1c1f ;  /* 0x001c1fff090e7589 */ /* 0x00092200000e0000 */
[----:B------:R-:W-:-:S03]  /*12b50*/  ISETP.GE.AND P0, PT, R8, R13, PT ;  /* 0x0000000d0800720c */ /* 0x000fc60003f06270 */
[----:B-1----:R1:W-:Y:S01]  /*12b60*/  @!P2 ST.E [R16.64], R5 ;  /* 0x000000051000a985 */ /* 0x0023e2000c10190e */
[----:B--2---:R-:W-:-:S03]  /*12b70*/  LOP3.LUT R11, R4, 0x7ffffffc, RZ, 0xc0, !PT ;  /* 0x7ffffffc040b7812 */ /* 0x004fc600078ec0ff */
[----:B---3--:R1:W-:Y:S01]  /*12b80*/  @!P1 ST.E [R18.64], R7 ;  /* 0x0000000712009985 */ /* 0x0083e2000c10190e */
[----:B------:R-:W-:Y:S01]  /*12b90*/  ISETP.GE.AND P1, PT, R12, R13, PT ;  /* 0x0000000d0c00720c */ /* 0x000fe20003f26270 */
[----:B------:R-:W-:Y:S02]  /*12ba0*/  IMAD.IADD R11, R6, 0x1, -R11 ;  /* 0x00000001060b7824 */ /* 0x000fe400078e0a0b */
[----:B------:R1:W2:Y:S03]  /*12bb0*/  SHFL.IDX PT, R15, R10, RZ, 0x1c1f ;  /* 0x001c1fff0a0f7589 */ /* 0x0002a600000e0000 */
[----:B------:R-:W-:-:S07]  /*12bc0*/  SHF.L.U32 R11, R11, 0x1, RZ ;  /* 0x000000010b0b7819 */ /* 0x000fce00000006ff */
[----:B------:R-:W-:Y:S05]  /*12bd0*/  @P1 BRA `(.L_x_67) ;  /* 0x000005d000001947 */ /* 0x000fea0003800000 */
[C---:B-1----:R-:W-:Y:S02]  /*12be0*/  IADD3 R7, R11.reuse, 0x8, RZ ;  /* 0x000000080b077810 */ /* 0x042fe40007ffe0ff */
[C---:B------:R-:W-:Y:S02]  /*12bf0*/  IADD3 R5, R11.reuse, 0x10, RZ ;  /* 0x000000100b057810 */ /* 0x040fe40007ffe0ff */
[----:B------:R-:W-:Y:S02]  /*12c00*/  IADD3 R4, R11, 0x18, RZ ;  /* 0x000000180b047810 */ /* 0x000fe40007ffe0ff */
[----:B------:R-:W-:Y:S02]  /*12c10*/  ISETP.GE.AND P3, PT, R7, c[0x0][0x3c8], PT ;  /* 0x0000f20007007a0c */ /* 0x000fe40003f66270 */
[----:B------:R-:W-:Y:S02]  /*12c20*/  ISETP.GE.AND P2, PT, R5, c[0x0][0x3c8], PT ;  /* 0x0000f20005007a0c */ /* 0x000fe40003f46270 */
[----:B------:R-:W-:-:S02]  /*12c30*/  ISETP.GE.AND P1, PT, R4, c[0x0][0x3c8], PT ;  /* 0x0000f20004007a0c */ /* 0x000fc40003f26270 */
[C---:B------:R-:W-:Y:S02]  /*12c40*/  ISETP.GE.AND P4, PT, R11.reuse, c[0x0][0x3c8], PT ;  /* 0x0000f2000b007a0c */ /* 0x040fe40003f86270 */
[C---:B------:R-:W-:Y:S02]  /*12c50*/  IADD3 R0, R11.reuse, 0x20, RZ ;  /* 0x000000200b007810 */ /* 0x040fe40007ffe0ff */
[----:B------:R-:W-:Y:S02]  /*12c60*/  IADD3 R18, R11, 0x28, RZ ;  /* 0x000000280b127810 */ /* 0x000fe40007ffe0ff */
[----:B------:R-:W-:Y:S02]  /*12c70*/  ISETP.GE.AND P6, PT, R0, c[0x0][0x3c8], PT ;  /* 0x0000f20000007a0c */ /* 0x000fe40003fc6270 */
[----:B------:R-:W-:Y:S02]  /*12c80*/  @!P3 LEA.HI R7, R7, R7, RZ, 0x1 ;  /* 0x000000070707b211 */ /* 0x000fe400078f08ff */
[----:B------:R-:W-:-:S02]  /*12c90*/  @!P2 LEA.HI R5, R5, R5, RZ, 0x1 ;  /* 0x000000050505a211 */ /* 0x000fc400078f08ff */
[----:B------:R-:W-:Y:S01]  /*12ca0*/  @!P1 LEA.HI R4, R4, R4, RZ, 0x1 ;  /* 0x0000000404049211 */ /* 0x000fe200078f08ff */
[--C-:B--2-4-:R-:W-:Y:S01]  /*12cb0*/  @!P4 IMAD.WIDE R12, R11, 0x4, R14.reuse ;  /* 0x000000040b0cc825 */ /* 0x114fe200078e020e */
[----:B------:R-:W-:Y:S02]  /*12cc0*/  @!P3 LOP3.LUT R7, R7, 0xfffffffe, RZ, 0xc0, !PT ;  /* 0xfffffffe0707b812 */ /* 0x000fe400078ec0ff */
[----:B------:R-:W-:Y:S02]  /*12cd0*/  @!P2 LOP3.LUT R5, R5, 0xfffffffe, RZ, 0xc0, !PT ;  /* 0xfffffffe0505a812 */ /* 0x000fe400078ec0ff */
[----:B------:R-:W-:Y:S01]  /*12ce0*/  @!P1 LOP3.LUT R21, R4, 0xfffffffe, RZ, 0xc0, !PT ;  /* 0xfffffffe04159812 */ /* 0x000fe200078ec0ff */
[--C-:B------:R-:W-:Y:S01]  /*12cf0*/  @!P3 IMAD.WIDE R6, R7, 0x4, R14.reuse ;  /* 0x000000040706b825 */ /* 0x100fe200078e020e */
[----:B------:R1:W-:Y:S01]  /*12d00*/  @!P4 ST.E.64 [R12.64], R112 ;  /* 0x000000700c00c985 */ /* 0x0003e2000c101b0e */
[----:B------:R-:W-:Y:S02]  /*12d10*/  IADD3 R8, R11, 0x30, RZ ;  /* 0x000000300b087810 */ /* 0x000fe40007ffe0ff */
[----:B------:R-:W-:Y:S01]  /*12d20*/  @!P2 IMAD.WIDE R16, R5, 0x4, R14 ;  /* 0x000000040510a825 */ /* 0x000fe200078e020e */
[C---:B------:R-:W-:Y:S01]  /*12d30*/  IADD3 R5, R11.reuse, 0x38, RZ ;  /* 0x000000380b057810 */ /* 0x040fe20007ffe0ff */
[----:B------:R2:W-:Y:S01]  /*12d40*/  @!P3 ST.E.64 [R6.64], R108 ;  /* 0x0000006c0600b985 */ /* 0x0005e2000c101b0e */
[----:B------:R-:W-:-:S02]  /*12d50*/  IADD3 R19, R11, 0x40, RZ ;  /* 0x000000400b137810 */ /* 0x000fc40007ffe0ff */
[----:B------:R-:W-:Y:S01]  /*12d60*/  ISETP.GE.AND P5, PT, R18, c[0x0][0x3c8], PT ;  /* 0x0000f20012007a0c */ /* 0x000fe20003fa6270 */
[----:B------:R3:W-:Y:S01]  /*12d70*/  @!P2 ST.E.64 [R16.64], R104 ;  /* 0x000000681000a985 */ /* 0x0007e2000c101b0e */
[----:B------:R-:W-:Y:S02]  /*12d80*/  IADD3 R4, R11, 0x48, RZ ;  /* 0x000000480b047810 */ /* 0x000fe40007ffe0ff */
[----:B------:R-:W-:Y:S02]  /*12d90*/  ISETP.GE.AND P4, PT, R8, c[0x0][0x3c8], PT ;  /* 0x0000f20008007a0c */ /* 0x000fe40003f86270 */
[----:B------:R-:W-:Y:S02]  /*12da0*/  ISETP.GE.AND P3, PT, R5, c[0x0][0x3c8], PT ;  /* 0x0000f20005007a0c */ /* 0x000fe40003f66270 */
[----:B------:R-:W-:Y:S02]  /*12db0*/  ISETP.GE.AND P2, PT, R19, c[0x0][0x3c8], PT ;  /* 0x0000f20013007a0c */ /* 0x000fe40003f46270 */
[----:B------:R-:W-:-:S03]  /*12dc0*/  @!P6 LEA.HI R0, R0, R0, RZ, 0x1 ;  /* 0x000000000000e211 */ /* 0x000fc600078f08ff */
[----:B------:R-:W-:-:S04]  /*12dd0*/  @!P5 LEA.HI R18, R18, R18, RZ, 0x1 ;  /* 0x000000121212d211 */ /* 0x000fc800078f08ff */
[----:B------:R-:W-:Y:S02]  /*12de0*/  @!P4 LEA.HI R8, R8, R8, RZ, 0x1 ;  /* 0x000000080808c211 */ /* 0x000fe400078f08ff */
[----:B------:R-:W-:Y:S01]  /*12df0*/  @!P3 LEA.HI R5, R5, R5, RZ, 0x1 ;  /* 0x000000050505b211 */ /* 0x000fe200078f08ff */
[----:B-1----:R-:W-:Y:S01]  /*12e00*/  @!P1 IMAD.WIDE R12, R21, 0x4, R14 ;  /* 0x00000004150c9825 */ /* 0x002fe200078e020e */
[----:B------:R-:W-:Y:S02]  /*12e10*/  @!P2 LEA.HI R19, R19, R19, RZ, 0x1 ;  /* 0x000000131313a211 */ /* 0x000fe400078f08ff */
[----:B------:R-:W-:Y:S02]  /*12e20*/  @!P4 LOP3.LUT R21, R8, 0xfffffffe, RZ, 0xc0, !PT ;  /* 0xfffffffe0815c812 */ /* 0x000fe400078ec0ff */
[----:B------:R1:W-:Y:S01]  /*12e30*/  @!P1 ST.E.64 [R12.64], R2 ;  /* 0x000000020c009985 */ /* 0x0003e2000c101b0e */
[----:B------:R-:W-:Y:S02]  /*12e40*/  ISETP.GE.AND P1, PT, R4, c[0x0][0x3c8], PT ;  /* 0x0000f20004007a0c */ /* 0x000fe40003f26270 */
[----:B--2---:R-:W-:-:S02]  /*12e50*/  @!P6 LOP3.LUT R7, R0, 0xfffffffe, RZ, 0xc0, !PT ;  /* 0xfffffffe0007e812 */ /* 0x004fc400078ec0ff */
[----:B---3--:R-:W-:Y:S02]  /*12e60*/  @!P5 LOP3.LUT R17, R18, 0xfffffffe, RZ, 0xc0, !PT ;  /* 0xfffffffe1211d812 */ /* 0x008fe400078ec0ff */
[----:B------:R-:W-:Y:S01]  /*12e70*/  @!P3 LOP3.LUT R5, R5, 0xfffffffe, RZ, 0xc0, !PT ;  /* 0xfffffffe0505b812 */ /* 0x000fe200078ec0ff */
[----:B------:R-:W-:Y:S01]  /*12e80*/  @!P6 IMAD.WIDE R6, R7, 0x4, R14 ;  /* 0x000000040706e825 */ /* 0x000fe200078e020e */
[----:B------:R-:W-:Y:S02]  /*12e90*/  @!P2 LOP3.LUT R19, R19, 0xfffffffe, RZ, 0xc0, !PT ;  /* 0xfffffffe1313a812 */ /* 0x000fe400078ec0ff */
[C---:B------:R-:W-:Y:S02]  /*12ea0*/  IADD3 R0, R11.reuse, 0x50, RZ ;  /* 0x000000500b007810 */ /* 0x040fe40007ffe0ff */
[----:B------:R2:W-:Y:S01]  /*12eb0*/  @!P6 ST.E.64 [R6.64], R96 ;  /* 0x000000600600e985 */ /* 0x0005e2000c101b0e */
[----:B------:R-:W-:Y:S02]  /*12ec0*/  @!P1 LEA.HI R4, R4, R4, RZ, 0x1 ;  /* 0x0000000404049211 */ /* 0x000fe400078f08ff */
[----:B------:R-:W-:-:S02]  /*12ed0*/  IADD3 R8, R11, 0x58, RZ ;  /* 0x000000580b087810 */ /* 0x000fc40007ffe0ff */
[----:B------:R-:W-:Y:S02]  /*12ee0*/  IADD3 R18, R11, 0x68, RZ ;  /* 0x000000680b127810 */ /* 0x000fe40007ffe0ff */
[----:B------:R-:W-:Y:S01]  /*12ef0*/  ISETP.GE.AND P6, PT, R0, c[0x0][0x3c8], PT ;  /* 0x0000f20000007a0c */ /* 0x000fe20003fc6270 */
[----:B-1----:R-:W-:-:S04]  /*12f00*/  @!P5 IMAD.WIDE R2, R17, 0x4, R14 ;  /* 0x000000041102d825 */ /* 0x002fc800078e020e */
[--C-:B------:R-:W-:Y:S01]  /*12f10*/  @!P4 IMAD.WIDE R12, R21, 0x4, R14.reuse ;  /* 0x00000004150cc825 */ /* 0x100fe200078e020e */
[----:B------:R1:W-:Y:S01]  /*12f20*/  @!P5 ST.E.64 [R2.64], R92 ;  /* 0x0000005c0200d985 */ /* 0x0003e2000c101b0e */
[----:B------:R-:W-:Y:S02]  /*12f30*/  ISETP.GE.AND P5, PT, R8, c[0x0][0x3c8], PT ;  /* 0x0000f20008007a0c */ /* 0x000fe40003fa6270 */
[--C-:B------:R-:W-:Y:S01]  /*12f40*/  @!P2 IMAD.WIDE R16, R19, 0x4, R14.reuse ;  /* 0x000000041310a825 */ /* 0x100fe200078e020e */
[----:B------:R-:W-:Y:S01]  /*12f50*/  IADD3 R19, R11, 0x60, RZ ;  /* 0x000000600b137810 */ /* 0x000fe20007ffe0ff */
[----:B------:R3:W-:Y:S02]  /*12f60*/  @!P4 ST.E.64 [R12.64], R88 ;  /* 0x000000580c00c985 */ /* 0x0007e4000c101b0e */
[----:B------:R-:W-:Y:S02]  /*12f70*/  @!P6 LEA.HI R0, R0, R0, RZ, 0x1 ;  /* 0x000000000000e211 */ /* 0x000fe400078f08ff */
[----:B--2---:R-:W-:Y:S01]  /*12f80*/  @!P1 LOP3.LUT R7, R4, 0xfffffffe, RZ, 0xc0, !PT ;  /* 0xfffffffe04079812 */ /* 0x004fe200078ec0ff */
[----:B------:R-:W-:Y:S01]  /*12f90*/  @!P3 IMAD.WIDE R4, R5, 0x4, R14 ;  /* 0x000000040504b825 */ /* 0x000fe200078e020e */
[----:B------:R-:W-:-:S03]  /*12fa0*/  ISETP.GE.AND P4, PT, R19, c[0x0][0x3c8], PT ;  /* 0x0000f20013007a0c */ /* 0x000fc60003f86270 */
[----:B------:R-:W-:Y:S01]  /*12fb0*/  @!P1 IMAD.WIDE R6, R7, 0x4, R14 ;  /* 0x0000000407069825 */ /* 0x000fe200078e020e */
[----:B------:R2:W-:Y:S01]  /*12fc0*/  @!P3 ST.E.64 [R4.64], R84 ;  /* 0x000000540400b985 */ /* 0x0005e2000c101b0e */
[----:B------:R-:W-:Y:S02]  /*12fd0*/  ISETP.GE.AND P3, PT, R18, c[0x0][0x3c8], PT ;  /* 0x0000f20012007a0c */ /* 0x000fe40003f66270 */
[----:B------:R-:W-:Y:S01]  /*12fe0*/  @!P5 LEA.HI R8, R8, R8, RZ, 0x1 ;  /* 0x000000080808d211 */ /* 0x000fe200078f08ff */
[----:B------:R-:W-:Y:S04]  /*12ff0*/  @!P2 ST.E.64 [R16.64], R80 ;  /* 0x000000501000a985 */ /* 0x000fe8000c101b0e */
[----:B------:R4:W-:Y:S01]  /*13000*/  @!P1 ST.E.64 [R6.64], R76 ;  /* 0x0000004c06009985 */ /* 0x0009e2000c101b0e */
[----:B------:R-:W-:-:S04]  /*13010*/  @!P4 LEA.HI R19, R19, R19, RZ, 0x1 ;  /* 0x000000131313c211 */ /* 0x000fc800078f08ff */
[----:B------:R-:W-:Y:S02]  /*13020*/  @!P4 LOP3.LUT R19, R19, 0xfffffffe, RZ, 0xc0, !PT ;  /* 0xfffffffe1313c812 */ /* 0x000fe400078ec0ff */
[C---:B-1----:R-:W-:Y:S02]  /*13030*/  IADD3 R3, R11.reuse, 0x70, RZ ;  /* 0x000000700b037810 */ /* 0x042fe40007ffe0ff */
[----:B------:R-:W-:Y:S02]  /*13040*/  IADD3 R2, R11, 0x78, RZ ;  /* 0x000000780b027810 */ /* 0x000fe40007ffe0ff */
[----:B------:R-:W-:Y:S02]  /*13050*/  ISETP.GE.AND P2, PT, R3, c[0x0][0x3c8], PT ;  /* 0x0000f20003007a0c */ /* 0x000fe40003f46270 */
[----:B------:R-:W-:Y:S02]  /*13060*/  ISETP.GE.AND P1, PT, R2, c[0x0][0x3c8], PT ;  /* 0x0000f20002007a0c */ /* 0x000fe40003f26270 */
[----:B------:R-:W-:-:S04]  /*13070*/  @!P3 LEA.HI R18, R18, R18, RZ, 0x1 ;  /* 0x000000121212b211 */ /* 0x000fc800078f08ff */
[----:B---3--:R-:W-:Y:S01]  /*13080*/  @!P3 LOP3.LUT R13, R18, 0xfffffffe, RZ, 0xc0, !PT ;  /* 0xfffffffe120db812 */ /* 0x008fe200078ec0ff */
[----:B------:R-:W-:Y:S01]  /*13090*/  @!P4 IMAD.WIDE R18, R19, 0x4, R14 ;  /* 0x000000041312c825 */ /* 0x000fe200078e020e */
[----:B--2---:R-:W-:-:S03]  /*130a0*/  @!P6 LOP3.LUT R5, R0, 0xfffffffe, RZ, 0xc0, !PT ;  /* 0xfffffffe0005e812 */ /* 0x004fc600078ec0ff */
[----:B------:R-:W-:Y:S01]  /*130b0*/  @!P2 LEA.HI R3, R3, R3, RZ, 0x1 ;  /* 0x000000030303a211 */ /* 0x000fe200078f08ff */
[--C-:B------:R-:W-:Y:S01]  /*130c0*/  @!P3 IMAD.WIDE R12, R13, 0x4, R14.reuse ;  /* 0x000000040d0cb825 */ /* 0x100fe200078e020e */
[----:B------:R-:W-:Y:S02]  /*130d0*/  @!P1 LEA.HI R2, R2, R2, RZ, 0x1 ;  /* 0x0000000202029211 */ /* 0x000fe400078f08ff */
[----:B------:R-:W-:Y:S01]  /*130e0*/  @!P2 LOP3.LUT R3, R3, 0xfffffffe, RZ, 0xc0, !PT ;  /* 0xfffffffe0303a812 */ /* 0x000fe200078ec0ff */
[--C-:B------:R-:W-:Y:S01]  /*130f0*/  @!P6 IMAD.WIDE R4, R5, 0x4, R14.reuse ;  /* 0x000000040504e825 */ /* 0x100fe200078e020e */
[----:B----4-:R-:W-:Y:S02]  /*13100*/  @!P5 LOP3.LUT R7, R8, 0xfffffffe, RZ, 0xc0, !PT ;  /* 0xfffffffe0807d812 */ /* 0x010fe400078ec0ff */
[----:B------:R-:W-:Y:S01]  /*13110*/  @!P1 LOP3.LUT R17, R2, 0xfffffffe, RZ, 0xc0, !PT ;  /* 0xfffffffe02119812 */ /* 0x000fe200078ec0ff */
[--C-:B------:R-:W-:Y:S01]  /*13120*/  @!P2 IMAD.WIDE R2, R3, 0x4, R14.reuse ;  /* 0x000000040302a825 */ /* 0x100fe200078e020e */
[----:B------:R1:W-:Y:S03]  /*13130*/  @!P6 ST.E.64 [R4.64], R72 ;  /* 0x000000480400e985 */ /* 0x0003e6000c101b0e */
[----:B------:R-:W-:-:S04]  /*13140*/  @!P5 IMAD.WIDE R6, R7, 0x4, R14 ;  /* 0x000000040706d825 */ /* 0x000fc800078e020e */
[----:B------:R-:W-:Y:S01]  /*13150*/  @!P1 IMAD.WIDE R14, R17, 0x4, R14 ;  /* 0x00000004110e9825 */ /* 0x000fe200078e020e */
[----:B------:R1:W-:Y:S04]  /*13160*/  @!P5 ST.E.64 [R6.64], R68 ;  /* 0x000000440600d985 */ /* 0x0003e8000c101b0e */
[----:B------:R1:W-:Y:S04]  /*13170*/  @!P4 ST.E.64 [R18.64], R52 ;  /* 0x000000341200c985 */ /* 0x0003e8000c101b0e */
[----:B------:R1:W-:Y:S04]  /*13180*/  @!P3 ST.E.64 [R12.64], R56 ;  /* 0x000000380c00b985 */ /* 0x0003e8000c101b0e */
[----:B------:R1:W-:Y:S04]  /*13190*/  @!P2 ST.E.64 [R2.64], R60 ;  /* 0x0000003c0200a985 */ /* 0x0003e8000c101b0e */
[----:B------:R1:W-:Y:S02]  /*131a0*/  @!P1 ST.E.64 [R14.64], R64 ;  /* 0x000000400e009985 */ /* 0x0003e4000c101b0e */
.L_x_67:
[----:B------:R-:W-:Y:S05]  /*131b0*/  BSYNC B0 ;  /* 0x0000000000007941 */ /* 0x000fea0003800000 */
.L_x_66:
[----:B-1----:R1:W3:Y:S04]  /*131c0*/  SHFL.IDX PT, R5, R10, 0x1, 0x1c1f ;  /* 0x003c1f000a057f89 */ /* 0x0022e800000e0000 */
[----:B------:R1:W4:Y:S01]  /*131d0*/  SHFL.IDX PT, R4, R9, 0x1, 0x1c1f ;  /* 0x003c1f0009047f89 */ /* 0x00032200000e0000 */
[----:B------:R-:W-:Y:S05]  /*131e0*/  @P0 EXIT ;  /* 0x000000000000094d */ /* 0x000fea0003800000 */
[C---:B------:R-:W-:Y:S02]  /*131f0*/  ISETP.GE.AND P0, PT, R11.reuse, c[0x0][0x3c8], PT ;  /* 0x0000f2000b007a0c */ /* 0x040fe40003f06270 */
[----:B------:R-:W-:-:S02]  /*13200*/  IADD3 R2, R11, 0x8, RZ ;  /* 0x000000080b027810 */ /* 0x000fc40007ffe0ff */
[C---:B------:R-:W-:Y:S02]  /*13210*/  IADD3 R0, R11.reuse, 0x10, RZ ;  /* 0x000000100b007810 */ /* 0x040fe40007ffe0ff */
[----:B------:R-:W-:Y:S02]  /*13220*/  ISETP.GE.AND P6, PT, R2, c[0x0][0x3c8], PT ;  /* 0x0000f20002007a0c */ /* 0x000fe40003fc6270 */
[----:B------:R-:W-:Y:S02]  /*13230*/  ISETP.GE.AND P5, PT, R0, c[0x0][0x3c8], PT ;  /* 0x0000f20000007a0c */ /* 0x000fe40003fa6270 */
[C---:B-1--4-:R-:W-:Y:S02]  /*13240*/  IADD3 R9, R11.reuse, 0x18, RZ ;  /* 0x000000180b097810 */ /* 0x052fe40007ffe0ff */
[C---:B------:R-:W-:Y:S01]  /*13250*/  IADD3 R8, R11.reuse, 0x20, RZ ;  /* 0x000000200b087810 */ /* 0x040fe20007ffe0ff */
[C---:B--23--:R-:W-:Y:S01]  /*13260*/  @!P0 IMAD.WIDE R14, R11.reuse, 0x4, R4 ;  /* 0x000000040b0e8825 */ /* 0x04cfe200078e0204 */
[----:B------:R-:W-:-:S02]  /*13270*/  IADD3 R7, R11, 0x28, RZ ;  /* 0x000000280b077810 */ /* 0x000fc40007ffe0ff */
[C---:B------:R-:W-:Y:S02]  /*13280*/  IADD3 R6, R11.reuse, 0x30, RZ ;  /* 0x000000300b067810 */ /* 0x040fe40007ffe0ff */
[----:B------:R-:W-:Y:S01]  /*13290*/  IADD3 R3, R11, 0x38, RZ ;  /* 0x000000380b037810 */ /* 0x000fe20007ffe0ff */
[----:B------:R1:W-:Y:S01]  /*132a0*/  @!P0 ST.E.64 [R14.64], R114 ;  /* 0x000000720e008985 */ /* 0x0003e2000c101b0e */
[----:B------:R-:W-:Y:S02]  /*132b0*/  ISETP.GE.AND P4, PT, R9, c[0x0][0x3c8], PT ;  /* 0x0000f20009007a0c */ /* 0x000fe40003f86270 */
[----:B------:R-:W-:Y:S02]  /*132c0*/  ISETP.GE.AND P3, PT, R8, c[0x0][0x3c8], PT ;  /* 0x0000f20008007a0c */ /* 0x000fe40003f66270 */
[----:B------:R-:W-:Y:S02]  /*132d0*/  ISETP.GE.AND P2, PT, R7, c[0x0][0x3c8], PT ;  /* 0x0000f20007007a0c */ /* 0x000fe40003f46270 */
[----:B------:R-:W-:-:S02]  /*132e0*/  ISETP.GE.AND P1, PT, R6, c[0x0][0x3c8], PT ;  /* 0x0000f20006007a0c */ /* 0x000fc40003f26270 */
[----:B------:R-:W-:Y:S02]  /*132f0*/  ISETP.GE.AND P0, PT, R3, c[0x0][0x3c8], PT ;  /* 0x0000f20003007a0c */ /* 0x000fe40003f06270 */
[----:B------:R-:W-:Y:S02]  /*13300*/  @!P6 LEA.HI R2, R2, R2, RZ, 0x1 ;  /* 0x000000020202e211 */ /* 0x000fe400078f08ff */
[----:B------:R-:W-:Y:S02]  /*13310*/  @!P5 LEA.HI R0, R0, R0, RZ, 0x1 ;  /* 0x000000000000d211 */ /* 0x000fe400078f08ff */
[----:B------:R-:W-:Y:S02]  /*13320*/  @!P6 LOP3.LUT R13, R2, 0xfffffffe, RZ, 0xc0, !PT ;  /* 0xfffffffe020de812 */ /* 0x000fe400078ec0ff */
[----:B------:R-:W-:Y:S02]  /*13330*/  @!P4 LEA.HI R9, R9, R9, RZ, 0x1 ;  /* 0x000000090909c211 */ /* 0x000fe400078f08ff */
[----:B------:R-:W-:Y:S01]  /*13340*/  @!P3 LEA.HI R8, R8, R8, RZ, 0x1 ;  /* 0x000000080808b211 */ /* 0x000fe200078f08ff */
[----:B------:R-:W-:Y:S01]  /*13350*/  @!P6 IMAD.WIDE R12, R13, 0x4, R4 ;  /* 0x000000040d0ce825 */ /* 0x000fe200078e0204 */
[----:B------:R-:W-:-:S02]  /*13360*/  @!P2 LEA.HI R7, R7, R7, RZ, 0x1 ;  /* 0x000000070707a211 */ /* 0x000fc400078f08ff */
[----:B------:R-:W-:Y:S02]  /*13370*/  @!P1 LEA.HI R6, R6, R6, RZ, 0x1 ;  /* 0x0000000606069211 */ /* 0x000fe400078f08ff */
[----:B------:R-:W-:Y:S01]  /*13380*/  @!P0 LEA.HI R3, R3, R3, RZ, 0x1 ;  /* 0x0000000303038211 */ /* 0x000fe200078f08ff */
[----:B------:R2:W-:Y:S01]  /*13390*/  @!P6 ST.E.64 [R12.64], R110 ;  /* 0x0000006e0c00e985 */ /* 0x0005e2000c101b0e */
[----:B------:R-:W-:Y:S02]  /*133a0*/  @!P4 LOP3.LUT R9, R9, 0xfffffffe, RZ, 0xc0, !PT ;  /* 0xfffffffe0909c812 */ /* 0x000fe400078ec0ff */
[----:B-1----:R-:W-:Y:S02]  /*133b0*/  @!P5 LOP3.LUT R15, R0, 0xfffffffe, RZ, 0xc0, !PT ;  /* 0xfffffffe000fd812 */ /* 0x002fe400078ec0ff */
[----:B------:R-:W-:Y:S02]  /*133c0*/  IADD3 R2, R11, 0x40, RZ ;  /* 0x000000400b027810 */ /* 0x000fe40007ffe0ff */
[----:B------:R-:W-:Y:S01]  /*133d0*/  @!P3 LOP3.LUT R17, R8, 0xfffffffe, RZ, 0xc0, !PT ;  /* 0xfffffffe0811b812 */ /* 0x000fe200078ec0ff */
[----:B------:R-:W-:Y:S01]  /*133e0*/  @!P5 IMAD.WIDE R14, R15, 0x4, R4 ;  /* 0x000000040f0ed825 */ /* 0x000fe200078e0204 */
[----:B------:R-:W-:-:S02]  /*133f0*/  IADD3 R0, R11, 0x48, RZ ;  /* 0x000000480b007810 */ /* 0x000fc40007ffe0ff */
[----:B------:R-:W-:Y:S01]  /*13400*/  @!P2 LOP3.LUT R7, R7, 0xfffffffe, RZ, 0xc0, !PT ;  /* 0xfffffffe0707a812 */ /* 0x000fe200078ec0ff */
[----:B------:R-:W-:Y:S01]  /*13410*/  @!P4 IMAD.WIDE R8, R9, 0x4, R4 ;  /* 0x000000040908c825 */ /* 0x000fe200078e0204 */
[----:B------:R-:W-:Y:S01]  /*13420*/  @!P0 LOP3.LUT R3, R3, 0xfffffffe, RZ, 0xc0, !PT ;  /* 0xfffffffe03038812 */ /* 0x000fe200078ec0ff */
[----:B------:R1:W-:Y:S01]  /*13430*/  @!P5 ST.E.64 [R14.64], R106 ;  /* 0x0000006a0e00d985 */ /* 0x0003e2000c101b0e */
[----:B------:R-:W-:Y:S02]  /*13440*/  ISETP.GE.AND P6, PT, R2, c[0x0][0x3c8], PT ;  /* 0x0000f20002007a0c */ /* 0x000fe40003fc6270 */
[----:B------:R-:W-:Y:S01]  /*13450*/  ISETP.GE.AND P5, PT, R0, c[0x0][0x3c8], PT ;  /* 0x0000f20000007a0c */ /* 0x000fe20003fa6270 */
[----:B------:R3:W-:Y:S01]  /*13460*/  @!P4 ST.E.64 [R8.64], R102 ;  /* 0x000000660800c985 */ /* 0x0007e2000c101b0e */
[C---:B------:R-:W-:Y:S02]  /*13470*/  IADD3 R20, R11.reuse, 0x50, RZ ;  /* 0x000000500b147810 */ /* 0x040fe40007ffe0ff */
[----:B------:R-:W-:-:S02]  /*13480*/  IADD3 R19, R11, 0x58, RZ ;  /* 0x000000580b137810 */ /* 0x000fc40007ffe0ff */
[C---:B------:R-:W-:Y:S02]  /*13490*/  IADD3 R18, R11.reuse, 0x60, RZ ;  /* 0x000000600b127810 */ /* 0x040fe40007ffe0ff */
[----:B------:R-:W-:Y:S02]  /*134a0*/  IADD3 R10, R11, 0x68, RZ ;  /* 0x000000680b0a7810 */ /* 0x000fe40007ffe0ff */
[----:B------:R-:W-:Y:S02]  /*134b0*/  ISETP.GE.AND P4, PT, R20, c[0x0][0x3c8], PT ;  /* 0x0000f20014007a0c */ /* 0x000fe40003f86270 */
[----:B--2---:R-:W-:Y:S01]  /*134c0*/  @!P1 LOP3.LUT R13, R6, 0xfffffffe, RZ, 0xc0, !PT ;  /* 0xfffffffe060d9812 */ /* 0x004fe200078ec0ff */
[--C-:B------:R-:W-:Y:S01]  /*134d0*/  @!P2 IMAD.WIDE R6, R7, 0x4, R4.reuse ;  /* 0x000000040706a825 */ /* 0x100fe200078e0204 */
[----:B------:R-:W-:Y:S02]  /*134e0*/  @!P6 LEA.HI R2, R2, R2, RZ, 0x1 ;  /* 0x000000020202e211 */ /* 0x000fe400078f08ff */
[----:B------:R-:W-:Y:S01]  /*134f0*/  @!P5 LEA.HI R0, R0, R0, RZ, 0x1 ;  /* 0x000000000000d211 */ /* 0x000fe200078f08ff */
[----:B------:R-:W-:-:S06]  /*13500*/  @!P1 IMAD.WIDE R12, R13, 0x4, R4 ;  /* 0x000000040d0c9825 */ /* 0x000fcc00078e0204 */
[----:B------:R-:W-:Y:S01]  /*13510*/  @!P4 LEA.HI R20, R20, R20, RZ, 0x1 ;  /* 0x000000141414c211 */ /* 0x000fe200078f08ff */
[----:B-1----:R-:W-:-:S04]  /*13520*/  @!P3 IMAD.WIDE R14, R17, 0x4, R4 ;  /* 0x00000004110eb825 */ /* 0x002fc800078e0204 */
[----:B------:R-:W-:Y:S01]  /*13530*/  @!P0 IMAD.WIDE R16, R3, 0x4, R4 ;  /* 0x0000000403108825 */ /* 0x000fe200078e0204 */
[----:B------:R1:W-:Y:S01]  /*13540*/  @!P3 ST.E.64 [R14.64], R98 ;  /* 0x000000620e00b985 */ /* 0x0003e2000c101b0e */
[----:B------:R-:W-:Y:S02]  /*13550*/  IADD3 R3, R11, 0x70, RZ ;  /* 0x000000700b037810 */ /* 0x000fe40007ffe0ff */
[----:B------:R-:W-:Y:S01]  /*13560*/  ISETP.GE.AND P3, PT, R19, c[0x0][0x3c8], PT ;  /* 0x0000f20013007a0c */ /* 0x000fe20003f66270 */
[----:B------:R2:W-:Y:S01]  /*13570*/  @!P2 ST.E.64 [R6.64], R94 ;  /* 0x0000005e0600a985 */ /* 0x0005e2000c101b0e */
[----:B------:R-:W-:Y:S02]  /*13580*/  ISETP.GE.AND P2, PT, R18, c[0x0][0x3c8], PT ;  /* 0x0000f20012007a0c */ /* 0x000fe40003f46270 */
[----:B---3--:R-:W-:Y:S01]  /*13590*/  @!P5 LOP3.LUT R9, R0, 0xfffffffe, RZ, 0xc0, !PT ;  /* 0xfffffffe0009d812 */ /* 0x008fe200078ec0ff */
[----:B------:R3:W-:Y:S01]  /*135a0*/  @!P1 ST.E.64 [R12.64], R90 ;  /* 0x0000005a0c009985 */ /* 0x0007e2000c101b0e */
[----:B------:R-:W-:-:S02]  /*135b0*/  ISETP.GE.AND P1, PT, R10, c[0x0][0x3c8], PT ;  /* 0x0000f2000a007a0c */ /* 0x000fc40003f26270 */
[----:B------:R-:W-:Y:S01]  /*135c0*/  IADD3 R11, R11, 0x78, RZ ;  /* 0x000000780b0b7810 */ /* 0x000fe20007ffe0ff */
[----:B------:R4:W-:Y:S01]  /*135d0*/  @!P0 ST.E.64 [R16.64], R86 ;  /* 0x0000005610008985 */ /* 0x0009e2000c101b0e */
[----:B------:R-:W-:Y:S01]  /*135e0*/  ISETP.GE.AND P0, PT, R3, c[0x0][0x3c8], PT ;  /* 0x0000f20003007a0c */ /* 0x000fe20003f06270 */
[----:B------:R-:W-:Y:S02]  /*135f0*/  @!P5 IMAD.WIDE R8, R9, 0x4, R4 ;  /* 0x000000040908d825 */ /* 0x000fe400078e0204 */
[----:B------:R-:W-:Y:S02]  /*13600*/  @!P3 LEA.HI R19, R19, R19, RZ, 0x1 ;  /* 0x000000131313b211 */ /* 0x000fe400078f08ff */
[----:B------:R-:W-:Y:S02]  /*13610*/  @!P2 LEA.HI R18, R18, R18, RZ, 0x1 ;  /* 0x000000121212a211 */ /* 0x000fe400078f08ff */
[----:B------:R-:W-:Y:S02]  /*13620*/  @!P3 LOP3.LUT R19, R19, 0xfffffffe, RZ, 0xc0, !PT ;  /* 0xfffffffe1313b812 */ /* 0x000fe400078ec0ff */
[----:B------:R-:W-:-:S04]  /*13630*/  @!P1 LEA.HI R10, R10, R10, RZ, 0x1 ;  /* 0x0000000a0a0a9211 */ /* 0x000fc800078f08ff */
[----:B------:R-:W-:Y:S02]  /*13640*/  @!P0 LEA.HI R3, R3, R3, RZ, 0x1 ;  /* 0x0000000303038211 */ /* 0x000fe400078f08ff */
[----:B-1----:R-:W-:Y:S02]  /*13650*/  @!P2 LOP3.LUT R15, R18, 0xfffffffe, RZ, 0xc0, !PT ;  /* 0xfffffffe120fa812 */ /* 0x002fe400078ec0ff */
[----:B------:R-:W-:Y:S02]  /*13660*/  @!P0 LOP3.LUT R3, R3, 0xfffffffe, RZ, 0xc0, !PT ;  /* 0xfffffffe03038812 */ /* 0x000fe400078ec0ff */
[----:B--2---:R-:W-:-:S03]  /*13670*/  @!P6 LOP3.LUT R7, R2, 0xfffffffe, RZ, 0xc0, !PT ;  /* 0xfffffffe0207e812 */ /* 0x004fc600078ec0ff */
[----:B------:R-:W-:Y:S01]  /*13680*/  @!P0 IMAD.WIDE R2, R3, 0x4, R4 ;  /* 0x0000000403028825 */ /* 0x000fe200078e0204 */
[----:B---3--:R-:W-:-:S03]  /*13690*/  @!P4 LOP3.LUT R13, R20, 0xfffffffe, RZ, 0xc0, !PT ;  /* 0xfffffffe140dc812 */ /* 0x008fc600078ec0ff */
[----:B------:R-:W-:Y:S01]  /*136a0*/  @!P6 IMAD.WIDE R6, R7, 0x4, R4 ;  /* 0x000000040706e825 */ /* 0x000fe200078e0204 */
[----:B----4-:R-:W-:-:S04]  /*136b0*/  @!P1 LOP3.LUT R17, R10, 0xfffffffe, RZ, 0xc0, !PT ;  /* 0xfffffffe0a119812 */ /* 0x010fc800078ec0ff */
[----:B------:R1:W-:Y:S04]  /*136c0*/  @!P6 ST.E.64 [R6.64], R82 ;  /* 0x000000520600e985 */ /* 0x0003e8000c101b0e */
[----:B------:R2:W-:Y:S01]  /*136d0*/  @!P5 ST.E.64 [R8.64], R78 ;  /* 0x0000004e0800d985 */ /* 0x0005e2000c101b0e */
[----:B-1----:R-:W-:-:S04]  /*136e0*/  @!P4 IMAD.WIDE R6, R13, 0x4, R4 ;  /* 0x000000040d06c825 */ /* 0x002fc800078e0204 */
[--C-:B--2---:R-:W-:Y:S01]  /*136f0*/  @!P3 IMAD.WIDE R8, R19, 0x4, R4.reuse ;  /* 0x000000041308b825 */ /* 0x104fe200078e0204 */
[----:B------:R1:W-:Y:S03]  /*13700*/  @!P4 ST.E.64 [R6.64], R74 ;  /* 0x0000004a0600c985 */ /* 0x0003e6000c101b0e */
[--C-:B------:R-:W-:Y:S01]  /*13710*/  @!P2 IMAD.WIDE R12, R15, 0x4, R4.reuse ;  /* 0x000000040f0ca825 */ /* 0x100fe200078e0204 */
[----:B------:R1:W-:Y:S03]  /*13720*/  @!P3 ST.E.64 [R8.64], R70 ;  /* 0x000000460800b985 */ /* 0x0003e6000c101b0e */
[----:B------:R-:W-:Y:S01]  /*13730*/  @!P1 IMAD.WIDE R14, R17, 0x4, R4 ;  /* 0x00000004110e9825 */ /* 0x000fe200078e0204 */
[----:B------:R1:W-:Y:S04]  /*13740*/  @!P2 ST.E.64 [R12.64], R54 ;  /* 0x000000360c00a985 */ /* 0x0003e8000c101b0e */
[----:B------:R1:W-:Y:S04]  /*13750*/  @!P1 ST.E.64 [R14.64], R58 ;  /* 0x0000003a0e009985 */ /* 0x0003e8000c101b0e */
[----:B------:R1:W-:Y:S01]  /*13760*/  @!P0 ST.E.64 [R2.64], R62 ;  /* 0x0000003e02008985 */ /* 0x0003e2000c101b0e */
[----:B------:R-:W-:-:S13]  /*13770*/  ISETP.GE.AND P0, PT, R11, c[0x0][0x3c8], PT ;  /* 0x0000f2000b007a0c */ /* 0x000fda0003f06270 */
[----:B------:R-:W-:Y:S05]  /*13780*/  @P0 EXIT ;  /* 0x000000000000094d */ /* 0x000fea0003800000 */
[----:B-1----:R-:W-:-:S04]  /*13790*/  LEA.HI R3, R11, R11, RZ, 0x1 ;  /* 0x0000000b0b037211 */ /* 0x002fc800078f08ff */
[----:B------:R-:W-:-:S05]  /*137a0*/  LOP3.LUT R3, R3, 0xfffffffe, RZ, 0xc0, !PT ;  /* 0xfffffffe03037812 */ /* 0x000fca00078ec0ff */
[----:B------:R-:W-:-:S05]  /*137b0*/  IMAD.WIDE R4, R3, 0x4, R4 ;  /* 0x0000000403047825 */ /* 0x000fca00078e0204 */
[----:B------:R-:W-:Y:S01]  /*137c0*/  ST.E.64 [R4.64], R66 ;  /* 0x0000004204007985 */ /* 0x000fe2000c101b0e */
[----:B------:R-:W-:Y:S05]  /*137d0*/  EXIT ;  /* 0x000000000000794d */ /* 0x000fea0003800000 */
.L_x_65:
        /* <DEDUP_REMOVED lines=26> */
[----:B------:R-:W-:Y:S01]  /*13980*/  IMAD.WIDE.U32 R8, R5, c[0x0][0x4d8], R8 ;  /* 0x0001360005087a25 */ /* 0x000fe200078e0008 */
[----:B------:R-:W-:-:S03]  /*13990*/  IADD3 R4, -R6, RZ, RZ ;  /* 0x000000ff06047210 */ /* 0x000fc60007ffe1ff */
[----:B------:R-:W-:Y:S02]  /*139a0*/  IMAD R0, R0, c[0x0][0x4d8], RZ ;  /* 0x0001360000007a24 */ /* 0x000fe400078e02ff */
[----:B--2---:R-:W-:Y:S02]  /*139b0*/  IMAD R2, R2, c[0x0][0x550], R3 ;  /* 0x0001540002027a24 */ /* 0x004fe400078e0203 */
[----:B------:R-:W-:Y:S02]  /*139c0*/  IMAD R0, R5, c[0x0][0x4dc], R0 ;  /* 0x0001370005007a24 */ /* 0x000fe400078e0200 */
[----:B------:R-:W-:Y:S01]  /*139d0*/  IMAD R4, R4, c[0x0][0x4e8], R7 ;  /* 0x00013a0004047a24 */ /* 0x000fe200078e0207 */
[----:B------:R-:W-:Y:S01]  /*139e0*/  SHF.R.S32.HI R3, RZ, 0x1f, R2 ;  /* 0x0000001fff037819 */ /* 0x000fe20000011402 */
[----:B------:R-:W-:Y:S01]  /*139f0*/  IMAD.IADD R9, R0, 0x1, R9 ;  /* 0x0000000100097824 */ /* 0x000fe200078e0209 */
[----:B------:R-:W-:-:S03]  /*13a00*/  SHF.R.S32.HI R0, RZ, 0x1f, R6 ;  /* 0x0000001fff007819 */ /* 0x000fc60000011406 */
[----:B------:R-:W-:Y:S02]  /*13a10*/  IMAD R3, R3, c[0x0][0x4e0], RZ ;  /* 0x0001380003037a24 */ /* 0x000fe400078e02ff */
[----:B------:R-:W-:-:S04]  /*13a20*/  IMAD.WIDE.U32 R8, R2, c[0x0][0x4e0], R8 ;  /* 0x0001380002087a25 */ /* 0x000fc800078e0008 */
[----:B------:R-:W-:Y:S01]  /*13a30*/  IMAD R3, R2, c[0x0][0x4e4], R3 ;  /* 0x0001390002037a24 */ /* 0x000fe200078e0203 */
[----:B------:R-:W-:Y:S02]  /*13a40*/  SHF.R.S32.HI R2, RZ, 0x1f, R4 ;  /* 0x0000001fff027819 */ /* 0x000fe40000011404 */
[----:B------:R-:W-:-:S03]  /*13a50*/  IADD3 R6, P0, R6, R8, RZ ;  /* 0x0000000806067210 */ /* 0x000fc60007f1e0ff */
[----:B------:R-:W-:Y:S01]  /*13a60*/  IMAD R5, R2, c[0x0][0x4c8], RZ ;  /* 0x0001320002057a24 */ /* 0x000fe200078e02ff */
[----:B------:R-:W-:-:S03]  /*13a70*/  IADD3.X R7, R0, R9, R3, P0, !PT ;  /* 0x0000000900077210 */ /* 0x000fc600007fe403 */
[C---:B------:R-:W-:Y:S02]  /*13a80*/  IMAD R5, R4.reuse, c[0x0][0x4cc], R5 ;  /* 0x0001330004057a24 */ /* 0x040fe400078e0205 */
[----:B------:R-:W-:-:S05]  /*13a90*/  IMAD.WIDE.U32 R6, R4, c[0x0][0x4c8], R6 ;  /* 0x0001320004067a25 */ /* 0x000fca00078e0006 */
[----:B------:R-:W-:Y:S02]  /*13aa0*/  IADD3 R5, R7, R5, RZ ;  /* 0x0000000507057210 */ /* 0x000fe40007ffe0ff */
[----:B------:R-:W-:-:S04]  /*13ab0*/  LEA R2, P0, R6, c[0x0][0x4a8], 0x2 ;  /* 0x00012a0006027a11 */ /* 0x000fc800078010ff */
[----:B------:R-:W-:Y:S02]  /*13ac0*/  LEA.HI.X R3, R6, c[0x0][0x4ac], R5, 0x2, P0 ;  /* 0x00012b0006037a11 */ /* 0x000fe400000f1405 */
[----:B------:R-:W-:-:S05]  /*13ad0*/  MOV R5, 0xff800000 ;  /* 0xff80000000057802 */ /* 0x000fca0000000f00 */
[----:B------:R-:W-:Y:S01]  /*13ae0*/  STG.E [R2.64], R5 ;  /* 0x0000000502007986 */ /* 0x000fe2000c10190e */
[----:B------:R-:W-:Y:S05]  /*13af0*/  EXIT ;  /* 0x000000000000794d */ /* 0x000fea0003800000 */
.L_x_68:
        /* <DEDUP_REMOVED lines=16> */
.L_x_1785:


//--------------------- .text._ZN7cutlass13device_kernelIN5flash19enable_sm80_to_sm89INS1_16FlashAttnFwdSm80INS1_25CollectiveMainloopFwdSm80ILi8ELi1ELb1EN4cute5tupleIJNS5_1CILi128EEES8_S8_EEELi128ENS_10bfloat16_tEfNS_4arch4Sm80ELb1ELb0ELb1ELb0ELb1ELb0ELb1ELb1EEENS1_21CollectiveEpilogueFwdIS9_NS6_IJNS7_ILi1EEESF_SF_EEESA_SC_Li256ELb0ELb1ELb1ELb0EEENS1_30DynamicPersistentTileSchedulerILi256ELi256ELb1ELb1ELb0EEEEEEEEEvNT_6ParamsE --------------------------
	.section	.text._ZN7cutlass13device_kernelIN5flash19enable_sm80_to_sm89INS1_16FlashAttnFwdSm80INS1_25CollectiveMainloopFwdSm80ILi8ELi1ELb1EN4cute5tupleIJNS5_1CILi128EEES8_S8_EEELi128ENS_10bfloat16_tEfNS_4arch4Sm80ELb1ELb0ELb1ELb0ELb1ELb0ELb1ELb1EEENS1_21CollectiveEpilogueFwdIS9_NS6_IJNS7_ILi1EEESF_SF_EEESA_SC_Li256ELb0ELb1ELb1ELb0EEENS1_30DynamicPersistentTileSchedulerILi256ELi256ELb1ELb1ELb0EEEEEEEEEvNT_6ParamsE,"ax",@progbits
	.sectioninfo	@"SHI_REGISTERS=255"
	.align	128
.text._ZN7cutlass13device_kernelIN5flash19enable_sm80_to_sm89INS1_16FlashAttnFwdSm80INS1_25CollectiveMainloopFwdSm80ILi8ELi1ELb1EN4cute5tupleIJNS5_1CILi128EEES8_S8_EEELi128ENS_10bfloat16_tEfNS_4arch4Sm80ELb1ELb0ELb1ELb0ELb1ELb0ELb1ELb1EEENS1_21CollectiveEpilogueFwdIS9_NS6_IJNS7_ILi1EEESF_SF_EEESA_SC_Li256ELb0ELb1ELb1ELb0EEENS1_30DynamicPersistentTileSchedulerILi256ELi256ELb1ELb1ELb0EEEEEEEEEvNT_6ParamsE:
        .type           _ZN7cutlass13device_kernelIN5flash19enable_sm80_to_sm89INS1_16FlashAttnFwdSm80INS1_25CollectiveMainloopFwdSm80ILi8ELi1ELb1EN4cute5tupleIJNS5_1CILi128EEES8_S8_EEELi128ENS_10bfloat16_tEfNS_4arch4Sm80ELb1ELb0ELb1ELb0ELb1ELb0ELb1ELb1EEENS1_21CollectiveEpilogueFwdIS9_NS6_IJNS7_ILi1EEESF_SF_EEESA_SC_Li256ELb0ELb1ELb1ELb0EEENS1_30DynamicPersistentTileSchedulerILi256ELi256ELb1ELb1ELb0EEEEEEEEEvNT_6ParamsE,@function
        .size           _ZN7cutlass13device_kernelIN5flash19enable_sm80_to_sm89INS1_16FlashAttnFwdSm80INS1_25CollectiveMainloopFwdSm80ILi8ELi1ELb1EN4cute5tupleIJNS5_1CILi128EEES8_S8_EEELi128ENS_10bfloat16_tEfNS_4arch4Sm80ELb1ELb0ELb1ELb0ELb1ELb0ELb1ELb1EEENS1_21CollectiveEpilogueFwdIS9_NS6_IJNS7_ILi1EEESF_SF_EEESA_SC_Li256ELb0ELb1ELb1ELb0EEENS1_30DynamicPersistentTileSchedulerILi256ELi256ELb1ELb1ELb0EEEEEEEEEvNT_6ParamsE,(.L_x_1786 - _ZN7cutlass13device_kernelIN5flash19enable_sm80_to_sm89INS1_16FlashAttnFwdSm80INS1_25CollectiveMainloopFwdSm80ILi8ELi1ELb1EN4cute5tupleIJNS5_1CILi128EEES8_S8_EEELi128ENS_10bfloat16_tEfNS_4arch4Sm80ELb1ELb0ELb1ELb0ELb1ELb0ELb1ELb1EEENS1_21CollectiveEpilogueFwdIS9_NS6_IJNS7_ILi1EEESF_SF_EEESA_SC_Li256ELb0ELb1ELb1ELb0EEENS1_30DynamicPersistentTileSchedulerILi256ELi256ELb1ELb1ELb0EEEEEEEEEvNT_6ParamsE)
        .other          _ZN7cutlass13device_kernelIN5flash19enable_sm80_to_sm89INS1_16FlashAttnFwdSm80INS1_25CollectiveMainloopFwdSm80ILi8ELi1ELb1EN4cute5tupleIJNS5_1CILi128EEES8_S8_EEELi128ENS_10bfloat16_tEfNS_4arch4Sm80ELb1ELb0ELb1ELb0ELb1ELb0ELb1ELb1EEENS1_21CollectiveEpilogueFwdIS9_NS6_IJNS7_ILi1EEESF_SF_EEESA_SC_Li256ELb0ELb1ELb1ELb0EEENS1_30DynamicPersistentTileSchedulerILi256ELi256ELb1ELb1ELb0EEEEEEEEEvNT_6ParamsE,@"STO_CUDA_ENTRY STV_DEFAULT"
_ZN7cutlass13device_kernelIN5flash19enable_sm80_to_sm89INS1_16FlashAttnFwdSm80INS1_25CollectiveMainloopFwdSm80ILi8ELi1ELb1EN4cute5tupleIJNS5_1CILi128EEES8_S8_EEELi128ENS_10bfloat16_tEfNS_4arch4Sm80ELb1ELb0ELb1ELb0ELb1ELb0ELb1ELb1EEENS1_21CollectiveEpilogueFwdIS9_NS6_IJNS7_ILi1EEESF_SF_EEESA_SC_Li256ELb0ELb1ELb1ELb0EEENS1_30DynamicPersistentTileSchedulerILi256ELi256ELb1ELb1ELb0EEEEEEEEEvNT_6ParamsE:
[----:B------:R-:W-:-:S03]  /*0000*/  MOV R1, c[0x0][0x28] ;  /* 0x00000a0000017a02 */ /* 0x000fc60000000f00 */
[----:B------:R-:W1:Y:S01]  /*0010*/  S2R R16, SR_TID.X ;  /* 0x0000000000107919 */ /* 0x000e620000002100 */
[----:B------:R-:W-:-:S03]  /*0020*/  IADD3 R1, R1, -0xd8, RZ ;  /* 0xffffff2801017810 */ /* 0x000fc60007ffe0ff */
[----:B------:R-:W2:Y:S01]  /*0030*/  S2R R13, SR_CTAID.X ;  /* 0x00000000000d7919 */ /* 0x000ea20000002500 */
[----:B-1----:R-:W-:-:S05]  /*0040*/  SHF.R.U32.HI R2, RZ, 0x5, R16 ;  /* 0x00000005ff027819 */ /* 0x002fca0000011610 */
[----:B------:R-:W1:Y:S02]  /*0050*/  SHFL.IDX PT, R0, R2, RZ, 0x1f ;  /* 0x00001fff02007589 */ /* 0x000e6400000e0000 */
[----:B-1----:R-:W-:Y:S02]  /*0060*/  ISETP.GE.AND P0, PT, R0, 0x1, PT ;  /* 0x000000010000780c */ /* 0x002fe40003f06270 */
[----:B------:R1:W-:Y:S11]  /*0070*/  STL [R1+0xd0], R0 ;  /* 0x0000d00001007387 */ /* 0x0003f60000100800 */
[----:B------:R-:W-:Y:S06]  /*0080*/  @P0 BAR.ARV 0x4, 0x100 ;  /* 0x0104000000000b1d */ /* 0x000fec0000002000 */
[----:B--2---:R-:W-:-:S13]  /*0090*/  ISETP.GE.AND P0, PT, R13, c[0x0][0x538], PT ;  /* 0x00014e000d007a0c */ /* 0x004fda0003f06270 */
[----:B------:R-:W-:Y:S05]  /*00a0*/  @P0 EXIT ;  /* 0x000000000000094d */ /* 0x000fea0003800000 */
[----:B-1----:R-:W-:Y:S01]  /*00b0*/  SHF.R.S32.HI R12, RZ, 0x1f, R16 ;  /* 0x0000001fff0c7819 */ /* 0x002fe20000011410 */
[----:B------:R-:W-:Y:S01]  /*00c0*/  IMAD.MOV.U32 R205, RZ, RZ, 0x20 ;  /* 0x00000020ffcd7424 */ /* 0x000fe200078e00ff */
[----:B------:R-:W-:Y:S02]  /*00d0*/  ULDC.64 UR6, c[0x0][0x118] ;  /* 0x0000460000067ab9 */ /* 0x000fe40000000a00 */
[CC--:B------:R-:W-:Y:S02]  /*00e0*/  LEA.HI R2, R12.reuse, R16.reuse, RZ, 0x4 ;  /* 0x000000100c027211 */ /* 0x0c0fe400078f20ff */
[CC--:B------:R-:W-:Y:S02]  /*00f0*/  LEA.HI R10, R12.reuse, R16.reuse, RZ, 0x3 ;  /* 0x000000100c0a7211 */ /* 0x0c0fe400078f18ff */
[----:B------:R-:W-:Y:S02]  /*0100*/  SHF.R.S32.HI R3, RZ, 0x4, R2 ;  /* 0x00000004ff037819 */ /* 0x000fe40000011402 */
[----:B------:R-:W-:-:S02]  /*0110*/  LEA.HI R4, R12, R16, RZ, 0x2 ;  /* 0x000000100c047211 */ /* 0x000fc400078f10ff */
[----:B------:R-:W-:Y:S02]  /*0120*/  LEA.HI R0, R2, R3, RZ, 0x1 ;  /* 0x0000000302007211 */ /* 0x000fe400078f08ff */
[----:B------:R-:W-:Y:S02]  /*0130*/  SHF.R.S32.HI R6, RZ, 0x3, R10 ;  /* 0x00000003ff067819 */ /* 0x000fe4000001140a */
[----:B------:R-:W-:Y:S02]  /*0140*/  LOP3.LUT R0, R0, 0xfffffffe, RZ, 0xc0, !PT ;  /* 0xfffffffe00007812 */ /* 0x000fe400078ec0ff */
[----:B------:R-:W-:Y:S02]  /*0150*/  LOP3.LUT R5, R10, 0xfffffff8, RZ, 0xc0, !PT ;  /* 0xfffffff80a057812 */ /* 0x000fe400078ec0ff */
[----:B------:R-:W-:Y:S01]  /*0160*/  LEA.HI R8, R12, R16, RZ, 0x6 ;  /* 0x000000100c087211 */ /* 0x000fe200078f30ff */
[----:B------:R-:W-:Y:S01]  /*0170*/  IMAD.IADD R9, R3, 0x1, -R0 ;  /* 0x0000000103097824 */ /* 0x000fe200078e0a00 */
[----:B------:R-:W-:Y:S01]  /*0180*/  LOP3.LUT R0, R4, 0xfffffffc, RZ, 0xc0, !PT ;  /* 0xfffffffc04007812 */ /* 0x000fe200078ec0ff */
[----:B------:R-:W-:Y:S01]  /*0190*/  IMAD.IADD R5, R16, 0x1, -R5 ;  /* 0x0000000110057824 */ /* 0x000fe200078e0a05 */
[----:B------:R-:W-:Y:S01]  /*01a0*/  LOP3.LUT R3, R2, 0xfffffff0, RZ, 0xc0, !PT ;  /* 0xfffffff002037812 */ /* 0x000fe200078ec0ff */
[----:B------:R-:W-:-:S02]  /*01b0*/  IMAD.SHL.U32 R2, R6, 0x40, RZ ;  /* 0x0000004006027824 */ /* 0x000fc400078e00ff */
[C---:B------:R-:W-:Y:S02]  /*01c0*/  IMAD.IADD R4, R16.reuse, 0x1, -R0 ;  /* 0x0000000110047824 */ /* 0x040fe400078e0a00 */
[----:B------:R-:W-:Y:S01]  /*01d0*/  IMAD.IADD R3, R16, 0x1, -R3 ;  /* 0x0000000110037824 */ /* 0x000fe200078e0a03 */
[----:B------:R-:W-:Y:S01]  /*01e0*/  LOP3.LUT R0, R2, 0x1c0, RZ, 0xc0, !PT ;  /* 0x000001c002007812 */ /* 0x000fe200078ec0ff */
[C---:B------:R-:W-:Y:S01]  /*01f0*/  IMAD.SHL.U32 R241, R5.reuse, 0x8, RZ ;  /* 0x0000000805f17824 */ /* 0x040fe200078e00ff */
[----:B------:R-:W-:Y:S01]  /*0200*/  LEA.HI R2, R4, R4, RZ, 0x1 ;  /* 0x0000000404027211 */ /* 0x000fe200078f08ff */
[----:B------:R-:W-:Y:S01]  /*0210*/  IMAD.SHL.U32 R5, R5, 0x40, RZ ;  /* 0x0000004005057824 */ /* 0x000fe200078e00ff */
[----:B------:R-:W-:Y:S02]  /*0220*/  SHF.R.S32.HI R7, RZ, 0x1f, R3 ;  /* 0x0000001fff077819 */ /* 0x000fe40000011403 */
[----:B------:R-:W-:Y:S02]  /*0230*/  SHF.R.U32.HI R6, RZ, 0x3, R0 ;  /* 0x00000003ff067819 */ /* 0x000fe40000011600 */
[----:B------:R-:W-:-:S02]  /*0240*/  LOP3.LUT R2, R2, 0x1ffffffe, RZ, 0xc0, !PT ;  /* 0x1ffffffe02027812 */ /* 0x000fc400078ec0ff */
[----:B------:R-:W-:Y:S02]  /*0250*/  LOP3.LUT R0, R0, 0x38, R241, 0xf8, !PT ;  /* 0x0000003800007812 */ /* 0x000fe400078ef8f1 */
[----:B------:R-:W-:Y:S01]  /*0260*/  LEA.HI R202, R7, R3, RZ, 0x3 ;  /* 0x0000000307ca7211 */ /* 0x000fe200078f18ff */
[----:B------:R-:W-:Y:S01]  /*0270*/  IMAD.IADD R11, R4, 0x1, -R2 ;  /* 0x00000001040b7824 */ /* 0x000fe200078e0a02 */
[----:B------:R-:W-:Y:S02]  /*0280*/  LOP3.LUT R7, R0, R6, RZ, 0x3c, !PT ;  /* 0x0000000600077212 */ /* 0x000fe400078e3cff */
[----:B------:R-:W-:Y:S02]  /*0290*/  LOP3.LUT R0, R5, 0x1c0, RZ, 0xc0, !PT ;  /* 0x000001c005007812 */ /* 0x000fe400078ec0ff */
[C---:B------:R-:W-:Y:S01]  /*02a0*/  LOP3.LUT R2, R202.reuse, 0xfffffff8, RZ, 0xc0, !PT ;  /* 0xfffffff8ca027812 */ /* 0x040fe200078ec0ff */
[----:B------:R-:W-:Y:S01]  /*02b0*/  IMAD.SHL.U32 R202, R202, 0x40, RZ ;  /* 0x00000040caca7824 */ /* 0x000fe200078e00ff */
[----:B------:R-:W-:-:S02]  /*02c0*/  LOP3.LUT R5, R0, 0x8, R10, 0xf8, !PT ;  /* 0x0000000800057812 */ /* 0x000fc400078ef80a */
[----:B------:R-:W-:Y:S01]  /*02d0*/  SHF.R.U32.HI R4, RZ, 0x3, R0 ;  /* 0x00000003ff047819 */ /* 0x000fe20000011600 */
[----:B------:R-:W-:Y:S01]  /*02e0*/  IMAD.IADD R6, R3, 0x1, -R2 ;  /* 0x0000000103067824 */ /* 0x000fe200078e0a02 */
[----:B------:R-:W-:Y:S01]  /*02f0*/  IADD3 R242, R241, 0x40, RZ ;  /* 0x00000040f1f27810 */ /* 0x000fe20007ffe0ff */
[----:B------:R-:W-:Y:S01]  /*0300*/  IMAD.SHL.U32 R0, R8, 0x8, RZ ;  /* 0x0000000808007824 */ /* 0x000fe200078e00ff */
[----:B------:R-:W-:Y:S01]  /*0310*/  LEA.HI R8, R12, R16, RZ, 0x5 ;  /* 0x000000100c087211 */ /* 0x000fe200078f28ff */
[----:B------:R-:W-:Y:S01]  /*0320*/  IMAD.SHL.U32 R3, R9, 0x8, RZ ;  /* 0x0000000809037824 */ /* 0x000fe200078e00ff */
[----:B------:R-:W-:Y:S01]  /*0330*/  LOP3.LUT R71, R5, R4, RZ, 0x3c, !PT ;  /* 0x0000000405477212 */ /* 0x000fe200078e3cff */
[----:B------:R-:W-:Y:S01]  /*0340*/  IMAD.SHL.U32 R4, R6, 0x40, RZ ;  /* 0x0000004006047824 */ /* 0x000fe200078e00ff */
[----:B------:R-:W-:Y:S01]  /*0350*/  LOP3.LUT R2, R8, 0xffffffe0, RZ, 0xc0, !PT ;  /* 0xffffffe008027812 */ /* 0x000fe200078ec0ff */
[----:B------:R-:W-:Y:S01]  /*0360*/  IMAD.MOV.U32 R5, RZ, RZ, 0x10 ;  /* 0x00000010ff057424 */ /* 0x000fe200078e00ff */
[----:B------:R-:W-:Y:S01]  /*0370*/  LOP3.LUT R7, R7, 0x7ffffe00, R0, 0xf8, !PT ;  /* 0x7ffffe0007077812 */ /* 0x000fe200078ef800 */
[----:B------:R-:W-:Y:S01]  /*0380*/  IMAD R71, R9, 0x200, R71 ;  /* 0x0000020009477824 */ /* 0x000fe200078e0247 */
[----:B------:R-:W-:Y:S01]  /*0390*/  LOP3.LUT R0, R4, 0x1c0, RZ, 0xc0, !PT ;  /* 0x000001c004007812 */ /* 0x000fe200078ec0ff */
[----:B------:R-:W-:Y:S01]  /*03a0*/  IMAD.IADD R15, R16, 0x1, -R2 ;  /* 0x00000001100f7824 */ /* 0x000fe200078e0a02 */
[--C-:B------:R-:W-:Y:S01]  /*03b0*/  SHF.R.S32.HI R223, RZ, 0x5, R8.reuse ;  /* 0x00000005ffdf7819 */ /* 0x100fe20000011408 */
[----:B------:R-:W-:Y:S01]  /*03c0*/  IMAD.SHL.U32 R227, R7, 0x2, RZ ;  /* 0x0000000207e37824 */ /* 0x000fe200078e00ff */
[----:B------:R-:W-:-:S02]  /*03d0*/  SHF.R.S32.HI R4, RZ, 0x1f, R8 ;  /* 0x0000001fff047819 */ /* 0x000fc40000011408 */
[----:B------:R-:W-:Y:S02]  /*03e0*/  LOP3.LUT R3, R0, 0x8, R3, 0xf8, !PT ;  /* 0x0000000800037812 */ /* 0x000fe400078ef803 */
[----:B------:R-:W-:Y:S02]  /*03f0*/  SHF.R.U32.HI R2, RZ, 0x3, R0 ;  /* 0x00000003ff027819 */ /* 0x000fe40000011600 */
[----:B------:R-:W-:Y:S02]  /*0400*/  LEA.HI R0, R4, R223, RZ, 0x3 ;  /* 0x000000df04007211 */ /* 0x000fe400078f18ff */
[----:B------:R-:W-:Y:S02]  /*0410*/  SHF.R.S32.HI R4, RZ, 0x1f, R15 ;  /* 0x0000001fff047819 */ /* 0x000fe4000001140f */
[----:B------:R-:W-:Y:S02]  /*0420*/  R2P PR, R6, 0x6 ;  /* 0x0000000606007804 */ /* 0x000fe40000000000 */
[----:B------:R-:W-:-:S02]  /*0430*/  LOP3.LUT R0, R0, 0xffffff8, RZ, 0xc0, !PT ;  /* 0x0ffffff800007812 */ /* 0x000fc400078ec0ff */
[----:B------:R-:W-:Y:S02]  /*0440*/  LOP3.LUT R6, R3, R2, RZ, 0x3c, !PT ;  /* 0x0000000203067212 */ /* 0x000fe400078e3cff */
[----:B------:R-:W-:Y:S01]  /*0450*/  LEA.HI R3, R4, R15, RZ, 0x2 ;  /* 0x0000000f04037211 */ /* 0x000fe200078f10ff */
[----:B------:R-:W-:Y:S01]  /*0460*/  IMAD.IADD R2, R223, 0x1, -R0 ;  /* 0x00000001df027824 */ /* 0x000fe200078e0a00 */
[----:B------:R-:W-:Y:S02]  /*0470*/  SEL R5, R5, 0xfffffff0, !P1 ;  /* 0xfffffff005057807 */ /* 0x000fe40004800000 */
[----:B------:R-:W-:Y:S02]  /*0480*/  SHF.R.S32.HI R0, RZ, 0x2, R3 ;  /* 0x00000002ff007819 */ /* 0x000fe40000011403 */
[----:B------:R-:W-:Y:S02]  /*0490*/  LOP3.LUT R3, R3, 0x7ffffffc, RZ, 0xc0, !PT ;  /* 0x7ffffffc03037812 */ /* 0x000fe400078ec0ff */
[----:B------:R-:W-:Y:S01]  /*04a0*/  SEL R4, R205, 0xffffffe0, !P2 ;  /* 0xffffffe0cd047807 */ /* 0x000fe20005000000 */
[----:B------:R-:W-:Y:S01]  /*04b0*/  IMAD R14, R2, 0x10, R0 ;  /* 0x00000010020e7824 */ /* 0x000fe200078e0200 */
[----:B------:R-:W-:Y:S01]  /*04c0*/  LEA.HI R0, R12, R16, RZ, 0x7 ;  /* 0x000000100c007211 */ /* 0x000fe200078f38ff */
[----:B------:R-:W-:Y:S01]  /*04d0*/  IMAD.IADD R3, R15, 0x1, -R3 ;  /* 0x000000010f037824 */ /* 0x000fe200078e0a03 */
[----:B------:R-:W-:Y:S01]  /*04e0*/  LOP3.LUT R202, R6, 0x7ffffe00, R202, 0xf8, !PT ;  /* 0x7ffffe0006ca7812 */ /* 0x000fe200078ef8ca */
[----:B------:R-:W-:Y:S01]  /*04f0*/  IMAD.IADD R2, R5, 0x1, R4 ;  /* 0x0000000105027824 */ /* 0x000fe200078e0204 */
[----:B------:R-:W-:Y:S01]  /*0500*/  SHF.R.S32.HI R0, RZ, 0x7, R0 ;  /* 0x00000007ff007819 */ /* 0x000fe20000011400 */
[----:B------:R-:W-:Y:S01]  /*0510*/  IMAD.SHL.U32 R3, R3, 0x2, RZ ;  /* 0x0000000203037824 */ /* 0x000fe200078e00ff */
[----:B------:R-:W-:Y:S01]  /*0520*/  SHF.R.S32.HI R0, RZ, 0x1f, R242 ;  /* 0x0000001fff007819 */ /* 0x000fe200000114f2 */
[----:B------:R-:W-:Y:S01]  /*0530*/  IMAD R0, R11, 0x8, R14 ;  /* 0x000000080b007824 */ /* 0x000fe200078e020e */
[----:B------:R1:W-:Y:S01]  /*0540*/  STL [R1+0xd4], R14 ;  /* 0x0000d40e01007387 */ /* 0x0003e20000100800 */
[----:B------:R-:W-:Y:S01]  /*0550*/  IMAD.MOV.U32 R4, RZ, RZ, 0x40 ;  /* 0x00000040ff047424 */ /* 0x000fe200078e00ff */
[----:B------:R-:W-:-:S02]  /*0560*/  IADD3 R19, R3, 0x8, RZ ;  /* 0x0000000803137810 */ /* 0x000fc40007ffe0ff */
[C---:B------:R-:W-:Y:S01]  /*0570*/  IADD3 R18, R3.reuse, 0x10, RZ ;  /* 0x0000001003127810 */ /* 0x040fe20007ffe0ff */
[----:B------:R2:W-:Y:S01]  /*0580*/  STL [R1+0x50], R13 ;  /* 0x0000500d01007387 */ /* 0x0005e20000100800 */
[C---:B------:R-:W-:Y:S02]  /*0590*/  IADD3 R17, R3.reuse, 0x18, RZ ;  /* 0x0000001803117810 */ /* 0x040fe40007ffe0ff */
[C---:B------:R-:W-:Y:S01]  /*05a0*/  IADD3 R16, R3.reuse, 0x20, RZ ;  /* 0x0000002003107810 */ /* 0x040fe20007ffe0ff */
[----:B------:R3:W-:Y:S01]  /*05b0*/  STL [R1+0xcc], R0 ;  /* 0x0000cc0001007387 */ /* 0x0007e20000100800 */
[C---:B------:R-:W-:Y:S02]  /*05c0*/  IADD3 R15, R3.reuse, 0x28, RZ ;  /* 0x00000028030f7810 */ /* 0x040fe40007ffe0ff */
[C---:B------:R-:W-:Y:S01]  /*05d0*/  IADD3 R12, R3.reuse, 0x40, RZ ;  /* 0x00000040030c7810 */ /* 0x040fe20007ffe0ff */
[----:B------:R4:W-:Y:S01]  /*05e0*/  STL [R1+0x3c], R3 ;  /* 0x00003c0301007387 */ /* 0x0009e20000100800 */
[----:B------:R-:W-:-:S02]  /*05f0*/  IADD3 R10, R3, 0x48, RZ ;  /* 0x00000048030a7810 */ /* 0x000fc40007ffe0ff */
[C---:B------:R-:W-:Y:S01]  /*0600*/  IADD3 R9, R3.reuse, 0x50, RZ ;  /* 0x0000005003097810 */ /* 0x040fe20007ffe0ff */
[----:B------:R-:W-:Y:S01]  /*0610*/  STL [R1+0x8c], R19 ;  /* 0x00008c1301007387 */ /* 0x000fe20000100800 */
[C---:B------:R-:W-:Y:S02]  /*0620*/  IADD3 R8, R3.reuse, 0x58, RZ ;  /* 0x0000005803087810 */ /* 0x040fe40007ffe0ff */
[C---:B------:R-:W-:Y:S01]  /*0630*/  IADD3 R7, R3.reuse, 0x60, RZ ;  /* 0x0000006003077810 */ /* 0x040fe20007ffe0ff */
[----:B------:R-:W-:Y:S01]  /*0640*/  STL [R1+0x88], R18 ;  /* 0x0000881201007387 */ /* 0x000fe20000100800 */
[C---:B------:R-:W-:Y:S02]  /*0650*/  IADD3 R6, R3.reuse, 0x68, RZ ;  /* 0x0000006803067810 */ /* 0x040fe40007ffe0ff */
[----:B------:R-:W-:Y:S01]  /*0660*/  SHF.R.S32.HI R5, RZ, 0x1f, R241 ;  /* 0x0000001fff057819 */ /* 0x000fe200000114f1 */
[----:B------:R-:W-:Y:S01]  /*0670*/  STL [R1+0x84], R17 ;  /* 0x0000841101007387 */ /* 0x000fe20000100800 */
[----:B-1----:R-:W-:-:S02]  /*0680*/  IADD3 R14, R3, 0x30, RZ ;  /* 0x00000030030e7810 */ /* 0x002fc40007ffe0ff */
[C---:B------:R-:W-:Y:S01]  /*0690*/  IADD3 R5, R3.reuse, 0x70, RZ ;  /* 0x0000007003057810 */ /* 0x040fe20007ffe0ff */
[----:B------:R-:W-:Y:S01]  /*06a0*/  STL [R1+0x80], R16 ;  /* 0x0000801001007387 */ /* 0x000fe20000100800 */
[C---:B--2---:R-:W-:Y:S02]  /*06b0*/  IADD3 R13, R3.reuse, 0x38, RZ ;  /* 0x00000038030d7810 */ /* 0x044fe40007ffe0ff */
[----:B------:R-:W-:Y:S01]  /*06c0*/  SHF.R.S32.HI R11, RZ, 0x1f, R18 ;  /* 0x0000001fff0b7819 */ /* 0x000fe20000011412 */
[----:B------:R-:W-:Y:S01]  /*06d0*/  STL [R1+0x7c], R15 ;  /* 0x00007c0f01007387 */ /* 0x000fe20000100800 */
[----:B---3--:R-:W-:Y:S02]  /*06e0*/  SEL R0, R4, 0xffffffc0, !P2 ;  /* 0xffffffc004007807 */ /* 0x008fe40005000000 */
[----:B------:R-:W-:Y:S01]  /*06f0*/  SHF.R.S32.HI R4, RZ, 0x1f, R19 ;  /* 0x0000001fff047819 */ /* 0x000fe20000011413 */
[----:B------:R1:W-:Y:S01]  /*0700*/  STL [R1+0x78], R14 ;  /* 0x0000780e01007387 */ /* 0x0003e20000100800 */
[----:B----4-:R-:W-:-:S02]  /*0710*/  IADD3 R3, R3, 0x78, RZ ;  /* 0x0000007803037810 */ /* 0x010fc40007ffe0ff */
[----:B------:R-:W-:Y:S01]  /*0720*/  LEA R202, R202, 0x100, 0x1 ;  /* 0x00000100caca7811 */ /* 0x000fe200078e08ff */
[----:B------:R-:W-:Y:S01]  /*0730*/  STL [R1+0x74], R13 ;  /* 0x0000740d01007387 */ /* 0x000fe20000100800 */
[----:B------:R-:W-:Y:S02]  /*0740*/  SEL R205, R205, 0xffffffe0, !P1 ;  /* 0xffffffe0cdcd7807 */ /* 0x000fe40004800000 */
[----:B------:R-:W-:Y:S01]  /*0750*/  LEA R71, R71, 0x8100, 0x1 ;  /* 0x0000810047477811 */ /* 0x000fe200078e08ff */
[----:B------:R-:W-:Y:S01]  /*0760*/  STL [R1+0x70], R12 ;  /* 0x0000700c01007387 */ /* 0x000fe20000100800 */
[--C-:B------:R-:W-:Y:S02]  /*0770*/  IMAD R223, R223, 0x800, R202.reuse ;  /* 0x00000800dfdf7824 */ /* 0x100fe400078e02ca */
[----:B------:R-:W-:Y:S01]  /*0780*/  IMAD.IADD R204, R202, 0x1, R205 ;  /* 0x00000001cacc7824 */ /* 0x000fe200078e02cd */
[----:B------:R2:W-:Y:S01]  /*0790*/  STL [R1+0x6c], R10 ;  /* 0x00006c0a01007387 */ /* 0x0005e20000100800 */
[----:B------:R-:W-:Y:S01]  /*07a0*/  IMAD.IADD R224, R205, 0x1, R223 ;  /* 0x00000001cde07824 */ /* 0x000fe200078e02df */
[----:B------:R-:W-:Y:S01]  /*07b0*/  IADD3 R205, R0, R202, R205 ;  /* 0x000000ca00cd7210 */ /* 0x000fe20007ffe0cd */
[----:B------:R-:W-:Y:S01]  /*07c0*/  IMAD R215, R2, 0x2, R202 ;  /* 0x0000000202d77824 */ /* 0x000fe200078e02ca */
[----:B------:R3:W-:Y:S01]  /*07d0*/  STL [R1+0x68], R9 ;  /* 0x0000680901007387 */ /* 0x0007e20000100800 */
[----:B------:R-:W-:-:S02]  /*07e0*/  IMAD.IADD R203, R202, 0x1, R0 ;  /* 0x00000001cacb7824 */ /* 0x000fc400078e0200 */
[C---:B------:R-:W-:Y:S01]  /*07f0*/  IMAD.IADD R226, R0.reuse, 0x1, R223 ;  /* 0x0000000100e27824 */ /* 0x040fe200078e02df */
[----:B------:R-:W-:Y:S01]  /*0800*/  STL [R1+0x64], R8 ;  /* 0x0000640801007387 */ /* 0x000fe20000100800 */
[----:B------:R-:W-:-:S03]  /*0810*/  IMAD.IADD R225, R0, 0x1, R224 ;  /* 0x0000000100e17824 */ /* 0x000fc600078e02e0 */
[----:B------:R4:W-:Y:S01]  /*0820*/  STL [R1+0x60], R7 ;  /* 0x0000600701007387 */ /* 0x0009e20000100800 */
[----:B-1----:R-:W-:-:S03]  /*0830*/  SHF.R.S32.HI R14, RZ, 0x1f, R14 ;  /* 0x0000001fff0e7819 */ /* 0x002fc6000001140e */
[----:B------:R1:W-:Y:S04]  /*0840*/  STL [R1+0x5c], R6 ;  /* 0x00005c0601007387 */ /* 0x0003e80000100800 */
[----:B------:R5:W-:Y:S04]  /*0850*/  STL [R1+0xc8], R4 ;  /* 0x0000c80401007387 */ /* 0x000be80000100800 */
[----:B------:R-:W-:Y:S01]  /*0860*/  STL [R1+0x58], R5 ;  /* 0x0000580501007387 */ /* 0x000fe20000100800 */
[----:B--2---:R-:W-:-:S03]  /*0870*/  SHF.R.S32.HI R10, RZ, 0x1f, R10 ;  /* 0x0000001fff0a7819 */ /* 0x004fc6000001140a */
[----:B------:R2:W-:Y:S01]  /*0880*/  STL [R1+0xc4], R11 ;  /* 0x0000c40b01007387 */ /* 0x0005e20000100800 */
[----:B---3--:R-:W-:-:S03]  /*0890*/  SHF.R.S32.HI R9, RZ, 0x1f, R9 ;  /* 0x0000001fff097819 */ /* 0x008fc60000011409 */
[----:B------:R3:W-:Y:S01]  /*08a0*/  STL [R1+0x54], R3 ;  /* 0x0000540301007387 */ /* 0x0007e20000100800 */
[----:B----4-:R-:W-:Y:S02]  /*08b0*/  SHF.R.S32.HI R7, RZ, 0x1f, R7 ;  /* 0x0000001fff077819 */ /* 0x010fe40000011407 */
[----:B-1----:R-:W-:Y:S02]  /*08c0*/  SHF.R.S32.HI R6, RZ, 0x1f, R6 ;  /* 0x0000001fff067819 */ /* 0x002fe40000011406 */
[----:B-----5:R-:W-:-:S05]  /*08d0*/  SHF.R.S32.HI R4, RZ, 0x1f, R17 ;  /* 0x0000001fff047819 */ /* 0x020fca0000011411 */
[----:B------:R1:W-:Y:S01]  /*08e0*/  STL [R1+0xc0], R4 ;  /* 0x0000c00401007387 */ /* 0x0003e20000100800 */
[----:B--2---:R-:W-:Y:S02]  /*08f0*/  SHF.R.S32.HI R11, RZ, 0x1f, R16 ;  /* 0x0000001fff0b7819 */ /* 0x004fe40000011410 */
[----:B---3--:R-:W-:-:S03]  /*0900*/  SHF.R.S32.HI R3, RZ, 0x1f, R3 ;  /* 0x0000001fff037819 */ /* 0x008fc60000011403 */
[----:B------:R2:W-:Y:S01]  /*0910*/  STL [R1+0xbc], R11 ;  /* 0x0000bc0b01007387 */ /* 0x0005e20000100800 */
[----:B-1----:R-:W-:-:S05]  /*0920*/  SHF.R.S32.HI R4, RZ, 0x1f, R15 ;  /* 0x0000001fff047819 */ /* 0x002fca000001140f */
[----:B------:R1:W-:Y:S01]  /*0930*/  STL [R1+0xb8], R4 ;  /* 0x0000b80401007387 */ /* 0x0003e20000100800 */
[----:B--2---:R-:W-:-:S03]  /*0940*/  SHF.R.S32.HI R11, RZ, 0x1f, R13 ;  /* 0x0000001fff0b7819 */ /* 0x004fc6000001140d */
[----:B------:R-:W-:Y:S04]  /*0950*/  STL [R1+0xb4], R14 ;  /* 0x0000b40e01007387 */ /* 0x000fe80000100800 */
[----:B------:R-:W-:Y:S01]  /*0960*/  STL [R1+0xb0], R11 ;  /* 0x0000b00b01007387 */ /* 0x000fe20000100800 */
[----:B-1----:R-:W-:-:S05]  /*0970*/  SHF.R.S32.HI R4, RZ, 0x1f, R12 ;  /* 0x0000001fff047819 */ /* 0x002fca000001140c */
[----:B------:R1:W-:Y:S04]  /*0980*/  STL [R1+0xac], R4 ;  /* 0x0000ac0401007387 */ /* 0x0003e80000100800 */
[----:B------:R-:W-:Y:S04]  /*0990*/  STL [R1+0xa8], R10 ;  /* 0x0000a80a01007387 */ /* 0x000fe80000100800 */
[----:B------:R-:W-:Y:S01]  /*09a0*/  STL [R1+0xa4], R9 ;  /* 0x0000a40901007387 */ /* 0x000fe20000100800 */
[----:B-1----:R-:W-:-:S05]  /*09b0*/  SHF.R.S32.HI R4, RZ, 0x1f, R8 ;  /* 0x0000001fff047819 */ /* 0x002fca0000011408 */
[----:B------:R1:W-:Y:S04]  /*09c0*/  STL [R1+0xa0], R4 ;  /* 0x0000a00401007387 */ /* 0x0003e80000100800 */
[----:B------:R2:W-:Y:S04]  /*09d0*/  STL [R1+0x9c], R7 ;  /* 0x00009c0701007387 */ /* 0x0005e80000100800 */
[----:B------:R2:W-:Y:S01]  /*09e0*/  STL [R1+0x98], R6 ;  /* 0x0000980601007387 */ /* 0x0005e20000100800 */
[----:B-1----:R-:W-:-:S05]  /*09f0*/  SHF.R.S32.HI R4, RZ, 0x1f, R5 ;  /* 0x0000001fff047819 */ /* 0x002fca0000011405 */
[----:B------:R2:W-:Y:S04]  /*0a00*/  STL [R1+0x94], R4 ;  /* 0x0000940401007387 */ /* 0x0005e80000100800 */
[----:B------:R2:W-:Y:S02]  /*0a10*/  STL [R1+0x90], R3 ;  /* 0x0000900301007387 */ /* 0x0005e40000100800 */
.L_x_114:
[----:B--2---:R-:W2:Y:S01]  /*0a20*/  LDL R4, [R1+0x50] ;  /* 0x0000500001047983 */ /* 0x004ea20000100800 */
[----:B------:R-:W-:Y:S01]  /*0a30*/  IMAD.MOV.U32 R0, RZ, RZ, c[0x0][0x560] ;  /* 0x00015800ff007624 */ /* 0x000fe200078e00ff */
[----:B------:R-:W-:Y:S01]  /*0a40*/  YIELD ;  /* 0x0000000000007946 */ /* 0x000fe20003800000 */
[----:B------:R-:W-:Y:S03]  /*0a50*/  BSSY B0, `(.L_x_69) ;  /* 0x0000016000007945 */ /* 0x000fe60003800000 */
[----:B------:R-:W-:-:S13]  /*0a60*/  ISETP.NE.AND P0, PT, R0, 0x1, PT ;  /* 0x000000010000780c */ /* 0x000fda0003f05270 */
[----:B--2---:R-:W-:Y:S01]  /*0a70*/  @P0 IMAD.HI.U32 R0, R4, c[0x0][0x564], RZ ;  /* 0x0001590004000a27 */ /* 0x004fe200078e00ff */
[----:B------:R-:W-:-:S04]  /*0a80*/  MOV R3, R4 ;  /* 0x0000000400037202 */ /* 0x000fc80000000f00 */
[----:B------:R-:W-:-:S04]  /*0a90*/  @P0 SHF.R.U32.HI R3, RZ, c[0x0][0x568], R0 ;  /* 0x00015a00ff030a19 */ /* 0x000fc80000011600 */
[----:B------:R-:W-:Y:S01]  /*0aa0*/  ISETP.GE.AND P0, PT, R3, c[0x0][0x578], PT ;  /* 0x00015e0003007a0c */ /* 0x000fe20003f06270 */
[----:B------:R-:W-:-:S04]  /*0ab0*/  IMAD.MOV R2, RZ, RZ, -R3 ;  /* 0x000000ffff027224 */ /* 0x000fc800078e0a03 */
[----:B------:R-:W-:-:S08]  /*0ac0*/  IMAD R2, R2, c[0x0][0x560], R4 ;  /* 0x0001580002027a24 */ /* 0x000fd000078e0204 */
[----:B------:R-:W-:Y:S05]  /*0ad0*/  @!P0 BRA `(.L_x_70) ;  /* 0x0000007000008947 */ /* 0x000fea0003800000 */
[----:B------:R-:W-:-:S04]  /*0ae0*/  MOV R0, c[0x0][0x56c] ;  /* 0x00015b0000007a02 */ /* 0x000fc80000000f00 */
[----:B------:R-:W-:Y:S02]  /*0af0*/  ISETP.NE.AND P0, PT, R0, 0x1, PT ;  /* 0x000000010000780c */ /* 0x000fe40003f05270 */
[----:B------:R-:W-:-:S11]  /*0b00*/  MOV R0, R2 ;  /* 0x0000000200007202 */ /* 0x000fd60000000f00 */
[----:B------:R-:W-:-:S05]  /*0b10*/  @P0 IMAD.HI.U32 R4, R2, c[0x0][0x570], RZ ;  /* 0x00015c0002040a27 */ /* 0x000fca00078e00ff */
[----:B------:R-:W-:-:S05]  /*0b20*/  @P0 SHF.R.U32.HI R0, RZ, c[0x0][0x574], R4 ;  /* 0x00015d00ff000a19 */ /* 0x000fca0000011604 */
[----:B------:R-:W-:Y:S01]  /*0b30*/  IMAD R4, R0, c[0x0][0x56c], RZ ;  /* 0x00015b0000047a24 */ /* 0x000fe200078e02ff */
[----:B------:R-:W-:Y:S05]  /*0b40*/  BRA `(.L_x_71) ;  /* 0x0000006000007947 */ /* 0x000fea0003800000 */
.L_x_70:
[----:B------:R-:W-:-:S04]  /*0b50*/  MOV R0, c[0x0][0x554] ;  /* 0x0001550000007a02 */ /* 0x000fc80000000f00 */
[----:B------:R-:W-:Y:S02]  /*0b60*/  ISETP.NE.AND P0, PT, R0, 0x1, PT ;  /* 0x000000010000780c */ /* 0x000fe40003f05270 */
[----:B------:R-:W-:-:S11]  /*0b70*/  MOV R0, R2 ;  /* 0x0000000200007202 */ /* 0x000fd60000000f00 */
[----:B------:R-:W-:-:S05]  /*0b80*/  @P0 IMAD.HI.U32 R4, R2, c[0x0][0x558], RZ ;  /* 0x0001560002040a27 */ /* 0x000fca00078e00ff */
[----:B------:R-:W-:-:S05]  /*0b90*/  @P0 SHF.R.U32.HI R0, RZ, c[0x0][0x55c], R4 ;  /* 0x00015700ff000a19 */ /* 0x000fca0000011604 */
[----:B------:R-:W-:Y:S02]  /*0ba0*/  IMAD R4, R0, c[0x0][0x554], RZ ;  /* 0x0001550000047a24 */ /* 0x000fe400078e02ff */
.L_x_71:
[----:B------:R-:W-:Y:S05]  /*0bb0*/  BSYNC B0 ;  /* 0x0000000000007941 */ /* 0x000fea0003800000 */
.L_x_69:
[----:B------:R-:W-:Y:S01]  /*0bc0*/  IMAD.MOV.U32 R5, RZ, RZ, c[0x0][0x548] ;  /* 0x00015200ff057624 */ /* 0x000fe200078e00ff */
[----:B------:R-:W-:Y:S01]  /*0bd0*/  ISETP.NE.U32.AND P0, PT, RZ, c[0x0][0x370], PT ;  /* 0x0000dc00ff007a0c */ /* 0x000fe20003f05070 */
[----:B------:R-:W-:Y:S02]  /*0be0*/  IMAD.IADD R4, R2, 0x1, -R4 ;  /* 0x0000000102047824 */ /* 0x000fe400078e0a04 */
[----:B------:R-:W-:Y:S01]  /*0bf0*/  IMAD.MOV.U32 R166, RZ, RZ, RZ ;  /* 0x000000ffffa67224 */ /* 0x000fe200078e00ff */
[----:B------:R-:W-:Y:S01]  /*0c00*/  ISETP.NE.AND P1, PT, R5, 0x1, PT ;  /* 0x000000010500780c */ /* 0x000fe20003f25270 */
[----:B------:R-:W-:Y:S01]  /*0c10*/  IMAD R4, R3, c[0x0][0x554], R4 ;  /* 0x0001550003047a24 */ /* 0x000fe200078e0204 */
[----:B------:R-:W-:-:S03]  /*0c20*/  ISETP.NE.AND.EX P0, PT, RZ, c[0x0][0x374], PT, P0 ;  /* 0x0000dd00ff007a0c */ /* 0x000fc60003f05300 */
[----:B------:R-:W-:-:S08]  /*0c30*/  IMAD.MOV.U32 R14, RZ, RZ, R4 ;  /* 0x000000ffff0e7224 */ /* 0x000fd000078e0004 */
[----:B------:R-:W-:-:S04]  /*0c40*/  @P1 IMAD.HI.U32 R2, R4, c[0x0][0x54c], RZ ;  /* 0x0001530004021a27 */ /* 0x000fc800078e00ff */
[----:B------:R-:W-:Y:S01]  /*0c50*/  @P0 IMAD.MOV.U32 R3, RZ, RZ, 0x4 ;  /* 0x00000004ff030424 */ /* 0x000fe200078e00ff */
[----:B------:R-:W-:-:S05]  /*0c60*/  @P1 SHF.R.U32.HI R14, RZ, c[0x0][0x550], R2 ;  /* 0x00015400ff0e1a19 */ /* 0x000fca0000011602 */
[----:B------:R-:W-:Y:S01]  /*0c70*/  @P0 IMAD.WIDE R2, R14, R3, c[0x0][0x370] ;  /* 0x0000dc000e020625 */ /* 0x000fe200078e0203 */
[----:B------:R-:W-:Y:S01]  /*0c80*/  MOV R12, c[0x0][0x2c4] ;  /* 0x0000b100000c7a02 */ /* 0x000fe20000000f00 */
[----:B------:R1:W-:Y:S04]  /*0c90*/  STL [R1+0x40], R14 ;  /* 0x0000400e01007387 */ /* 0x0003e80000100800 */
[----:B------:R2:W3:Y:S01]  /*0ca0*/  @P0 LDG.E R166, [R2.64] ;  /* 0x0000000602a60981 */ /* 0x0004e2000c1e1900 */
[----:B------:R-:W-:Y:S01]  /*0cb0*/  IMAD.MOV.U32 R11, RZ, RZ, R0 ;  /* 0x000000ffff0b7224 */ /* 0x000fe200078e0000 */
[----:B------:R-:W-:Y:S01]  /*0cc0*/  ISETP.NE.AND P4, PT, R12, 0x1, PT ;  /* 0x000000010c00780c */ /* 0x000fe20003f85270 */
[----:B------:R-:W-:Y:S01]  /*0cd0*/  IMAD.MOV.U32 R5, RZ, RZ, 0x80 ;  /* 0x00000080ff057424 */ /* 0x000fe200078e00ff */
[----:B------:R-:W-:Y:S04]  /*0ce0*/  BSSY B0, `(.L_x_72) ;  /* 0x0000041000007945 */ /* 0x000fe80003800000 */
[----:B------:R-:W-:Y:S01]  /*0cf0*/  IADD3 R5, R5, -c[0x0][0x168], RZ ;  /* 0x80005a0005057a10 */ /* 0x000fe20007ffe0ff */
[----:B--2---:R-:W-:-:S05]  /*0d00*/  IMAD.MOV.U32 R2, RZ, RZ, c[0x0][0x53c] ;  /* 0x00014f00ff027624 */ /* 0x004fca00078e00ff */
[----:B------:R-:W-:Y:S02]  /*0d10*/  ISETP.NE.AND P0, PT, R2, 0x1, PT ;  /* 0x000000010200780c */ /* 0x000fe40003f05270 */
[----:B------:R-:W-:-:S11]  /*0d20*/  LOP3.LUT R2, R0, 0x1ffffff, RZ, 0x3c, !PT ;  /* 0x01ffffff00027812 */ /* 0x000fd600078e3cff */
[----:B------:R-:W-:Y:S01]  /*0d30*/  @P0 IMAD.HI.U32 R3, R0, c[0x0][0x540], RZ ;  /* 0x0001500000030a27 */ /* 0x000fe200078e00ff */
[----:B------:R-:W-:-:S03]  /*0d40*/  IADD3 R0, R2, c[0x0][0x53c], RZ ;  /* 0x00014f0002007a10 */ /* 0x000fc60007ffe0ff */
[----:B------:R-:W-:Y:S01]  /*0d50*/  IMAD.MOV.U32 R2, RZ, RZ, c[0x0][0x2ac] ;  /* 0x0000ab00ff027624 */ /* 0x000fe200078e00ff */
[----:B------:R-:W-:-:S03]  /*0d60*/  @P0 SHF.R.U32.HI R11, RZ, c[0x0][0x544], R3 ;  /* 0x00015100ff0b0a19 */ /* 0x000fc60000011603 */
[C---:B------:R-:W-:Y:S02]  /*0d70*/  IMAD R233, R2.reuse, c[0x0][0x1d0], RZ ;  /* 0x0000740002e97a24 */ /* 0x040fe400078e02ff */
[----:B------:R-:W-:Y:S01]  /*0d80*/  IMAD R0, R11, c[0x0][0x53c], R0 ;  /* 0x00014f000b007a24 */ /* 0x000fe200078e0200 */
[----:B------:R1:W-:Y:S01]  /*0d90*/  STL [R1+0x48], R11 ;  /* 0x0000480b01007387 */ /* 0x0003e20000100800 */
[----:B------:R-:W-:Y:S01]  /*0da0*/  IMAD R2, R2, c[0x0][0x1d0], R5 ;  /* 0x0000740002027a24 */ /* 0x000fe200078e0205 */
[----:B------:R-:W-:Y:S01]  /*0db0*/  IADD3 R5, R233, 0x7f, RZ ;  /* 0x0000007fe9057810 */ /* 0x000fe20007ffe0ff */
[----:B------:R-:W-:-:S05]  /*0dc0*/  IMAD.SHL.U32 R13, R0, 0x80, RZ ;  /* 0x00000080000d7824 */ /* 0x000fca00078e00ff */
[----:B------:R-:W-:Y:S01]  /*0dd0*/  IADD3 R0, R13, 0x7f, RZ ;  /* 0x0000007f0d007810 */ /* 0x000fe20007ffe0ff */
[----:B------:R1:W-:Y:S04]  /*0de0*/  STL [R1+0x4c], R13 ;  /* 0x00004c0d01007387 */ /* 0x0003e80000100800 */
[----:B------:R-:W-:-:S05]  /*0df0*/  @P4 IMAD.HI.U32 R3, R0, c[0x0][0x2c8], RZ ;  /* 0x0000b20000034a27 */ /* 0x000fca00078e00ff */
[----:B------:R-:W-:-:S04]  /*0e00*/  @P4 SHF.R.U32.HI R0, RZ, c[0x0][0x2cc], R3 ;  /* 0x0000b300ff004a19 */ /* 0x000fc80000011603 */
[----:B------:R-:W-:Y:S02]  /*0e10*/  IADD3 R0, R2, R0, RZ ;  /* 0x0000000002007210 */ /* 0x000fe40007ffe0ff */
[----:B------:R-:W-:Y:S02]  /*0e20*/  SHF.R.S32.HI R2, RZ, 0x1f, R5 ;  /* 0x0000001fff027819 */ /* 0x000fe40000011405 */
[----:B------:R-:W-:Y:S02]  /*0e30*/  SHF.R.S32.HI R3, RZ, 0x1f, R0 ;  /* 0x0000001fff037819 */ /* 0x000fe40000011400 */
[----:B------:R-:W-:Y:S02]  /*0e40*/  LEA.HI R2, R2, R5, RZ, 0x7 ;  /* 0x0000000502027211 */ /* 0x000fe400078f38ff */
[----:B------:R-:W-:Y:S02]  /*0e50*/  LEA.HI R3, R3, R0, RZ, 0x7 ;  /* 0x0000000003037211 */ /* 0x000fe400078f38ff */
[----:B------:R-:W-:-:S02]  /*0e60*/  SHF.R.S32.HI R0, RZ, 0x7, R2 ;  /* 0x00000007ff007819 */ /* 0x000fc40000011402 */
[----:B------:R-:W-:-:S04]  /*0e70*/  SHF.R.S32.HI R2, RZ, 0x7, R3 ;  /* 0x00000007ff027819 */ /* 0x000fc80000011403 */
[----:B------:R-:W-:Y:S01]  /*0e80*/  IMNMX R7, R0, R2, PT ;  /* 0x0000000200077217 */ /* 0x000fe20003800200 */
[----:B------:R-:W-:Y:S02]  /*0e90*/  IMAD.MOV R0, RZ, RZ, -R14 ;  /* 0x000000ffff007224 */ /* 0x000fe400078e0a0e */
[----:B------:R-:W-:Y:S01]  /*0ea0*/  IMAD.MOV.U32 R2, RZ, RZ, RZ ;  /* 0x000000ffff027224 */ /* 0x000fe200078e00ff */
[----:B------:R-:W-:Y:S01]  /*0eb0*/  ISETP.GE.AND P0, PT, R7, 0x1, PT ;  /* 0x000000010700780c */ /* 0x000fe20003f06270 */
[----:B------:R-:W-:Y:S01]  /*0ec0*/  IMAD R42, R0, c[0x0][0x548], R4 ;  /* 0x00015200002a7a24 */ /* 0x000fe200078e0204 */
[----:B---3--:R1:W-:Y:S04]  /*0ed0*/  STL [R1+0x10], R166 ;  /* 0x000010a601007387 */ /* 0x0083e80000100800 */
[----:B------:R1:W-:Y:S07]  /*0ee0*/  STL [R1+0x44], R42 ;  /* 0x0000442a01007387 */ /* 0x0003ee0000100800 */
[----:B------:R-:W-:Y:S05]  /*0ef0*/  @!P0 BRA `(.L_x_73) ;  /* 0x000001f000008947 */ /* 0x000fea0003800000 */
[----:B------:R-:W-:-:S04]  /*0f00*/  SHF.R.U32.HI R0, RZ, 0x10, R11 ;  /* 0x00000010ff007819 */ /* 0x000fc8000001160b */
[----:B------:R-:W-:-:S04]  /*0f10*/  ISETP.NE.AND P0, PT, R0, RZ, PT ;  /* 0x000000ff0000720c */ /* 0x000fc80003f05270 */
[----:B------:R-:W-:-:S04]  /*0f20*/  SEL R0, R0, c[0x0][0x338], P0 ;  /* 0x0000ce0000007a07 */ /* 0x000fc80000000000 */
[----:B------:R-:W-:Y:S02]  /*0f30*/  IABS R3, R0 ;  /* 0x0000000000037213 */ /* 0x000fe40000000000 */
[----:B------:R-:W-:Y:S02]  /*0f40*/  IADD3 R6, R0, -0x1, R7 ;  /* 0xffffffff00067810 */ /* 0x000fe40007ffe007 */
[----:B------:R-:W2:Y:S02]  /*0f50*/  I2F.RP R4, R3 ;  /* 0x0000000300047306 */ /* 0x000ea40000209400 */
[----:B------:R-:W-:Y:S02]  /*0f60*/  IABS R10, R6 ;  /* 0x00000006000a7213 */ /* 0x000fe40000000000 */
[----:B------:R-:W-:-:S04]  /*0f70*/  LOP3.LUT R6, R6, R0, RZ, 0x3c, !PT ;  /* 0x0000000006067212 */ /* 0x000fc800078e3cff */
[----:B------:R-:W-:Y:S01]  /*0f80*/  ISETP.GE.AND P0, PT, R6, RZ, PT ;  /* 0x000000ff0600720c */ /* 0x000fe20003f06270 */
[----:B--2---:R-:W2:Y:S02]  /*0f90*/  MUFU.RCP R4, R4 ;  /* 0x0000000400047308 */ /* 0x004ea40000001000 */
[----:B--2---:R-:W-:-:S06]  /*0fa0*/  IADD3 R4, R4, 0xffffffe, RZ ;  /* 0x0ffffffe04047810 */ /* 0x004fcc0007ffe0ff */
[----:B------:R-:W2:Y:S02]  /*0fb0*/  F2I.FTZ.U32.TRUNC.NTZ R5, R4 ;  /* 0x0000000400057305 */ /* 0x000ea4000021f000 */
[----:B--2---:R-:W-:Y:S02]  /*0fc0*/  IMAD.MOV R2, RZ, RZ, -R5 ;  /* 0x000000ffff027224 */ /* 0x004fe400078e0a05 */
[----:B------:R-:W-:Y:S02]  /*0fd0*/  IMAD.MOV.U32 R4, RZ, RZ, RZ ;  /* 0x000000ffff047224 */ /* 0x000fe400078e00ff */
[----:B------:R-:W-:Y:S01]  /*0fe0*/  IMAD.MOV.U32 R8, RZ, RZ, R2 ;  /* 0x000000ffff087224 */ /* 0x000fe200078e0002 */
[----:B------:R-:W-:-:S03]  /*0ff0*/  IABS R2, R0 ;  /* 0x0000000000027213 */ /* 0x000fc60000000000 */
[----:B------:R-:W-:Y:S02]  /*1000*/  IMAD R8, R8, R3, RZ ;  /* 0x0000000308087224 */ /* 0x000fe400078e02ff */
[----:B------:R-:W-:Y:S02]  /*1010*/  IMAD.MOV R9, RZ, RZ, -R2 ;  /* 0x000000ffff097224 */ /* 0x000fe400078e0a02 */
[----:B------:R-:W-:-:S04]  /*1020*/  IMAD.HI.U32 R2, R5, R8, R4 ;  /* 0x0000000805027227 */ /* 0x000fc800078e0004 */
[----:B------:R-:W-:Y:S02]  /*1030*/  IMAD.MOV.U32 R4, RZ, RZ, R10 ;  /* 0x000000ffff047224 */ /* 0x000fe400078e000a */
[----:B------:R-:W-:Y:S02]  /*1040*/  IMAD.MOV.U32 R5, RZ, RZ, R9 ;  /* 0x000000ffff057224 */ /* 0x000fe400078e0009 */
[----:B------:R-:W-:-:S04]  /*1050*/  IMAD.HI.U32 R2, R2, R4, RZ ;  /* 0x0000000402027227 */ /* 0x000fc800078e00ff */
[----:B------:R-:W-:-:S05]  /*1060*/  IMAD R4, R2, R5, R4 ;  /* 0x0000000502047224 */ /* 0x000fca00078e0204 */
[----:B------:R-:W-:-:S13]  /*1070*/  ISETP.GT.U32.AND P1, PT, R3, R4, PT ;  /* 0x000000040300720c */ /* 0x000fda0003f24070 */
[----:B------:R-:W-:Y:S01]  /*1080*/  @!P1 IMAD.IADD R4, R4, 0x1, -R3 ;  /* 0x0000000104049824 */ /* 0x000fe200078e0a03 */
[----:B------:R-:W-:Y:S02]  /*1090*/  @!P1 IADD3 R2, R2, 0x1, RZ ;  /* 0x0000000102029810 */ /* 0x000fe40007ffe0ff */
[----:B------:R-:W-:Y:S02]  /*10a0*/  ISETP.NE.AND P1, PT, R0, RZ, PT ;  /* 0x000000ff0000720c */ /* 0x000fe40003f25270 */
[----:B------:R-:W-:-:S13]  /*10b0*/  ISETP.GE.U32.AND P2, PT, R4, R3, PT ;  /* 0x000000030400720c */ /* 0x000fda0003f46070 */
[----:B------:R-:W-:-:S05]  /*10c0*/  @P2 IADD3 R2, R2, 0x1, RZ ;  /* 0x0000000102022810 */ /* 0x000fca0007ffe0ff */
[----:B------:R-:W-:Y:S01]  /*10d0*/  @!P0 IMAD.MOV R2, RZ, RZ, -R2 ;  /* 0x000000ffff028224 */ /* 0x000fe200078e0a02 */
[----:B------:R-:W-:Y:S02]  /*10e0*/  @!P1 LOP3.LUT R2, RZ, R0, RZ, 0x33, !PT ;  /* 0x00000000ff029212 */ /* 0x000fe400078e33ff */
.L_x_73:
[----:B------:R-:W-:Y:S05]  /*10f0*/  BSYNC B0 ;  /* 0x0000000000007941 */ /* 0x000fea0003800000 */
.L_x_72:
[----:B------:R-:W-:Y:S01]  /*1100*/  LOP3.LUT R0, R11, 0xffff, RZ, 0xc0, !PT ;  /* 0x0000ffff0b007812 */ /* 0x000fe200078ec0ff */
[----:B------:R-:W-:Y:S01]  /*1110*/  CS2R R16, SRZ ;  /* 0x0000000000107805 */ /* 0x000fe2000001ff00 */
[----:B------:R-:W-:Y:S01]  /*1120*/  CS2R R74, SRZ ;  /* 0x00000000004a7805 */ /* 0x000fe2000001ff00 */
[----:B------:R-:W-:Y:S01]  /*1130*/  CS2R R72, SRZ ;  /* 0x0000000000487805 */ /* 0x000fe2000001ff00 */
[----:B------:R-:W-:Y:S01]  /*1140*/  CS2R R78, SRZ ;  /* 0x00000000004e7805 */ /* 0x000fe2000001ff00 */
[----:B------:R-:W-:Y:S01]  /*1150*/  IMAD R167, R0, R2, RZ ;  /* 0x0000000200a77224 */ /* 0x000fe200078e02ff */
[----:B------:R-:W-:Y:S01]  /*1160*/  PRMT R0, RZ, 0x7610, R0 ;  /* 0x00007610ff007816 */ /* 0x000fe20000000000 */
[----:B------:R-:W-:Y:S01]  /*1170*/  CS2R R76, SRZ ;  /* 0x00000000004c7805 */ /* 0x000fe2000001ff00 */
[----:B------:R-:W-:Y:S01]  /*1180*/  CS2R R82, SRZ ;  /* 0x0000000000527805 */ /* 0x000fe2000001ff00 */
[----:B------:R-:W-:Y:S01]  /*1190*/  IMAD.IADD R2, R167, 0x1, R2 ;  /* 0x00000001a7027824 */ /* 0x000fe200078e0202 */
[----:B------:R2:W-:Y:S01]  /*11a0*/  STL [R1+0x4], R167 ;  /* 0x000004a701007387 */ /* 0x0005e20000100800 */
[----:B------:R-:W-:Y:S01]  /*11b0*/  CS2R R80, SRZ ;  /* 0x0000000000507805 */ /* 0x000fe2000001ff00 */
[----:B------:R-:W-:Y:S01]  /*11c0*/  CS2R R86, SRZ ;  /* 0x0000000000567805 */ /* 0x000fe2000001ff00 */
[----:B------:R-:W-:Y:S01]  /*11d0*/  CS2R R84, SRZ ;  /* 0x0000000000547805 */ /* 0x000fe2000001ff00 */
[----:B------:R-:W-:Y:S01]  /*11e0*/  IMNMX R232, R7, R2, PT ;  /* 0x0000000207e87217 */ /* 0x000fe20003800200 */
        /* <DEDUP_REMOVED lines=26> */
[----:B--2---:R-:W-:-:S04]  /*1390*/  ISETP.NE.U32.AND P0, PT, RZ, c[0x0][0x340], PT ;  /* 0x0000d000ff007a0c */ /* 0x004fc80003f05070 */
[----:B------:R-:W-:-:S13]  /*13a0*/  ISETP.NE.AND.EX P0, PT, RZ, c[0x0][0x344], PT, P0 ;  /* 0x0000d100ff007a0c */ /* 0x000fda0003f05300 */
[----:B------:R-:W-:-:S04]  /*13b0*/  @P0 IMAD.MOV.U32 R2, RZ, RZ, 0x4 ;  /* 0x00000004ff020424 */ /* 0x000fc800078e00ff */
[----:B------:R-:W-:-:S05]  /*13c0*/  @P0 IMAD.WIDE R2, R14, R2, c[0x0][0x340] ;  /* 0x0000d0000e020625 */ /* 0x000fca00078e0202 */
[----:B------:R2:W5:Y:S01]  /*13d0*/  @P0 LDG.E R0, [R2.64] ;  /* 0x0000000602000981 */ /* 0x000562000c1e1900 */
[----:B------:R-:W-:Y:S01]  /*13e0*/  WARPSYNC 0xffffffff ;  /* 0xffffffff00007948 */ /* 0x000fe20003800000 */
[----:B------:R-:W-:Y:S01]  /*13f0*/  IADD3 R70, R232, -0x1, RZ ;  /* 0xffffffffe8467810 */ /* 0x000fe20007ffe0ff */
[----:B------:R-:W-:-:S03]  /*1400*/  @!P0 IMAD.MOV.U32 R0, RZ, RZ, R14 ;  /* 0x000000ffff008224 */ /* 0x000fc600078e000e */
[----:B--2---:R-:W2:Y:S01]  /*1410*/  S2R R4, SR_TID.X ;  /* 0x0000000000047919 */ /* 0x004ea20000002100 */
[----:B------:R-:W-:Y:S01]  /*1420*/  IMAD.MOV.U32 R2, RZ, RZ, c[0x0][0x2b8] ;  /* 0x0000ae00ff027624 */ /* 0x000fe200078e00ff */
[----:B-----5:R-:W-:Y:S01]  /*1430*/  SHF.R.S32.HI R3, RZ, 0x1f, R0 ;  /* 0x0000001fff037819 */ /* 0x020fe20000011400 */
[----:B------:R-:W-:Y:S01]  /*1440*/  IMAD.WIDE.U32 R164, R0, c[0x0][0x2b0], RZ ;  /* 0x0000ac0000a47a25 */ /* 0x000fe200078e00ff */
[----:B------:R-:W-:Y:S02]  /*1450*/  BAR.SYNC.DEFER_BLOCKING 0x0 ;  /* 0x0000000000007b1d */ /* 0x000fe40000010000 */
[----:B------:R-:W-:Y:S01]  /*1460*/  ISETP.NE.AND P3, PT, R2, 0x1, PT ;  /* 0x000000010200780c */ /* 0x000fe20003f65270 */
[----:B------:R-:W-:Y:S01]  /*1470*/  IMAD.MOV.U32 R238, RZ, RZ, RZ ;  /* 0x000000ffffee7224 */ /* 0x000fe200078e00ff */
[----:B------:R-:W-:-:S02]  /*1480*/  SHF.R.S32.HI R37, RZ, 0x1f, R42 ;  /* 0x0000001fff257819 */ /* 0x000fc4000001142a */
[----:B------:R-:W-:Y:S01]  /*1490*/  SHF.R.S32.HI R6, RZ, 0x1f, R14 ;  /* 0x0000001fff067819 */ /* 0x000fe2000001140e */
[----:B------:R-:W-:Y:S01]  /*14a0*/  IMAD R16, R12, c[0x0][0x168], RZ ;  /* 0x00005a000c107a24 */ /* 0x000fe200078e02ff */
[----:B------:R-:W-:Y:S02]  /*14b0*/  SHF.R.S32.HI R39, RZ, 0x1f, R241 ;  /* 0x0000001fff277819 */ /* 0x000fe400000114f1 */
[----:B--2---:R-:W-:Y:S02]  /*14c0*/  SHF.R.S32.HI R18, RZ, 0x1f, R4 ;  /* 0x0000001fff127819 */ /* 0x004fe40000011404 */
[----:B------:R-:W-:Y:S02]  /*14d0*/  SHF.R.S32.HI R38, RZ, 0x1f, R242 ;  /* 0x0000001fff267819 */ /* 0x000fe400000114f2 */
[----:B------:R-:W-:Y:S02]  /*14e0*/  ISETP.GE.AND P2, PT, R241, c[0x0][0x198], PT ;  /* 0x00006600f1007a0c */ /* 0x000fe40003f46270 */
[----:B------:R-:W-:Y:S01]  /*14f0*/  ISETP.GE.AND P6, PT, R242, c[0x0][0x198], PT ;  /* 0x00006600f2007a0c */ /* 0x000fe20003fc6270 */
[----:B------:R-:W-:Y:S01]  /*1500*/  IMAD.WIDE.U32 R162, R42, c[0x0][0x1e8], RZ ;  /* 0x00007a002aa27a25 */ /* 0x000fe200078e00ff */
[----:B------:R-:W-:Y:S01]  /*1510*/  LEA.HI R18, R18, R4, RZ, 0x3 ;  /* 0x0000000412127211 */ /* 0x000fe200078f18ff */
[----:B------:R-:W-:Y:S01]  /*1520*/  STL.64 [R1+0x20], R164 ;  /* 0x000020a401007387 */ /* 0x000fe20000100a00 */
[----:B------:R-:W-:-:S02]  /*1530*/  SHF.R.S32.HI R19, RZ, 0x1f, R4 ;  /* 0x0000001fff137819 */ /* 0x000fc40000011404 */
[----:B------:R-:W-:Y:S02]  /*1540*/  LOP3.LUT R18, R18, 0xfffffff8, RZ, 0xc0, !PT ;  /* 0xfffffff812127812 */ /* 0x000fe400078ec0ff */
[----:B------:R-:W-:-:S03]  /*1550*/  LEA.HI R19, R19, R4, RZ, 0x3 ;  /* 0x0000000413137211 */ /* 0x000fc600078f18ff */
[----:B------:R-:W-:Y:S01]  /*1560*/  IMAD.IADD R18, R4, 0x1, -R18 ;  /* 0x0000000104127824 */ /* 0x000fe200078e0a12 */
[----:B------:R-:W-:-:S05]  /*1570*/  SHF.R.S32.HI R19, RZ, 0x3, R19 ;  /* 0x00000003ff137819 */ /* 0x000fca0000011413 */
[----:B------:R-:W-:-:S04]  /*1580*/  IMAD R156, R18, 0x20, R19 ;  /* 0x00000020129c7824 */ /* 0x000fc800078e0213 */
[----:B------:R-:W-:-:S04]  /*1590*/  IMAD R2, R70, 0x80, R156 ;  /* 0x0000008046027824 */ /* 0x000fc800078e029c */
[C---:B-1----:R-:W-:Y:S01]  /*15a0*/  IMAD.IADD R11, R2.reuse, 0x1, R166 ;  /* 0x00000001020b7824 */ /* 0x042fe200078e02a6 */
[----:B------:R-:W-:Y:S01]  /*15b0*/  ISETP.GE.AND P1, PT, R2, R233, PT ;  /* 0x000000e90200720c */ /* 0x000fe20003f26270 */
[----:B------:R-:W-:Y:S02]  /*15c0*/  IMAD R2, R3, c[0x0][0x2b0], RZ ;  /* 0x0000ac0003027a24 */ /* 0x000fe400078e02ff */
[----:B------:R-:W-:Y:S01]  /*15d0*/  @P3 IMAD.HI.U32 R3, R11, c[0x0][0x2bc], RZ ;  /* 0x0000af000b033a27 */ /* 0x000fe200078e00ff */
[----:B------:R-:W-:Y:S02]  /*15e0*/  ISETP.GT.OR P1, PT, R156, 0x7f, P1 ;  /* 0x0000007f9c00780c */ /* 0x000fe40000f24670 */
[----:B------:R-:W-:Y:S01]  /*15f0*/  MOV R10, R11 ;  /* 0x0000000b000a7202 */ /* 0x000fe20000000f00 */
[----:B------:R-:W-:Y:S01]  /*1600*/  IMAD R2, R0, c[0x0][0x2b4], R2 ;  /* 0x0000ad0000027a24 */ /* 0x000fe200078e0202 */
[----:B------:R-:W-:-:S03]  /*1610*/  @P3 SHF.R.U32.HI R10, RZ, c[0x0][0x2c0], R3 ;  /* 0x0000b000ff0a3a19 */ /* 0x000fc60000011603 */
[----:B------:R-:W-:Y:S02]  /*1620*/  IMAD.IADD R161, R165, 0x1, R2 ;  /* 0x00000001a5a17824 */ /* 0x000fe400078e0202 */
[----:B------:R-:W-:Y:S02]  /*1630*/  IMAD R5, R37, c[0x0][0x1b8], RZ ;  /* 0x00006e0025057a24 */ /* 0x000fe400078e02ff */
[----:B------:R-:W-:Y:S02]  /*1640*/  IMAD.IADD R4, R13, 0x1, R156 ;  /* 0x000000010d047824 */ /* 0x000fe400078e029c */
[----:B------:R-:W-:Y:S01]  /*1650*/  IMAD R157, R70, -0x80, R233 ;  /* 0xffffff80469d7824 */ /* 0x000fe200078e02e9 */
[----:B------:R-:W-:Y:S01]  /*1660*/  @!P1 IADD3 R0, P0, R10, R164, RZ ;  /* 0x000000a40a009210 */ /* 0x000fe20007f1e0ff */
[----:B------:R-:W-:Y:S01]  /*1670*/  IMAD.IADD R12, R19, 0x1, R13 ;  /* 0x00000001130c7824 */ /* 0x000fe200078e020d */
[----:B------:R-:W-:Y:S01]  /*1680*/  IADD3 R206, R71, 0x20, RZ ;  /* 0x0000002047ce7810 */ /* 0x000fe20007ffe0ff */
[----:B------:R-:W-:Y:S01]  /*1690*/  IMAD.WIDE.U32 R40, R42, c[0x0][0x210], RZ ;  /* 0x000084002a287a25 */ /* 0x000fe200078e00ff */
[----:B------:R-:W-:Y:S01]  /*16a0*/  @!P1 LEA.HI.X.SX32 R3, R10, R161, 0x1, P0 ;  /* 0x000000a10a039211 */ /* 0x000fe200000f0eff */
[----:B------:R-:W-:Y:S01]  /*16b0*/  STL [R1+0x34], R161 ;  /* 0x000034a101007387 */ /* 0x000fe20000100800 */
[----:B------:R-:W-:-:S04]  /*16c0*/  @!P1 LEA R2, P0, R0, c[0x0][0x2a0], 0x2 ;  /* 0x0000a80000029a11 */ /* 0x000fc800078010ff */
[----:B------:R-:W-:-:S05]  /*16d0*/  @!P1 LEA.HI.X R3, R0, c[0x0][0x2a4], R3, 0x2, P0 ;  /* 0x0000a90000039a11 */ /* 0x000fca00000f1403 */
[----:B------:R1:W2:Y:S01]  /*16e0*/  @!P1 LDG.E R238, [R2.64] ;  /* 0x0000000602ee9981 */ /* 0x0002a2000c1e1900 */
[----:B------:R-:W-:Y:S01]  /*16f0*/  IMAD R5, R42, c[0x0][0x1bc], R5 ;  /* 0x00006f002a057a24 */ /* 0x000fe200078e0205 */
[C---:B------:R-:W-:Y:S01]  /*1700*/  SHF.L.U64.HI R68, R241.reuse, 0x1, R39 ;  /* 0x00000001f1447819 */ /* 0x040fe20000010227 */
[----:B------:R-:W-:Y:S01]  /*1710*/  @P4 IMAD.HI.U32 R7, R4, c[0x0][0x2c8], RZ ;  /* 0x0000b20004074a27 */ /* 0x000fe200078e00ff */
[----:B------:R-:W-:Y:S01]  /*1720*/  STL.64 [R1+0x18], R162 ;  /* 0x000018a201007387 */ /* 0x000fe20000100a00 */
[C---:B------:R-:W-:Y:S01]  /*1730*/  SHF.L.U64.HI R69, R242.reuse, 0x1, R38 ;  /* 0x00000001f2457819 */ /* 0x040fe20000010226 */
[----:B------:R-:W-:Y:S01]  /*1740*/  BSSY B0, `(.L_x_75) ;  /* 0x0000272000007945 */ /* 0x000fe20003800000 */
[----:B------:R-:W-:Y:S01]  /*1750*/  IMAD.MOV.U32 R0, RZ, RZ, R4 ;  /* 0x000000ffff007224 */ /* 0x000fe200078e0004 */
[----:B------:R-:W-:Y:S01]  /*1760*/  @P4 SHF.R.U32.HI R0, RZ, c[0x0][0x2cc], R7 ;  /* 0x0000b300ff004a19 */ /* 0x000fe20000011607 */
[----:B------:R-:W-:Y:S02]  /*1770*/  IMAD.SHL.U32 R158, R241, 0x2, RZ ;  /* 0x00000002f19e7824 */ /* 0x000fe400078e00ff */
[----:B------:R-:W-:Y:S01]  /*1780*/  IMAD.SHL.U32 R159, R242, 0x2, RZ ;  /* 0x00000002f29f7824 */ /* 0x000fe200078e00ff */
[----:B------:R-:W-:Y:S01]  /*1790*/  SHF.R.S32.HI R7, RZ, 0x1f, R0 ;  /* 0x0000001fff077819 */ /* 0x000fe20000011400 */
[----:B-1----:R-:W-:-:S04]  /*17a0*/  IMAD.WIDE.U32 R2, R42, c[0x0][0x1b8], RZ ;  /* 0x00006e002a027a25 */ /* 0x002fc800078e00ff */
[----:B------:R-:W-:Y:S02]  /*17b0*/  IMAD.IADD R3, R3, 0x1, R5 ;  /* 0x0000000103037824 */ /* 0x000fe400078e0205 */
[----:B------:R-:W-:Y:S02]  /*17c0*/  IMAD R5, R6, c[0x0][0x1c0], RZ ;  /* 0x0000700006057a24 */ /* 0x000fe400078e02ff */
[----:B------:R-:W-:-:S04]  /*17d0*/  IMAD.WIDE.U32 R2, R14, c[0x0][0x1c0], R2 ;  /* 0x000070000e027a25 */ /* 0x000fc800078e0002 */
[----:B------:R-:W-:Y:S01]  /*17e0*/  IMAD R6, R14, c[0x0][0x1c4], R5 ;  /* 0x000071000e067a24 */ /* 0x000fe200078e0205 */
[----:B------:R-:W-:-:S03]  /*17f0*/  IADD3 R5, -R0, RZ, RZ ;  /* 0x000000ff00057210 */ /* 0x000fc60007ffe1ff */
[----:B------:R-:W-:Y:S02]  /*1800*/  IMAD.IADD R3, R3, 0x1, R6 ;  /* 0x0000000103037824 */ /* 0x000fe400078e0206 */
[----:B------:R-:W-:Y:S02]  /*1810*/  IMAD R4, R5, c[0x0][0x2c4], R4 ;  /* 0x0000b10005047a24 */ /* 0x000fe400078e0204 */
[----:B------:R-:W-:Y:S02]  /*1820*/  IMAD R5, R7, c[0x0][0x1b0], RZ ;  /* 0x00006c0007057a24 */ /* 0x000fe400078e02ff */
[----:B------:R-:W-:-:S04]  /*1830*/  IMAD.WIDE.U32 R2, R0, c[0x0][0x1b0], R2 ;  /* 0x00006c0000027a25 */ /* 0x000fc800078e0002 */
[----:B------:R-:W-:Y:S01]  /*1840*/  IMAD R6, R0, c[0x0][0x1b4], R5 ;  /* 0x00006d0000067a24 */ /* 0x000fe200078e0205 */
[----:B------:R-:W-:-:S03]  /*1850*/  SHF.R.S32.HI R5, RZ, 0x1f, R4 ;  /* 0x0000001fff057819 */ /* 0x000fc60000011404 */
[----:B------:R-:W-:Y:S01]  /*1860*/  IMAD.IADD R3, R3, 0x1, R6 ;  /* 0x0000000103037824 */ /* 0x000fe200078e0206 */
[----:B------:R-:W-:Y:S01]  /*1870*/  IADD3 R6, R12, 0x20, RZ ;  /* 0x000000200c067810 */ /* 0x000fe20007ffe0ff */
[----:B------:R-:W-:Y:S02]  /*1880*/  IMAD R0, R5, c[0x0][0x1a8], RZ ;  /* 0x00006a0005007a24 */ /* 0x000fe400078e02ff */
[----:B------:R-:W-:-:S04]  /*1890*/  IMAD.WIDE.U32 R2, R4, c[0x0][0x1a8], R2 ;  /* 0x00006a0004027a25 */ /* 0x000fc800078e0002 */
[----:B------:R-:W-:Y:S01]  /*18a0*/  IMAD R0, R4, c[0x0][0x1ac], R0 ;  /* 0x00006b0004007a24 */ /* 0x000fe200078e0200 */
[----:B------:R-:W-:-:S03]  /*18b0*/  LEA R9, P0, R2, c[0x0][0x160], 0x1 ;  /* 0x0000580002097a11 */ /* 0x000fc600078008ff */
[----:B------:R-:W-:Y:S02]  /*18c0*/  IMAD.IADD R8, R3, 0x1, R0 ;  /* 0x0000000103087824 */ /* 0x000fe400078e0200 */
[----:B------:R-:W1:Y:S03]  /*18d0*/  SHFL.IDX PT, R0, R9, RZ, 0x181f ;  /* 0x00181fff09007589 */ /* 0x000e6600000e0000 */
[----:B------:R-:W-:Y:S01]  /*18e0*/  LEA.HI.X R8, R2, c[0x0][0x164], R8, 0x1, P0 ;  /* 0x0000590002087a11 */ /* 0x000fe200000f0c08 */
[----:B------:R-:W-:Y:S01]  /*18f0*/  SHFL.IDX PT, R13, R9, 0x2, 0x181f ;  /* 0x00581f00090d7f89 */ /* 0x000fe200000e0000 */
[----:B------:R-:W-:Y:S02]  /*1900*/  ISETP.GE.AND P0, PT, R12, R16, PT ;  /* 0x000000100c00720c */ /* 0x000fe40003f06270 */
[----:B------:R-:W-:Y:S01]  /*1910*/  IADD3 R2, -R10, RZ, RZ ;  /* 0x000000ff0a027210 */ /* 0x000fe20007ffe1ff */
[----:B------:R-:W3:Y:S04]  /*1920*/  SHFL.IDX PT, R5, R8, RZ, 0x181f ;  /* 0x00181fff08057589 */ /* 0x000ee800000e0000 */
[----:B------:R-:W4:Y:S01]  /*1930*/  SHFL.IDX PT, R10, R9, 0x1, 0x181f ;  /* 0x00381f00090a7f89 */ /* 0x000f2200000e0000 */
[----:B------:R-:W-:-:S03]  /*1940*/  IMAD R239, R2, c[0x0][0x2b8], R11 ;  /* 0x0000ae0002ef7a24 */ /* 0x000fc600078e020b */
[----:B------:R-:W4:Y:S02]  /*1950*/  SHFL.IDX PT, R11, R8, 0x1, 0x181f ;  /* 0x00381f00080b7f89 */ /* 0x000f2400000e0000 */
[----:B------:R-:W-:Y:S02]  /*1960*/  SHF.R.S32.HI R36, RZ, 0x1f, R239 ;  /* 0x0000001fff247819 */ /* 0x000fe400000114ef */
[----:B------:R-:W4:Y:S01]  /*1970*/  SHFL.IDX PT, R14, R8, 0x2, 0x181f ;  /* 0x00581f00080e7f89 */ /* 0x000f2200000e0000 */
[----:B-1----:R-:W-:-:S03]  /*1980*/  @!P0 LEA R2, P5, R241, R0, 0x1 ;  /* 0x00000000f1028211 */ /* 0x002fc600078a08ff */
[----:B------:R-:W1:Y:S01]  /*1990*/  SHFL.IDX PT, R9, R9, 0x3, 0x181f ;  /* 0x00781f0009097f89 */ /* 0x000e6200000e0000 */
[----:B------:R-:W-:Y:S01]  /*19a0*/  @!P0 LEA R4, P1, R242, R0, 0x1 ;  /* 0x00000000f2048211 */ /* 0x000fe200078208ff */
[----:B------:R-:W-:Y:S02]  /*19b0*/  IMAD R0, R36, c[0x0][0x1e0], RZ ;  /* 0x0000780024007a24 */ /* 0x000fe400078e02ff */
[----:B------:R-:W1:Y:S02]  /*19c0*/  SHFL.IDX PT, R8, R8, 0x3, 0x181f ;  /* 0x00781f0008087f89 */ /* 0x000e6400000e0000 */
[----:B------:R-:W-:Y:S01]  /*19d0*/  IMAD R0, R239, c[0x0][0x1e4], R0 ;  /* 0x00007900ef007a24 */ /* 0x000fe200078e0200 */
[CC--:B---3--:R-:W-:Y:S02]  /*19e0*/  @!P0 LEA.HI.X R3, R241.reuse, R5.reuse, R39, 0x1, P5 ;  /* 0x00000005f1038211 */ /* 0x0c8fe400028f0c27 */
[----:B------:R-:W-:Y:S02]  /*19f0*/  @!P0 LEA.HI.X R5, R242, R5, R38, 0x1, P1 ;  /* 0x00000005f2058211 */ /* 0x000fe400008f0c26 */
[----:B------:R-:W-:Y:S01]  /*1a00*/  ISETP.GE.AND P1, PT, R6, R16, PT ;  /* 0x000000100600720c */ /* 0x000fe20003f26270 */
[----:B------:R3:W-:Y:S04]  /*1a10*/  @!P0 LDGSTS.E.BYPASS.LTC128B.128 [R227+0x100], [R2.64], !P2 ;  /* 0x0010000002e38fae */ /* 0x0007e8000d101d46 */
[----:B------:R1:W-:Y:S08]  /*1a20*/  @!P0 LDGSTS.E.BYPASS.LTC128B.128 [R227+0x4100], [R4.64], !P6 ;  /* 0x0410000004e38fae */ /* 0x0003f0000f101d46 */
[----:B----4-:R-:W-:-:S04]  /*1a30*/  @!P1 LEA R6, P0, R241, R10, 0x1 ;  /* 0x0000000af1069211 */ /* 0x010fc800078008ff */
[----:B------:R-:W-:-:S05]  /*1a40*/  @!P1 LEA.HI.X R7, R241, R11, R39, 0x1, P0 ;  /* 0x0000000bf1079211 */ /* 0x000fca00000f0c27 */
[----:B------:R4:W-:Y:S01]  /*1a50*/  @!P1 LDGSTS.E.BYPASS.LTC128B.128 [R227+0x1100], [R6.64], !P2 ;  /* 0x0110000006e39fae */ /* 0x0009e2000d101d46 */
[----:B---3--:R-:W-:Y:S01]  /*1a60*/  IMAD.WIDE.U32 R2, R239, c[0x0][0x1e0], RZ ;  /* 0x00007800ef027a25 */ /* 0x008fe200078e00ff */
[----:B-1----:R-:W-:-:S03]  /*1a70*/  IADD3 R4, R12, 0x40, RZ ;  /* 0x000000400c047810 */ /* 0x002fc60007ffe0ff */
[----:B------:R-:W-:Y:S01]  /*1a80*/  IMAD.IADD R3, R3, 0x1, R0 ;  /* 0x0000000103037824 */ /* 0x000fe200078e0200 */
[----:B------:R-:W-:Y:S01]  /*1a90*/  IADD3 R12, R12, 0x60, RZ ;  /* 0x000000600c0c7810 */ /* 0x000fe20007ffe0ff */
[----:B------:R-:W-:Y:S01]  /*1aa0*/  IMAD R0, R37, c[0x0][0x1e8], RZ ;  /* 0x00007a0025007a24 */ /* 0x000fe200078e02ff */
[----:B------:R-:W-:Y:S02]  /*1ab0*/  ISETP.GE.AND P5, PT, R4, R16, PT ;  /* 0x000000100400720c */ /* 0x000fe40003fa6270 */
[----:B------:R-:W-:Y:S01]  /*1ac0*/  @!P1 LEA R4, P0, R242, R10, 0x1 ;  /* 0x0000000af2049211 */ /* 0x000fe200078008ff */
[----:B------:R-:W-:-:S03]  /*1ad0*/  IMAD R0, R42, c[0x0][0x1ec], R0 ;  /* 0x00007b002a007a24 */ /* 0x000fc600078e0200 */
[----:B------:R-:W-:Y:S01]  /*1ae0*/  @!P1 LEA.HI.X R5, R242, R11, R38, 0x1, P0 ;  /* 0x0000000bf2059211 */ /* 0x000fe200000f0c26 */
[----:B------:R-:W-:-:S04]  /*1af0*/  IMAD.IADD R160, R163, 0x1, R0 ;  /* 0x00000001a3a07824 */ /* 0x000fc800078e0200 */
[----:B------:R1:W-:Y:S04]  /*1b00*/  @!P1 LDGSTS.E.BYPASS.LTC128B.128 [R227+0x5100], [R4.64], !P6 ;  /* 0x0510000004e39fae */ /* 0x0003e8000f101d46 */
[----:B------:R-:W-:Y:S04]  /*1b10*/  STL [R1+0x30], R160 ;  /* 0x000030a001007387 */ /* 0x000fe80000100800 */
[----:B------:R-:W-:Y:S01]  /*1b20*/  STL.64 [R1+0x28], R40 ;  /* 0x0000282801007387 */ /* 0x000fe20000100a00 */
[----:B-1----:R-:W-:-:S04]  /*1b30*/  @!P5 LEA R4, P1, R241, R13, 0x1 ;  /* 0x0000000df104d211 */ /* 0x002fc800078208ff */
[----:B------:R-:W-:-:S05]  /*1b40*/  @!P5 LEA.HI.X R5, R241, R14, R39, 0x1, P1 ;  /* 0x0000000ef105d211 */ /* 0x000fca00008f0c27 */
[----:B------:R1:W-:Y:S01]  /*1b50*/  @!P5 LDGSTS.E.BYPASS.LTC128B.128 [R227+0x2100], [R4.64], !P2 ;  /* 0x0210000004e3dfae */ /* 0x0003e2000d101d46 */
[----:B--2---:R-:W-:Y:S01]  /*1b60*/  SHF.R.S32.HI R15, RZ, 0x1f, R238 ;  /* 0x0000001fff0f7819 */ /* 0x004fe200000114ee */
[----:B------:R-:W-:-:S04]  /*1b70*/  IMAD.WIDE.U32 R2, R238, c[0x0][0x1f0], R2 ;  /* 0x00007c00ee027a25 */ /* 0x000fc800078e0002 */
[----:B----4-:R-:W-:Y:S01]  /*1b80*/  IMAD R7, R15, c[0x0][0x1f0], RZ ;  /* 0x00007c000f077a24 */ /* 0x010fe200078e02ff */
[----:B------:R-:W-:Y:S02]  /*1b90*/  IADD3 R6, P0, R2, R162, RZ ;  /* 0x000000a202067210 */ /* 0x000fe40007f1e0ff */
[----:B------:R-:W-:Y:S01]  /*1ba0*/  @!P5 LEA R2, P1, R242, R13, 0x1 ;  /* 0x0000000df202d211 */ /* 0x000fe200078208ff */
[----:B------:R-:W-:Y:S02]  /*1bb0*/  IMAD R7, R238, c[0x0][0x1f4], R7 ;  /* 0x00007d00ee077a24 */ /* 0x000fe400078e0207 */
[----:B------:R-:W-:-:S03]  /*1bc0*/  IMAD.IADD R13, R157, 0x1, -R19 ;  /* 0x000000019d0d7824 */ /* 0x000fc600078e0a13 */
[----:B------:R-:W-:Y:S02]  /*1bd0*/  IADD3.X R7, R160, R3, R7, P0, !PT ;  /* 0x00000003a0077210 */ /* 0x000fe400007fe407 */
[----:B------:R-:W-:Y:S02]  /*1be0*/  LEA R0, P0, R6, c[0x0][0x1c8], 0x1 ;  /* 0x0000720006007a11 */ /* 0x000fe400078008ff */
[----:B------:R-:W-:Y:S02]  /*1bf0*/  @!P5 LEA.HI.X R3, R242, R14, R38, 0x1, P1 ;  /* 0x0000000ef203d211 */ /* 0x000fe400008f0c26 */
[----:B------:R-:W-:Y:S01]  /*1c00*/  LEA.HI.X R14, R6, c[0x0][0x1cc], R7, 0x1, P0 ;  /* 0x00007300060e7a11 */ /* 0x000fe200000f0c07 */
[----:B------:R-:W-:Y:S01]  /*1c10*/  SHFL.IDX PT, R10, R0, 0x1, 0x181f ;  /* 0x00381f00000a7f89 */ /* 0x000fe200000e0000 */
[----:B------:R-:W-:-:S03]  /*1c20*/  ISETP.GE.AND P1, PT, R12, R16, PT ;  /* 0x000000100c00720c */ /* 0x000fc60003f26270 */
[----:B------:R-:W2:Y:S04]  /*1c30*/  SHFL.IDX PT, R6, R0, RZ, 0x181f ;  /* 0x00181fff00067589 */ /* 0x000ea800000e0000 */
[----:B------:R-:W3:Y:S04]  /*1c40*/  SHFL.IDX PT, R7, R14, RZ, 0x181f ;  /* 0x00181fff0e077589 */ /* 0x000ee800000e0000 */
[----:B------:R4:W-:Y:S01]  /*1c50*/  @!P5 LDGSTS.E.BYPASS.LTC128B.128 [R227+0x6100], [R2.64], !P6 ;  /* 0x0610000002e3dfae */ /* 0x0009e2000f101d46 */
[----:B------:R-:W-:-:S03]  /*1c60*/  ISETP.GE.AND P5, PT, R13, 0x1, PT ;  /* 0x000000010d00780c */ /* 0x000fc60003fa6270 */
[----:B------:R-:W1:Y:S04]  /*1c70*/  SHFL.IDX PT, R12, R14, 0x1, 0x181f ;  /* 0x00381f000e0c7f89 */ /* 0x000e6800000e0000 */
[----:B------:R-:W-:Y:S01]  /*1c80*/  SHFL.IDX PT, R11, R14, 0x2, 0x181f ;  /* 0x00581f000e0b7f89 */ /* 0x000fe200000e0000 */
[----:B----4-:R-:W-:-:S04]  /*1c90*/  @!P1 LEA R2, P0, R241, R9, 0x1 ;  /* 0x00000009f1029211 */ /* 0x010fc800078008ff */
[CC--:B------:R-:W-:Y:S02]  /*1ca0*/  @!P1 LEA.HI.X R3, R241.reuse, R8.reuse, R39, 0x1, P0 ;  /* 0x00000008f1039211 */ /* 0x0c0fe400000f0c27 */
[C---:B-1----:R-:W-:Y:S02]  /*1cb0*/  @!P1 LEA R4, P0, R242.reuse, R9, 0x1 ;  /* 0x00000009f2049211 */ /* 0x042fe400078008ff */
[----:B------:R-:W-:Y:S02]  /*1cc0*/  SHFL.IDX PT, R9, R14, 0x3, 0x181f ;  /* 0x00781f000e097f89 */ /* 0x000fe400000e0000 */
[----:B------:R-:W-:Y:S02]  /*1cd0*/  @!P1 LEA.HI.X R5, R242, R8, R38, 0x1, P0 ;  /* 0x00000008f2059211 */ /* 0x000fe400000f0c26 */
[----:B------:R2:W-:Y:S01]  /*1ce0*/  @!P1 LDGSTS.E.BYPASS.LTC128B.128 [R227+0x3100], [R2.64], !P2 ;  /* 0x0310000002e39fae */ /* 0x0005e2000d101d46 */
[----:B------:R-:W-:-:S03]  /*1cf0*/  @P5 ISETP.GE.AND P0, PT, R241, c[0x0][0x1d4], PT ;  /* 0x00007500f1005a0c */ /* 0x000fc60003f06270 */
[----:B------:R-:W1:Y:S04]  /*1d00*/  SHFL.IDX PT, R8, R0, 0x2, 0x181f ;  /* 0x00581f0000087f89 */ /* 0x000e6800000e0000 */
[----:B------:R4:W-:Y:S04]  /*1d10*/  @!P1 LDGSTS.E.BYPASS.LTC128B.128 [R227+0x7100], [R4.64], !P6 ;  /* 0x0710000004e39fae */ /* 0x0009e8000f101d46 */
[----:B------:R-:W0:Y:S04]  /*1d20*/  LDGDEPBAR ;  /* 0x00000000000079af */ /* 0x000e280000000000 */
[----:B------:R-:W1:Y:S01]  /*1d30*/  SHFL.IDX PT, R0, R0, 0x3, 0x181f ;  /* 0x00781f0000007f89 */ /* 0x000e6200000e0000 */
[----:B--2---:R-:W-:-:S04]  /*1d40*/  @P5 LEA R2, P2, R241, R6, 0x1 ;  /* 0x00000006f1025211 */ /* 0x004fc800078408ff */
[----:B---3--:R-:W-:Y:S02]  /*1d50*/  @P5 LEA.HI.X R3, R241, R7, R39, 0x1, P2 ;  /* 0x00000007f1035211 */ /* 0x008fe400010f0c27 */
[----:B------:R-:W-:-:S03]  /*1d60*/  ISETP.GE.AND P2, PT, R13, 0x21, PT ;  /* 0x000000210d00780c */ /* 0x000fc60003f46270 */
[----:B------:R2:W-:Y:S01]  /*1d70*/  @P5 LDGSTS.E.BYPASS.LTC128B.128 [R227+0x8100], [R2.64], !P0 ;  /* 0x0810000002e35fae */ /* 0x0005e2000c101d46 */
[C---:B------:R-:W-:Y:S02]  /*1d80*/  @P5 ISETP.GE.AND P0, PT, R242.reuse, c[0x0][0x1d4], PT ;  /* 0x00007500f2005a0c */ /* 0x040fe40003f06270 */
[----:B--2---:R-:W-:-:S07]  /*1d90*/  @P5 LEA R2, P1, R242, R6, 0x1 ;  /* 0x00000006f2025211 */ /* 0x004fce00078208ff */
[C---:B------:R-:W-:Y:S02]  /*1da0*/  @P2 LEA R6, P6, R241.reuse, R10, 0x1 ;  /* 0x0000000af1062211 */ /* 0x040fe400078c08ff */
[C---:B------:R-:W-:Y:S02]  /*1db0*/  @P5 LEA.HI.X R3, R242.reuse, R7, R38, 0x1, P1 ;  /* 0x00000007f2035211 */ /* 0x040fe400008f0c26 */
[----:B------:R-:W-:Y:S02]  /*1dc0*/  @P2 LEA.HI.X R7, R241, R12, R39, 0x1, P6 ;  /* 0x0000000cf1072211 */ /* 0x000fe400030f0c27 */
[----:B------:R-:W-:Y:S01]  /*1dd0*/  ISETP.GE.AND P6, PT, R13, 0x41, PT ;  /* 0x000000410d00780c */ /* 0x000fe20003fc6270 */
[----:B------:R1:W-:Y:S01]  /*1de0*/  @P5 LDGSTS.E.BYPASS.LTC128B.128 [R227+0xc100], [R2.64], !P0 ;  /* 0x0c10000002e35fae */ /* 0x0003e2000c101d46 */
[----:B------:R-:W-:Y:S02]  /*1df0*/  @P2 ISETP.GE.AND P1, PT, R241, c[0x0][0x1d4], PT ;  /* 0x00007500f1002a0c */ /* 0x000fe40003f26270 */
[----:B----4-:R-:W-:-:S04]  /*1e00*/  @P2 LEA R4, P0, R242, R10, 0x1 ;  /* 0x0000000af2042211 */ /* 0x010fc800078008ff */
[----:B------:R-:W-:-:S05]  /*1e10*/  @P2 LEA.HI.X R5, R242, R12, R38, 0x1, P0 ;  /* 0x0000000cf2052211 */ /* 0x000fca00000f0c26 */
[C---:B------:R-:W-:Y:S02]  /*1e20*/  @P6 ISETP.GE.AND P0, PT, R241.reuse, c[0x0][0x1d4], PT ;  /* 0x00007500f1006a0c */ /* 0x040fe40003f06270 */
[----:B------:R2:W-:Y:S01]  /*1e30*/  @P2 LDGSTS.E.BYPASS.LTC128B.128 [R227+0x9100], [R6.64], !P1 ;  /* 0x0910000006e32fae */ /* 0x0005e2000c901d46 */
[----:B------:R-:W-:Y:S02]  /*1e40*/  @P2 ISETP.GE.AND P1, PT, R242, c[0x0][0x1d4], PT ;  /* 0x00007500f2002a0c */ /* 0x000fe40003f26270 */
[----:B-1----:R-:W-:-:S11]  /*1e50*/  @P6 LEA R2, P5, R241, R8, 0x1 ;  /* 0x00000008f1026211 */ /* 0x002fd600078a08ff */
[----:B------:R1:W-:Y:S01]  /*1e60*/  @P2 LDGSTS.E.BYPASS.LTC128B.128 [R227+0xd100], [R4.64], !P1 ;  /* 0x0d10000004e32fae */ /* 0x0003e2000c901d46 */
[----:B------:R-:W-:Y:S02]  /*1e70*/  @P6 LEA.HI.X R3, R241, R11, R39, 0x1, P5 ;  /* 0x0000000bf1036211 */ /* 0x000fe400028f0c27 */
[----:B------:R-:W-:-:S03]  /*1e80*/  ISETP.GE.AND P5, PT, R13, 0x61, PT ;  /* 0x000000610d00780c */ /* 0x000fc60003fa6270 */
[----:B------:R3:W-:Y:S01]  /*1e90*/  @P6 LDGSTS.E.BYPASS.LTC128B.128 [R227+0xa100], [R2.64], !P0 ;  /* 0x0a10000002e36fae */ /* 0x0007e2000c101d46 */
[----:B--2---:R-:W-:-:S04]  /*1ea0*/  @P6 LEA R6, P2, R242, R8, 0x1 ;  /* 0x00000008f2066211 */ /* 0x004fc800078408ff */
[C---:B------:R-:W-:Y:S02]  /*1eb0*/  @P6 LEA.HI.X R7, R242.reuse, R11, R38, 0x1, P2 ;  /* 0x0000000bf2076211 */ /* 0x040fe400010f0c26 */
[----:B------:R-:W-:-:S03]  /*1ec0*/  @P6 ISETP.GE.AND P2, PT, R242, c[0x0][0x1d4], PT ;  /* 0x00007500f2006a0c */ /* 0x000fc60003f46270 */
[----:B-1----:R-:W-:-:S04]  /*1ed0*/  @P5 LEA R4, P1, R241, R0, 0x1 ;  /* 0x00000000f1045211 */ /* 0x002fc800078208ff */
[----:B------:R-:W-:-:S06]  /*1ee0*/  @P5 LEA.HI.X R5, R241, R9, R39, 0x1, P1 ;  /* 0x00000009f1055211 */ /* 0x000fcc00008f0c27 */
[----:B------:R1:W-:Y:S01]  /*1ef0*/  @P6 LDGSTS.E.BYPASS.LTC128B.128 [R227+0xe100], [R6.64], !P2 ;  /* 0x0e10000006e36fae */ /* 0x0003e2000d101d46 */
[----:B------:R-:W-:Y:S02]  /*1f00*/  @P5 ISETP.GE.AND P1, PT, R241, c[0x0][0x1d4], PT ;  /* 0x00007500f1005a0c */ /* 0x000fe40003f26270 */
[----:B---3--:R-:W-:Y:S01]  /*1f10*/  @P5 LEA R2, P0, R242, R0, 0x1 ;  /* 0x00000000f2025211 */ /* 0x008fe200078008ff */
[----:B------:R-:W-:-:S03]  /*1f20*/  IMAD R0, R36, c[0x0][0x208], RZ ;  /* 0x0000820024007a24 */ /* 0x000fc600078e02ff */
[C---:B------:R-:W-:Y:S01]  /*1f30*/  @P5 LEA.HI.X R3, R242.reuse, R9, R38, 0x1, P0 ;  /* 0x00000009f2035211 */ /* 0x040fe200000f0c26 */
[----:B------:R-:W-:Y:S01]  /*1f40*/  IMAD R0, R239, c[0x0][0x20c], R0 ;  /* 0x00008300ef007a24 */ /* 0x000fe200078e0200 */
[----:B------:R-:W-:-:S05]  /*1f50*/  @P5 ISETP.GE.AND P0, PT, R242, c[0x0][0x1d4], PT ;  /* 0x00007500f2005a0c */ /* 0x000fca0003f06270 */
[----:B------:R1:W-:Y:S08]  /*1f60*/  @P5 LDGSTS.E.BYPASS.LTC128B.128 [R227+0xb100], [R4.64], !P1 ;  /* 0x0b10000004e35fae */ /* 0x0003f0000c901d46 */
[----:B------:R2:W-:Y:S01]  /*1f70*/  @P5 LDGSTS.E.BYPASS.LTC128B.128 [R227+0xf100], [R2.64], !P0 ;  /* 0x0f10000002e35fae */ /* 0x0005e2000c101d46 */
[----:B------:R-:W-:Y:S02]  /*1f80*/  R2P PR, R18, 0x6 ;  /* 0x0000000612007804 */ /* 0x000fe40000000000 */
[----:B------:R-:W-:Y:S01]  /*1f90*/  ISETP.GE.AND P6, PT, R241, c[0x0][0x1d4], PT ;  /* 0x00007500f1007a0c */ /* 0x000fe20003fc6270 */
[----:B------:R-:W0:Y:S10]  /*1fa0*/  LDGDEPBAR ;  /* 0x00000000000079af */ /* 0x000e340000000000 */
[----:B------:R-:W-:-:S04]  /*1fb0*/  @P1 IADD3 R206, R71, -0x20, RZ ;  /* 0xffffffe047ce1810 */ /* 0x000fc80007ffe0ff */
[C---:B------:R-:W-:Y:S02]  /*1fc0*/  IADD3 R207, R206.reuse, 0x4000, RZ ;  /* 0x00004000cecf7810 */ /* 0x040fe40007ffe0ff */
[C---:B------:R-:W-:Y:S02]  /*1fd0*/  IADD3 R208, R206.reuse, 0x4800, RZ ;  /* 0x00004800ced07810 */ /* 0x040fe40007ffe0ff */
[C---:B------:R-:W-:Y:S02]  /*1fe0*/  IADD3 R209, R206.reuse, 0x5000, RZ ;  /* 0x00005000ced17810 */ /* 0x040fe40007ffe0ff */
[C---:B------:R-:W-:Y:S02]  /*1ff0*/  IADD3 R210, R206.reuse, 0x5800, RZ ;  /* 0x00005800ced27810 */ /* 0x040fe40007ffe0ff */
[----:B------:R-:W-:Y:S01]  /*2000*/  IADD3 R211, R206, 0x6000, RZ ;  /* 0x00006000ced37810 */ /* 0x000fe20007ffe0ff */
[----:B--2---:R-:W-:Y:S01]  /*2010*/  IMAD.WIDE.U32 R2, R239, c[0x0][0x208], RZ ;  /* 0x00008200ef027a25 */ /* 0x004fe200078e00ff */
[----:B------:R-:W-:-:S04]  /*2020*/  DEPBAR.LE SB0, 0x1 ;  /* 0x000080400000791a */ /* 0x000fc80000000000 */
[----:B------:R-:W-:Y:S01]  /*2030*/  BAR.SYNC.DEFER_BLOCKING 0x0 ;  /* 0x0000000000007b1d */ /* 0x000fe20000010000 */
[----:B------:R-:W-:Y:S01]  /*2040*/  IMAD.IADD R3, R3, 0x1, R0 ;  /* 0x0000000103037824 */ /* 0x000fe200078e0200 */
[C---:B------:R-:W-:Y:S01]  /*2050*/  IADD3 R212, R206.reuse, 0x6800, RZ ;  /* 0x00006800ced47810 */ /* 0x040fe20007ffe0ff */
[----:B------:R-:W-:Y:S01]  /*2060*/  IMAD R0, R37, c[0x0][0x210], RZ ;  /* 0x0000840025007a24 */ /* 0x000fe200078e02ff */
[----:B------:R-:W-:Y:S01]  /*2070*/  IADD3 R213, R206, 0x7000, RZ ;  /* 0x00007000ced57810 */ /* 0x000fe20007ffe0ff */
[----:B------:R-:W-:Y:S01]  /*2080*/  IMAD.WIDE.U32 R2, R238, c[0x0][0x218], R2 ;  /* 0x00008600ee027a25 */ /* 0x000fe200078e0002 */
[C---:B------:R-:W-:Y:S02]  /*2090*/  IADD3 R214, R206.reuse, 0x7800, RZ ;  /* 0x00007800ced67810 */ /* 0x040fe40007ffe0ff */
[----:B------:R-:W-:Y:S01]  /*20a0*/  IADD3 R222, R206, 0x3800, RZ ;  /* 0x00003800cede7810 */ /* 0x000fe20007ffe0ff */
[----:B------:R-:W-:Y:S01]  /*20b0*/  IMAD R0, R42, c[0x0][0x214], R0 ;  /* 0x000085002a007a24 */ /* 0x000fe200078e0200 */
[----:B------:R-:W-:-:S02]  /*20c0*/  IADD3 R2, P0, R2, R40, RZ ;  /* 0x0000002802027210 */ /* 0x000fc40007f1e0ff */
[C---:B------:R-:W-:Y:S02]  /*20d0*/  IADD3 R221, R206.reuse, 0x3000, RZ ;  /* 0x00003000cedd7810 */ /* 0x040fe40007ffe0ff */
[C---:B------:R-:W-:Y:S02]  /*20e0*/  IADD3 R220, R206.reuse, 0x2800, RZ ;  /* 0x00002800cedc7810 */ /* 0x040fe40007ffe0ff */
[C---:B------:R-:W-:Y:S02]  /*20f0*/  IADD3 R219, R206.reuse, 0x2000, RZ ;  /* 0x00002000cedb7810 */ /* 0x040fe40007ffe0ff */
[C---:B------:R-:W-:Y:S02]  /*2100*/  IADD3 R218, R206.reuse, 0x1800, RZ ;  /* 0x00001800ceda7810 */ /* 0x040fe40007ffe0ff */
[C---:B------:R-:W-:Y:S02]  /*2110*/  IADD3 R217, R206.reuse, 0x1000, RZ ;  /* 0x00001000ced97810 */ /* 0x040fe40007ffe0ff */
[----:B------:R-:W-:Y:S01]  /*2120*/  IADD3 R216, R206, 0x800, RZ ;  /* 0x00000800ced87810 */ /* 0x000fe20007ffe0ff */
[----:B------:R-:W-:Y:S04]  /*2130*/  LDSM.16.M88.4 R136, [R223] ;  /* 0x00000000df88783b */ /* 0x000fe80000000200 */
[----:B------:R-:W-:Y:S04]  /*2140*/  LDSM.16.M88.4 R140, [R224] ;  /* 0x00000000e08c783b */ /* 0x000fe80000000200 */
[----:B------:R-:W-:Y:S04]  /*2150*/  LDSM.16.M88.4 R176, [R226] ;  /* 0x00000000e2b0783b */ /* 0x000fe80000000200 */
[----:B------:R-:W-:Y:S04]  /*2160*/  LDSM.16.M88.4 R180, [R225] ;  /* 0x00000000e1b4783b */ /* 0x000fe80000000200 */
[----:B------:R-:W-:Y:S04]  /*2170*/  LDSM.16.M88.4 R184, [R223+0x4000] ;  /* 0x00400000dfb8783b */ /* 0x000fe80000000200 */
[----:B------:R-:W-:Y:S04]  /*2180*/  LDSM.16.M88.4 R188, [R224+0x4000] ;  /* 0x00400000e0bc783b */ /* 0x000fe80000000200 */
[----:B------:R-:W-:Y:S04]  /*2190*/  LDSM.16.M88.4 R192, [R226+0x4000] ;  /* 0x00400000e2c0783b */ /* 0x000fe80000000200 */
[----:B------:R-:W-:Y:S04]  /*21a0*/  LDSM.16.M88.4 R196, [R225+0x4000] ;  /* 0x00400000e1c4783b */ /* 0x000fe80000000200 */
[----:B------:R-:W-:Y:S06]  /*21b0*/  BAR.SYNC.DEFER_BLOCKING 0x0 ;  /* 0x0000000000007b1d */ /* 0x000fec0000010000 */
[----:B------:R-:W-:-:S04]  /*21c0*/  DEPBAR.LE SB0, 0x0 ;  /* 0x000080000000791a */ /* 0x000fc80000000000 */
[----:B------:R-:W-:Y:S06]  /*21d0*/  BAR.SYNC.DEFER_BLOCKING 0x0 ;  /* 0x0000000000007b1d */ /* 0x000fec0000010000 */
[----:B-1----:R-:W1:Y:S04]  /*21e0*/  LDSM.16.M88.4 R4, [R71] ;  /* 0x000000004704783b */ /* 0x002e680000000200 */
[----:B------:R-:W-:Y:S04]  /*21f0*/  LDSM.16.M88.4 R20, [R206] ;  /* 0x00000000ce14783b */ /* 0x000fe80000000200 */
[----:B------:R-:W2:Y:S04]  /*2200*/  LDSM.16.M88.4 R24, [R71+0x800] ;  /* 0x000800004718783b */ /* 0x000ea80000000200 */
[----:B------:R-:W3:Y:S04]  /*2210*/  LDSM.16.M88.4 R32, [R206+0x800] ;  /* 0x00080000ce20783b */ /* 0x000ee80000000200 */
[----:B------:R-:W4:Y:S04]  /*2220*/  LDSM.16.M88.4 R28, [R71+0x1000] ;  /* 0x00100000471c783b */ /* 0x000f280000000200 */
[----:B------:R-:W-:Y:S04]  /*2230*/  LDSM.16.M88.4 R52, [R206+0x2000] ;  /* 0x00200000ce34783b */ /* 0x000fe80000000200 */
[----:B------:R-:W-:Y:S04]  /*2240*/  LDSM.16.M88.4 R44, [R71+0x3000] ;  /* 0x00300000472c783b */ /* 0x000fe80000000200 */
[----:B------:R-:W-:Y:S04]  /*2250*/  LDSM.16.M88.4 R36, [R206+0x2800] ;  /* 0x00280000ce24783b */ /* 0x000fe80000000200 */
[----:B------:R-:W-:Y:S04]  /*2260*/  LDSM.16.M88.4 R48, [R206+0x3000] ;  /* 0x00300000ce30783b */ /* 0x000fe80000000200 */
[----:B------:R-:W-:Y:S01]  /*2270*/  LDSM.16.M88.4 R56, [R206+0x3800] ;  /* 0x00380000ce38783b */ /* 0x000fe20000000200 */
[C---:B-1----:R-:W-:Y:S08]  /*2280*/  HMMA.16816.F32.BF16 R8, R136.reuse, R6, RZ ;  /* 0x000000068808723c */ /* 0x042ff000000418ff */
[C---:B------:R-:W-:Y:S08]  /*2290*/  HMMA.16816.F32.BF16 R16, R136.reuse, R4, RZ ;  /* 0x000000048810723c */ /* 0x040ff000000418ff */
[----:B--2---:R-:W-:Y:S08]  /*22a0*/  HMMA.16816.F32.BF16 R4, R136, R24, RZ ;  /* 0x000000188804723c */ /* 0x004ff000000418ff */
[----:B------:R-:W-:Y:S08]  /*22b0*/  HMMA.16816.F32.BF16 R152, R140, R22, R8 ;  /* 0x000000168c98723c */ /* 0x000ff00000041808 */
[----:B------:R-:W-:Y:S01]  /*22c0*/  HMMA.16816.F32.BF16 R8, R136, R26, RZ ;  /* 0x0000001a8808723c */ /* 0x000fe200000418ff */
[----:B------:R-:W1:Y:S07]  /*22d0*/  LDSM.16.M88.4 R24, [R71+0x1800] ;  /* 0x001800004718783b */ /* 0x000e6e0000000200 */
[C---:B------:R-:W-:Y:S01]  /*22e0*/  HMMA.16816.F32.BF16 R104, R140.reuse, R20, R16 ;  /* 0x000000148c68723c */ /* 0x040fe20000041810 */
[----:B------:R-:W2:Y:S07]  /*22f0*/  LDSM.16.M88.4 R16, [R206+0x1000] ;  /* 0x00100000ce10783b */ /* 0x000eae0000000200 */
[C---:B---3--:R-:W-:Y:S08]  /*2300*/  HMMA.16816.F32.BF16 R60, R140.reuse, R32, R4 ;  /* 0x000000208c3c723c */ /* 0x048ff00000041804 */
[----:B------:R-:W-:Y:S01]  /*2310*/  HMMA.16816.F32.BF16 R148, R140, R34, R8 ;  /* 0x000000228c94723c */ /* 0x000fe20000041808 */
[----:B------:R-:W3:Y:S07]  /*2320*/  LDSM.16.M88.4 R32, [R71+0x2000] ;  /* 0x002000004720783b */ /* 0x000eee0000000200 */
[C---:B----4-:R-:W-:Y:S08]  /*2330*/  HMMA.16816.F32.BF16 R4, R136.reuse, R28, RZ ;  /* 0x0000001c8804723c */ /* 0x050ff000000418ff */
[C---:B------:R-:W-:Y:S01]  /*2340*/  HMMA.16816.F32.BF16 R20, R136.reuse, R30, RZ ;  /* 0x0000001e8814723c */ /* 0x040fe200000418ff */
[----:B------:R-:W4:Y:S07]  /*2350*/  LDSM.16.M88.4 R28, [R206+0x1800] ;  /* 0x00180000ce1c783b */ /* 0x000f2e0000000200 */
[----:B-1----:R-:W-:Y:S08]  /*2360*/  HMMA.16816.F32.BF16 R8, R136, R26, RZ ;  /* 0x0000001a8808723c */ /* 0x002ff000000418ff */
[C---:B--2---:R-:W-:Y:S07]  /*2370*/  HMMA.16816.F32.BF16 R144, R140.reuse, R16, R4 ;  /* 0x000000108c90723c */ /* 0x044fee0000041804 */
[----:B------:R-:W-:Y:S01]  /*2380*/  IMAD R4, R15, c[0x0][0x218], RZ ;  /* 0x000086000f047a24 */ /* 0x000fe200078e02ff */
[----:B------:R-:W-:Y:S01]  /*2390*/  IADD3 R5, R41, R0, RZ ;  /* 0x0000000029057210 */ /* 0x000fe20007ffe0ff */
[----:B------:R-:W-:Y:S01]  /*23a0*/  HMMA.16816.F32.BF16 R132, R140, R18, R20 ;  /* 0x000000128c84723c */ /* 0x000fe20000041814 */
[----:B------:R-:W-:Y:S01]  /*23b0*/  LDSM.16.M88.4 R40, [R71+0x3800] ;  /* 0x003800004728783b */ /* 0x000fe20000000200 */
[----:B------:R-:W-:-:S03]  /*23c0*/  IMAD R0, R238, c[0x0][0x21c], R4 ;  /* 0x00008700ee007a24 */ /* 0x000fc600078e0204 */
[----:B------:R-:W-:Y:S02]  /*23d0*/  STL [R1+0x38], R5 ;  /* 0x0000380501007387 */ /* 0x000fe40000100800 */
[----:B------:R-:W-:Y:S01]  /*23e0*/  IADD3.X R3, R5, R3, R0, P0, !PT ;  /* 0x0000000305037210 */ /* 0x000fe200007fe400 */
[----:B---3--:R-:W-:Y:S01]  /*23f0*/  HMMA.16816.F32.BF16 R16, R136, R32, RZ ;  /* 0x000000208810723c */ /* 0x008fe200000418ff */
[----:B------:R-:W-:-:S04]  /*2400*/  LEA R0, P0, R2, c[0x0][0x1f8], 0x1 ;  /* 0x00007e0002007a11 */ /* 0x000fc800078008ff */
[----:B------:R-:W-:Y:S01]  /*2410*/  LEA.HI.X R6, R2, c[0x0][0x1fc], R3, 0x1, P0 ;  /* 0x00007f0002067a11 */ /* 0x000fe200000f0c03 */
[----:B------:R-:W-:Y:S02]  /*2420*/  SHFL.IDX PT, R14, R0, 0x2, 0x181f ;  /* 0x00581f00000e7f89 */ /* 0x000fe400000e0000 */
[----:B----4-:R-:W-:Y:S02]  /*2430*/  HMMA.16816.F32.BF16 R124, R140, R30, R8 ;  /* 0x0000001e8c7c723c */ /* 0x010fe40000041808 */
[----:B------:R-:W1:Y:S04]  /*2440*/  SHFL.IDX PT, R2, R0, RZ, 0x181f ;  /* 0x00181fff00027589 */ /* 0x000e6800000e0000 */
[----:B------:R-:W-:Y:S02]  /*2450*/  SHFL.IDX PT, R3, R0, 0x1, 0x181f ;  /* 0x00381f0000037f89 */ /* 0x000fe400000e0000 */
[----:B------:R-:W-:Y:S02]  /*2460*/  HMMA.16816.F32.BF16 R20, R136, R24, RZ ;  /* 0x000000188814723c */ /* 0x000fe400000418ff */
[----:B------:R-:W2:Y:S04]  /*2470*/  SHFL.IDX PT, R4, R6, RZ, 0x181f ;  /* 0x00181fff06047589 */ /* 0x000ea800000e0000 */
[----:B------:R-:W3:Y:S02]  /*2480*/  SHFL.IDX PT, R5, R6, 0x1, 0x181f ;  /* 0x00381f0006057f89 */ /* 0x000ee400000e0000 */
[----:B------:R-:W-:Y:S02]  /*2490*/  HMMA.16816.F32.BF16 R100, R140, R52, R16 ;  /* 0x000000348c64723c */ /* 0x000fe40000041810 */
[----:B------:R-:W4:Y:S04]  /*24a0*/  SHFL.IDX PT, R12, R6, 0x2, 0x181f ;  /* 0x00581f00060c7f89 */ /* 0x000f2800000e0000 */
[----:B------:R-:W3:Y:S02]  /*24b0*/  SHFL.IDX PT, R0, R0, 0x3, 0x181f ;  /* 0x00781f0000007f89 */ /* 0x000ee400000e0000 */
[----:B------:R-:W-:Y:S02]  /*24c0*/  HMMA.16816.F32.BF16 R32, R136, R34, RZ ;  /* 0x000000228820723c */ /* 0x000fe400000418ff */
[----:B------:R3:W4:Y:S01]  /*24d0*/  SHFL.IDX PT, R18, R6, 0x3, 0x181f ;  /* 0x00781f0006127f89 */ /* 0x00072200000e0000 */
[----:B-1----:R-:W-:-:S02]  /*24e0*/  IADD3 R10, P0, R2, R158, RZ ;  /* 0x0000009e020a7210 */ /* 0x002fc40007f1e0ff */
[-C--:B------:R-:W-:Y:S01]  /*24f0*/  IADD3 R8, P1, R2, R159.reuse, RZ ;  /* 0x0000009f02087210 */ /* 0x080fe20007f3e0ff */
[----:B------:R-:W1:Y:S02]  /*2500*/  LDSM.16.M88.4 R24, [R71+0x2800] ;  /* 0x002800004718783b */ /* 0x000e640000000200 */
[----:B------:R-:W-:Y:S01]  /*2510*/  HMMA.16816.F32.BF16 R128, R140, R28, R20 ;  /* 0x0000001c8c80723c */ /* 0x000fe20000041814 */
[C---:B--2---:R-:W-:Y:S01]  /*2520*/  IMAD.X R11, R4.reuse, 0x1, R68, P0 ;  /* 0x00000001040b7824 */ /* 0x044fe200000e0644 */
[----:B------:R-:W-:Y:S01]  /*2530*/  ISETP.LT.OR P0, PT, R13, 0x1, P6 ;  /* 0x000000010d00780c */ /* 0x000fe20003701670 */
[----:B------:R-:W-:Y:S01]  /*2540*/  IMAD.X R9, R4, 0x1, R69, P1 ;  /* 0x0000000104097824 */ /* 0x000fe200008e0645 */
[----:B------:R-:W-:-:S04]  /*2550*/  IADD3 R4, P1, R3, R159, RZ ;  /* 0x0000009f03047210 */ /* 0x000fc80007f3e0ff */
[----:B------:R-:W-:Y:S07]  /*2560*/  HMMA.16816.F32.BF16 R20, R136, R44, RZ ;  /* 0x0000002c8814723c */ /* 0x000fee00000418ff */
[----:B------:R-:W-:Y:S01]  /*2570*/  @!PT LDS RZ, [RZ] ;  /* 0x00000000fffff984 */ /* 0x000fe20000000800 */
[----:B------:R-:W-:Y:S01]  /*2580*/  @!PT LDS RZ, [RZ] ;  /* 0x00000000fffff984 */ /* 0x000fe20000000800 */
[----:B------:R-:W-:Y:S01]  /*2590*/  @!PT LDS RZ, [RZ] ;  /* 0x00000000fffff984 */ /* 0x000fe20000000800 */
[----:B------:R2:W-:Y:S01]  /*25a0*/  LDGSTS.E.BYPASS.LTC128B.128 [R227+0x100], [R10.64], !P0 ;  /* 0x001000000ae37fae */ /* 0x0005e2000c101d46 */
[----:B---3--:R-:W-:Y:S01]  /*25b0*/  IADD3 R6, P5, R3, R158, RZ ;  /* 0x0000009e03067210 */ /* 0x008fe20007fbe0ff */
[----:B------:R-:W-:Y:S01]  /*25c0*/  HMMA.16816.F32.BF16 R120, R140, R54, R32 ;  /* 0x000000368c78723c */ /* 0x000fe20000041820 */
[----:B------:R-:W-:-:S02]  /*25d0*/  ISETP.LT.OR P0, PT, R13, 0x21, P6 ;  /* 0x000000210d00780c */ /* 0x000fc40003701670 */
[C---:B------:R-:W-:Y:S01]  /*25e0*/  IADD3.X R7, R5.reuse, R68, RZ, P5, !PT ;  /* 0x0000004405077210 */ /* 0x040fe20002ffe4ff */
[----:B------:R-:W-:Y:S01]  /*25f0*/  IMAD.X R5, R5, 0x1, R69, P1 ;  /* 0x0000000105057824 */ /* 0x000fe200008e0645 */
[C---:B------:R-:W-:Y:S02]  /*2600*/  IADD3 R2, P5, R14.reuse, R158, RZ ;  /* 0x0000009e0e027210 */ /* 0x040fe40007fbe0ff */
[----:B------:R-:W-:-:S03]  /*2610*/  IADD3 R14, P1, R14, R159, RZ ;  /* 0x0000009f0e0e7210 */ /* 0x000fc60007f3e0ff */
[--C-:B----4-:R-:W-:Y:S01]  /*2620*/  IMAD.X R3, R12, 0x1, R68.reuse, P5 ;  /* 0x000000010c037824 */ /* 0x110fe200028e0644 */
[----:B------:R-:W-:Y:S01]  /*2630*/  IADD3 R16, P5, R0, R158, RZ ;  /* 0x0000009e00107210 */ /* 0x000fe20007fbe0ff */
[----:B------:R-:W-:Y:S01]  /*2640*/  IMAD.X R15, R12, 0x1, R69, P1 ;  /* 0x000000010c0f7824 */ /* 0x000fe200008e0645 */
[----:B------:R-:W-:Y:S02]  /*2650*/  ISETP.GE.AND P1, PT, R242, c[0x0][0x1d4], PT ;  /* 0x00007500f2007a0c */ /* 0x000fe40003f26270 */
[----:B------:R-:W-:Y:S01]  /*2660*/  HMMA.16816.F32.BF16 R108, R140, R48, R20 ;  /* 0x000000308c6c723c */ /* 0x000fe20000041814 */
[----:B------:R-:W-:Y:S01]  /*2670*/  IMAD.X R17, R18, 0x1, R68, P5 ;  /* 0x0000000112117824 */ /* 0x000fe200028e0644 */
[----:B------:R-:W-:-:S06]  /*2680*/  ISETP.LT.OR P5, PT, R13, 0x1, P1 ;  /* 0x000000010d00780c */ /* 0x000fcc0000fa1670 */
[C---:B-1----:R-:W-:Y:S07]  /*2690*/  HMMA.16816.F32.BF16 R28, R136.reuse, R24, RZ ;  /* 0x00000018881c723c */ /* 0x042fee00000418ff */
[----:B------:R2:W-:Y:S01]  /*26a0*/  LDGSTS.E.BYPASS.LTC128B.128 [R227+0x4100], [R8.64], !P5 ;  /* 0x0410000008e37fae */ /* 0x0005e2000e901d46 */
[C---:B------:R-:W-:Y:S01]  /*26b0*/  ISETP.LT.OR P5, PT, R13.reuse, 0x21, P1 ;  /* 0x000000210d00780c */ /* 0x040fe20000fa1670 */
[----:B------:R-:W-:Y:S02]  /*26c0*/  HMMA.16816.F32.BF16 R24, R136, R26, RZ ;  /* 0x0000001a8818723c */ /* 0x000fe400000418ff */
[----:B------:R1:W-:Y:S01]  /*26d0*/  LDGSTS.E.BYPASS.LTC128B.128 [R227+0x1100], [R6.64], !P0 ;  /* 0x0110000006e37fae */ /* 0x0003e2000c101d46 */
[----:B------:R-:W-:-:S05]  /*26e0*/  ISETP.LT.OR P0, PT, R13, 0x41, P6 ;  /* 0x000000410d00780c */ /* 0x000fca0003701670 */
[----:B------:R-:W-:Y:S04]  /*26f0*/  HMMA.16816.F32.BF16 R20, R136, R46, RZ ;  /* 0x0000002e8814723c */ /* 0x000fe800000418ff */
[----:B------:R1:W-:Y:S01]  /*2700*/  LDGSTS.E.BYPASS.LTC128B.128 [R227+0x5100], [R4.64], !P5 ;  /* 0x0510000004e37fae */ /* 0x0003e2000e901d46 */
[C---:B------:R-:W-:Y:S02]  /*2710*/  ISETP.LT.OR P5, PT, R13.reuse, 0x61, P6 ;  /* 0x000000610d00780c */ /* 0x040fe400037a1670 */
[C---:B------:R-:W-:Y:S01]  /*2720*/  ISETP.LT.OR P6, PT, R13.reuse, 0x41, P1 ;  /* 0x000000410d00780c */ /* 0x040fe20000fc1670 */
[----:B------:R3:W-:Y:S01]  /*2730*/  LDGSTS.E.BYPASS.LTC128B.128 [R227+0x2100], [R2.64], !P0 ;  /* 0x0210000002e37fae */ /* 0x0007e2000c101d46 */
[----:B------:R-:W-:Y:S01]  /*2740*/  ISETP.LT.OR P1, PT, R13, 0x61, P1 ;  /* 0x000000610d00780c */ /* 0x000fe20000f21670 */
[C---:B------:R-:W-:Y:S08]  /*2750*/  HMMA.16816.F32.BF16 R116, R140.reuse, R36, R28 ;  /* 0x000000248c74723c */ /* 0x040ff0000004181c */
[C---:B------:R-:W-:Y:S02]  /*2760*/  HMMA.16816.F32.BF16 R112, R140.reuse, R38, R24 ;  /* 0x000000268c70723c */ /* 0x040fe40000041818 */
[----:B------:R4:W-:Y:S04]  /*2770*/  LDGSTS.E.BYPASS.LTC128B.128 [R227+0x6100], [R14.64], !P6 ;  /* 0x061000000ee37fae */ /* 0x0009e8000f101d46 */
[----:B------:R2:W-:Y:S02]  /*2780*/  LDGSTS.E.BYPASS.LTC128B.128 [R227+0x3100], [R16.64], !P5 ;  /* 0x0310000010e37fae */ /* 0x0005e4000e901d46 */
[----:B------:R-:W-:Y:S08]  /*2790*/  HMMA.16816.F32.BF16 R96, R140, R50, R20 ;  /* 0x000000328c60723c */ /* 0x000ff00000041814 */
[----:B-1----:R-:W-:Y:S01]  /*27a0*/  HMMA.16816.F32.BF16 R4, R136, R40, RZ ;  /* 0x000000288804723c */ /* 0x002fe200000418ff */
[----:B---3--:R-:W-:-:S02]  /*27b0*/  MOV R3, 0x40 ;  /* 0x0000004000037802 */ /* 0x008fc40000000f00 */
[----:B------:R-:W-:Y:S02]  /*27c0*/  IADD3 R2, P0, R0, R159, RZ ;  /* 0x0000009f00027210 */ /* 0x000fe40007f1e0ff */
[----:B------:R-:W-:-:S03]  /*27d0*/  SEL R0, R3, 0xffffffc0, !P2 ;  /* 0xffffffc003007807 */ /* 0x000fc60005000000 */
[----:B------:R-:W-:Y:S01]  /*27e0*/  IMAD.X R3, R18, 0x1, R69, P0 ;  /* 0x0000000112037824 */ /* 0x000fe200000e0645 */
[----:B------:R-:W-:Y:S01]  /*27f0*/  ISETP.GT.AND P0, PT, R70, R167, PT ;  /* 0x000000a74600720c */ /* 0x000fe20003f04270 */
[--C-:B------:R-:W-:Y:S02]  /*2800*/  IMAD.IADD R201, R71, 0x1, R0.reuse ;  /* 0x0000000147c97824 */ /* 0x100fe400078e0200 */
[----:B------:R-:W-:Y:S01]  /*2810*/  IMAD.IADD R200, R207, 0x1, R0 ;  /* 0x00000001cfc87824 */ /* 0x000fe200078e0200 */
[----:B------:R1:W-:Y:S01]  /*2820*/  LDGSTS.E.BYPASS.LTC128B.128 [R227+0x7100], [R2.64], !P1 ;  /* 0x0710000002e37fae */ /* 0x0003e2000c901d46 */
[----:B------:R-:W-:-:S03]  /*2830*/  ISETP.GT.AND P1, PT, R156, 0x7f, PT ;  /* 0x0000007f9c00780c */ /* 0x000fc60003f24270 */
[----:B----4-:R-:W3:Y:S01]  /*2840*/  LDSM.16.M88.4 R12, [R201] ;  /* 0x00000000c90c783b */ /* 0x010ee20000000200 */
[----:B--2---:R-:W-:Y:S03]  /*2850*/  HMMA.16816.F32.BF16 R16, R136, R42, RZ ;  /* 0x0000002a8810723c */ /* 0x004fe600000418ff */
[----:B------:R-:W2:Y:S04]  /*2860*/  LDSM.16.M88.4 R8, [R201+0x800] ;  /* 0x00080000c908783b */ /* 0x000ea80000000200 */
[----:B------:R-:W4:Y:S01]  /*2870*/  LDSM.16.M88.4 R28, [R201+0x1800] ;  /* 0x00180000c91c783b */ /* 0x000f220000000200 */
[C---:B------:R-:W-:Y:S03]  /*2880*/  HMMA.16816.F32.BF16 R80, R140.reuse, R56, R4 ;  /* 0x000000388c50723c */ /* 0x040fe60000041804 */
[----:B------:R-:W1:Y:S04]  /*2890*/  LDSM.16.M88.4 R32, [R201+0x2000] ;  /* 0x00200000c920783b */ /* 0x000e680000000200 */
[----:B------:R-:W1:Y:S04]  /*28a0*/  LDSM.16.M88.4 R24, [R201+0x1000] ;  /* 0x00100000c918783b */ /* 0x000e680000000200 */
[----:B------:R-:W1:Y:S04]  /*28b0*/  LDSM.16.M88.4 R64, [R200+-0x4000] ;  /* 0xffc00000c840783b */ /* 0x000e680000000200 */
[----:B------:R-:W1:Y:S01]  /*28c0*/  LDSM.16.M88.4 R36, [R201+0x2800] ;  /* 0x00280000c924783b */ /* 0x000e620000000200 */
[----:B------:R-:W-:Y:S03]  /*28d0*/  HMMA.16816.F32.BF16 R56, R140, R58, R16 ;  /* 0x0000003a8c38723c */ /* 0x000fe60000041810 */
[----:B------:R-:W1:Y:S04]  /*28e0*/  LDSM.16.M88.4 R76, [R201+0x3000] ;  /* 0x00300000c94c783b */ /* 0x000e680000000200 */
[----:B------:R-:W1:Y:S04]  /*28f0*/  LDSM.16.M88.4 R88, [R200+-0x2800] ;  /* 0xffd80000c858783b */ /* 0x000e680000000200 */
[----:B------:R-:W1:Y:S01]  /*2900*/  LDSM.16.M88.4 R72, [R201+0x3800] ;  /* 0x00380000c948783b */ /* 0x000e620000000200 */
[C---:B---3--:R-:W-:Y:S03]  /*2910*/  HMMA.16816.F32.BF16 R40, R176.reuse, R12, R104 ;  /* 0x0000000cb028723c */ /* 0x048fe60000041868 */
[----:B------:R-:W3:Y:S04]  /*2920*/  LDSM.16.M88.4 R104, [R200+-0x2000] ;  /* 0xffe00000c868783b */ /* 0x000ee80000000200 */
[----:B------:R-:W-:Y:S01]  /*2930*/  LDSM.16.M88.4 R84, [R200+-0x3800] ;  /* 0xffc80000c854783b */ /* 0x000fe20000000200 */
[C---:B------:R-:W-:Y:S03]  /*2940*/  HMMA.16816.F32.BF16 R48, R176.reuse, R14, R152 ;  /* 0x0000000eb030723c */ /* 0x040fe60000041898 */
[----:B------:R-:W-:Y:S04]  /*2950*/  LDSM.16.M88.4 R92, [R200+-0x3000] ;  /* 0xffd00000c85c783b */ /* 0x000fe80000000200 */
[----:B------:R-:W-:Y:S01]  /*2960*/  LDSM.16.M88.4 R52, [R200+-0x1800] ;  /* 0xffe80000c834783b */ /* 0x000fe20000000200 */
[C---:B--2---:R-:W-:Y:S03]  /*2970*/  HMMA.16816.F32.BF16 R60, R176.reuse, R8, R60 ;  /* 0x00000008b03c723c */ /* 0x044fe6000004183c */
[----:B------:R-:W0:Y:S05]  /*2980*/  LDGDEPBAR ;  /* 0x00000000000079af */ /* 0x000e2a0000000000 */
[C---:B------:R-:W-:Y:S08]  /*2990*/  HMMA.16816.F32.BF16 R44, R176.reuse, R10, R148 ;  /* 0x0000000ab02c723c */ /* 0x040ff00000041894 */
[C---:B----4-:R-:W-:Y:S08]  /*29a0*/  HMMA.16816.F32.BF16 R12, R176.reuse, R28, R128 ;  /* 0x0000001cb00c723c */ /* 0x050ff00000041880 */
[C---:B------:R-:W-:Y:S08]  /*29b0*/  HMMA.16816.F32.BF16 R8, R176.reuse, R30, R124 ;  /* 0x0000001eb008723c */ /* 0x040ff0000004187c */
[C---:B-1----:R-:W-:Y:S01]  /*29c0*/  HMMA.16816.F32.BF16 R4, R176.reuse, R32, R100 ;  /* 0x00000020b004723c */ /* 0x042fe20000041864 */
[----:B------:R-:W1:Y:S07]  /*29d0*/  LDSM.16.M88.4 R100, [R71+0x4000] ;  /* 0x004000004764783b */ /* 0x000e6e0000000200 */
[C---:B------:R-:W-:Y:S08]  /*29e0*/  HMMA.16816.F32.BF16 R20, R176.reuse, R24, R144 ;  /* 0x00000018b014723c */ /* 0x040ff00000041890 */
[----:B------:R-:W-:Y:S08]  /*29f0*/  HMMA.16816.F32.BF16 R16, R176, R26, R132 ;  /* 0x0000001ab010723c */ /* 0x000ff00000041884 */
[----:B------:R-:W-:Y:S08]  /*2a00*/  HMMA.16816.F32.BF16 R24, R180, R64, R40 ;  /* 0x00000040b418723c */ /* 0x000ff00000041828 */
[C---:B------:R-:W-:Y:S08]  /*2a10*/  HMMA.16816.F32.BF16 R28, R176.reuse, R36, R116 ;  /* 0x00000024b01c723c */ /* 0x040ff00000041874 */
[C---:B------:R-:W-:Y:S08]  /*2a20*/  HMMA.16816.F32.BF16 R36, R176.reuse, R38, R112 ;  /* 0x00000026b024723c */ /* 0x040ff00000041870 */
[C---:B------:R-:W-:Y:S08]  /*2a30*/  HMMA.16816.F32.BF16 R116, R176.reuse, R76, R108 ;  /* 0x0000004cb074723c */ /* 0x040ff0000004186c */
[----:B------:R-:W-:Y:S08]  /*2a40*/  HMMA.16816.F32.BF16 R112, R176, R78, R96 ;  /* 0x0000004eb070723c */ /* 0x000ff00000041860 */
[C---:B------:R-:W-:Y:S01]  /*2a50*/  HMMA.16816.F32.BF16 R76, R180.reuse, R88, R12 ;  /* 0x00000058b44c723c */ /* 0x040fe2000004180c */
[----:B------:R-:W-:Y:S07]  /*2a60*/  LDSM.16.M88.4 R12, [R200+-0x800] ;  /* 0xfff80000c80c783b */ /* 0x000fee0000000200 */
[C---:B------:R-:W-:Y:S01]  /*2a70*/  HMMA.16816.F32.BF16 R88, R180.reuse, R90, R8 ;  /* 0x0000005ab458723c */ /* 0x040fe20000041808 */
[----:B------:R-:W2:Y:S07]  /*2a80*/  LDSM.16.M88.4 R8, [R207] ;  /* 0x00000000cf08783b */ /* 0x000eae0000000200 */
[----:B------:R-:W-:Y:S01]  /*2a90*/  HMMA.16816.F32.BF16 R40, R180, R66, R48 ;  /* 0x00000042b428723c */ /* 0x000fe20000041830 */
[----:B------:R-:W4:Y:S07]  /*2aa0*/  LDSM.16.M88.4 R48, [R71+0x4800] ;  /* 0x004800004730783b */ /* 0x000f2e0000000200 */
[----:B------:R-:W-:Y:S08]  /*2ab0*/  HMMA.16816.F32.BF16 R108, R176, R72, R80 ;  /* 0x00000048b06c723c */ /* 0x000ff00000041850 */
[----:B---3--:R-:W-:Y:S08]  /*2ac0*/  HMMA.16816.F32.BF16 R80, R180, R104, R4 ;  /* 0x00000068b450723c */ /* 0x008ff00000041804 */
[----:B-1----:R-:W-:Y:S01]  /*2ad0*/  HMMA.16816.F32.BF16 R4, R184, R100, R24 ;  /* 0x00000064b804723c */ /* 0x002fe20000041818 */
[----:B------:R-:W-:Y:S07]  /*2ae0*/  LDSM.16.M88.4 R24, [R71+0x5800] ;  /* 0x005800004718783b */ /* 0x000fee0000000200 */
[C---:B------:R-:W-:Y:S08]  /*2af0*/  HMMA.16816.F32.BF16 R60, R180.reuse, R84, R60 ;  /* 0x00000054b43c723c */ /* 0x040ff0000004183c */
[----:B------:R-:W-:Y:S01]  /*2b00*/  HMMA.16816.F32.BF16 R84, R180, R86, R44 ;  /* 0x00000056b454723c */ /* 0x000fe2000004182c */
[----:B------:R-:W1:Y:S07]  /*2b10*/  LDSM.16.M88.4 R44, [R201+0x4000] ;  /* 0x00400000c92c783b */ /* 0x000e6e0000000200 */
[----:B------:R-:W-:Y:S01]  /*2b20*/  HMMA.16816.F32.BF16 R96, R176, R74, R56 ;  /* 0x0000004ab060723c */ /* 0x000fe20000041838 */
[----:B------:R-:W-:Y:S07]  /*2b30*/  LDSM.16.M88.4 R56, [R200] ;  /* 0x00000000c838783b */ /* 0x000fee0000000200 */
[----:B------:R-:W-:Y:S08]  /*2b40*/  HMMA.16816.F32.BF16 R72, R180, R94, R16 ;  /* 0x0000005eb448723c */ /* 0x000ff00000041810 */
[----:B------:R-:W-:Y:S08]  /*2b50*/  HMMA.16816.F32.BF16 R32, R176, R34, R120 ;  /* 0x00000022b020723c */ /* 0x000ff00000041878 */
[----:B------:R-:W-:Y:S01]  /*2b60*/  HMMA.16816.F32.BF16 R16, R184, R102, R40 ;  /* 0x00000066b810723c */ /* 0x000fe20000041828 */
[----:B------:R-:W3:Y:S07]  /*2b70*/  LDSM.16.M88.4 R40, [R208] ;  /* 0x00000000d028783b */ /* 0x000eee0000000200 */
[----:B--2---:R-:W-:Y:S08]  /*2b80*/  HMMA.16816.F32.BF16 R4, R188, R8, R4 ;  /* 0x00000008bc04723c */ /* 0x004ff00000041804 */
[C---:B------:R-:W-:Y:S08]  /*2b90*/  HMMA.16816.F32.BF16 R64, R180.reuse, R92, R20 ;  /* 0x0000005cb440723c */ /* 0x040ff00000041814 */
[C---:B------:R-:W-:Y:S01]  /*2ba0*/  HMMA.16816.F32.BF16 R120, R180.reuse, R54, R36 ;  /* 0x00000036b478723c */ /* 0x040fe20000041824 */
[----:B------:R-:W2:Y:S07]  /*2bb0*/  LDSM.16.M88.4 R36, [R200+-0x1000] ;  /* 0xfff00000c824783b */ /* 0x000eae0000000200 */
[----:B------:R-:W-:Y:S01]  /*2bc0*/  HMMA.16816.F32.BF16 R92, R180, R52, R28 ;  /* 0x00000034b45c723c */ /* 0x000fe2000004181c */
[----:B------:R-:W2:Y:S04]  /*2bd0*/  LDSM.16.M88.4 R28, [R71+0x5000] ;  /* 0x00500000471c783b */ /* 0x000ea80000000200 */
[----:B------:R-:W2:Y:S03]  /*2be0*/  LDSM.16.M88.4 R52, [R201+0x4800] ;  /* 0x00480000c934783b */ /* 0x000ea60000000200 */
[----:B----4-:R-:W-:Y:S01]  /*2bf0*/  HMMA.16816.F32.BF16 R20, R184, R48, R60 ;  /* 0x00000030b814723c */ /* 0x010fe2000004183c */
[----:B------:R-:W-:Y:S07]  /*2c00*/  LDSM.16.M88.4 R60, [R71+0x6000] ;  /* 0x00600000473c783b */ /* 0x000fee0000000200 */
[----:B------:R-:W-:Y:S08]  /*2c10*/  HMMA.16816.F32.BF16 R104, R180, R106, R32 ;  /* 0x0000006ab468723c */ /* 0x000ff00000041820 */
[----:B------:R-:W-:Y:S08]  /*2c20*/  HMMA.16816.F32.BF16 R32, R188, R10, R16 ;  /* 0x0000000abc20723c */ /* 0x000ff00000041810 */
[----:B-1----:R-:W-:Y:S08]  /*2c30*/  HMMA.16816.F32.BF16 R4, R192, R44, R4 ;  /* 0x0000002cc004723c */ /* 0x002ff00000041804 */
[----:B------:R-:W-:Y:S01]  /*2c40*/  HMMA.16816.F32.BF16 R8, R184, R50, R84 ;  /* 0x00000032b808723c */ /* 0x000fe20000041854 */
[----:B------:R-:W-:Y:S07]  /*2c50*/  LDSM.16.M88.4 R48, [R71+0x6800] ;  /* 0x006800004730783b */ /* 0x000fee0000000200 */
[----:B---3--:R-:W-:Y:S08]  /*2c60*/  HMMA.16816.F32.BF16 R16, R188, R40, R20 ;  /* 0x00000028bc10723c */ /* 0x008ff00000041814 */
[C---:B--2---:R-:W-:Y:S08]  /*2c70*/  HMMA.16816.F32.BF16 R116, R180.reuse, R36, R116 ;  /* 0x00000024b474723c */ /* 0x044ff00000041874 */
[C---:B------:R-:W-:Y:S01]  /*2c80*/  HMMA.16816.F32.BF16 R112, R180.reuse, R38, R112 ;  /* 0x00000026b470723c */ /* 0x040fe20000041870 */
[----:B------:R-:W1:Y:S07]  /*2c90*/  LDSM.16.M88.4 R36, [R200+0x800] ;  /* 0x00080000c824783b */ /* 0x000e6e0000000200 */
[C---:B------:R-:W-:Y:S08]  /*2ca0*/  HMMA.16816.F32.BF16 R108, R180.reuse, R12, R108 ;  /* 0x0000000cb46c723c */ /* 0x040ff0000004186c */
[----:B------:R-:W-:Y:S08]  /*2cb0*/  HMMA.16816.F32.BF16 R96, R180, R14, R96 ;  /* 0x0000000eb460723c */ /* 0x000ff00000041860 */
[C---:B------:R-:W-:Y:S08]  /*2cc0*/  HMMA.16816.F32.BF16 R64, R184.reuse, R28, R64 ;  /* 0x0000001cb840723c */ /* 0x040ff00000041840 */
[----:B------:R-:W-:Y:S01]  /*2cd0*/  HMMA.16816.F32.BF16 R72, R184, R30, R72 ;  /* 0x0000001eb848723c */ /* 0x000fe20000041848 */
[----:B------:R-:W2:Y:S07]  /*2ce0*/  LDSM.16.M88.4 R28, [R209] ;  /* 0x00000000d11c783b */ /* 0x000eae0000000200 */
[----:B------:R-:W-:Y:S01]  /*2cf0*/  HMMA.16816.F32.BF16 R12, R192, R46, R32 ;  /* 0x0000002ec00c723c */ /* 0x000fe20000041820 */
[----:B------:R-:W-:Y:S04]  /*2d00*/  LDSM.16.M88.4 R32, [R210] ;  /* 0x00000000d220783b */ /* 0x000fe80000000200 */
[----:B------:R-:W-:Y:S03]  /*2d10*/  LDSM.16.M88.4 R44, [R201+0x5800] ;  /* 0x00580000c92c783b */ /* 0x000fe60000000200 */
[----:B------:R-:W-:Y:S08]  /*2d20*/  HMMA.16816.F32.BF16 R20, R196, R56, R4 ;  /* 0x00000038c414723c */ /* 0x000ff00000041804 */
[----:B------:R-:W-:Y:S01]  /*2d30*/  HMMA.16816.F32.BF16 R8, R188, R42, R8 ;  /* 0x0000002abc08723c */ /* 0x000fe20000041808 */
[----:B------:R-:W-:Y:S07]  /*2d40*/  LDSM.16.M88.4 R40, [R200+0x1000] ;  /* 0x00100000c828783b */ /* 0x000fee0000000200 */
[----:B------:R-:W-:Y:S08]  /*2d50*/  HMMA.16816.F32.BF16 R4, R192, R52, R16 ;  /* 0x00000034c004723c */ /* 0x000ff00000041810 */
[----:B------:R-:W-:Y:S01]  /*2d60*/  HMMA.16816.F32.BF16 R76, R184, R24, R76 ;  /* 0x00000018b84c723c */ /* 0x000fe2000004184c */
[----:B------:R-:W-:-:S04]  /*2d70*/  FMUL.FTZ R0, R20, c[0x0][0x320] ;  /* 0x0000c80014007a20 */ /* 0x000fc80000410000 */
[----:B------:R3:W4:Y:S03]  /*2d80*/  MUFU.TANH R125, R0 ;  /* 0x00000000007d7308 */ /* 0x0007260000002400 */
[----:B------:R-:W-:Y:S01]  /*2d90*/  HMMA.16816.F32.BF16 R88, R184, R26, R88 ;  /* 0x0000001ab858723c */ /* 0x000fe20000041858 */
[----:B------:R-:W4:Y:S07]  /*2da0*/  LDSM.16.M88.4 R24, [R201+0x5000] ;  /* 0x00500000c918783b */ /* 0x000f2e0000000200 */
[----:B------:R-:W-:Y:S01]  /*2db0*/  HMMA.16816.F32.BF16 R16, R196, R58, R12 ;  /* 0x0000003ac410723c */ /* 0x000fe2000004180c */
[----:B------:R-:W-:Y:S01]  /*2dc0*/  LDSM.16.M88.4 R56, [R71+0x7800] ;  /* 0x007800004738783b */ /* 0x000fe20000000200 */
[----:B---3--:R-:W-:-:S06]  /*2dd0*/  FMUL.FTZ R0, R21, c[0x0][0x320] ;  /* 0x0000c80015007a20 */ /* 0x008fcc0000410000 */
[----:B------:R-:W-:Y:S01]  /*2de0*/  HMMA.16816.F32.BF16 R12, R192, R54, R8 ;  /* 0x00000036c00c723c */ /* 0x000fe20000041808 */
[----:B------:R3:W3:Y:S07]  /*2df0*/  MUFU.TANH R124, R0 ;  /* 0x00000000007c7308 */ /* 0x0006ee0000002400 */
[----:B-1----:R-:W-:Y:S08]  /*2e00*/  HMMA.16816.F32.BF16 R8, R196, R36, R4 ;  /* 0x00000024c408723c */ /* 0x002ff00000041804 */
[----:B--2---:R-:W-:Y:S01]  /*2e10*/  HMMA.16816.F32.BF16 R4, R188, R28, R64 ;  /* 0x0000001cbc04723c */ /* 0x004fe20000041840 */
[----:B---3--:R-:W-:-:S04]  /*2e20*/  FMUL.FTZ R0, R22, c[0x0][0x320] ;  /* 0x0000c80016007a20 */ /* 0x008fc80000410000 */
[----:B------:R1:W2:Y:S03]  /*2e30*/  MUFU.TANH R129, R0 ;  /* 0x0000000000817308 */ /* 0x0002a60000002400 */
[C---:B------:R-:W-:Y:S08]  /*2e40*/  HMMA.16816.F32.BF16 R80, R184.reuse, R60, R80 ;  /* 0x0000003cb850723c */ /* 0x040ff00000041850 */
[----:B------:R-:W-:Y:S01]  /*2e50*/  HMMA.16816.F32.BF16 R64, R184, R50, R120 ;  /* 0x00000032b840723c */ /* 0x000fe20000041878 */
[----:B-1----:R-:W-:-:S07]  /*2e60*/  FMUL.FTZ R0, R23, c[0x0][0x320] ;  /* 0x0000c80017007a20 */ /* 0x002fce0000410000 */
[----:B------:R-:W-:Y:S01]  /*2e70*/  HMMA.16816.F32.BF16 R20, R188, R30, R72 ;  /* 0x0000001ebc14723c */ /* 0x000fe20000041848 */
[----:B------:R1:W3:Y:S07]  /*2e80*/  MUFU.TANH R128, R0 ;  /* 0x0000000000807308 */ /* 0x0002ee0000002400 */
[----:B------:R-:W-:Y:S01]  /*2e90*/  HMMA.16816.F32.BF16 R28, R196, R38, R12 ;  /* 0x00000026c41c723c */ /* 0x000fe2000004180c */
[----:B------:R-:W2:Y:S07]  /*2ea0*/  LDSM.16.M88.4 R36, [R71+0x7000] ;  /* 0x007000004724783b */ /* 0x000eae0000000200 */
[----:B----4-:R-:W-:Y:S01]  /*2eb0*/  HMMA.16816.F32.BF16 R12, R192, R24, R4 ;  /* 0x00000018c00c723c */ /* 0x010fe20000041804 */
[----:B-1----:R-:W-:-:S04]  /*2ec0*/  FMUL.FTZ R0, R16, c[0x0][0x320] ;  /* 0x0000c80010007a20 */ /* 0x002fc80000410000 */
[----:B------:R1:W4:Y:S03]  /*2ed0*/  MUFU.TANH R103, R0 ;  /* 0x0000000000677308 */ /* 0x0003260000002400 */
[----:B------:R-:W-:Y:S01]  /*2ee0*/  HMMA.16816.F32.BF16 R72, R184, R48, R92 ;  /* 0x00000030b848723c */ /* 0x000fe2000004185c */
[----:B------:R-:W-:Y:S07]  /*2ef0*/  LDSM.16.M88.4 R48, [R201+0x6000] ;  /* 0x00600000c930783b */ /* 0x000fee0000000200 */
[----:B------:R-:W-:Y:S01]  /*2f00*/  HMMA.16816.F32.BF16 R4, R188, R32, R76 ;  /* 0x00000020bc04723c */ /* 0x000fe2000004184c */
[----:B-1----:R-:W-:-:S07]  /*2f10*/  FMUL.FTZ R0, R17, c[0x0][0x320] ;  /* 0x0000c80011007a20 */ /* 0x002fce0000410000 */
[C---:B------:R-:W-:Y:S01]  /*2f20*/  HMMA.16816.F32.BF16 R104, R184.reuse, R62, R104 ;  /* 0x0000003eb868723c */ /* 0x040fe20000041868 */
[----:B------:R1:W1:Y:S07]  /*2f30*/  MUFU.TANH R102, R0 ;  /* 0x0000000000667308 */ /* 0x00026e0000002400 */
[----:B--2---:R-:W-:Y:S01]  /*2f40*/  HMMA.16816.F32.BF16 R60, R184, R36, R116 ;  /* 0x00000024b83c723c */ /* 0x004fe20000041874 */
[----:B-1----:R-:W-:-:S07]  /*2f50*/  FMUL.FTZ R0, R18, c[0x0][0x320] ;  /* 0x0000c80012007a20 */ /* 0x002fce0000410000 */
[----:B------:R-:W-:Y:S01]  /*2f60*/  HMMA.16816.F32.BF16 R4, R192, R44, R4 ;  /* 0x0000002cc004723c */ /* 0x000fe20000041804 */
[----:B------:R1:W2:Y:S07]  /*2f70*/  MUFU.TANH R126, R0 ;  /* 0x00000000007e7308 */ /* 0x0002ae0000002400 */
[----:B------:R-:W-:Y:S01]  /*2f80*/  HMMA.16816.F32.BF16 R52, R184, R38, R112 ;  /* 0x00000026b834723c */ /* 0x000fe20000041870 */
[----:B------:R-:W-:Y:S01]  /*2f90*/  LDSM.16.M88.4 R36, [R213] ;  /* 0x00000000d524783b */ /* 0x000fe20000000200 */
[----:B-1----:R-:W-:-:S06]  /*2fa0*/  FMUL.FTZ R0, R19, c[0x0][0x320] ;  /* 0x0000c80013007a20 */ /* 0x002fcc0000410000 */
[----:B------:R-:W-:Y:S01]  /*2fb0*/  HMMA.16816.F32.BF16 R16, R196, R40, R12 ;  /* 0x00000028c410723c */ /* 0x000fe2000004180c */
[----:B------:R1:W1:Y:S02]  /*2fc0*/  MUFU.TANH R127, R0 ;  /* 0x00000000007f7308 */ /* 0x0002640000002400 */
[----:B-1----:R-:W-:-:S06]  /*2fd0*/  FMUL.FTZ R0, R8, c[0x0][0x320] ;  /* 0x0000c80008007a20 */ /* 0x002fcc0000410000 */
[----:B------:R1:W1:Y:S02]  /*2fe0*/  MUFU.TANH R101, R0 ;  /* 0x0000000000657308 */ /* 0x0002640000002400 */
[----:B-1----:R-:W-:-:S06]  /*2ff0*/  FMUL.FTZ R0, R9, c[0x0][0x320] ;  /* 0x0000c80009007a20 */ /* 0x002fcc0000410000 */
[----:B------:R1:W1:Y:S02]  /*3000*/  MUFU.TANH R100, R0 ;  /* 0x0000000000647308 */ /* 0x0002640000002400 */
[----:B-1----:R-:W-:-:S06]  /*3010*/  FMUL.FTZ R0, R10, c[0x0][0x320] ;  /* 0x0000c8000a007a20 */ /* 0x002fcc0000410000 */
[----:B------:R1:W1:Y:S02]  /*3020*/  MUFU.TANH R94, R0 ;  /* 0x00000000005e7308 */ /* 0x0002640000002400 */
[----:B-1----:R-:W-:Y:S02]  /*3030*/  FMUL.FTZ R0, R11, c[0x0][0x320] ;  /* 0x0000c8000b007a20 */ /* 0x002fe40000410000 */
[----:B------:R-:W-:Y:S01]  /*3040*/  HMMA.16816.F32.BF16 R8, R192, R26, R20 ;  /* 0x0000001ac008723c */ /* 0x000fe20000041814 */
[----:B------:R-:W1:Y:S03]  /*3050*/  LDSM.16.M88.4 R20, [R211] ;  /* 0x00000000d314783b */ /* 0x000e660000000200 */
[----:B------:R2:W1:Y:S04]  /*3060*/  MUFU.TANH R93, R0 ;  /* 0x00000000005d7308 */ /* 0x0004680000002400 */
[----:B------:R-:W-:Y:S01]  /*3070*/  HMMA.16816.F32.BF16 R24, R188, R34, R88 ;  /* 0x00000022bc18723c */ /* 0x000fe20000041858 */
[----:B------:R-:W3:Y:S01]  /*3080*/  LDSM.16.M88.4 R32, [R200+0x1800] ;  /* 0x00180000c820783b */ /* 0x000ee20000000200 */
[----:B--2---:R-:W-:-:S04]  /*3090*/  FMUL.FTZ R0, R28, c[0x0][0x320] ;  /* 0x0000c8001c007a20 */ /* 0x004fc80000410000 */
[----:B------:R2:W1:Y:S10]  /*30a0*/  MUFU.TANH R92, R0 ;  /* 0x00000000005c7308 */ /* 0x0004740000002400 */
[----:B------:R-:W-:Y:S01]  /*30b0*/  HMMA.16816.F32.BF16 R8, R196, R42, R8 ;  /* 0x0000002ac408723c */ /* 0x000fe20000041808 */
[----:B------:R-:W-:Y:S01]  /*30c0*/  LDSM.16.M88.4 R40, [R200+0x2000] ;  /* 0x00200000c828783b */ /* 0x000fe20000000200 */
[----:B--2---:R-:W-:-:S06]  /*30d0*/  FMUL.FTZ R0, R29, c[0x0][0x320] ;  /* 0x0000c8001d007a20 */ /* 0x004fcc0000410000 */
[C---:B-1----:R-:W-:Y:S01]  /*30e0*/  HMMA.16816.F32.BF16 R12, R188.reuse, R20, R80 ;  /* 0x00000014bc0c723c */ /* 0x042fe20000041850 */
[----:B------:R1:W2:Y:S07]  /*30f0*/  MUFU.TANH R86, R0 ;  /* 0x0000000000567308 */ /* 0x0002ae0000002400 */
[----:B------:R-:W-:Y:S01]  /*3100*/  HMMA.16816.F32.BF16 R20, R188, R22, R104 ;  /* 0x00000016bc14723c */ /* 0x000fe20000041868 */
[----:B-1----:R-:W-:-:S04]  /*3110*/  FMUL.FTZ R0, R30, c[0x0][0x320] ;  /* 0x0000c8001e007a20 */ /* 0x002fc80000410000 */
[----:B------:R1:W1:Y:S02]  /*3120*/  MUFU.TANH R89, R0 ;  /* 0x0000000000597308 */ /* 0x0002640000002400 */
[----:B-1----:R-:W-:Y:S02]  /*3130*/  FMUL.FTZ R0, R31, c[0x0][0x320] ;  /* 0x0000c8001f007a20 */ /* 0x002fe40000410000 */
[----:B------:R-:W1:Y:S04]  /*3140*/  LDSM.16.M88.4 R28, [R212] ;  /* 0x00000000d41c783b */ /* 0x000e680000000200 */
[----:B------:R2:W1:Y:S02]  /*3150*/  MUFU.TANH R88, R0 ;  /* 0x0000000000587308 */ /* 0x0004640000002400 */
[----:B--2---:R-:W-:-:S06]  /*3160*/  FMUL.FTZ R0, R16, c[0x0][0x320] ;  /* 0x0000c80010007a20 */ /* 0x004fcc0000410000 */
[----:B------:R2:W1:Y:S02]  /*3170*/  MUFU.TANH R85, R0 ;  /* 0x0000000000557308 */ /* 0x0004640000002400 */
[----:B--2---:R-:W-:-:S06]  /*3180*/  FMUL.FTZ R0, R17, c[0x0][0x320] ;  /* 0x0000c80011007a20 */ /* 0x004fcc0000410000 */
[----:B------:R2:W1:Y:S02]  /*3190*/  MUFU.TANH R84, R0 ;  /* 0x0000000000547308 */ /* 0x0004640000002400 */
[----:B--2---:R-:W-:-:S06]  /*31a0*/  FMUL.FTZ R0, R18, c[0x0][0x320] ;  /* 0x0000c80012007a20 */ /* 0x004fcc0000410000 */
[----:B------:R2:W1:Y:S02]  /*31b0*/  MUFU.TANH R87, R0 ;  /* 0x0000000000577308 */ /* 0x0004640000002400 */
[----:B--2---:R-:W-:Y:S02]  /*31c0*/  FMUL.FTZ R0, R19, c[0x0][0x320] ;  /* 0x0000c80013007a20 */ /* 0x004fe40000410000 */
[----:B---3--:R-:W-:Y:S04]  /*31d0*/  HMMA.16816.F32.BF16 R16, R196, R32, R4 ;  /* 0x00000020c410723c */ /* 0x008fe80000041804 */
[----:B------:R2:W3:Y:S04]  /*31e0*/  MUFU.TANH R83, R0 ;  /* 0x0000000000537308 */ /* 0x0004e80000002400 */
[----:B------:R-:W-:Y:S01]  /*31f0*/  HMMA.16816.F32.BF16 R4, R192, R46, R24 ;  /* 0x0000002ec004723c */ /* 0x000fe20000041818 */
[----:B------:R-:W-:Y:S01]  /*3200*/  LDSM.16.M88.4 R44, [R200+0x2800] ;  /* 0x00280000c82c783b */ /* 0x000fe20000000200 */
[----:B--2---:R-:W-:-:S04]  /*3210*/  FMUL.FTZ R0, R8, c[0x0][0x320] ;  /* 0x0000c80008007a20 */ /* 0x004fc80000410000 */
[----:B------:R2:W1:Y:S11]  /*3220*/  MUFU.TANH R80, R0 ;  /* 0x0000000000507308 */ /* 0x0004760000002400 */
[----:B------:R-:W-:Y:S07]  /*3230*/  @!UPT UIADD3 URZ, URZ, URZ, URZ ;  /* 0x0000003f3f3ff290 */ /* 0x000fee000fffe03f */
[----:B------:R-:W-:Y:S01]  /*3240*/  HMMA.16816.F32.BF16 R4, R196, R34, R4 ;  /* 0x00000022c404723c */ /* 0x000fe20000041804 */
[----:B------:R-:W1:Y:S01]  /*3250*/  LDSM.16.M88.4 R32, [R201+0x6800] ;  /* 0x00680000c920783b */ /* 0x000e620000000200 */
[----:B--2---:R-:W-:-:S04]  /*3260*/  FMUL.FTZ R0, R9, c[0x0][0x320] ;  /* 0x0000c80009007a20 */ /* 0x004fc80000410000 */
[----:B------:R2:W1:Y:S02]  /*3270*/  MUFU.TANH R78, R0 ;  /* 0x00000000004e7308 */ /* 0x0004640000002400 */
[----:B--2---:R-:W-:-:S06]  /*3280*/  FMUL.FTZ R0, R10, c[0x0][0x320] ;  /* 0x0000c8000a007a20 */ /* 0x004fcc0000410000 */
[----:B------:R2:W1:Y:S02]  /*3290*/  MUFU.TANH R82, R0 ;  /* 0x0000000000527308 */ /* 0x0004640000002400 */
[----:B--2---:R-:W-:Y:S02]  /*32a0*/  FMUL.FTZ R0, R11, c[0x0][0x320] ;  /* 0x0000c8000b007a20 */ /* 0x004fe40000410000 */
[----:B------:R-:W-:Y:S04]  /*32b0*/  HMMA.16816.F32.BF16 R8, R192, R48, R12 ;  /* 0x00000030c008723c */ /* 0x000fe8000004180c */
[----:B------:R2:W2:Y:S04]  /*32c0*/  MUFU.TANH R81, R0 ;  /* 0x0000000000517308 */ /* 0x0004a80000002400 */
[----:B-1----:R-:W-:Y:S01]  /*32d0*/  HMMA.16816.F32.BF16 R12, R188, R28, R72 ;  /* 0x0000001cbc0c723c */ /* 0x002fe20000041848 */
[----:B--2---:R-:W-:-:S04]  /*32e0*/  FMUL.FTZ R0, R16, c[0x0][0x320] ;  /* 0x0000c80010007a20 */ /* 0x004fc80000410000 */
[----:B------:R1:W2:Y:S11]  /*32f0*/  MUFU.TANH R77, R0 ;  /* 0x00000000004d7308 */ /* 0x0002b60000002400 */
[----:B------:R-:W-:Y:S08]  /*3300*/  HMMA.16816.F32.BF16 R24, R196, R40, R8 ;  /* 0x00000028c418723c */ /* 0x000ff00000041808 */
[----:B------:R-:W-:Y:S01]  /*3310*/  HMMA.16816.F32.BF16 R8, R192, R50, R20 ;  /* 0x00000032c008723c */ /* 0x000fe20000041814 */
[----:B-1----:R-:W-:-:S07]  /*3320*/  FMUL.FTZ R0, R17, c[0x0][0x320] ;  /* 0x0000c80011007a20 */ /* 0x002fce0000410000 */
[----:B------:R-:W-:Y:S01]  /*3330*/  HMMA.16816.F32.BF16 R20, R188, R30, R64 ;  /* 0x0000001ebc14723c */ /* 0x000fe20000041840 */
[----:B------:R-:W1:Y:S01]  /*3340*/  LDSM.16.M88.4 R28, [R201+0x7000] ;  /* 0x00700000c91c783b */ /* 0x000e620000000200 */
[----:B------:R2:W1:Y:S06]  /*3350*/  MUFU.TANH R76, R0 ;  /* 0x00000000004c7308 */ /* 0x00046c0000002400 */
[----:B------:R-:W-:Y:S01]  /*3360*/  HMMA.16816.F32.BF16 R48, R184, R56, R108 ;  /* 0x00000038b830723c */ /* 0x000fe2000004186c */
[----:B--2---:R-:W-:-:S04]  /*3370*/  FMUL.FTZ R0, R18, c[0x0][0x320] ;  /* 0x0000c80012007a20 */ /* 0x004fc80000410000 */
[----:B------:R2:W1:Y:S02]  /*3380*/  MUFU.TANH R79, R0 ;  /* 0x00000000004f7308 */ /* 0x0004640000002400 */
[----:B--2---:R-:W-:Y:S02]  /*3390*/  FMUL.FTZ R0, R19, c[0x0][0x320] ;  /* 0x0000c80013007a20 */ /* 0x004fe40000410000 */
[----:B------:R-:W-:Y:S04]  /*33a0*/  HMMA.16816.F32.BF16 R16, R192, R32, R12 ;  /* 0x00000020c010723c */ /* 0x000fe8000004180c */
[----:B------:R2:W1:Y:S04]  /*33b0*/  MUFU.TANH R75, R0 ;  /* 0x00000000004b7308 */ /* 0x0004680000002400 */
[----:B------:R-:W-:Y:S01]  /*33c0*/  HMMA.16816.F32.BF16 R12, R188, R36, R60 ;  /* 0x00000024bc0c723c */ /* 0x000fe2000004183c */
[----:B--2---:R-:W-:-:S04]  /*33d0*/  FMUL.FTZ R0, R4, c[0x0][0x320] ;  /* 0x0000c80004007a20 */ /* 0x004fc80000410000 */
[----:B------:R2:W1:Y:S02]  /*33e0*/  MUFU.TANH R73, R0 ;  /* 0x0000000000497308 */ /* 0x0004640000002400 */
[----:B--2---:R-:W-:-:S06]  /*33f0*/  FMUL.FTZ R0, R5, c[0x0][0x320] ;  /* 0x0000c80005007a20 */ /* 0x004fcc0000410000 */
[----:B------:R2:W1:Y:S02]  /*3400*/  MUFU.TANH R72, R0 ;  /* 0x0000000000487308 */ /* 0x0004640000002400 */
[----:B--2---:R-:W-:-:S06]  /*3410*/  FMUL.FTZ R0, R6, c[0x0][0x320] ;  /* 0x0000c80006007a20 */ /* 0x004fcc0000410000 */
[----:B------:R2:W1:Y:S02]  /*3420*/  MUFU.TANH R74, R0 ;  /* 0x00000000004a7308 */ /* 0x0004640000002400 */
[----:B--2---:R-:W-:Y:S02]  /*3430*/  FMUL.FTZ R0, R7, c[0x0][0x320] ;  /* 0x0000c80007007a20 */ /* 0x004fe40000410000 */
[----:B------:R-:W-:Y:S01]  /*3440*/  HMMA.16816.F32.BF16 R4, R196, R42, R8 ;  /* 0x0000002ac404723c */ /* 0x000fe20000041808 */
[----:B------:R-:W2:Y:S03]  /*3450*/  LDSM.16.M88.4 R40, [R214] ;  /* 0x00000000d628783b */ /* 0x000ea60000000200 */
[----:B------:R1:W1:Y:S04]  /*3460*/  MUFU.TANH R65, R0 ;  /* 0x0000000000417308 */ /* 0x0002680000002400 */
[----:B------:R-:W-:Y:S01]  /*3470*/  HMMA.16816.F32.BF16 R8, R192, R34, R20 ;  /* 0x00000022c008723c */ /* 0x000fe20000041814 */
[----:B------:R-:W3:Y:S07]  /*3480*/  LDSM.16.M88.4 R32, [R201+0x7800] ;  /* 0x00780000c920783b */ /* 0x000eee0000000200 */
[----:B------:R-:W-:Y:S01]  /*3490*/  HMMA.16816.F32.BF16 R20, R196, R44, R16 ;  /* 0x0000002cc414723c */ /* 0x000fe20000041810 */
[----:B-1----:R-:W-:-:S04]  /*34a0*/  FMUL.FTZ R0, R24, c[0x0][0x320] ;  /* 0x0000c80018007a20 */ /* 0x002fc80000410000 */
[----:B------:R1:W1:Y:S03]  /*34b0*/  MUFU.TANH R64, R0 ;  /* 0x0000000000407308 */ /* 0x0002660000002400 */
[----:B------:R-:W-:Y:S08]  /*34c0*/  HMMA.16816.F32.BF16 R16, R192, R28, R12 ;  /* 0x0000001cc010723c */ /* 0x000ff0000004180c */
[----:B------:R-:W-:Y:S01]  /*34d0*/  HMMA.16816.F32.BF16 R8, R196, R46, R8 ;  /* 0x0000002ec408723c */ /* 0x000fe20000041808 */
[----:B-1----:R-:W-:-:S07]  /*34e0*/  FMUL.FTZ R0, R25, c[0x0][0x320] ;  /* 0x0000c80019007a20 */ /* 0x002fce0000410000 */
[----:B------:R-:W-:Y:S01]  /*34f0*/  FMUL.FTZ R21, R21, c[0x0][0x320] ;  /* 0x0000c80015157a20 */ /* 0x000fe20000410000 */
[----:B--2---:R-:W-:Y:S01]  /*3500*/  HMMA.16816.F32.BF16 R12, R188, R40, R48 ;  /* 0x00000028bc0c723c */ /* 0x004fe20000041830 */
[----:B------:R1:W2:Y:S01]  /*3510*/  MUFU.TANH R57, R0 ;  /* 0x0000000000397308 */ /* 0x0002a20000002400 */
[----:B------:R-:W-:Y:S02]  /*3520*/  FMUL.FTZ R22, R22, c[0x0][0x320] ;  /* 0x0000c80016167a20 */ /* 0x000fe40000410000 */
[----:B------:R-:W-:-:S05]  /*3530*/  FMUL.FTZ R23, R23, c[0x0][0x320] ;  /* 0x0000c80017177a20 */ /* 0x000fca0000410000 */
[----:B------:R-:W2:Y:S06]  /*3540*/  MUFU.TANH R44, R21 ;  /* 0x00000015002c7308 */ /* 0x000eac0000002400 */
[----:B------:R-:W-:Y:S02]  /*3550*/  FMUL.FTZ R8, R8, c[0x0][0x320] ;  /* 0x0000c80008087a20 */ /* 0x000fe40000410000 */
[----:B-1----:R-:W-:Y:S01]  /*3560*/  FMUL.FTZ R0, R26, c[0x0][0x320] ;  /* 0x0000c8001a007a20 */ /* 0x002fe20000410000 */
[----:B------:R-:W1:Y:S01]  /*3570*/  MUFU.TANH R47, R22 ;  /* 0x00000016002f7308 */ /* 0x000e620000002400 */
[----:B------:R-:W-:-:S02]  /*3580*/  FMUL.FTZ R9, R9, c[0x0][0x320] ;  /* 0x0000c80009097a20 */ /* 0x000fc40000410000 */
[----:B------:R-:W-:Y:S02]  /*3590*/  FMUL.FTZ R10, R10, c[0x0][0x320] ;  /* 0x0000c8000a0a7a20 */ /* 0x000fe40000410000 */
[----:B------:R-:W-:Y:S01]  /*35a0*/  FMUL.FTZ R11, R11, c[0x0][0x320] ;  /* 0x0000c8000b0b7a20 */ /* 0x000fe20000410000 */
[----:B---3--:R-:W-:Y:S02]  /*35b0*/  HMMA.16816.F32.BF16 R12, R192, R32, R12 ;  /* 0x00000020c00c723c */ /* 0x008fe4000004180c */
[----:B------:R3:W1:Y:S08]  /*35c0*/  MUFU.TANH R61, R0 ;  /* 0x00000000003d7308 */ /* 0x0006700000002400 */
[----:B------:R-:W1:Y:S01]  /*35d0*/  MUFU.TANH R46, R23 ;  /* 0x00000017002e7308 */ /* 0x000e620000002400 */
[----:B---3--:R-:W-:-:S07]  /*35e0*/  FMUL.FTZ R0, R27, c[0x0][0x320] ;  /* 0x0000c8001b007a20 */ /* 0x008fce0000410000 */
[----:B------:R-:W3:Y:S01]  /*35f0*/  MUFU.TANH R40, R8 ;  /* 0x0000000800287308 */ /* 0x000ee20000002400 */
[----:B------:R-:W-:Y:S01]  /*3600*/  HMMA.16816.F32.BF16 R24, R188, R38, R52 ;  /* 0x00000026bc18723c */ /* 0x000fe20000041834 */
[----:B------:R-:W1:Y:S06]  /*3610*/  LDSM.16.M88.4 R36, [R200+0x3000] ;  /* 0x00300000c824783b */ /* 0x000e6c0000000200 */
[----:B------:R2:W1:Y:S08]  /*3620*/  MUFU.TANH R60, R0 ;  /* 0x00000000003c7308 */ /* 0x0004700000002400 */
[----:B------:R-:W1:Y:S01]  /*3630*/  MUFU.TANH R41, R11 ;  /* 0x0000000b00297308 */ /* 0x000e620000002400 */
[----:B--2---:R-:W-:-:S08]  /*3640*/  FMUL.FTZ R0, R4, c[0x0][0x320] ;  /* 0x0000c80004007a20 */ /* 0x004fd00000410000 */
[----:B------:R-:W-:Y:S01]  /*3650*/  HMMA.16816.F32.BF16 R24, R192, R30, R24 ;  /* 0x0000001ec018723c */ /* 0x000fe20000041818 */
[----:B------:R-:W2:Y:S01]  /*3660*/  LDSM.16.M88.4 R28, [R200+0x3800] ;  /* 0x00380000c81c783b */ /* 0x000ea20000000200 */
[----:B------:R-:W-:-:S04]  /*3670*/  DEPBAR.LE SB0, 0x0 ;  /* 0x000080000000791a */ /* 0x000fc80000000000 */
[----:B------:R1:W1:Y:S02]  /*3680*/  MUFU.TANH R56, R0 ;  /* 0x0000000000387308 */ /* 0x0002640000002400 */
[----:B-1----:R-:W-:-:S06]  /*3690*/  FMUL.FTZ R0, R5, c[0x0][0x320] ;  /* 0x0000c80005007a20 */ /* 0x002fcc0000410000 */
[----:B------:R1:W1:Y:S02]  /*36a0*/  MUFU.TANH R53, R0 ;  /* 0x0000000000357308 */ /* 0x0002640000002400 */
[----:B-1----:R-:W-:-:S06]  /*36b0*/  FMUL.FTZ R0, R6, c[0x0][0x320] ;  /* 0x0000c80006007a20 */ /* 0x002fcc0000410000 */
[----:B------:R1:W1:Y:S02]  /*36c0*/  MUFU.TANH R55, R0 ;  /* 0x0000000000377308 */ /* 0x0002640000002400 */
[----:B-1----:R-:W-:Y:S02]  /*36d0*/  FMUL.FTZ R0, R7, c[0x0][0x320] ;  /* 0x0000c80007007a20 */ /* 0x002fe40000410000 */
[----:B------:R-:W-:Y:S04]  /*36e0*/  HMMA.16816.F32.BF16 R4, R184, R58, R96 ;  /* 0x0000003ab804723c */ /* 0x000fe80000041860 */
[----:B------:R1:W1:Y:S02]  /*36f0*/  MUFU.TANH R54, R0 ;  /* 0x0000000000367308 */ /* 0x0002640000002400 */
[----:B-1----:R-:W-:-:S02]  /*3700*/  FMUL.FTZ R0, R20, c[0x0][0x320] ;  /* 0x0000c80014007a20 */ /* 0x002fc40000410000 */
[----:B------:R-:W-:Y:S04]  /*3710*/  HMMA.16816.F32.BF16 R20, R196, R36, R16 ;  /* 0x00000024c414723c */ /* 0x000fe80000041810 */
[----:B------:R-:W1:Y:S11]  /*3720*/  MUFU.TANH R37, R9 ;  /* 0x0000000900257308 */ /* 0x000e760000002400 */
[----:B------:R-:W-:Y:S01]  /*3730*/  @!UPT UIADD3 URZ, URZ, URZ, URZ ;  /* 0x0000003f3f3ff290 */ /* 0x000fe2000fffe03f */
[----:B------:R-:W-:Y:S01]  /*3740*/  HMMA.16816.F32.BF16 R4, R188, R42, R4 ;  /* 0x0000002abc04723c */ /* 0x000fe20000041804 */
[----:B------:R2:W1:Y:S07]  /*3750*/  MUFU.TANH R42, R10 ;  /* 0x0000000a002a7308 */ /* 0x00046e0000002400 */
[----:B------:R-:W-:Y:S01]  /*3760*/  HMMA.16816.F32.BF16 R16, R196, R38, R24 ;  /* 0x00000026c410723c */ /* 0x000fe20000041818 */
[----:B------:R1:W1:Y:S01]  /*3770*/  MUFU.TANH R45, R0 ;  /* 0x00000000002d7308 */ /* 0x0002620000002400 */
[----:B------:R-:W-:-:S06]  /*3780*/  FMUL.FTZ R20, R20, c[0x0][0x320] ;  /* 0x0000c80014147a20 */ /* 0x000fcc0000410000 */
[----:B--2---:R-:W-:Y:S01]  /*3790*/  HMMA.16816.F32.BF16 R8, R196, R28, R12 ;  /* 0x0000001cc408723c */ /* 0x004fe2000004180c */
[----:B------:R-:W-:Y:S02]  /*37a0*/  FMUL.FTZ R22, R22, c[0x0][0x320] ;  /* 0x0000c80016167a20 */ /* 0x000fe40000410000 */
[----:B------:R-:W-:Y:S01]  /*37b0*/  FMUL.FTZ R23, R23, c[0x0][0x320] ;  /* 0x0000c80017177a20 */ /* 0x000fe20000410000 */
[----:B------:R2:W1:Y:S01]  /*37c0*/  MUFU.TANH R25, R20 ;  /* 0x0000001400197308 */ /* 0x0004620000002400 */
[----:B------:R-:W-:-:S03]  /*37d0*/  FMUL.FTZ R21, R21, c[0x0][0x320] ;  /* 0x0000c80015157a20 */ /* 0x000fc60000410000 */
[----:B------:R-:W-:Y:S04]  /*37e0*/  HMMA.16816.F32.BF16 R4, R192, R34, R4 ;  /* 0x00000022c004723c */ /* 0x000fe80000041804 */
[----:B------:R2:W1:Y:S04]  /*37f0*/  MUFU.TANH R38, R22 ;  /* 0x0000001600267308 */ /* 0x0004680000002400 */
        /* <DEDUP_REMOVED lines=10> */
[----:B------:R-:W-:Y:S05]  /*38a0*/  HMMA.16816.F32.BF16 R4, R196, R30, R4 ;  /* 0x0000001ec404723c */ /* 0x000fea0000041804 */
[----:B------:R2:W1:Y:S08]  /*38b0*/  MUFU.TANH R24, R21 ;  /* 0x0000001500187308 */ /* 0x0004700000002400 */
[----:B------:R2:W1:Y:S08]  /*38c0*/  MUFU.TANH R23, R16 ;  /* 0x0000001000177308 */ /* 0x0004700000002400 */
[----:B------:R2:W1:Y:S03]  /*38d0*/  MUFU.TANH R22, R17 ;  /* 0x0000001100167308 */ /* 0x0004660000002400 */
[----:B------:R-:W-:-:S02]  /*38e0*/  FMUL.FTZ R4, R4, c[0x0][0x320] ;  /* 0x0000c80004047a20 */ /* 0x000fc40000410000 */
[----:B------:R-:W-:Y:S02]  /*38f0*/  FMUL.FTZ R5, R5, c[0x0][0x320] ;  /* 0x0000c80005057a20 */ /* 0x000fe40000410000 */
[----:B------:R-:W-:Y:S01]  /*3900*/  FMUL.FTZ R6, R6, c[0x0][0x320] ;  /* 0x0000c80006067a20 */ /* 0x000fe20000410000 */
[----:B------:R2:W1:Y:S01]  /*3910*/  MUFU.TANH R34, R18 ;  /* 0x0000001200227308 */ /* 0x0004620000002400 */
[----:B------:R-:W-:-:S07]  /*3920*/  FMUL.FTZ R7, R7, c[0x0][0x320] ;  /* 0x0000c80007077a20 */ /* 0x000fce0000410000 */
[----:B------:R2:W1:Y:S08]  /*3930*/  MUFU.TANH R20, R8 ;  /* 0x0000000800147308 */ /* 0x0004700000002400 */
[----:B------:R2:W1:Y:S08]  /*3940*/  MUFU.TANH R19, R9 ;  /* 0x0000000900137308 */ /* 0x0004700000002400 */
[----:B------:R2:W1:Y:S08]  /*3950*/  MUFU.TANH R29, R10 ;  /* 0x0000000a001d7308 */ /* 0x0004700000002400 */
[----:B------:R2:W1:Y:S08]  /*3960*/  MUFU.TANH R28, R11 ;  /* 0x0000000b001c7308 */ /* 0x0004700000002400 */
[----:B------:R2:W1:Y:S08]  /*3970*/  MUFU.TANH R15, R4 ;  /* 0x00000004000f7308 */ /* 0x0004700000002400 */
[----:B------:R2:W1:Y:S08]  /*3980*/  MUFU.TANH R14, R5 ;  /* 0x00000005000e7308 */ /* 0x0004700000002400 */
[----:B------:R2:W1:Y:S08]  /*3990*/  MUFU.TANH R27, R6 ;  /* 0x00000006001b7308 */ /* 0x0004700000002400 */
[----:B------:R2:W1:Y:S01]  /*39a0*/  MUFU.TANH R26, R7 ;  /* 0x00000007001a7308 */ /* 0x0004620000002400 */
[----:B------:R-:W-:Y:S06]  /*39b0*/  BAR.SYNC.DEFER_BLOCKING 0x0 ;  /* 0x0000000000007b1d */ /* 0x000fec0000010000 */
[----:B------:R-:W-:Y:S05]  /*39c0*/  @!P0 BRA `(.L_x_76) ;  /* 0x0000049000008947 */ /* 0x000fea0003800000 */
[----:B---34-:R-:W-:Y:S01]  /*39d0*/  IMAD R2, R70, 0x80, R166 ;  /* 0x0000008046027824 */ /* 0x018fe200078e02a6 */
[----:B------:R-:W-:-:S04]  /*39e0*/  MOV R238, RZ ;  /* 0x000000ff00ee7202 */ /* 0x000fc80000000f00 */
[----:B------:R-:W-:-:S05]  /*39f0*/  IADD3 R2, R2, -0x80, R156 ;  /* 0xffffff8002027810 */ /* 0x000fca0007ffe09c */
[----:B------:R-:W-:-:S04]  /*3a00*/  @P3 IMAD.HI.U32 R3, R2, c[0x0][0x2bc], RZ ;  /* 0x0000af0002033a27 */ /* 0x000fc800078e00ff */
[----:B-1----:R-:W-:Y:S01]  /*3a10*/  IMAD.MOV.U32 R0, RZ, RZ, R2 ;  /* 0x000000ffff007224 */ /* 0x002fe200078e0002 */
[----:B------:R-:W-:-:S04]  /*3a20*/  @P3 SHF.R.U32.HI R0, RZ, c[0x0][0x2c0], R3 ;  /* 0x0000b000ff003a19 */ /* 0x000fc80000011603 */
[----:B------:R-:W-:-:S04]  /*3a30*/  @!P1 IADD3 R3, P0, R0, R164, RZ ;  /* 0x000000a400039210 */ /* 0x000fc80007f1e0ff */
[----:B--2---:R-:W-:Y:S02]  /*3a40*/  @!P1 LEA.HI.X.SX32 R5, R0, R161, 0x1, P0 ;  /* 0x000000a100059211 */ /* 0x004fe400000f0eff */
[----:B------:R-:W-:-:S04]  /*3a50*/  @!P1 LEA R4, P0, R3, c[0x0][0x2a0], 0x2 ;  /* 0x0000a80003049a11 */ /* 0x000fc800078010ff */
[----:B------:R-:W-:-:S05]  /*3a60*/  @!P1 LEA.HI.X R5, R3, c[0x0][0x2a4], R5, 0x2, P0 ;  /* 0x0000a90003059a11 */ /* 0x000fca00000f1405 */
[----:B------:R-:W2:Y:S01]  /*3a70*/  @!P1 LDG.E R238, [R4.64] ;  /* 0x0000000604ee9981 */ /* 0x000ea2000c1e1900 */
[----:B------:R-:W-:-:S04]  /*3a80*/  IMAD.MOV R239, RZ, RZ, -R0 ;  /* 0x000000ffffef7224 */ /* 0x000fc800078e0a00 */
[----:B------:R-:W-:-:S04]  /*3a90*/  IMAD R239, R239, c[0x0][0x2b8], R2 ;  /* 0x0000ae00efef7a24 */ /* 0x000fc800078e0202 */
[----:B------:R-:W-:Y:S01]  /*3aa0*/  IMAD.WIDE.U32 R2, R239, c[0x0][0x1e0], RZ ;  /* 0x00007800ef027a25 */ /* 0x000fe200078e00ff */
[----:B------:R-:W-:-:S05]  /*3ab0*/  SHF.R.S32.HI R0, RZ, 0x1f, R239 ;  /* 0x0000001fff007819 */ /* 0x000fca00000114ef */
[----:B------:R-:W-:-:S04]  /*3ac0*/  IMAD R0, R0, c[0x0][0x1e0], RZ ;  /* 0x0000780000007a24 */ /* 0x000fc800078e02ff */
[----:B------:R-:W-:-:S05]  /*3ad0*/  IMAD R0, R239, c[0x0][0x1e4], R0 ;  /* 0x00007900ef007a24 */ /* 0x000fca00078e0200 */
[----:B------:R-:W-:Y:S02]  /*3ae0*/  IADD3 R3, R3, R0, RZ ;  /* 0x0000000003037210 */ /* 0x000fe40007ffe0ff */
[----:B--2---:R-:W-:-:S03]  /*3af0*/  SHF.R.S32.HI R4, RZ, 0x1f, R238 ;  /* 0x0000001fff047819 */ /* 0x004fc600000114ee */
[----:B------:R-:W-:-:S04]  /*3b00*/  IMAD.WIDE.U32 R2, R238, c[0x0][0x1f0], R2 ;  /* 0x00007c00ee027a25 */ /* 0x000fc800078e0002 */
[----:B------:R-:W-:Y:S01]  /*3b10*/  IMAD R4, R4, c[0x0][0x1f0], RZ ;  /* 0x00007c0004047a24 */ /* 0x000fe200078e02ff */
[----:B------:R-:W-:-:S03]  /*3b20*/  IADD3 R0, P2, R162, R2, RZ ;  /* 0x00000002a2007210 */ /* 0x000fc60007f5e0ff */
[----:B------:R-:W-:Y:S01]  /*3b30*/  IMAD R2, R238, c[0x0][0x1f4], R4 ;  /* 0x00007d00ee027a24 */ /* 0x000fe200078e0204 */
[----:B------:R-:W-:-:S04]  /*3b40*/  LEA R4, P0, R0, c[0x0][0x1c8], 0x1 ;  /* 0x0000720000047a11 */ /* 0x000fc800078008ff */
[----:B------:R-:W-:-:S04]  /*3b50*/  IADD3.X R2, R160, R3, R2, P2, !PT ;  /* 0x00000003a0027210 */ /* 0x000fc800017fe402 */
[----:B------:R-:W-:Y:S01]  /*3b60*/  LEA.HI.X R0, R0, c[0x0][0x1cc], R2, 0x1, P0 ;  /* 0x0000730000007a11 */ /* 0x000fe200000f0c02 */
[----:B------:R-:W-:Y:S05]  /*3b70*/  BRA.DIV ~URZ, `(.L_x_77) ;  /* 0x0000d9227f007947 */ /* 0x000fea000b800000 */
[----:B------:R1:W2:Y:S02]  /*3b80*/  SHFL.IDX PT, R5, R0, RZ, 0x181f ;  /* 0x00181fff00057589 */ /* 0x0002a400000e0000 */
.L_x_115:
[----:B------:R-:W-:Y:S05]  /*3b90*/  BRA.DIV ~URZ, `(.L_x_78) ;  /* 0x0000d9727f007947 */ /* 0x000fea000b800000 */
[----:B------:R-:W3:Y:S01]  /*3ba0*/  SHFL.IDX PT, R2, R4, RZ, 0x181f ;  /* 0x00181fff04027589 */ /* 0x000ee200000e0000 */
[----:B------:R-:W-:Y:S02]  /*3bb0*/  ISETP.GE.AND P2, PT, R241, c[0x0][0x1d4], PT ;  /* 0x00007500f1007a0c */ /* 0x000fe40003f46270 */
[----:B------:R-:W-:Y:S01]  /*3bc0*/  ISETP.GE.AND P0, PT, R242, c[0x0][0x1d4], PT ;  /* 0x00007500f2007a0c */ /* 0x000fe20003f06270 */
[----:B------:R-:W4:Y:S04]  /*3bd0*/  SHFL.IDX PT, R8, R4, 0x1, 0x181f ;  /* 0x00381f0004087f89 */ /* 0x000f2800000e0000 */
[----:B------:R-:W5:Y:S04]  /*3be0*/  SHFL.IDX PT, R9, R0, 0x1, 0x181f ;  /* 0x00381f0000097f89 */ /* 0x000f6800000e0000 */
[----:B------:R-:W1:Y:S04]  /*3bf0*/  SHFL.IDX PT, R12, R4, 0x2, 0x181f ;  /* 0x00581f00040c7f89 */ /* 0x000e6800000e0000 */
[----:B------:R-:W2:Y:S04]  /*3c00*/  SHFL.IDX PT, R13, R0, 0x2, 0x181f ;  /* 0x00581f00000d7f89 */ /* 0x000ea800000e0000 */
[----:B-1----:R-:W1:Y:S01]  /*3c10*/  SHFL.IDX PT, R0, R0, 0x3, 0x181f ;  /* 0x00781f0000007f89 */ /* 0x002e6200000e0000 */
[----:B---3--:R-:W-:-:S03]  /*3c20*/  IADD3 R6, P6, R2, R158, RZ ;  /* 0x0000009e02067210 */ /* 0x008fc60007fde0ff */
[----:B------:R-:W3:Y:S01]  /*3c30*/  SHFL.IDX PT, R4, R4, 0x3, 0x181f ;  /* 0x00781f0004047f89 */ /* 0x000ee200000e0000 */
[----:B------:R-:W-:Y:S01]  /*3c40*/  IADD3 R2, P5, R2, R159, RZ ;  /* 0x0000009f02027210 */ /* 0x000fe20007fbe0ff */
[----:B--2---:R-:W-:Y:S01]  /*3c50*/  IMAD.X R7, R5, 0x1, R68, P6 ;  /* 0x0000000105077824 */ /* 0x004fe200030e0644 */
[----:B----4-:R-:W-:-:S03]  /*3c60*/  IADD3 R10, P6, R8, R158, RZ ;  /* 0x0000009e080a7210 */ /* 0x010fc60007fde0ff */
[--C-:B------:R-:W-:Y:S01]  /*3c70*/  IMAD.X R3, R5, 0x1, R69.reuse, P5 ;  /* 0x0000000105037824 */ /* 0x100fe200028e0645 */
[-C--:B------:R-:W-:Y:S01]  /*3c80*/  IADD3 R8, P5, R8, R159.reuse, RZ ;  /* 0x0000009f08087210 */ /* 0x080fe20007fbe0ff */
[----:B------:R2:W-:Y:S01]  /*3c90*/  LDGSTS.E.BYPASS.LTC128B.128 [R227+0x8100], [R6.64], !P2 ;  /* 0x0810000006e37fae */ /* 0x0005e2000d101d46 */
[C---:B-----5:R-:W-:Y:S01]  /*3ca0*/  IMAD.X R11, R9.reuse, 0x1, R68, P6 ;  /* 0x00000001090b7824 */ /* 0x060fe200030e0644 */
[----:B------:R-:W-:Y:S02]  /*3cb0*/  SEL R5, RZ, 0x10, P0 ;  /* 0x00000010ff057807 */ /* 0x000fe40000000000 */
[----:B------:R-:W-:Y:S01]  /*3cc0*/  IMAD.X R9, R9, 0x1, R69, P5 ;  /* 0x0000000109097824 */ /* 0x000fe200028e0645 */
[----:B------:R4:W-:Y:S04]  /*3cd0*/  LDGSTS.E.BYPASS.LTC128B.128 [R227+0xc100], [R2.64], !P0 ;  /* 0x0c10000002e37fae */ /* 0x0009e8000c101d46 */
[----:B------:R1:W-:Y:S04]  /*3ce0*/  LDGSTS.E.BYPASS.LTC128B.128 [R227+0x9100], [R10.64], !P2 ;  /* 0x091000000ae37fae */ /* 0x0003e8000d101d46 */
[----:B------:R1:W-:Y:S01]  /*3cf0*/  LDGSTS.E.BYPASS.LTC128B.128 [R227+0xd100], [R8.64], !P0 ;  /* 0x0d10000008e37fae */ /* 0x0003e2000c101d46 */
[----:B--2---:R-:W-:-:S02]  /*3d00*/  IADD3 R6, P5, R12, R159, RZ ;  /* 0x0000009f0c067210 */ /* 0x004fc40007fbe0ff */
[----:B----4-:R-:W-:-:S03]  /*3d10*/  IADD3 R2, P6, R12, R158, RZ ;  /* 0x0000009e0c027210 */ /* 0x010fc60007fde0ff */
[C---:B------:R-:W-:Y:S02]  /*3d20*/  IMAD.X R7, R13.reuse, 0x1, R69, P5 ;  /* 0x000000010d077824 */ /* 0x040fe400028e0645 */
[----:B------:R-:W-:-:S05]  /*3d30*/  IMAD.X R3, R13, 0x1, R68, P6 ;  /* 0x000000010d037824 */ /* 0x000fca00030e0644 */
[----:B------:R2:W-:Y:S04]  /*3d40*/  LDGSTS.E.BYPASS.LTC128B.128 [R227+0xa100], [R2.64], !P2 ;  /* 0x0a10000002e37fae */ /* 0x0005e8000d101d46 */
[----:B------:R4:W-:Y:S02]  /*3d50*/  LDGSTS.E.BYPASS.LTC128B.128 [R227+0xe100], [R6.64], !P0 ;  /* 0x0e10000006e37fae */ /* 0x0009e4000c101d46 */
[----:B----4-:R-:W-:-:S04]  /*3d60*/  SEL R6, RZ, 0x10, P2 ;  /* 0x00000010ff067807 */ /* 0x010fc80001000000 */
.L_x_116:
[----:B-123--:R-:W-:Y:S02]  /*3d70*/  IADD3 R2, -R6, 0x10, RZ ;  /* 0x0000001006027810 */ /* 0x00efe40007ffe1ff */
[----:B------:R-:W-:Y:S02]  /*3d80*/  IADD3 R7, -R5, 0x10, RZ ;  /* 0x0000001005077810 */ /* 0x000fe40007ffe1ff */
[----:B------:R-:W-:-:S02]  /*3d90*/  LOP3.LUT R2, R2, 0xf, RZ, 0xc0, !PT ;  /* 0x0000000f02027812 */ /* 0x000fc400078ec0ff */
[----:B------:R-:W-:Y:S02]  /*3da0*/  ISETP.NE.U32.AND P6, PT, R6, RZ, PT ;  /* 0x000000ff0600720c */ /* 0x000fe40003fc5070 */
[----:B------:R-:W-:Y:S02]  /*3db0*/  IADD3 R2, P2, P0, R2, R4, R158 ;  /* 0x0000000402027210 */ /* 0x000fe4000785e09e */
[----:B------:R-:W-:Y:S02]  /*3dc0*/  LOP3.LUT R7, R7, 0xf, RZ, 0xc0, !PT ;  /* 0x0000000f07077812 */ /* 0x000fe400078ec0ff */
[----:B------:R-:W-:Y:S02]  /*3dd0*/  ISETP.NE.U32.AND P5, PT, R5, RZ, PT ;  /* 0x000000ff0500720c */ /* 0x000fe40003fa5070 */
[----:B------:R-:W-:Y:S02]  /*3de0*/  IADD3.X R3, RZ, R0, R68, P2, P0 ;  /* 0x00000000ff037210 */ /* 0x000fe400017e0444 */
[----:B------:R-:W-:-:S03]  /*3df0*/  IADD3 R4, P2, P0, R7, R4, R159 ;  /* 0x0000000407047210 */ /* 0x000fc6000785e09f */
[----:B------:R-:W-:Y:S01]  /*3e00*/  @!PT LDS RZ, [RZ] ;  /* 0x00000000fffff984 */ /* 0x000fe20000000800 */
[----:B------:R-:W-:Y:S01]  /*3e10*/  @!PT LDS RZ, [RZ] ;  /* 0x00000000fffff984 */ /* 0x000fe20000000800 */
[----:B------:R-:W-:Y:S01]  /*3e20*/  @!PT LDS RZ, [RZ] ;  /* 0x00000000fffff984 */ /* 0x000fe20000000800 */
[----:B------:R1:W-:Y:S01]  /*3e30*/  LDGSTS.E.BYPASS.LTC128B.128.ZFILL [R227+0xb100], [R2.64], P6 ;  /* 0x0b10000002e37fae */ /* 0x0003e2000b141d46 */
[----:B------:R-:W-:-:S05]  /*3e40*/  IADD3.X R5, RZ, R0, R69, P2, P0 ;  /* 0x00000000ff057210 */ /* 0x000fca00017e0445 */
[----:B------:R1:W-:Y:S04]  /*3e50*/  LDGSTS.E.BYPASS.LTC128B.128.ZFILL [R227+0xf100], [R4.64], P5 ;  /* 0x0f10000004e37fae */ /* 0x0003e8000a941d46 */
.L_x_76:
[----:B---34-:R-:W-:Y:S05]  /*3e60*/  BSYNC B0 ;  /* 0x0000000000007941 */ /* 0x018fea0003800000 */
.L_x_75:
[----:B-1----:R-:W3:Y:S04]  /*3e70*/  LDL R3, [R1+0x4c] ;  /* 0x00004c0001037983 */ /* 0x002ee80000100800 */
[----:B------:R-:W3:Y:S04]  /*3e80*/  LDL R2, [R1+0xcc] ;  /* 0x0000cc0001027983 */ /* 0x000ee80000100800 */
[----:B--2---:R-:W2:Y:S01]  /*3e90*/  LDL R5, [R1+0x3c] ;  /* 0x00003c0001057983 */ /* 0x004ea20000100800 */
[----:B------:R-:W-:-:S03]  /*3ea0*/  MOV R0, 0xffffff80 ;  /* 0xffffff8000007802 */ /* 0x000fc60000000f00 */
[----:B------:R-:W0:Y:S02]  /*3eb0*/  LDGDEPBAR ;  /* 0x00000000000079af */ /* 0x000e240000000000 */
[----:B------:R-:W-:Y:S01]  /*3ec0*/  IMAD R0, R70, R0, 0x1 ;  /* 0x0000000146007424 */ /* 0x000fe200078e0200 */
[----:B---3--:R-:W-:Y:S02]  /*3ed0*/  IADD3 R4, R2, R3, RZ ;  /* 0x0000000302047210 */ /* 0x008fe40007ffe0ff */
[----:B------:R-:W-:Y:S02]  /*3ee0*/  MOV R3, c[0x0][0x2ac] ;  /* 0x0000ab0000037a02 */ /* 0x000fe40000000f00 */
[----:B--2---:R-:W-:Y:S01]  /*3ef0*/  IADD3 R6, -R5, R157, RZ ;  /* 0x0000009d05067210 */ /* 0x004fe20007ffe1ff */
[----:B------:R-:W-:Y:S01]  /*3f00*/  @P4 IMAD.HI.U32 R2, R4, c[0x0][0x2c8], RZ ;  /* 0x0000b20004024a27 */ /* 0x000fe200078e00ff */
[----:B------:R1:W-:Y:S03]  /*3f10*/  STL [R1+0x8], R4 ;  /* 0x0000080401007387 */ /* 0x0003e60000100800 */
[----:B------:R-:W-:-:S05]  /*3f20*/  IMAD R0, R3, c[0x0][0x1d0], R0 ;  /* 0x0000740003007a24 */ /* 0x000fca00078e0200 */
[----:B------:R-:W-:Y:S02]  /*3f30*/  IADD3 R5, R0, -c[0x0][0x168], -R5 ;  /* 0x80005a0000057a10 */ /* 0x000fe40007ffe805 */
[----:B-1----:R-:W-:Y:S01]  /*3f40*/  @P4 SHF.R.U32.HI R4, RZ, c[0x0][0x2cc], R2 ;  /* 0x0000b300ff044a19 */ /* 0x002fe20000011602 */
[----:B------:R-:W-:Y:S05]  /*3f50*/  BRA.DIV ~URZ, `(.L_x_79) ;  /* 0x0000dae27f007947 */ /* 0x000fea000b800000 */
[----:B------:R1:W2:Y:S02]  /*3f60*/  SHFL.IDX PT, R52, R4, RZ, 0x1c1f ;  /* 0x001c1fff04347589 */ /* 0x0002a400000e0000 */
.L_x_117:
[----:B--2---:R-:W-:-:S05]  /*3f70*/  IMAD.IADD R0, R5, 0x1, R52 ;  /* 0x0000000105007824 */ /* 0x004fca00078e0234 */
[----:B------:R-:W-:-:S04]  /*3f80*/  IMNMX R0, R6, R0, PT ;  /* 0x0000000006007217 */ /* 0x000fc80003800200 */
[C---:B------:R-:W-:Y:S02]  /*3f90*/  ISETP.GT.AND P6, PT, R0.reuse, RZ, PT ;  /* 0x000000ff0000720c */ /* 0x040fe40003fc4270 */
[C---:B------:R-:W-:Y:S02]  /*3fa0*/  ISETP.GT.AND P5, PT, R0.reuse, 0x1, PT ;  /* 0x000000010000780c */ /* 0x040fe40003fa4270 */
[C---:B------:R-:W-:Y:S02]  /*3fb0*/  ISETP.GT.AND P2, PT, R0.reuse, 0x8, PT ;  /* 0x000000080000780c */ /* 0x040fe40003f44270 */
[----:B------:R-:W-:Y:S02]  /*3fc0*/  ISETP.GT.AND P0, PT, R0, 0x9, PT ;  /* 0x000000090000780c */ /* 0x000fe40003f04270 */
[----:B------:R-:W-:Y:S02]  /*3fd0*/  FSEL R7, R125, -INF , P6 ;  /* 0xff8000007d077808 */ /* 0x000fe40003000000 */
[----:B------:R-:W-:-:S02]  /*3fe0*/  FSEL R9, R124, -INF , P5 ;  /* 0xff8000007c097808 */ /* 0x000fc40002800000 */
[----:B------:R-:W-:Y:S02]  /*3ff0*/  FSEL R11, R103, -INF , P2 ;  /* 0xff800000670b7808 */ /* 0x000fe40001000000 */
[----:B------:R-:W-:Y:S02]  /*4000*/  FSEL R13, R102, -INF , P0 ;  /* 0xff800000660d7808 */ /* 0x000fe40000000000 */
[C---:B------:R-:W-:Y:S02]  /*4010*/  ISETP.GT.AND P6, PT, R0.reuse, 0x10, PT ;  /* 0x000000100000780c */ /* 0x040fe40003fc4270 */
[C---:B------:R-:W-:Y:S02]  /*4020*/  ISETP.GT.AND P5, PT, R0.reuse, 0x11, PT ;  /* 0x000000110000780c */ /* 0x040fe40003fa4270 */
[C---:B------:R-:W-:Y:S02]  /*4030*/  ISETP.GT.AND P2, PT, R0.reuse, 0x18, PT ;  /* 0x000000180000780c */ /* 0x040fe40003f44270 */
[----:B------:R-:W-:-:S02]  /*4040*/  ISETP.GT.AND P0, PT, R0, 0x19, PT ;  /* 0x000000190000780c */ /* 0x000fc40003f04270 */
[----:B------:R-:W-:Y:S02]  /*4050*/  FSEL R16, R101, -INF , P6 ;  /* 0xff80000065107808 */ /* 0x000fe40003000000 */
[----:B------:R-:W-:Y:S02]  /*4060*/  FSEL R17, R100, -INF , P5 ;  /* 0xff80000064117808 */ /* 0x000fe40002800000 */
[----:B------:R-:W-:Y:S02]  /*4070*/  FSEL R18, R92, -INF , P2 ;  /* 0xff8000005c127808 */ /* 0x000fe40001000000 */
[----:B------:R-:W-:Y:S02]  /*4080*/  FSEL R21, R86, -INF , P0 ;  /* 0xff80000056157808 */ /* 0x000fe40000000000 */
[C---:B------:R-:W-:Y:S02]  /*4090*/  ISETP.GT.AND P6, PT, R0.reuse, 0x20, PT ;  /* 0x000000200000780c */ /* 0x040fe40003fc4270 */
[----:B------:R-:W-:-:S02]  /*40a0*/  ISETP.GT.AND P5, PT, R0, 0x21, PT ;  /* 0x000000210000780c */ /* 0x000fc40003fa4270 */
[C---:B------:R-:W-:Y:S02]  /*40b0*/  ISETP.GT.AND P2, PT, R0.reuse, 0x28, PT ;  /* 0x000000280000780c */ /* 0x040fe40003f44270 */
[----:B------:R-:W-:Y:S02]  /*40c0*/  ISETP.GT.AND P0, PT, R0, 0x29, PT ;  /* 0x000000290000780c */ /* 0x000fe40003f04270 */
[----:B------:R-:W-:Y:S02]  /*40d0*/  FSEL R69, R85, -INF , P6 ;  /* 0xff80000055457808 */ /* 0x000fe40003000000 */
[----:B------:R-:W-:Y:S02]  /*40e0*/  FSEL R70, R84, -INF , P5 ;  /* 0xff80000054467808 */ /* 0x000fe40002800000 */
[----:B------:R-:W-:Y:S02]  /*40f0*/  FSEL R108, R80, -INF , P2 ;  /* 0xff800000506c7808 */ /* 0x000fe40001000000 */
[----:B------:R-:W-:-:S02]  /*4100*/  FSEL R109, R78, -INF , P0 ;  /* 0xff8000004e6d7808 */ /* 0x000fc40000000000 */
[C---:B------:R-:W-:Y:S02]  /*4110*/  ISETP.GT.AND P6, PT, R0.reuse, 0x30, PT ;  /* 0x000000300000780c */ /* 0x040fe40003fc4270 */
        /* <DEDUP_REMOVED lines=38> */
[----:B------:R-:W-:Y:S01]  /*4380*/  FSEL R167, R14, -INF , P0 ;  /* 0xff8000000ea77808 */ /* 0x000fe20000000000 */
[----:B------:R-:W-:Y:S05]  /*4390*/  BRA.DIV ~URZ, `(.L_x_80) ;  /* 0x0000d7027f007947 */ /* 0x000fea000b800000 */
[----:B------:R-:W2:Y:S01]  /*43a0*/  SHFL.IDX PT, R0, R4, 0x1, 0x1c1f ;  /* 0x003c1f0004007f89 */ /* 0x000ea200000e0000 */
[----:B------:R-:W-:-:S04]  /*43b0*/  FMNMX.FTZ R2, R7, R9, !PT ;  /* 0x0000000907027209 */ /* 0x000fc80007810000 */
[----:B------:R-:W-:-:S04]  /*43c0*/  FMNMX.FTZ R2, R11, R2, !PT ;  /* 0x000000020b027209 */ /* 0x000fc80007810000 */
[----:B------:R-:W-:-:S04]  /*43d0*/  FMNMX.FTZ R2, R13, R2, !PT ;  /* 0x000000020d027209 */ /* 0x000fc80007810000 */
[----:B------:R-:W-:-:S04]  /*43e0*/  FMNMX.FTZ R2, R16, R2, !PT ;  /* 0x0000000210027209 */ /* 0x000fc80007810000 */
[----:B------:R-:W-:-:S04]  /*43f0*/  FMNMX.FTZ R2, R17, R2, !PT ;  /* 0x0000000211027209 */ /* 0x000fc80007810000 */
[----:B------:R-:W-:Y:S01]  /*4400*/  FMNMX.FTZ R2, R18, R2, !PT ;  /* 0x0000000212027209 */ /* 0x000fe20007810000 */
[----:B--2---:R-:W-:-:S03]  /*4410*/  IMAD.IADD R0, R5, 0x1, R0 ;  /* 0x0000000105007824 */ /* 0x004fc600078e0200 */
[----:B------:R-:W-:Y:S02]  /*4420*/  FMNMX.FTZ R2, R21, R2, !PT ;  /* 0x0000000215027209 */ /* 0x000fe40007810000 */
[----:B------:R-:W-:Y:S02]  /*4430*/  IMNMX R0, R6, R0, PT ;  /* 0x0000000006007217 */ /* 0x000fe40003800200 */
[----:B------:R-:W-:Y:S02]  /*4440*/  FMNMX.FTZ R2, R69, R2, !PT ;  /* 0x0000000245027209 */ /* 0x000fe40007810000 */
[C---:B------:R-:W-:Y:S02]  /*4450*/  ISETP.GT.AND P5, PT, R0.reuse, RZ, PT ;  /* 0x000000ff0000720c */ /* 0x040fe40003fa4270 */
[C---:B------:R-:W-:Y:S02]  /*4460*/  ISETP.GT.AND P2, PT, R0.reuse, 0x1, PT ;  /* 0x000000010000780c */ /* 0x040fe40003f44270 */
[----:B------:R-:W-:-:S02]  /*4470*/  ISETP.GT.AND P0, PT, R0, 0x8, PT ;  /* 0x000000080000780c */ /* 0x000fc40003f04270 */
[----:B------:R-:W-:Y:S02]  /*4480*/  FSEL R5, R129, -INF , P5 ;  /* 0xff80000081057808 */ /* 0x000fe40002800000 */
[----:B------:R-:W-:Y:S02]  /*4490*/  FSEL R8, R128, -INF , P2 ;  /* 0xff80000080087808 */ /* 0x000fe40001000000 */
[----:B------:R-:W-:Y:S02]  /*44a0*/  ISETP.GT.AND P2, PT, R0, 0x9, PT ;  /* 0x000000090000780c */ /* 0x000fe40003f44270 */
[----:B------:R-:W-:Y:S02]  /*44b0*/  FSEL R10, R126, -INF , P0 ;  /* 0xff8000007e0a7808 */ /* 0x000fe40000000000 */
[----:B------:R-:W-:Y:S02]  /*44c0*/  FMNMX.FTZ R3, R5, R8, !PT ;  /* 0x0000000805037209 */ /* 0x000fe40007810000 */
[----:B------:R-:W-:-:S02]  /*44d0*/  ISETP.GT.AND P0, PT, R0, 0x10, PT ;  /* 0x000000100000780c */ /* 0x000fc40003f04270 */
[----:B------:R-:W-:Y:S02]  /*44e0*/  FSEL R15, R127, -INF , P2 ;  /* 0xff8000007f0f7808 */ /* 0x000fe40001000000 */
[----:B------:R-:W-:Y:S02]  /*44f0*/  FMNMX.FTZ R3, R10, R3, !PT ;  /* 0x000000030a037209 */ /* 0x000fe40007810000 */
[----:B------:R-:W-:Y:S02]  /*4500*/  ISETP.GT.AND P2, PT, R0, 0x11, PT ;  /* 0x000000110000780c */ /* 0x000fe40003f44270 */
[----:B------:R-:W-:Y:S02]  /*4510*/  FSEL R14, R94, -INF , P0 ;  /* 0xff8000005e0e7808 */ /* 0x000fe40000000000 */
[----:B------:R-:W-:Y:S02]  /*4520*/  FMNMX.FTZ R3, R15, R3, !PT ;  /* 0x000000030f037209 */ /* 0x000fe40007810000 */
[----:B------:R-:W-:-:S02]  /*4530*/  ISETP.GT.AND P0, PT, R0, 0x18, PT ;  /* 0x000000180000780c */ /* 0x000fc40003f04270 */
[----:B------:R-:W-:Y:S02]  /*4540*/  FSEL R19, R93, -INF , P2 ;  /* 0xff8000005d137808 */ /* 0x000fe40001000000 */
[----:B------:R-:W-:Y:S02]  /*4550*/  FMNMX.FTZ R3, R14, R3, !PT ;  /* 0x000000030e037209 */ /* 0x000fe40007810000 */
[C---:B------:R-:W-:Y:S02]  /*4560*/  ISETP.GT.AND P2, PT, R0.reuse, 0x19, PT ;  /* 0x000000190000780c */ /* 0x040fe40003f44270 */
        /* <DEDUP_REMOVED lines=8> */
[----:B------:R-:W-:-:S02]  /*45f0*/  FMNMX.FTZ R2, R70, R2, !PT ;  /* 0x0000000246027209 */ /* 0x000fc40007810000 */
[----:B------:R-:W-:Y:S02]  /*4600*/  ISETP.GT.AND P0, PT, R0, 0x28, PT ;  /* 0x000000280000780c */ /* 0x000fe40003f04270 */
[----:B------:R-:W-:Y:S02]  /*4610*/  FSEL R58, R83, -INF , P2 ;  /* 0xff800000533a7808 */ /* 0x000fe40001000000 */
[----:B------:R-:W-:Y:S02]  /*4620*/  FMNMX.FTZ R3, R59, R3, !PT ;  /* 0x000000033b037209 */ /* 0x000fe40007810000 */
[----:B------:R-:W-:Y:S02]  /*4630*/  FMNMX.FTZ R2, R108, R2, !PT ;  /* 0x000000026c027209 */ /* 0x000fe40007810000 */
[----:B------:R-:W-:Y:S02]  /*4640*/  ISETP.GT.AND P2, PT, R0, 0x29, PT ;  /* 0x000000290000780c */ /* 0x000fe40003f44270 */
[----:B------:R-:W-:-:S02]  /*4650*/  FSEL R57, R82, -INF , P0 ;  /* 0xff80000052397808 */ /* 0x000fc40000000000 */
[----:B------:R-:W-:Y:S02]  /*4660*/  FMNMX.FTZ R3, R58, R3, !PT ;  /* 0x000000033a037209 */ /* 0x000fe40007810000 */
        /* <DEDUP_REMOVED lines=17> */
[C---:B------:R-:W-:Y:S02]  /*4780*/  ISETP.GT.AND P0, PT, R0.reuse, 0x40, PT ;  /* 0x000000400000780c */ /* 0x040fe40003f04270 */
        /* <DEDUP_REMOVED lines=63> */
[----:B------:R-:W-:Y:S02]  /*4b80*/  FSEL R171, R26, -INF , P2 ;  /* 0xff8000001aab7808 */ /* 0x000fe40001000000 */
[----:B------:R-:W-:-:S02]  /*4b90*/  FMNMX.FTZ R2, R166, R3, !PT ;  /* 0x00000003a6027209 */ /* 0x000fc40007810000 */
[----:B------:R-:W2:Y:S02]  /*4ba0*/  SHFL.BFLY PT, R3, R0, 0x2, 0x1f ;  /* 0x0c401f0000037f89 */ /* 0x000ea400000e0000 */
[----:B------:R-:W-:-:S05]  /*4bb0*/  FMNMX.FTZ R2, R171, R2, !PT ;  /* 0x00000002ab027209 */ /* 0x000fca0007810000 */
[----:B------:R-:W3:Y:S01]  /*4bc0*/  SHFL.BFLY PT, R12, R2, 0x2, 0x1f ;  /* 0x0c401f00020c7f89 */ /* 0x000ee200000e0000 */
[----:B--2---:R-:W-:-:S05]  /*4bd0*/  FMNMX.FTZ R0, R3, R0, !PT ;  /* 0x0000000003007209 */ /* 0x004fca0007810000 */
[----:B------:R-:W2:Y:S01]  /*4be0*/  SHFL.BFLY PT, R68, R0, 0x1, 0x1f ;  /* 0x0c201f0000447f89 */ /* 0x000ea200000e0000 */
[----:B---3--:R-:W-:-:S05]  /*4bf0*/  FMNMX.FTZ R12, R2, R12, !PT ;  /* 0x0000000c020c7209 */ /* 0x008fca0007810000 */
[----:B------:R3:W4:Y:S01]  /*4c00*/  SHFL.BFLY PT, R3, R12, 0x1, 0x1f ;  /* 0x0c201f000c037f89 */ /* 0x00072200000e0000 */
[----:B--2---:R-:W-:-:S05]  /*4c10*/  FMNMX.FTZ R68, R0, R68, !PT ;  /* 0x0000004400447209 */ /* 0x004fca0007810000 */
.L_x_118:
[C---:B------:R-:W-:Y:S01]  /*4c20*/  FMUL.FTZ R2, R68.reuse, c[0x0][0x2d0] ;  /* 0x0000b40044027a20 */ /* 0x040fe20000410000 */
[----:B------:R-:W-:Y:S01]  /*4c30*/  FSETP.NEU.FTZ.AND P0, PT, R68, -INF , PT ;  /* 0xff8000004400780b */ /* 0x000fe20003f1d000 */
[----:B------:R-:W2:Y:S03]  /*4c40*/  LDL R235, [R1+0x4c] ;  /* 0x00004c0001eb7983 */ /* 0x000ea60000100800 */
[----:B------:R-:W-:Y:S01]  /*4c50*/  FSEL R2, R2, RZ, P0 ;  /* 0x000000ff02027208 */ /* 0x000fe20000000000 */
[----:B------:R-:W5:Y:S01]  /*4c60*/  LDL R234, [R1+0x4] ;  /* 0x0000040001ea7983 */ /* 0x000f620000100800 */
[----:B---34-:R-:W-:Y:S01]  /*4c70*/  FMNMX.FTZ R12, R3, R12, !PT ;  /* 0x0000000c030c7209 */ /* 0x018fe20007810000 */
[----:B------:R-:W-:Y:S01]  /*4c80*/  WARPSYNC 0xffffffff ;  /* 0xffffffff00007948 */ /* 0x000fe20003800000 */
[----:B------:R-:W-:Y:S01]  /*4c90*/  IADD3 R232, R232, -0x2, RZ ;  /* 0xfffffffee8e87810 */ /* 0x000fe20007ffe0ff */
[--C-:B------:R-:W-:Y:S01]  /*4ca0*/  FFMA.FTZ R0, R7, c[0x0][0x2d0], -R2.reuse ;  /* 0x0000b40007007a23 */ /* 0x100fe20000010802 */
[----:B------:R-:W-:Y:S01]  /*4cb0*/  FSETP.NEU.FTZ.AND P0, PT, R12, -INF , PT ;  /* 0xff8000000c00780b */ /* 0x000fe20003f1d000 */
[--C-:B------:R-:W-:Y:S01]  /*4cc0*/  FFMA.FTZ R3, R17, c[0x0][0x2d0], -R2.reuse ;  /* 0x0000b40011037a23 */ /* 0x100fe20000010802 */
[----:B------:R-:W-:Y:S01]  /*4cd0*/  LDSM.16.MT88.4 R36, [R204] ;  /* 0x00000000cc24783b */ /* 0x000fe20000004200 */
[----:B------:R3:W-:Y:S03]  /*4ce0*/  MUFU.EX2 R61, R0 ;  /* 0x00000000003d7308 */ /* 0x0007e60000000800 */
[----:B------:R-:W-:Y:S04]  /*4cf0*/  LDSM.16.MT88.4 R28, [R202+0x800] ;  /* 0x00080000ca1c783b */ /* 0x000fe80000004200 */
[----:B------:R-:W-:Y:S01]  /*4d00*/  LDSM.16.MT88.4 R40, [R203] ;  /* 0x00000000cb28783b */ /* 0x000fe20000004200 */
[----:B------:R4:W-:Y:S03]  /*4d10*/  MUFU.EX2 R73, R3 ;  /* 0x0000000300497308 */ /* 0x0009e60000000800 */
[----:B------:R-:W-:Y:S04]  /*4d20*/  LDSM.16.MT88.4 R52, [R204+0x800] ;  /* 0x00080000cc34783b */ /* 0x000fe80000004200 */
[----:B------:R-:W-:Y:S01]  /*4d30*/  LDSM.16.MT88.4 R48, [R215] ;  /* 0x00000000d730783b */ /* 0x000fe20000004200 */
[----:B---3--:R-:W-:-:S03]  /*4d40*/  FFMA.FTZ R0, R9, c[0x0][0x2d0], -R2 ;  /* 0x0000b40009007a23 */ /* 0x008fc60000010802 */
[----:B------:R-:W-:Y:S01]  /*4d50*/  LDSM.16.MT88.4 R44, [R205+0x800] ;  /* 0x00080000cd2c783b */ /* 0x000fe20000004200 */
[----:B------:R3:W1:Y:S01]  /*4d60*/  MUFU.EX2 R60, R0 ;  /* 0x00000000003c7308 */ /* 0x0006620000000800 */
[----:B----4-:R-:W-:-:S07]  /*4d70*/  FFMA.FTZ R3, R18, c[0x0][0x2d0], -R2 ;  /* 0x0000b40012037a23 */ /* 0x010fce0000010802 */
[----:B------:R-:W-:Y:S01]  /*4d80*/  MUFU.EX2 R75, R3 ;  /* 0x00000003004b7308 */ /* 0x000fe20000000800 */
[----:B---3--:R-:W-:-:S07]  /*4d90*/  FFMA.FTZ R0, R11, c[0x0][0x2d0], -R2 ;  /* 0x0000b4000b007a23 */ /* 0x008fce0000010802 */
[----:B------:R3:W-:Y:S02]  /*4da0*/  MUFU.EX2 R66, R0 ;  /* 0x0000000000427308 */ /* 0x0007e40000000800 */
[----:B---3--:R-:W-:-:S06]  /*4db0*/  FFMA.FTZ R0, R13, c[0x0][0x2d0], -R2 ;  /* 0x0000b4000d007a23 */ /* 0x008fcc0000010802 */
[----:B------:R3:W4:Y:S02]  /*4dc0*/  MUFU.EX2 R67, R0 ;  /* 0x0000000000437308 */ /* 0x0007240000000800 */
[----:B---3--:R-:W-:-:S06]  /*4dd0*/  FFMA.FTZ R0, R16, c[0x0][0x2d0], -R2 ;  /* 0x0000b40010007a23 */ /* 0x008fcc0000010802 */
[----:B------:R3:W-:Y:S02]  /*4de0*/  MUFU.EX2 R74, R0 ;  /* 0x00000000004a7308 */ /* 0x0007e40000000800 */
[----:B---3--:R-:W-:-:S05]  /*4df0*/  FMUL.FTZ R0, R12, c[0x0][0x2d0] ;  /* 0x0000b4000c007a20 */ /* 0x008fca0000410000 */
[----:B------:R-:W-:-:S05]  /*4e00*/  FSEL R0, R0, RZ, P0 ;  /* 0x000000ff00007208 */ /* 0x000fca0000000000 */
[--C-:B------:R-:W-:Y:S02]  /*4e10*/  FFMA.FTZ R3, R5, c[0x0][0x2d0], -R0.reuse ;  /* 0x0000b40005037a23 */ /* 0x100fe40000010800 */
[----:B-1----:R-:W1:Y:S02]  /*4e20*/  LDSM.16.MT88.4 R4, [R202] ;  /* 0x00000000ca04783b */ /* 0x002e640000004200 */
[----:B------:R3:W-:Y:S02]  /*4e30*/  MUFU.EX2 R64, R3 ;  /* 0x0000000300407308 */ /* 0x0007e40000000800 */
[----:B---3--:R-:W-:Y:S01]  /*4e40*/  FFMA.FTZ R3, R8, c[0x0][0x2d0], -R0 ;  /* 0x0000b40008037a23 */ /* 0x008fe20000010800 */
[----:B------:R-:W-:-:S05]  /*4e50*/  F2FP.BF16.PACK_AB R8, R60, R61 ;  /* 0x0000003d3c08723e */ /* 0x000fca00000010ff */
[----:B------:R3:W1:Y:S02]  /*4e60*/  MUFU.EX2 R13, R3 ;  /* 0x00000003000d7308 */ /* 0x0006640000000800 */
[----:B---3--:R-:W-:Y:S01]  /*4e70*/  FFMA.FTZ R3, R10, c[0x0][0x2d0], -R0 ;  /* 0x0000b4000a037a23 */ /* 0x008fe20000010800 */
[----:B----4-:R-:W-:Y:S02]  /*4e80*/  F2FP.BF16.PACK_AB R10, R67, R66 ;  /* 0x00000042430a723e */ /* 0x010fe400000010ff */
[----:B-1----:R-:W-:-:S03]  /*4e90*/  F2FP.BF16.PACK_AB R9, R13, R64 ;  /* 0x000000400d09723e */ /* 0x002fc600000010ff */
[----:B------:R1:W3:Y:S01]  /*4ea0*/  MUFU.EX2 R65, R3 ;  /* 0x0000000300417308 */ /* 0x0002e20000000800 */
[----:B------:R-:W-:Y:S02]  /*4eb0*/  FADD.FTZ R13, R64, R13 ;  /* 0x0000000d400d7221 */ /* 0x000fe40000010000 */
[----:B-1----:R-:W-:Y:S02]  /*4ec0*/  FFMA.FTZ R3, R15, c[0x0][0x2d0], -R0 ;  /* 0x0000b4000f037a23 */ /* 0x002fe40000010800 */
[----:B---3--:R-:W-:-:S03]  /*4ed0*/  FADD.FTZ R13, R65, R13 ;  /* 0x0000000d410d7221 */ /* 0x008fc60000010000 */
[----:B------:R1:W3:Y:S02]  /*4ee0*/  MUFU.EX2 R15, R3 ;  /* 0x00000003000f7308 */ /* 0x0002e40000000800 */
[----:B-1----:R-:W-:Y:S01]  /*4ef0*/  FFMA.FTZ R3, R21, c[0x0][0x2d0], -R2 ;  /* 0x0000b40015037a23 */ /* 0x002fe20000010802 */
[C---:B---3--:R-:W-:Y:S01]  /*4f00*/  F2FP.BF16.PACK_AB R11, R15.reuse, R65 ;  /* 0x000000410f0b723e */ /* 0x048fe200000010ff */
[----:B------:R-:W-:-:S04]  /*4f10*/  FADD.FTZ R13, R15, R13 ;  /* 0x0000000d0f0d7221 */ /* 0x000fc80000010000 */
[----:B------:R1:W-:Y:S02]  /*4f20*/  MUFU.EX2 R230, R3 ;  /* 0x0000000300e67308 */ /* 0x0003e40000000800 */
[----:B------:R-:W-:Y:S07]  /*4f30*/  HMMA.16816.F32.BF16 R24, R8, R4, RZ ;  /* 0x000000040818723c */ /* 0x000fee00000418ff */
[----:B------:R-:W-:Y:S01]  /*4f40*/  F2FP.BF16.PACK_AB R4, R73, R74 ;  /* 0x0000004a4904723e */ /* 0x000fe200000010ff */
[----:B-1----:R-:W-:-:S04]  /*4f50*/  FFMA.FTZ R3, R14, c[0x0][0x2d0], -R0 ;  /* 0x0000b4000e037a23 */ /* 0x002fc80000010800 */
[----:B------:R1:W3:Y:S02]  /*4f60*/  MUFU.EX2 R14, R3 ;  /* 0x00000003000e7308 */ /* 0x0002e40000000800 */
[----:B-1----:R-:W-:Y:S02]  /*4f70*/  FFMA.FTZ R3, R19, c[0x0][0x2d0], -R0 ;  /* 0x0000b40013037a23 */ /* 0x002fe40000010800 */
[----:B------:R-:W-:Y:S01]  /*4f80*/  HMMA.16816.F32.BF16 R16, R8, R36, RZ ;  /* 0x000000240810723c */ /* 0x000fe200000418ff */
[----:B---3--:R-:W-:-:S03]  /*4f90*/  FADD.FTZ R13, R14, R13 ;  /* 0x0000000d0e0d7221 */ /* 0x008fc60000010000 */
[----:B------:R1:W3:Y:S02]  /*4fa0*/  MUFU.EX2 R72, R3 ;  /* 0x0000000300487308 */ /* 0x0002e40000000800 */
[----:B-1----:R-:W-:Y:S01]  /*4fb0*/  FFMA.FTZ R3, R20, c[0x0][0x2d0], -R0 ;  /* 0x0000b40014037a23 */ /* 0x002fe20000010800 */
[C---:B---3--:R-:W-:Y:S01]  /*4fc0*/  F2FP.BF16.PACK_AB R5, R72.reuse, R14 ;  /* 0x0000000e4805723e */ /* 0x048fe200000010ff */
[----:B------:R-:W-:Y:S01]  /*4fd0*/  HMMA.16816.F32.BF16 R20, R8, R6, RZ ;  /* 0x000000060814723c */ /* 0x000fe200000418ff */
[----:B------:R-:W-:-:S03]  /*4fe0*/  FADD.FTZ R13, R72, R13 ;  /* 0x0000000d480d7221 */ /* 0x000fc60000010000 */
[----:B------:R1:W-:Y:S03]  /*4ff0*/  MUFU.EX2 R229, R3 ;  /* 0x0000000300e57308 */ /* 0x0003e60000000800 */
[----:B------:R-:W-:Y:S01]  /*5000*/  F2FP.BF16.PACK_AB R6, R230, R75 ;  /* 0x0000004be606723e */ /* 0x000fe200000010ff */
[----:B-1----:R-:W-:Y:S02]  /*5010*/  FFMA.FTZ R3, R32, c[0x0][0x2d0], -R0 ;  /* 0x0000b40020037a23 */ /* 0x002fe40000010800 */
[----:B------:R-:W1:Y:S02]  /*5020*/  LDSM.16.MT88.4 R32, [R203+0x800] ;  /* 0x00080000cb20783b */ /* 0x000e640000004200 */
[----:B------:R-:W3:Y:S02]  /*5030*/  MUFU.EX2 R228, R3 ;  /* 0x0000000300e47308 */ /* 0x000ee40000000800 */
[----:B---3--:R-:W-:Y:S01]  /*5040*/  F2FP.BF16.PACK_AB R7, R228, R229 ;  /* 0x000000e5e407723e */ /* 0x008fe200000010ff */
[----:B------:R-:W-:-:S04]  /*5050*/  FADD.FTZ R3, R61, R60 ;  /* 0x0000003c3d037221 */ /* 0x000fc80000010000 */
[----:B------:R-:W-:Y:S02]  /*5060*/  FADD.FTZ R3, R66, R3 ;  /* 0x0000000342037221 */ /* 0x000fe40000010000 */
[----:B------:R-:W-:Y:S02]  /*5070*/  HMMA.16816.F32.BF16 R116, R4, R28, R24 ;  /* 0x0000001c0474723c */ /* 0x000fe40000041818 */
[----:B------:R-:W-:-:S04]  /*5080*/  FADD.FTZ R3, R67, R3 ;  /* 0x0000000343037221 */ /* 0x000fc80000010000 */
[----:B------:R-:W-:Y:S02]  /*5090*/  FADD.FTZ R3, R74, R3 ;  /* 0x000000034a037221 */ /* 0x000fe40000010000 */
[----:B------:R-:W-:Y:S02]  /*50a0*/  HMMA.16816.F32.BF16 R104, R4, R30, R20 ;  /* 0x0000001e0468723c */ /* 0x000fe40000041814 */
[----:B------:R-:W-:-:S04]  /*50b0*/  FADD.FTZ R3, R73, R3 ;  /* 0x0000000349037221 */ /* 0x000fc80000010000 */
[----:B------:R-:W-:Y:S02]  /*50c0*/  FADD.FTZ R14, R75, R3 ;  /* 0x000000034b0e7221 */ /* 0x000fe40000010000 */
[----:B------:R-:W-:Y:S01]  /*50d0*/  HMMA.16816.F32.BF16 R28, R8, R38, RZ ;  /* 0x00000026081c723c */ /* 0x000fe200000418ff */
[----:B------:R-:W3:Y:S01]  /*50e0*/  LDSM.16.MT88.4 R36, [R202+0x4000] ;  /* 0x00400000ca24783b */ /* 0x000ee20000004200 */
[----:B------:R-:W-:-:S04]  /*50f0*/  FFMA.FTZ R3, R69, c[0x0][0x2d0], -R2 ;  /* 0x0000b40045037a23 */ /* 0x000fc80000010802 */
[----:B------:R4:W-:Y:S02]  /*5100*/  MUFU.EX2 R15, R3 ;  /* 0x00000003000f7308 */ /* 0x0009e40000000800 */
[----:B------:R-:W-:Y:S08]  /*5110*/  HMMA.16816.F32.BF16 R24, R8, R40, RZ ;  /* 0x000000280818723c */ /* 0x000ff000000418ff */
[----:B------:R-:W-:Y:S01]  /*5120*/  HMMA.16816.F32.BF16 R112, R4, R52, R16 ;  /* 0x000000340470723c */ /* 0x000fe20000041810 */
[----:B----4-:R-:W-:-:S07]  /*5130*/  FFMA.FTZ R3, R70, c[0x0][0x2d0], -R2 ;  /* 0x0000b40046037a23 */ /* 0x010fce0000010802 */
[----:B------:R-:W-:Y:S01]  /*5140*/  HMMA.16816.F32.BF16 R16, R8, R48, RZ ;  /* 0x000000300810723c */ /* 0x000fe200000418ff */
[----:B------:R4:W2:Y:S07]  /*5150*/  MUFU.EX2 R172, R3 ;  /* 0x0000000300ac7308 */ /* 0x0008ae0000000800 */
[----:B-1----:R-:W-:Y:S01]  /*5160*/  HMMA.16816.F32.BF16 R100, R4, R32, R24 ;  /* 0x000000200464723c */ /* 0x002fe20000041818 */
[----:B------:R-:W1:Y:S07]  /*5170*/  LDSM.16.MT88.4 R24, [R202+0x4800] ;  /* 0x00480000ca18783b */ /* 0x000e6e0000004200 */
[----:B------:R-:W-:Y:S01]  /*5180*/  HMMA.16816.F32.BF16 R20, R8, R42, RZ ;  /* 0x0000002a0814723c */ /* 0x000fe200000418ff */
[----:B----4-:R-:W-:-:S04]  /*5190*/  FFMA.FTZ R3, R108, c[0x0][0x2d0], -R2 ;  /* 0x0000b4006c037a23 */ /* 0x010fc80000010802 */
[----:B------:R4:W-:Y:S03]  /*51a0*/  MUFU.EX2 R108, R3 ;  /* 0x00000003006c7308 */ /* 0x0009e60000000800 */
[----:B------:R-:W-:Y:S08]  /*51b0*/  HMMA.16816.F32.BF16 R96, R4, R44, R16 ;  /* 0x0000002c0460723c */ /* 0x000ff00000041810 */
[----:B---3--:R-:W-:Y:S01]  /*51c0*/  HMMA.16816.F32.BF16 R16, R8, R36, RZ ;  /* 0x000000240810723c */ /* 0x008fe200000418ff */
[----:B----4-:R-:W-:-:S07]  /*51d0*/  FFMA.FTZ R3, R109, c[0x0][0x2d0], -R2 ;  /* 0x0000b4006d037a23 */ /* 0x010fce0000010802 */
[C---:B------:R-:W-:Y:S01]  /*51e0*/  HMMA.16816.F32.BF16 R84, R4.reuse, R34, R20 ;  /* 0x000000220454723c */ /* 0x040fe20000041814 */
[----:B------:R3:W4:Y:S07]  /*51f0*/  MUFU.EX2 R173, R3 ;  /* 0x0000000300ad7308 */ /* 0x00072e0000000800 */
[----:B------:R-:W-:Y:S01]  /*5200*/  HMMA.16816.F32.BF16 R92, R4, R54, R28 ;  /* 0x00000036045c723c */ /* 0x000fe2000004181c */
[----:B------:R-:W2:Y:S07]  /*5210*/  LDSM.16.MT88.4 R28, [R204+0x4000] ;  /* 0x00400000cc1c783b */ /* 0x000eae0000004200 */
[----:B------:R-:W-:Y:S01]  /*5220*/  HMMA.16816.F32.BF16 R20, R8, R50, RZ ;  /* 0x000000320814723c */ /* 0x000fe200000418ff */
[----:B---3--:R-:W-:-:S04]  /*5230*/  FFMA.FTZ R3, R59, c[0x0][0x2d0], -R0 ;  /* 0x0000b4003b037a23 */ /* 0x008fc80000010800 */
[----:B------:R3:W-:Y:S03]  /*5240*/  MUFU.EX2 R70, R3 ;  /* 0x0000000300467308 */ /* 0x0007e60000000800 */
[----:B-1----:R-:W-:Y:S08]  /*5250*/  HMMA.16816.F32.BF16 R80, R4, R24, R16 ;  /* 0x000000180450723c */ /* 0x002ff00000041810 */
[----:B------:R-:W-:Y:S01]  /*5260*/  HMMA.16816.F32.BF16 R16, R8, R38, RZ ;  /* 0x000000260810723c */ /* 0x000fe200000418ff */
[----:B---3--:R-:W-:-:S07]  /*5270*/  FFMA.FTZ R3, R58, c[0x0][0x2d0], -R0 ;  /* 0x0000b4003a037a23 */ /* 0x008fce0000010800 */
[C---:B------:R-:W-:Y:S01]  /*5280*/  HMMA.16816.F32.BF16 R52, R4.reuse, R46, R20 ;  /* 0x0000002e0434723c */ /* 0x040fe20000041814 */
[----:B------:R-:W1:Y:S01]  /*5290*/  LDSM.16.MT88.4 R20, [R204+0x4800] ;  /* 0x00480000cc14783b */ /* 0x000e620000004200 */
[----:B------:R3:W1:Y:S11]  /*52a0*/  MUFU.EX2 R69, R3 ;  /* 0x0000000300457308 */ /* 0x0006760000000800 */
[----:B------:R-:W-:Y:S03]  /*52b0*/  @!UPT UIADD3 URZ, URZ, URZ, URZ ;  /* 0x0000003f3f3ff290 */ /* 0x000fe6000fffe03f */
[----:B------:R-:W-:Y:S01]  /*52c0*/  HMMA.16816.F32.BF16 R60, R4, R26, R16 ;  /* 0x0000001a043c723c */ /* 0x000fe20000041810 */
[----:B------:R-:W4:Y:S01]  /*52d0*/  LDSM.16.MT88.4 R24, [R203+0x4000] ;  /* 0x00400000cb18783b */ /* 0x000f220000004200 */
[----:B---3--:R-:W-:-:S04]  /*52e0*/  FFMA.FTZ R3, R57, c[0x0][0x2d0], -R0 ;  /* 0x0000b40039037a23 */ /* 0x008fc80000010800 */
[----:B------:R3:W-:Y:S02]  /*52f0*/  MUFU.EX2 R174, R3 ;  /* 0x0000000300ae7308 */ /* 0x0007e40000000800 */
[----:B--2---:R-:W-:Y:S01]  /*5300*/  HMMA.16816.F32.BF16 R16, R8, R28, RZ ;  /* 0x0000001c0810723c */ /* 0x004fe200000418ff */
[----:B---3--:R-:W-:-:S05]  /*5310*/  FFMA.FTZ R3, R56, c[0x0][0x2d0], -R0 ;  /* 0x0000b40038037a23 */ /* 0x008fca0000010800 */
[----:B------:R2:W3:Y:S11]  /*5320*/  MUFU.EX2 R175, R3 ;  /* 0x0000000300af7308 */ /* 0x0004f60000000800 */
[----:B------:R-:W-:Y:S07]  /*5330*/  @!UPT UIADD3 URZ, URZ, URZ, URZ ;  /* 0x0000003f3f3ff290 */ /* 0x000fee000fffe03f */
[----:B-1----:R-:W-:Y:S08]  /*5340*/  HMMA.16816.F32.BF16 R88, R4, R20, R16 ;  /* 0x000000140458723c */ /* 0x002ff00000041810 */
[----:B------:R-:W-:Y:S01]  /*5350*/  HMMA.16816.F32.BF16 R16, R8, R30, RZ ;  /* 0x0000001e0810723c */ /* 0x000fe200000418ff */
[----:B--2---:R-:W-:-:S04]  /*5360*/  FFMA.FTZ R3, R122, c[0x0][0x2d0], -R2 ;  /* 0x0000b4007a037a23 */ /* 0x004fc80000010802 */
[----:B------:R1:W-:Y:S02]  /*5370*/  MUFU.EX2 R109, R3 ;  /* 0x00000003006d7308 */ /* 0x0003e40000000800 */
[----:B-1----:R-:W-:Y:S11]  /*5380*/  FFMA.FTZ R3, R123, c[0x0][0x2d0], -R2 ;  /* 0x0000b4007b037a23 */ /* 0x002ff60000010802 */
[----:B------:R-:W-:Y:S06]  /*5390*/  @!UPT UIADD3 URZ, URZ, URZ, URZ ;  /* 0x0000003f3f3ff290 */ /* 0x000fec000fffe03f */
[----:B------:R-:W-:Y:S01]  /*53a0*/  HMMA.16816.F32.BF16 R76, R4, R22, R16 ;  /* 0x00000016044c723c */ /* 0x000fe20000041810 */
[----:B------:R-:W1:Y:S07]  /*53b0*/  LDSM.16.MT88.4 R20, [R203+0x4800] ;  /* 0x00480000cb14783b */ /* 0x000e6e0000004200 */
[----:B----4-:R-:W-:Y:S11]  /*53c0*/  HMMA.16816.F32.BF16 R16, R8, R24, RZ ;  /* 0x000000180810723c */ /* 0x010ff600000418ff */
[----:B------:R-:W-:Y:S11]  /*53d0*/  @!UPT UIADD3 URZ, URZ, URZ, URZ ;  /* 0x0000003f3f3ff290 */ /* 0x000ff6000fffe03f */
[----:B------:R-:W-:Y:S02]  /*53e0*/  @!UPT UIADD3 URZ, URZ, URZ, URZ ;  /* 0x0000003f3f3ff290 */ /* 0x000fe4000fffe03f */
[----:B-1----:R-:W-:Y:S08]  /*53f0*/  HMMA.16816.F32.BF16 R72, R4, R20, R16 ;  /* 0x000000140448723c */ /* 0x002ff00000041810 */
[----:B------:R-:W-:Y:S11]  /*5400*/  HMMA.16816.F32.BF16 R16, R8, R26, RZ ;  /* 0x0000001a0810723c */ /* 0x000ff600000418ff */
[----:B------:R-:W-:Y:S11]  /*5410*/  @!UPT UIADD3 URZ, URZ, URZ, URZ ;  /* 0x0000003f3f3ff290 */ /* 0x000ff6000fffe03f */
[----:B------:R-:W-:Y:S02]  /*5420*/  @!UPT UIADD3 URZ, URZ, URZ, URZ ;  /* 0x0000003f3f3ff290 */ /* 0x000fe4000fffe03f */
[----:B------:R-:W-:Y:S01]  /*5430*/  HMMA.16816.F32.BF16 R64, R4, R22, R16 ;  /* 0x000000160440723c */ /* 0x000fe20000041810 */
[----:B------:R-:W1:Y:S07]  /*5440*/  LDSM.16.MT88.4 R16, [R205+0x4000] ;  /* 0x00400000cd10783b */ /* 0x000e6e0000004200 */
[C---:B-1----:R-:W-:Y:S08]  /*5450*/  HMMA.16816.F32.BF16 R20, R8.reuse, R16, RZ ;  /* 0x000000100814723c */ /* 0x042ff000000418ff */
[----:B------:R-:W-:Y:S01]  /*5460*/  HMMA.16816.F32.BF16 R8, R8, R18, RZ ;  /* 0x000000120808723c */ /* 0x000fe200000418ff */
[----:B------:R-:W1:Y:S11]  /*5470*/  LDSM.16.MT88.4 R16, [R205+0x4800] ;  /* 0x00480000cd10783b */ /* 0x000e760000004200 */
[----:B------:R-:W-:Y:S04]  /*5480*/  @!UPT UIADD3 URZ, URZ, URZ, URZ ;  /* 0x0000003f3f3ff290 */ /* 0x000fe8000fffe03f */
[C---:B-1----:R-:W-:Y:S08]  /*5490*/  HMMA.16816.F32.BF16 R48, R4.reuse, R16, R20 ;  /* 0x000000100430723c */ /* 0x042ff00000041814 */
[----:B------:R-:W-:Y:S01]  /*54a0*/  HMMA.16816.F32.BF16 R16, R4, R18, R8 ;  /* 0x000000120410723c */ /* 0x000fe20000041808 */
[----:B------:R-:W1:Y:S06]  /*54b0*/  LDSM.16.MT88.4 R8, [R202+0x1000] ;  /* 0x00100000ca08783b */ /* 0x000e6c0000004200 */
[----:B------:R-:W-:-:S02]  /*54c0*/  F2FP.BF16.PACK_AB R4, R172, R15 ;  /* 0x0000000fac04723e */ /* 0x000fc400000010ff */
[----:B------:R-:W-:Y:S02]  /*54d0*/  F2FP.BF16.PACK_AB R6, R173, R108 ;  /* 0x0000006cad06723e */ /* 0x000fe400000010ff */
[----:B------:R-:W-:Y:S02]  /*54e0*/  F2FP.BF16.PACK_AB R5, R69, R70 ;  /* 0x000000464505723e */ /* 0x000fe400000010ff */
[----:B---3--:R-:W-:-:S07]  /*54f0*/  F2FP.BF16.PACK_AB R7, R175, R174 ;  /* 0x000000aeaf07723e */ /* 0x008fce00000010ff */
[C---:B-1----:R-:W-:Y:S08]  /*5500*/  HMMA.16816.F32.BF16 R40, R4.reuse, R8, R116 ;  /* 0x000000080428723c */ /* 0x042ff00000041874 */
[----:B------:R-:W-:Y:S01]  /*5510*/  HMMA.16816.F32.BF16 R28, R4, R10, R104 ;  /* 0x0000000a041c723c */ /* 0x000fe20000041868 */
[----:B------:R-:W1:Y:S01]  /*5520*/  LDSM.16.MT88.4 R8, [R204+0x1000] ;  /* 0x00100000cc08783b */ /* 0x000e620000004200 */
[----:B------:R2:W3:Y:S02]  /*5530*/  MUFU.EX2 R107, R3 ;  /* 0x00000003006b7308 */ /* 0x0004e40000000800 */
[----:B--2---:R-:W-:-:S06]  /*5540*/  FFMA.FTZ R3, R125, c[0x0][0x2d0], -R2 ;  /* 0x0000b4007d037a23 */ /* 0x004fcc0000010802 */
[----:B------:R2:W-:Y:S02]  /*5550*/  MUFU.EX2 R106, R3 ;  /* 0x00000003006a7308 */ /* 0x0005e40000000800 */
[----:B--2---:R-:W-:Y:S01]  /*5560*/  FFMA.FTZ R3, R124, c[0x0][0x2d0], -R2 ;  /* 0x0000b4007c037a23 */ /* 0x004fe20000010802 */
[C---:B-1----:R-:W-:Y:S05]  /*5570*/  HMMA.16816.F32.BF16 R36, R4.reuse, R8, R112 ;  /* 0x000000080424723c */ /* 0x042fea0000041870 */
[----:B------:R1:W2:Y:S03]  /*5580*/  MUFU.EX2 R122, R3 ;  /* 0x00000003007a7308 */ /* 0x0002a60000000800 */
[----:B------:R-:W-:Y:S01]  /*5590*/  HMMA.16816.F32.BF16 R24, R4, R10, R92 ;  /* 0x0000000a0418723c */ /* 0x000fe2000004185c */
[----:B------:R-:W4:Y:S01]  /*55a0*/  LDSM.16.MT88.4 R8, [R203+0x1000] ;  /* 0x00100000cb08783b */ /* 0x000f220000004200 */
[----:B-1----:R-:W-:-:S04]  /*55b0*/  FFMA.FTZ R3, R121, c[0x0][0x2d0], -R0 ;  /* 0x0000b40079037a23 */ /* 0x002fc80000010800 */
[----:B------:R1:W-:Y:S02]  /*55c0*/  MUFU.EX2 R105, R3 ;  /* 0x0000000300697308 */ /* 0x0003e40000000800 */
[----:B-1----:R-:W-:-:S06]  /*55d0*/  FFMA.FTZ R3, R120, c[0x0][0x2d0], -R0 ;  /* 0x0000b40078037a23 */ /* 0x002fcc0000010800 */
[----:B------:R1:W1:Y:S01]  /*55e0*/  MUFU.EX2 R104, R3 ;  /* 0x0000000300687308 */ /* 0x0002620000000800 */
[C---:B----4-:R-:W-:Y:S08]  /*55f0*/  HMMA.16816.F32.BF16 R32, R4.reuse, R8, R100 ;  /* 0x000000080420723c */ /* 0x050ff00000041864 */
[----:B------:R-:W-:Y:S01]  /*5600*/  HMMA.16816.F32.BF16 R20, R4, R10, R84 ;  /* 0x0000000a0414723c */ /* 0x000fe20000041854 */
[----:B------:R-:W4:Y:S01]  /*5610*/  LDSM.16.MT88.4 R8, [R205+0x1000] ;  /* 0x00100000cd08783b */ /* 0x000f220000004200 */
[----:B-1----:R-:W-:-:S04]  /*5620*/  FFMA.FTZ R3, R111, c[0x0][0x2d0], -R0 ;  /* 0x0000b4006f037a23 */ /* 0x002fc80000010800 */
[----:B------:R1:W-:Y:S02]  /*5630*/  MUFU.EX2 R120, R3 ;  /* 0x0000000300787308 */ /* 0x0003e40000000800 */
[----:B-1----:R-:W-:-:S06]  /*5640*/  FFMA.FTZ R3, R110, c[0x0][0x2d0], -R0 ;  /* 0x0000b4006e037a23 */ /* 0x002fcc0000010800 */
[----:B------:R1:W1:Y:S01]  /*5650*/  MUFU.EX2 R121, R3 ;  /* 0x0000000300797308 */ /* 0x0002620000000800 */
[----:B----4-:R-:W-:Y:S01]  /*5660*/  HMMA.16816.F32.BF16 R44, R4, R8, R96 ;  /* 0x00000008042c723c */ /* 0x010fe20000041860 */
[----:B-1----:R-:W-:-:S06]  /*5670*/  FFMA.FTZ R3, R147, c[0x0][0x2d0], -R2 ;  /* 0x0000b40093037a23 */ /* 0x002fcc0000010802 */
[----:B------:R1:W-:Y:S01]  /*5680*/  MUFU.EX2 R113, R3 ;  /* 0x0000000300717308 */ /* 0x0003e20000000800 */
[----:B------:R-:W-:Y:S01]  /*5690*/  HMMA.16816.F32.BF16 R52, R4, R10, R52 ;  /* 0x0000000a0434723c */ /* 0x000fe20000041834 */
[----:B------:R-:W4:Y:S01]  /*56a0*/  LDSM.16.MT88.4 R8, [R202+0x5000] ;  /* 0x00500000ca08783b */ /* 0x000f220000004200 */
[----:B-1----:R-:W-:-:S05]  /*56b0*/  FFMA.FTZ R3, R146, c[0x0][0x2d0], -R2 ;  /* 0x0000b40092037a23 */ /* 0x002fca0000010802 */
[----:B------:R1:W-:Y:S02]  /*56c0*/  MUFU.EX2 R114, R3 ;  /* 0x0000000300727308 */ /* 0x0003e40000000800 */
[----:B-1----:R-:W-:-:S06]  /*56d0*/  FFMA.FTZ R3, R145, c[0x0][0x2d0], -R2 ;  /* 0x0000b40091037a23 */ /* 0x002fcc0000010802 */
[----:B------:R1:W-:Y:S01]  /*56e0*/  MUFU.EX2 R115, R3 ;  /* 0x0000000300737308 */ /* 0x0003e20000000800 */
[C---:B----4-:R-:W-:Y:S08]  /*56f0*/  HMMA.16816.F32.BF16 R56, R4.reuse, R8, R80 ;  /* 0x000000080438723c */ /* 0x050ff00000041850 */
[----:B------:R-:W-:Y:S01]  /*5700*/  HMMA.16816.F32.BF16 R60, R4, R10, R60 ;  /* 0x0000000a043c723c */ /* 0x000fe2000004183c */
[----:B------:R-:W4:Y:S01]  /*5710*/  LDSM.16.MT88.4 R8, [R204+0x5000] ;  /* 0x00500000cc08783b */ /* 0x000f220000004200 */
[----:B-1----:R-:W-:-:S04]  /*5720*/  FFMA.FTZ R3, R144, c[0x0][0x2d0], -R2 ;  /* 0x0000b40090037a23 */ /* 0x002fc80000010802 */
[----:B------:R1:W1:Y:S02]  /*5730*/  MUFU.EX2 R231, R3 ;  /* 0x0000000300e77308 */ /* 0x0002640000000800 */
[----:B-1----:R-:W-:Y:S01]  /*5740*/  FADD.FTZ R3, R230, R14 ;  /* 0x0000000ee6037221 */ /* 0x002fe20000010000 */
[C---:B----4-:R-:W-:Y:S08]  /*5750*/  HMMA.16816.F32.BF16 R88, R4.reuse, R8, R88 ;  /* 0x000000080458723c */ /* 0x050ff00000041858 */
[C---:B------:R-:W-:Y:S01]  /*5760*/  HMMA.16816.F32.BF16 R76, R4.reuse, R10, R76 ;  /* 0x0000000a044c723c */ /* 0x040fe2000004184c */
[----:B------:R-:W1:Y:S07]  /*5770*/  LDSM.16.MT88.4 R8, [R203+0x5000] ;  /* 0x00500000cb08783b */ /* 0x000e6e0000004200 */
[C---:B-1----:R-:W-:Y:S08]  /*5780*/  HMMA.16816.F32.BF16 R84, R4.reuse, R8, R72 ;  /* 0x000000080454723c */ /* 0x042ff00000041848 */
[C---:B------:R-:W-:Y:S01]  /*5790*/  HMMA.16816.F32.BF16 R72, R4.reuse, R10, R64 ;  /* 0x0000000a0448723c */ /* 0x040fe20000041840 */
[----:B------:R-:W1:Y:S07]  /*57a0*/  LDSM.16.MT88.4 R8, [R205+0x5000] ;  /* 0x00500000cd08783b */ /* 0x000e6e0000004200 */
[C---:B-1----:R-:W-:Y:S08]  /*57b0*/  HMMA.16816.F32.BF16 R80, R4.reuse, R8, R48 ;  /* 0x000000080450723c */ /* 0x042ff00000041830 */
[----:B------:R-:W-:Y:S01]  /*57c0*/  HMMA.16816.F32.BF16 R64, R4, R10, R16 ;  /* 0x0000000a0440723c */ /* 0x000fe20000041810 */
[----:B------:R-:W1:Y:S06]  /*57d0*/  LDSM.16.MT88.4 R8, [R202+0x1800] ;  /* 0x00180000ca08783b */ /* 0x000e6c0000004200 */
[----:B---3--:R-:W-:-:S02]  /*57e0*/  F2FP.BF16.PACK_AB R4, R107, R109 ;  /* 0x0000006d6b04723e */ /* 0x008fc400000010ff */
[----:B--2---:R-:W-:Y:S02]  /*57f0*/  F2FP.BF16.PACK_AB R6, R122, R106 ;  /* 0x0000006a7a06723e */ /* 0x004fe400000010ff */
[----:B------:R-:W-:Y:S02]  /*5800*/  F2FP.BF16.PACK_AB R5, R104, R105 ;  /* 0x000000696805723e */ /* 0x000fe400000010ff */
[----:B------:R-:W-:-:S07]  /*5810*/  F2FP.BF16.PACK_AB R7, R121, R120 ;  /* 0x000000787907723e */ /* 0x000fce00000010ff */
[C---:B-1----:R-:W-:Y:S08]  /*5820*/  HMMA.16816.F32.BF16 R132, R4.reuse, R8, R40 ;  /* 0x000000080484723c */ /* 0x042ff00000041828 */
[C---:B------:R-:W-:Y:S01]  /*5830*/  HMMA.16816.F32.BF16 R96, R4.reuse, R10, R28 ;  /* 0x0000000a0460723c */ /* 0x040fe2000004181c */
[----:B------:R-:W1:Y:S07]  /*5840*/  LDSM.16.MT88.4 R8, [R204+0x1800] ;  /* 0x00180000cc08783b */ /* 0x000e6e0000004200 */
        /* <DEDUP_REMOVED lines=21> */
[----:B------:R-:W-:Y:S01]  /*59a0*/  FFMA.FTZ R4, R129, c[0x0][0x2d0], -R0 ;  /* 0x0000b40081047a23 */ /* 0x000fe20000010800 */
[----:B------:R-:W-:Y:S01]  /*59b0*/  F2FP.BF16.PACK_AB R6, R231, R115 ;  /* 0x00000073e706723e */ /* 0x000fe200000010ff */
[----:B------:R-:W-:-:S02]  /*59c0*/  FADD.FTZ R5, R229, R13 ;  /* 0x0000000de5057221 */ /* 0x000fc40000010000 */
[----:B------:R2:W-:Y:S02]  /*59d0*/  MUFU.EX2 R112, R4 ;  /* 0x0000000400707308 */ /* 0x0005e40000000800 */
[----:B------:R-:W-:Y:S02]  /*59e0*/  FADD.FTZ R5, R228, R5 ;  /* 0x00000005e4057221 */ /* 0x000fe40000010000 */
[----:B--2---:R-:W-:Y:S02]  /*59f0*/  FADD.FTZ R4, R15, R3 ;  /* 0x000000030f047221 */ /* 0x004fe40000010000 */
[----:B------:R-:W-:Y:S02]  /*5a00*/  FFMA.FTZ R3, R128, c[0x0][0x2d0], -R0 ;  /* 0x0000b40080037a23 */ /* 0x000fe40000010800 */
[----:B------:R-:W-:Y:S02]  /*5a10*/  FFMA.FTZ R15, R170, c[0x0][0x2d0], -R2 ;  /* 0x0000b400aa0f7a23 */ /* 0x000fe40000010802 */
[----:B------:R2:W-:Y:S02]  /*5a20*/  MUFU.EX2 R228, R3 ;  /* 0x0000000300e47308 */ /* 0x0005e40000000800 */
[----:B--2---:R-:W-:-:S06]  /*5a30*/  FFMA.FTZ R3, R131, c[0x0][0x2d0], -R0 ;  /* 0x0000b40083037a23 */ /* 0x004fcc0000010800 */
[----:B------:R2:W-:Y:S02]  /*5a40*/  MUFU.EX2 R230, R3 ;  /* 0x0000000300e67308 */ /* 0x0005e40000000800 */
[----:B--2---:R-:W-:Y:S02]  /*5a50*/  FFMA.FTZ R3, R130, c[0x0][0x2d0], -R0 ;  /* 0x0000b40082037a23 */ /* 0x004fe40000010800 */
[----:B------:R-:W-:Y:S04]  /*5a60*/  LDSM.16.MT88.4 R128, [R202+0x3800] ;  /* 0x00380000ca80783b */ /* 0x000fe80000004200 */
[----:B------:R2:W3:Y:S02]  /*5a70*/  MUFU.EX2 R229, R3 ;  /* 0x0000000300e57308 */ /* 0x0004e40000000800 */
[----:B--2---:R-:W-:Y:S01]  /*5a80*/  FADD.FTZ R3, R172, R4 ;  /* 0x00000004ac037221 */ /* 0x004fe20000010000 */
[----:B---3--:R-:W-:Y:S01]  /*5a90*/  F2FP.BF16.PACK_AB R7, R229, R230 ;  /* 0x000000e6e507723e */ /* 0x008fe200000010ff */
[----:B------:R-:W-:Y:S01]  /*5aa0*/  FADD.FTZ R4, R70, R5 ;  /* 0x0000000546047221 */ /* 0x000fe20000010000 */
[----:B------:R-:W-:Y:S01]  /*5ab0*/  F2FP.BF16.PACK_AB R5, R228, R112 ;  /* 0x00000070e405723e */ /* 0x000fe200000010ff */
[----:B------:R-:W-:-:S02]  /*5ac0*/  FADD.FTZ R13, R108, R3 ;  /* 0x000000036c0d7221 */ /* 0x000fc40000010000 */
[----:B------:R-:W-:Y:S01]  /*5ad0*/  FADD.FTZ R14, R69, R4 ;  /* 0x00000004450e7221 */ /* 0x000fe20000010000 */
[----:B------:R-:W-:Y:S01]  /*5ae0*/  F2FP.BF16.PACK_AB R4, R114, R113 ;  /* 0x000000717204723e */ /* 0x000fe200000010ff */
[----:B------:R-:W-:-:S06]  /*5af0*/  FFMA.FTZ R3, R155, c[0x0][0x2d0], -R2 ;  /* 0x0000b4009b037a23 */ /* 0x000fcc0000010802 */
[C---:B-1----:R-:W-:Y:S08]  /*5b00*/  HMMA.16816.F32.BF16 R132, R4.reuse, R8, R132 ;  /* 0x000000080484723c */ /* 0x042ff00000041884 */
[----:B------:R-:W-:Y:S01]  /*5b10*/  HMMA.16816.F32.BF16 R76, R4, R10, R96 ;  /* 0x0000000a044c723c */ /* 0x000fe20000041860 */
[----:B------:R-:W1:Y:S01]  /*5b20*/  LDSM.16.MT88.4 R8, [R204+0x2000] ;  /* 0x00200000cc08783b */ /* 0x000e620000004200 */
[----:B------:R2:W-:Y:S02]  /*5b30*/  MUFU.EX2 R97, R3 ;  /* 0x0000000300617308 */ /* 0x0005e40000000800 */
[----:B--2---:R-:W-:-:S06]  /*5b40*/  FFMA.FTZ R3, R154, c[0x0][0x2d0], -R2 ;  /* 0x0000b4009a037a23 */ /* 0x004fcc0000010802 */
[----:B------:R2:W-:Y:S02]  /*5b50*/  MUFU.EX2 R98, R3 ;  /* 0x0000000300627308 */ /* 0x0005e40000000800 */
[--C-:B--2---:R-:W-:Y:S01]  /*5b60*/  FFMA.FTZ R3, R153, c[0x0][0x2d0], -R2.reuse ;  /* 0x0000b40099037a23 */ /* 0x104fe20000010802 */
[C---:B-1----:R-:W-:Y:S05]  /*5b70*/  HMMA.16816.F32.BF16 R124, R4.reuse, R8, R124 ;  /* 0x00000008047c723c */ /* 0x042fea000004187c */
[----:B------:R1:W-:Y:S03]  /*5b80*/  MUFU.EX2 R153, R3 ;  /* 0x0000000300997308 */ /* 0x0003e60000000800 */
[----:B------:R-:W-:Y:S01]  /*5b90*/  HMMA.16816.F32.BF16 R80, R4, R10, R92 ;  /* 0x0000000a0450723c */ /* 0x000fe2000004185c */
[----:B------:R-:W2:Y:S01]  /*5ba0*/  LDSM.16.MT88.4 R8, [R203+0x2000] ;  /* 0x00200000cb08783b */ /* 0x000ea20000004200 */
[----:B-1----:R-:W-:-:S04]  /*5bb0*/  FFMA.FTZ R3, R152, c[0x0][0x2d0], -R2 ;  /* 0x0000b40098037a23 */ /* 0x002fc80000010802 */
[----:B------:R1:W3:Y:S02]  /*5bc0*/  MUFU.EX2 R152, R3 ;  /* 0x0000000300987308 */ /* 0x0002e40000000800 */
[----:B-1----:R-:W-:-:S06]  /*5bd0*/  FFMA.FTZ R3, R150, c[0x0][0x2d0], -R0 ;  /* 0x0000b40096037a23 */ /* 0x002fcc0000010800 */
[----:B------:R1:W-:Y:S01]  /*5be0*/  MUFU.EX2 R96, R3 ;  /* 0x0000000300607308 */ /* 0x0003e20000000800 */
[C---:B--2---:R-:W-:Y:S08]  /*5bf0*/  HMMA.16816.F32.BF16 R100, R4.reuse, R8, R100 ;  /* 0x000000080464723c */ /* 0x044ff00000041864 */
[----:B------:R-:W-:Y:S01]  /*5c00*/  HMMA.16816.F32.BF16 R92, R4, R10, R24 ;  /* 0x0000000a045c723c */ /* 0x000fe20000041818 */
[----:B------:R-:W2:Y:S01]  /*5c10*/  LDSM.16.MT88.4 R8, [R205+0x2000] ;  /* 0x00200000cd08783b */ /* 0x000ea20000004200 */
[----:B-1----:R-:W-:-:S04]  /*5c20*/  FFMA.FTZ R3, R149, c[0x0][0x2d0], -R0 ;  /* 0x0000b40095037a23 */ /* 0x002fc80000010800 */
[----:B------:R1:W-:Y:S02]  /*5c30*/  MUFU.EX2 R149, R3 ;  /* 0x0000000300957308 */ /* 0x0003e40000000800 */
[----:B-1----:R-:W-:-:S06]  /*5c40*/  FFMA.FTZ R3, R148, c[0x0][0x2d0], -R0 ;  /* 0x0000b40094037a23 */ /* 0x002fcc0000010800 */
[----:B------:R1:W-:Y:S01]  /*5c50*/  MUFU.EX2 R147, R3 ;  /* 0x0000000300937308 */ /* 0x0003e20000000800 */
[----:B--2---:R-:W-:Y:S01]  /*5c60*/  HMMA.16816.F32.BF16 R88, R4, R8, R32 ;  /* 0x000000080458723c */ /* 0x004fe20000041820 */
[----:B-1----:R-:W-:-:S06]  /*5c70*/  FFMA.FTZ R3, R151, c[0x0][0x2d0], -R0 ;  /* 0x0000b40097037a23 */ /* 0x002fcc0000010800 */
[----:B------:R-:W1:Y:S01]  /*5c80*/  MUFU.EX2 R148, R3 ;  /* 0x0000000300947308 */ /* 0x000e620000000800 */
[C---:B------:R-:W-:Y:S01]  /*5c90*/  HMMA.16816.F32.BF16 R84, R4.reuse, R10, R20 ;  /* 0x0000000a0454723c */ /* 0x040fe20000041814 */
[----:B------:R-:W2:Y:S04]  /*5ca0*/  LDSM.16.MT88.4 R8, [R202+0x6000] ;  /* 0x00600000ca08783b */ /* 0x000ea80000004200 */
[----:B------:R-:W-:Y:S03]  /*5cb0*/  LDSM.16.MT88.4 R20, [R203+0x2800] ;  /* 0x00280000cb14783b */ /* 0x000fe60000004200 */
[C---:B--2---:R-:W-:Y:S08]  /*5cc0*/  HMMA.16816.F32.BF16 R56, R4.reuse, R8, R28 ;  /* 0x000000080438723c */ /* 0x044ff0000004181c */
[C---:B------:R-:W-:Y:S01]  /*5cd0*/  HMMA.16816.F32.BF16 R28, R4.reuse, R10, R16 ;  /* 0x0000000a041c723c */ /* 0x040fe20000041810 */
[----:B------:R-:W2:Y:S04]  /*5ce0*/  LDSM.16.MT88.4 R8, [R204+0x6000] ;  /* 0x00600000cc08783b */ /* 0x000ea80000004200 */
[----:B------:R-:W-:Y:S03]  /*5cf0*/  LDSM.16.MT88.4 R16, [R202+0x2800] ;  /* 0x00280000ca10783b */ /* 0x000fe60000004200 */
[C---:B--2---:R-:W-:Y:S08]  /*5d00*/  HMMA.16816.F32.BF16 R52, R4.reuse, R8, R40 ;  /* 0x000000080434723c */ /* 0x044ff00000041828 */
[C---:B------:R-:W-:Y:S01]  /*5d10*/  HMMA.16816.F32.BF16 R44, R4.reuse, R10, R36 ;  /* 0x0000000a042c723c */ /* 0x040fe20000041824 */
[----:B------:R-:W2:Y:S07]  /*5d20*/  LDSM.16.MT88.4 R8, [R203+0x6000] ;  /* 0x00600000cb08783b */ /* 0x000eae0000004200 */
[C---:B--2---:R-:W-:Y:S08]  /*5d30*/  HMMA.16816.F32.BF16 R40, R4.reuse, R8, R48 ;  /* 0x000000080428723c */ /* 0x044ff00000041830 */
[C---:B------:R-:W-:Y:S01]  /*5d40*/  HMMA.16816.F32.BF16 R36, R4.reuse, R10, R60 ;  /* 0x0000000a0424723c */ /* 0x040fe2000004183c */
[----:B------:R-:W2:Y:S07]  /*5d50*/  LDSM.16.MT88.4 R8, [R205+0x6000] ;  /* 0x00600000cd08783b */ /* 0x000eae0000004200 */
[C---:B--2---:R-:W-:Y:S08]  /*5d60*/  HMMA.16816.F32.BF16 R32, R4.reuse, R8, R72 ;  /* 0x000000080420723c */ /* 0x044ff00000041848 */
[----:B------:R-:W-:Y:S01]  /*5d70*/  HMMA.16816.F32.BF16 R24, R4, R10, R64 ;  /* 0x0000000a0418723c */ /* 0x000fe20000041840 */
[----:B------:R-:W2:Y:S06]  /*5d80*/  LDSM.16.MT88.4 R8, [R204+0x2800] ;  /* 0x00280000cc08783b */ /* 0x000eac0000004200 */
[----:B------:R-:W-:Y:S01]  /*5d90*/  FADD.FTZ R4, R173, R13 ;  /* 0x0000000dad047221 */ /* 0x000fe20000010000 */
[----:B---3--:R-:W-:Y:S01]  /*5da0*/  F2FP.BF16.PACK_AB R6, R152, R153 ;  /* 0x000000999806723e */ /* 0x008fe200000010ff */
[----:B------:R-:W-:Y:S01]  /*5db0*/  FADD.FTZ R5, R174, R14 ;  /* 0x0000000eae057221 */ /* 0x000fe20000010000 */
[----:B-1----:R-:W-:Y:S01]  /*5dc0*/  F2FP.BF16.PACK_AB R7, R148, R147 ;  /* 0x000000939407723e */ /* 0x002fe200000010ff */
[----:B------:R-:W-:-:S02]  /*5dd0*/  FADD.FTZ R3, R109, R4 ;  /* 0x000000046d037221 */ /* 0x000fc40000010000 */
[----:B------:R-:W-:Y:S01]  /*5de0*/  FADD.FTZ R4, R175, R5 ;  /* 0x00000005af047221 */ /* 0x000fe20000010000 */
[----:B------:R-:W-:Y:S01]  /*5df0*/  F2FP.BF16.PACK_AB R5, R149, R96 ;  /* 0x000000609505723e */ /* 0x000fe200000010ff */
[----:B------:R-:W-:Y:S02]  /*5e00*/  FADD.FTZ R3, R107, R3 ;  /* 0x000000036b037221 */ /* 0x000fe40000010000 */
[----:B------:R-:W-:Y:S02]  /*5e10*/  FADD.FTZ R4, R105, R4 ;  /* 0x0000000469047221 */ /* 0x000fe40000010000 */
[----:B------:R-:W-:Y:S02]  /*5e20*/  FADD.FTZ R13, R106, R3 ;  /* 0x000000036a0d7221 */ /* 0x000fe40000010000 */
[----:B------:R-:W-:Y:S01]  /*5e30*/  FADD.FTZ R14, R104, R4 ;  /* 0x00000004680e7221 */ /* 0x000fe20000010000 */
[----:B------:R-:W-:Y:S01]  /*5e40*/  F2FP.BF16.PACK_AB R4, R98, R97 ;  /* 0x000000616204723e */ /* 0x000fe200000010ff */
[----:B------:R-:W-:Y:S01]  /*5e50*/  FFMA.FTZ R3, R160, c[0x0][0x2d0], -R2 ;  /* 0x0000b400a0037a23 */ /* 0x000fe20000010802 */
[----:B------:R-:W-:Y:S05]  /*5e60*/  LDSM.16.MT88.4 R104, [R205+0x3800] ;  /* 0x00380000cd68783b */ /* 0x000fea0000004200 */
[C---:B------:R-:W-:Y:S08]  /*5e70*/  HMMA.16816.F32.BF16 R132, R4.reuse, R16, R132 ;  /* 0x000000100484723c */ /* 0x040ff00000041884 */
[C---:B------:R-:W-:Y:S01]  /*5e80*/  HMMA.16816.F32.BF16 R60, R4.reuse, R18, R76 ;  /* 0x00000012043c723c */ /* 0x040fe2000004184c */
[----:B------:R-:W1:Y:S07]  /*5e90*/  LDSM.16.MT88.4 R16, [R205+0x2800] ;  /* 0x00280000cd10783b */ /* 0x000e6e0000004200 */
[C---:B--2---:R-:W-:Y:S08]  /*5ea0*/  HMMA.16816.F32.BF16 R124, R4.reuse, R8, R124 ;  /* 0x00000008047c723c */ /* 0x044ff0000004187c */
[C---:B------:R-:W-:Y:S01]  /*5eb0*/  HMMA.16816.F32.BF16 R64, R4.reuse, R10, R80 ;  /* 0x0000000a0440723c */ /* 0x040fe20000041850 */
[----:B------:R-:W2:Y:S07]  /*5ec0*/  LDSM.16.MT88.4 R8, [R202+0x6800] ;  /* 0x00680000ca08783b */ /* 0x000eae0000004200 */
[C---:B------:R-:W-:Y:S08]  /*5ed0*/  HMMA.16816.F32.BF16 R76, R4.reuse, R22, R92 ;  /* 0x00000016044c723c */ /* 0x040ff0000004185c */
[C---:B------:R-:W-:Y:S01]  /*5ee0*/  HMMA.16816.F32.BF16 R116, R4.reuse, R20, R100 ;  /* 0x000000140474723c */ /* 0x040fe20000041864 */
[----:B------:R-:W3:Y:S07]  /*5ef0*/  LDSM.16.MT88.4 R20, [R204+0x6800] ;  /* 0x00680000cc14783b */ /* 0x000eee0000004200 */
[C---:B-1----:R-:W-:Y:S08]  /*5f00*/  HMMA.16816.F32.BF16 R108, R4.reuse, R16, R88 ;  /* 0x00000010046c723c */ /* 0x042ff00000041858 */
[C---:B------:R-:W-:Y:S01]  /*5f10*/  HMMA.16816.F32.BF16 R92, R4.reuse, R18, R84 ;  /* 0x00000012045c723c */ /* 0x040fe20000041854 */
[----:B------:R-:W1:Y:S07]  /*5f20*/  LDSM.16.MT88.4 R16, [R203+0x6800] ;  /* 0x00680000cb10783b */ /* 0x000e6e0000004200 */
[C---:B--2---:R-:W-:Y:S08]  /*5f30*/  HMMA.16816.F32.BF16 R88, R4.reuse, R8, R56 ;  /* 0x000000080458723c */ /* 0x044ff00000041838 */
[C---:B------:R-:W-:Y:S01]  /*5f40*/  HMMA.16816.F32.BF16 R84, R4.reuse, R10, R28 ;  /* 0x0000000a0454723c */ /* 0x040fe2000004181c */
[----:B------:R-:W2:Y:S04]  /*5f50*/  LDSM.16.MT88.4 R8, [R205+0x6800] ;  /* 0x00680000cd08783b */ /* 0x000ea80000004200 */
[----:B------:R-:W-:Y:S03]  /*5f60*/  LDSM.16.MT88.4 R28, [R205+0x7000] ;  /* 0x00700000cd1c783b */ /* 0x000fe60000004200 */
[C---:B---3--:R-:W-:Y:S08]  /*5f70*/  HMMA.16816.F32.BF16 R80, R4.reuse, R20, R52 ;  /* 0x000000140450723c */ /* 0x048ff00000041834 */
[C---:B------:R-:W-:Y:S01]  /*5f80*/  HMMA.16816.F32.BF16 R72, R4.reuse, R22, R44 ;  /* 0x000000160448723c */ /* 0x040fe2000004182c */
[----:B------:R-:W3:Y:S07]  /*5f90*/  LDSM.16.MT88.4 R20, [R202+0x3000] ;  /* 0x00300000ca14783b */ /* 0x000eee0000004200 */
[C---:B-1----:R-:W-:Y:S08]  /*5fa0*/  HMMA.16816.F32.BF16 R56, R4.reuse, R16, R40 ;  /* 0x000000100438723c */ /* 0x042ff00000041828 */
[C---:B------:R-:W-:Y:S01]  /*5fb0*/  HMMA.16816.F32.BF16 R48, R4.reuse, R18, R36 ;  /* 0x000000120430723c */ /* 0x040fe20000041824 */
[----:B------:R-:W1:Y:S07]  /*5fc0*/  LDSM.16.MT88.4 R16, [R204+0x3000] ;  /* 0x00300000cc10783b */ /* 0x000e6e0000004200 */
[C---:B--2---:R-:W-:Y:S01]  /*5fd0*/  HMMA.16816.F32.BF16 R40, R4.reuse, R8, R32 ;  /* 0x000000080428723c */ /* 0x044fe20000041820 */
[----:B------:R2:W-:Y:S07]  /*5fe0*/  MUFU.EX2 R35, R3 ;  /* 0x0000000300237308 */ /* 0x0005ee0000000800 */
[----:B------:R-:W-:Y:S01]  /*5ff0*/  HMMA.16816.F32.BF16 R36, R4, R10, R24 ;  /* 0x0000000a0424723c */ /* 0x000fe20000041818 */
[----:B------:R-:W4:Y:S04]  /*6000*/  LDSM.16.MT88.4 R8, [R203+0x3000] ;  /* 0x00300000cb08783b */ /* 0x000f280000004200 */
[----:B------:R-:W1:Y:S02]  /*6010*/  LDSM.16.MT88.4 R24, [R205+0x3000] ;  /* 0x00300000cd18783b */ /* 0x000e640000004200 */
[----:B------:R-:W-:-:S02]  /*6020*/  FFMA.FTZ R4, R156, c[0x0][0x2d0], -R0 ;  /* 0x0000b4009c047a23 */ /* 0x000fc40000010800 */
[----:B--2---:R-:W-:Y:S02]  /*6030*/  FFMA.FTZ R3, R161, c[0x0][0x2d0], -R2 ;  /* 0x0000b400a1037a23 */ /* 0x004fe40000010802 */
[----:B------:R2:W-:Y:S01]  /*6040*/  MUFU.EX2 R34, R4 ;  /* 0x0000000400227308 */ /* 0x0005e20000000800 */
[----:B------:R-:W-:Y:S02]  /*6050*/  FADD.FTZ R5, R120, R14 ;  /* 0x0000000e78057221 */ /* 0x000fe40000010000 */
[----:B------:R-:W-:-:S05]  /*6060*/  FFMA.FTZ R14, R169, c[0x0][0x2d0], -R2 ;  /* 0x0000b400a90e7a23 */ /* 0x000fca0000010802 */
[----:B------:R3:W-:Y:S01]  /*6070*/  MUFU.EX2 R144, R3 ;  /* 0x0000000300907308 */ /* 0x0007e20000000800 */
[----:B--2---:R-:W-:-:S07]  /*6080*/  FFMA.FTZ R4, R159, c[0x0][0x2d0], -R0 ;  /* 0x0000b4009f047a23 */ /* 0x004fce0000010800 */
[----:B------:R-:W-:Y:S01]  /*6090*/  MUFU.EX2 R246, R14 ;  /* 0x0000000e00f67308 */ /* 0x000fe20000000800 */
[----:B---3--:R-:W-:-:S07]  /*60a0*/  FFMA.FTZ R3, R162, c[0x0][0x2d0], -R2 ;  /* 0x0000b400a2037a23 */ /* 0x008fce0000010802 */
[----:B------:R2:W3:Y:S08]  /*60b0*/  MUFU.EX2 R70, R4 ;  /* 0x0000000400467308 */ /* 0x0004f00000000800 */
[----:B------:R1:W-:Y:S01]  /*60c0*/  MUFU.EX2 R145, R3 ;  /* 0x0000000300917308 */ /* 0x0003e20000000800 */
[----:B--2---:R-:W-:Y:S01]  /*60d0*/  FADD.FTZ R4, R121, R5 ;  /* 0x0000000579047221 */ /* 0x004fe20000010000 */
[----:B---3--:R-:W-:-:S03]  /*60e0*/  F2FP.BF16.PACK_AB R7, R70, R34 ;  /* 0x000000224607723e */ /* 0x008fc600000010ff */
[----:B------:R-:W-:Y:S01]  /*60f0*/  FADD.FTZ R32, R112, R4 ;  /* 0x0000000470207221 */ /* 0x000fe20000010000 */
[----:B------:R-:W-:Y:S01]  /*6100*/  F2FP.BF16.PACK_AB R4, R144, R35 ;  /* 0x000000239004723e */ /* 0x000fe200000010ff */
[----:B-1----:R-:W-:-:S04]  /*6110*/  FFMA.FTZ R3, R163, c[0x0][0x2d0], -R2 ;  /* 0x0000b400a3037a23 */ /* 0x002fc80000010802 */
[----:B------:R1:W2:Y:S02]  /*6120*/  MUFU.EX2 R146, R3 ;  /* 0x0000000300927308 */ /* 0x0002a40000000800 */
[----:B-1----:R-:W-:Y:S01]  /*6130*/  FFMA.FTZ R3, R158, c[0x0][0x2d0], -R0 ;  /* 0x0000b4009e037a23 */ /* 0x002fe20000010800 */
[----:B--2---:R-:W-:-:S05]  /*6140*/  F2FP.BF16.PACK_AB R6, R146, R145 ;  /* 0x000000919206723e */ /* 0x004fca00000010ff */
[----:B------:R1:W-:Y:S02]  /*6150*/  MUFU.EX2 R33, R3 ;  /* 0x0000000300217308 */ /* 0x0003e40000000800 */
[----:B-1----:R-:W-:-:S06]  /*6160*/  FFMA.FTZ R3, R157, c[0x0][0x2d0], -R0 ;  /* 0x0000b4009d037a23 */ /* 0x002fcc0000010800 */
[----:B------:R-:W1:Y:S02]  /*6170*/  MUFU.EX2 R69, R3 ;  /* 0x0000000300457308 */ /* 0x000e640000000800 */
[----:B-1----:R-:W-:Y:S01]  /*6180*/  F2FP.BF16.PACK_AB R5, R69, R33 ;  /* 0x000000214505723e */ /* 0x002fe200000010ff */
[----:B------:R-:W-:Y:S02]  /*6190*/  FADD.FTZ R3, R122, R13 ;  /* 0x0000000d7a037221 */ /* 0x000fe40000010000 */
[--C-:B------:R-:W-:Y:S01]  /*61a0*/  FFMA.FTZ R13, R168, c[0x0][0x2d0], -R2.reuse ;  /* 0x0000b400a80d7a23 */ /* 0x100fe20000010802 */
[----:B------:R-:W-:Y:S01]  /*61b0*/  LDSM.16.MT88.4 R120, [R204+0x3800] ;  /* 0x00380000cc78783b */ /* 0x000fe20000004200 */
[----:B------:R-:W-:Y:S02]  /*61c0*/  FFMA.FTZ R2, R167, c[0x0][0x2d0], -R2 ;  /* 0x0000b400a7027a23 */ /* 0x000fe40000010802 */
[----:B------:R-:W-:Y:S01]  /*61d0*/  HMMA.16816.F32.BF16 R132, R4, R20, R132 ;  /* 0x000000140484723c */ /* 0x000fe20000041884 */
[----:B------:R-:W-:-:S04]  /*61e0*/  FADD.FTZ R3, R113, R3 ;  /* 0x0000000371037221 */ /* 0x000fc80000010000 */
[----:B------:R-:W-:-:S03]  /*61f0*/  FADD.FTZ R3, R114, R3 ;  /* 0x0000000372037221 */ /* 0x000fc60000010000 */
[----:B------:R-:W-:Y:S01]  /*6200*/  HMMA.16816.F32.BF16 R44, R4, R22, R60 ;  /* 0x00000016042c723c */ /* 0x000fe2000004183c */
[----:B------:R-:W1:Y:S01]  /*6210*/  LDSM.16.MT88.4 R20, [R202+0x7000] ;  /* 0x00700000ca14783b */ /* 0x000e620000004200 */
[----:B------:R-:W-:-:S03]  /*6220*/  FADD.FTZ R3, R115, R3 ;  /* 0x0000000373037221 */ /* 0x000fc60000010000 */
[----:B------:R-:W-:Y:S01]  /*6230*/  LDSM.16.MT88.4 R112, [R203+0x3800] ;  /* 0x00380000cb70783b */ /* 0x000fe20000004200 */
[----:B------:R-:W-:Y:S02]  /*6240*/  FADD.FTZ R3, R231, R3 ;  /* 0x00000003e7037221 */ /* 0x000fe40000010000 */
[C---:B------:R-:W-:Y:S08]  /*6250*/  HMMA.16816.F32.BF16 R124, R4.reuse, R16, R124 ;  /* 0x00000010047c723c */ /* 0x040ff0000004187c */
[C---:B------:R-:W-:Y:S01]  /*6260*/  HMMA.16816.F32.BF16 R52, R4.reuse, R18, R64 ;  /* 0x000000120434723c */ /* 0x040fe20000041840 */
[----:B------:R-:W2:Y:S07]  /*6270*/  LDSM.16.MT88.4 R16, [R204+0x7000] ;  /* 0x00700000cc10783b */ /* 0x000eae0000004200 */
[C---:B----4-:R-:W-:Y:S08]  /*6280*/  HMMA.16816.F32.BF16 R116, R4.reuse, R8, R116 ;  /* 0x000000080474723c */ /* 0x050ff00000041874 */
[C---:B------:R-:W-:Y:S01]  /*6290*/  HMMA.16816.F32.BF16 R60, R4.reuse, R10, R76 ;  /* 0x0000000a043c723c */ /* 0x040fe2000004184c */
[----:B------:R-:W3:Y:S07]  /*62a0*/  LDSM.16.MT88.4 R8, [R203+0x7000] ;  /* 0x00700000cb08783b */ /* 0x000eee0000004200 */
[C---:B------:R-:W-:Y:S08]  /*62b0*/  HMMA.16816.F32.BF16 R108, R4.reuse, R24, R108 ;  /* 0x00000018046c723c */ /* 0x040ff0000004186c */
[C---:B-1----:R-:W-:Y:S01]  /*62c0*/  HMMA.16816.F32.BF16 R100, R4.reuse, R20, R88 ;  /* 0x000000140464723c */ /* 0x042fe20000041858 */
[----:B------:R-:W1:Y:S01]  /*62d0*/  MUFU.EX2 R20, R15 ;  /* 0x0000000f00147308 */ /* 0x000e620000000800 */
[----:B------:R-:W4:Y:S06]  /*62e0*/  LDSM.16.MT88.4 R88, [R204+0x7800] ;  /* 0x00780000cc58783b */ /* 0x000f2c0000004200 */
[C---:B------:R-:W-:Y:S01]  /*62f0*/  HMMA.16816.F32.BF16 R24, R4.reuse, R26, R92 ;  /* 0x0000001a0418723c */ /* 0x040fe2000004185c */
[----:B------:R1:W-:Y:S07]  /*6300*/  MUFU.EX2 R15, R2 ;  /* 0x00000002000f7308 */ /* 0x0003ee0000000800 */
[C---:B--2---:R-:W-:Y:S01]  /*6310*/  HMMA.16816.F32.BF16 R92, R4.reuse, R16, R80 ;  /* 0x00000010045c723c */ /* 0x044fe20000041850 */
[----:B------:R-:W2:Y:S01]  /*6320*/  MUFU.EX2 R21, R13 ;  /* 0x0000000d00157308 */ /* 0x000ea20000000800 */
[----:B------:R-:W-:Y:S06]  /*6330*/  LDSM.16.MT88.4 R80, [R203+0x7800] ;  /* 0x00780000cb50783b */ /* 0x000fec0000004200 */
[----:B------:R-:W-:Y:S01]  /*6340*/  HMMA.16816.F32.BF16 R84, R4, R22, R84 ;  /* 0x000000160454723c */ /* 0x000fe20000041854 */
[----:B-1----:R-:W-:-:S04]  /*6350*/  FFMA.FTZ R2, R164, c[0x0][0x2d0], -R0 ;  /* 0x0000b400a4027a23 */ /* 0x002fc80000010800 */
[----:B------:R1:W-:Y:S03]  /*6360*/  MUFU.EX2 R14, R2 ;  /* 0x00000002000e7308 */ /* 0x0003e60000000800 */
[C---:B------:R-:W-:Y:S07]  /*6370*/  HMMA.16816.F32.BF16 R16, R4.reuse, R18, R72 ;  /* 0x000000120410723c */ /* 0x040fee0000041848 */
[----:B------:R-:W-:Y:S01]  /*6380*/  F2FP.BF16.PACK_AB R72, R246, R20 ;  /* 0x00000014f648723e */ /* 0x000fe200000010ff */
[----:B---3--:R-:W-:Y:S01]  /*6390*/  HMMA.16816.F32.BF16 R56, R4, R8, R56 ;  /* 0x000000080438723c */ /* 0x008fe20000041838 */
[----:B--2---:R-:W-:Y:S01]  /*63a0*/  F2FP.BF16.PACK_AB R74, R15, R21 ;  /* 0x000000150f4a723e */ /* 0x004fe200000010ff */
[----:B-1----:R-:W-:-:S06]  /*63b0*/  FFMA.FTZ R2, R165, c[0x0][0x2d0], -R0 ;  /* 0x0000b400a5027a23 */ /* 0x002fcc0000010800 */
[C---:B------:R-:W-:Y:S01]  /*63c0*/  HMMA.16816.F32.BF16 R48, R4.reuse, R10, R48 ;  /* 0x0000000a0430723c */ /* 0x040fe20000041830 */
[----:B------:R1:W2:Y:S01]  /*63d0*/  MUFU.EX2 R13, R2 ;  /* 0x00000002000d7308 */ /* 0x0002a20000000800 */
[----:B------:R-:W-:Y:S06]  /*63e0*/  LDSM.16.MT88.4 R8, [R205+0x7800] ;  /* 0x00780000cd08783b */ /* 0x000fec0000004200 */
[C---:B------:R-:W-:Y:S08]  /*63f0*/  HMMA.16816.F32.BF16 R40, R4.reuse, R28, R40 ;  /* 0x0000001c0428723c */ /* 0x040ff00000041828 */
[----:B------:R-:W-:Y:S01]  /*6400*/  HMMA.16816.F32.BF16 R36, R4, R30, R36 ;  /* 0x0000001e0424723c */ /* 0x000fe20000041824 */
[----:B-1----:R-:W-:Y:S01]  /*6410*/  FFMA.FTZ R2, R166, c[0x0][0x2d0], -R0 ;  /* 0x0000b400a6027a23 */ /* 0x002fe20000010800 */
[----:B--2---:R-:W-:-:S03]  /*6420*/  F2FP.BF16.PACK_AB R73, R13, R14 ;  /* 0x0000000e0d49723e */ /* 0x004fc600000010ff */
[----:B------:R1:W-:Y:S02]  /*6430*/  MUFU.EX2 R7, R2 ;  /* 0x0000000200077308 */ /* 0x0003e40000000800 */
[----:B------:R-:W-:-:S04]  /*6440*/  @P4 IMAD.HI.U32 R4, R235, c[0x0][0x2c8], RZ ;  /* 0x0000b200eb044a27 */ /* 0x000fc800078e00ff */
[----:B-1----:R-:W-:Y:S02]  /*6450*/  FFMA.FTZ R2, R171, c[0x0][0x2d0], -R0 ;  /* 0x0000b400ab027a23 */ /* 0x002fe40000010800 */
[----:B------:R-:W-:Y:S02]  /*6460*/  FADD.FTZ R0, R228, R32 ;  /* 0x00000020e4007221 */ /* 0x000fe40000010000 */
[----:B------:R1:W2:Y:S02]  /*6470*/  MUFU.EX2 R6, R2 ;  /* 0x0000000200067308 */ /* 0x0002a40000000800 */
[----:B------:R-:W-:-:S04]  /*6480*/  FADD.FTZ R0, R230, R0 ;  /* 0x00000000e6007221 */ /* 0x000fc80000010000 */
[----:B------:R-:W-:-:S04]  /*6490*/  FADD.FTZ R0, R229, R0 ;  /* 0x00000000e5007221 */ /* 0x000fc80000010000 */
[----:B------:R-:W-:-:S04]  /*64a0*/  FADD.FTZ R0, R96, R0 ;  /* 0x0000000060007221 */ /* 0x000fc80000010000 */
[----:B------:R-:W-:Y:S02]  /*64b0*/  FADD.FTZ R0, R149, R0 ;  /* 0x0000000095007221 */ /* 0x000fe40000010000 */
[----:B-1----:R-:W-:Y:S01]  /*64c0*/  FADD.FTZ R2, R97, R3 ;  /* 0x0000000361027221 */ /* 0x002fe20000010000 */
[----:B--2---:R-:W-:-:S03]  /*64d0*/  F2FP.BF16.PACK_AB R75, R6, R7 ;  /* 0x00000007064b723e */ /* 0x004fc600000010ff */
[----:B------:R-:W-:Y:S02]  /*64e0*/  FADD.FTZ R2, R98, R2 ;  /* 0x0000000262027221 */ /* 0x000fe40000010000 */
[----:B------:R-:W1:Y:S02]  /*64f0*/  LDSM.16.MT88.4 R96, [R202+0x7800] ;  /* 0x00780000ca60783b */ /* 0x000e640000004200 */
[----:B------:R-:W-:Y:S01]  /*6500*/  FADD.FTZ R3, R153, R2 ;  /* 0x0000000299037221 */ /* 0x000fe20000010000 */
[----:B----4-:R-:W-:Y:S01]  /*6510*/  HMMA.16816.F32.BF16 R92, R72, R88, R92 ;  /* 0x00000058485c723c */ /* 0x010fe2000004185c */
[----:B------:R-:W-:Y:S01]  /*6520*/  FADD.FTZ R2, R147, R0 ;  /* 0x0000000093027221 */ /* 0x000fe20000010000 */
[----:B------:R-:W-:Y:S01]  /*6530*/  MOV R0, R235 ;  /* 0x000000eb00007202 */ /* 0x000fe20000000f00 */
[----:B------:R-:W-:Y:S01]  /*6540*/  FADD.FTZ R3, R152, R3 ;  /* 0x0000000398037221 */ /* 0x000fe20000010000 */
[----:B------:R-:W-:Y:S01]  /*6550*/  @P4 SHF.R.U32.HI R0, RZ, c[0x0][0x2cc], R4 ;  /* 0x0000b300ff004a19 */ /* 0x000fe20000011604 */
[----:B------:R-:W-:-:S02]  /*6560*/  FADD.FTZ R2, R148, R2 ;  /* 0x0000000294027221 */ /* 0x000fc40000010000 */
[----:B------:R-:W-:Y:S01]  /*6570*/  FADD.FTZ R3, R35, R3 ;  /* 0x0000000323037221 */ /* 0x000fe20000010000 */
[----:B------:R-:W-:Y:S01]  /*6580*/  IADD3 R0, R0, -c[0x0][0x168], R233 ;  /* 0x80005a0000007a10 */ /* 0x000fe20007ffe0e9 */
[----:B------:R-:W-:Y:S01]  /*6590*/  FADD.FTZ R2, R33, R2 ;  /* 0x0000000221027221 */ /* 0x000fe20000010000 */
[C---:B------:R-:W-:Y:S01]  /*65a0*/  HMMA.16816.F32.BF16 R88, R72.reuse, R90, R16 ;  /* 0x0000005a4858723c */ /* 0x040fe20000041810 */
[----:B------:R-:W-:Y:S01]  /*65b0*/  FADD.FTZ R3, R144, R3 ;  /* 0x0000000390037221 */ /* 0x000fe20000010000 */
[----:B------:R-:W-:Y:S01]  /*65c0*/  SHF.R.S32.HI R5, RZ, 0x1f, R0 ;  /* 0x0000001fff057819 */ /* 0x000fe20000011400 */
[----:B------:R-:W-:Y:S02]  /*65d0*/  FADD.FTZ R2, R69, R2 ;  /* 0x0000000245027221 */ /* 0x000fe40000010000 */
[----:B------:R-:W-:Y:S01]  /*65e0*/  FADD.FTZ R4, R145, R3 ;  /* 0x0000000391047221 */ /* 0x000fe20000010000 */
[----:B------:R-:W-:Y:S01]  /*65f0*/  LEA.HI R5, R5, R0, RZ, 0x7 ;  /* 0x0000000005057211 */ /* 0x000fe200078f38ff */
[----:B------:R-:W-:Y:S01]  /*6600*/  FADD.FTZ R3, R34, R2 ;  /* 0x0000000222037221 */ /* 0x000fe20000010000 */
[----:B------:R-:W-:Y:S01]  /*6610*/  HMMA.16816.F32.BF16 R132, R72, R128, R132 ;  /* 0x000000804884723c */ /* 0x000fe20000041884 */
[----:B------:R-:W-:-:S02]  /*6620*/  FADD.FTZ R2, R146, R4 ;  /* 0x0000000492027221 */ /* 0x000fc40000010000 */
[----:B------:R-:W-:Y:S01]  /*6630*/  FADD.FTZ R0, R70, R3 ;  /* 0x0000000346007221 */ /* 0x000fe20000010000 */
[----:B------:R-:W-:Y:S01]  /*6640*/  SHF.R.S32.HI R3, RZ, 0x7, R5 ;  /* 0x00000007ff037819 */ /* 0x000fe20000011405 */
[----:B------:R-:W-:Y:S02]  /*6650*/  FADD.FTZ R2, R20, R2 ;  /* 0x0000000214027221 */ /* 0x000fe40000010000 */
[----:B------:R-:W-:Y:S01]  /*6660*/  FADD.FTZ R0, R14, R0 ;  /* 0x000000000e007221 */ /* 0x000fe20000010000 */
[----:B-----5:R-:W-:Y:S01]  /*6670*/  IMNMX R16, R234, R3, !PT ;  /* 0x00000003ea107217 */ /* 0x020fe20007800200 */
[----:B------:R-:W-:Y:S01]  /*6680*/  FADD.FTZ R246, R246, R2 ;  /* 0x00000002f6f67221 */ /* 0x000fe20000010000 */
[----:B------:R-:W-:Y:S01]  /*6690*/  HMMA.16816.F32.BF16 R124, R72, R120, R124 ;  /* 0x00000078487c723c */ /* 0x000fe2000004187c */
[----:B------:R-:W-:Y:S01]  /*66a0*/  FADD.FTZ R0, R13, R0 ;  /* 0x000000000d007221 */ /* 0x000fe20000010000 */
[----:B------:R-:W-:Y:S01]  /*66b0*/  ISETP.GE.AND P0, PT, R232, R16, PT ;  /* 0x00000010e800720c */ /* 0x000fe20003f06270 */
[----:B------:R2:W-:Y:S01]  /*66c0*/  STL [R1+0xc], R16 ;  /* 0x00000c1001007387 */ /* 0x0005e20000100800 */
[----:B------:R-:W-:-:S02]  /*66d0*/  FADD.FTZ R246, R21, R246 ;  /* 0x000000f615f67221 */ /* 0x000fc40000010000 */
[----:B------:R-:W-:Y:S02]  /*66e0*/  FADD.FTZ R0, R7, R0 ;  /* 0x0000000007007221 */ /* 0x000fe40000010000 */
[----:B------:R-:W-:Y:S01]  /*66f0*/  HMMA.16816.F32.BF16 R116, R72, R112, R116 ;  /* 0x000000704874723c */ /* 0x000fe20000041874 */
[----:B------:R-:W-:Y:S02]  /*6700*/  FADD.FTZ R246, R15, R246 ;  /* 0x000000f60ff67221 */ /* 0x000fe40000010000 */
[----:B------:R-:W-:-:S05]  /*6710*/  FADD.FTZ R0, R6, R0 ;  /* 0x0000000006007221 */ /* 0x000fca0000010000 */
[----:B------:R2:W-:Y:S01]  /*6720*/  STL [R1], R0 ;  /* 0x0000000001007387 */ /* 0x0005e20000100800 */
[C---:B-1----:R-:W-:Y:S08]  /*6730*/  HMMA.16816.F32.BF16 R100, R72.reuse, R96, R100 ;  /* 0x000000604864723c */ /* 0x042ff00000041864 */
        /* <DEDUP_REMOVED lines=9> */
[----:B------:R-:W-:Y:S01]  /*67d0*/  HMMA.16816.F32.BF16 R72, R72, R10, R36 ;  /* 0x0000000a4848723c */ /* 0x000fe20000041824 */
[----:B------:R-:W-:Y:S01]  /*67e0*/  @!UPT UIADD3 URZ, URZ, URZ, URZ ;  /* 0x0000003f3f3ff290 */ /* 0x000fe2000fffe03f */
[----:B------:R-:W-:Y:S11]  /*67f0*/  @!P0 BRA `(.L_x_81) ;  /* 0x00004d5000008947 */ /* 0x000ff60003800000 */
[----:B--2---:R-:W-:Y:S02]  /*6800*/  MOV R70, R12 ;  /* 0x0000000c00467202 */ /* 0x004fe40000000f00 */
[----:B------:R-:W-:-:S02]  /*6810*/  MOV R69, R68 ;  /* 0x0000004400457202 */ /* 0x000fc40000000f00 */
[----:B------:R-:W-:-:S07]  /*6820*/  MOV R240, R232 ;  /* 0x000000e800f07202 */ /* 0x000fce0000000f00 */
.L_x_92:
[----:B------:R-:W2:Y:S01]  /*6830*/  LDL R0, [R1+0x4] ;  /* 0x0000040001007983 */ /* 0x000ea20000100800 */
[----:B------:R-:W-:Y:S04]  /*6840*/  DEPBAR.LE SB0, 0x0 ;  /* 0x000080000000791a */ /* 0x000fe80000000000 */
[----:B------:R-:W-:Y:S01]  /*6850*/  WARPSYNC 0xffffffff ;  /* 0xffffffff00007948 */ /* 0x000fe20003800000 */
[----:B------:R-:W-:Y:S06]  /*6860*/  BAR.SYNC.DEFER_BLOCKING 0x0 ;  /* 0x0000000000007b1d */ /* 0x000fec0000010000 */
[----:B------:R1:W3:Y:S01]  /*6870*/  LDSM.16.M88.4 R8, [R71] ;  /* 0x000000004708783b */ /* 0x0002e20000000200 */
[----:B------:R-:W-:Y:S03]  /*6880*/  BSSY B0, `(.L_x_82) ;  /* 0x0000058000007945 */ /* 0x000fe60003800000 */
[----:B------:R1:W4:Y:S04]  /*6890*/  LDSM.16.M88.4 R16, [R71+0x800] ;  /* 0x000800004710783b */ /* 0x0003280000000200 */
[----:B------:R1:W1:Y:S04]  /*68a0*/  LDSM.16.M88.4 R24, [R71+0x1000] ;  /* 0x001000004718783b */ /* 0x0002680000000200 */
[----:B------:R1:W1:Y:S04]  /*68b0*/  LDSM.16.M88.4 R32, [R71+0x1800] ;  /* 0x001800004720783b */ /* 0x0002680000000200 */
[----:B------:R1:W1:Y:S04]  /*68c0*/  LDSM.16.M88.4 R40, [R71+0x2000] ;  /* 0x002000004728783b */ /* 0x0002680000000200 */
        /* <DEDUP_REMOVED lines=8> */
[----:B------:R1:W1:Y:S04]  /*6950*/  LDSM.16.M88.4 R164, [R220] ;  /* 0x00000000dca4783b */ /* 0x0002680000000200 */
[----:B------:R1:W1:Y:S04]  /*6960*/  LDSM.16.M88.4 R168, [R221] ;  /* 0x00000000dda8783b */ /* 0x0002680000000200 */
[----:B------:R1:W1:Y:S01]  /*6970*/  LDSM.16.M88.4 R172, [R222] ;  /* 0x00000000deac783b */ /* 0x0002620000000200 */
[----:B--2---:R-:W-:Y:S11]  /*6980*/  ISETP.GT.AND P0, PT, R0, R240, PT ;  /* 0x000000f00000720c */ /* 0x004ff60003f04270 */
[----:B------:R-:W-:Y:S02]  /*6990*/  @!UPT UIADD3 URZ, URZ, URZ, URZ ;  /* 0x0000003f3f3ff290 */ /* 0x000fe4000fffe03f */
[----:B------:R-:W-:-:S05]  /*69a0*/  @P0 BRA `(.L_x_83) ;  /* 0x0000045000000947 */ /* 0x000fca0003800000 */
[----:B-1-34-:R-:W-:Y:S01]  /*69b0*/  IMAD.WIDE.U32 R2, R239, c[0x0][0x208], RZ ;  /* 0x00008200ef027a25 */ /* 0x01afe200078e00ff */
[----:B------:R-:W-:Y:S01]  /*69c0*/  SHF.R.S32.HI R0, RZ, 0x1f, R239 ;  /* 0x0000001fff007819 */ /* 0x000fe200000114ef */
[----:B------:R-:W2:Y:S02]  /*69d0*/  LDL.64 R6, [R1+0x28] ;  /* 0x0000280001067983 */ /* 0x000ea40000100a00 */
[----:B------:R-:W-:Y:S02]  /*69e0*/  IMAD.SHL.U32 R21, R242, 0x2, RZ ;  /* 0x00000002f2157824 */ /* 0x000fe400078e00ff */
[----:B------:R-:W-:Y:S02]  /*69f0*/  IMAD R0, R0, c[0x0][0x208], RZ ;  /* 0x0000820000007a24 */ /* 0x000fe400078e02ff */
[----:B------:R-:W3:Y:S01]  /*6a00*/  LDL R5, [R1+0x38] ;  /* 0x0000380001057983 */ /* 0x000ee20000100800 */
[----:B------:R-:W-:Y:S02]  /*6a10*/  IMAD.SHL.U32 R20, R241, 0x2, RZ ;  /* 0x00000002f1147824 */ /* 0x000fe400078e00ff */
[----:B------:R-:W-:Y:S04]  /*6a20*/  IMAD R0, R239, c[0x0][0x20c], R0 ;  /* 0x00008300ef007a24 */ /* 0x000fe800078e0200 */
[----:B------:R-:W-:Y:S01]  /*6a30*/  IMAD.IADD R3, R3, 0x1, R0 ;  /* 0x0000000103037824 */ /* 0x000fe200078e0200 */
[----:B------:R-:W-:Y:S03]  /*6a40*/  SHF.R.S32.HI R0, RZ, 0x1f, R238 ;  /* 0x0000001fff007819 */ /* 0x000fe600000114ee */
[----:B------:R-:W-:Y:S04]  /*6a50*/  IMAD.WIDE.U32 R2, R238, c[0x0][0x218], R2 ;  /* 0x00008600ee027a25 */ /* 0x000fe800078e0002 */
[----:B------:R-:W-:Y:S04]  /*6a60*/  IMAD R4, R0, c[0x0][0x218], RZ ;  /* 0x0000860000047a24 */ /* 0x000fe800078e02ff */
[----:B------:R-:W-:Y:S01]  /*6a70*/  IMAD R4, R238, c[0x0][0x21c], R4 ;  /* 0x00008700ee047a24 */ /* 0x000fe200078e0204 */
[----:B--2---:R-:W-:Y:S02]  /*6a80*/  IADD3 R0, P0, R6, R2, RZ ;  /* 0x0000000206007210 */ /* 0x004fe40007f1e0ff */
[----:B------:R-:W-:Y:S02]  /*6a90*/  SHF.R.S32.HI R6, RZ, 0x1f, R242 ;  /* 0x0000001fff067819 */ /* 0x000fe400000114f2 */
[----:B---3--:R-:W-:Y:S02]  /*6aa0*/  IADD3.X R2, R5, R3, R4, P0, !PT ;  /* 0x0000000305027210 */ /* 0x008fe400007fe404 */
[C---:B------:R-:W-:Y:S02]  /*6ab0*/  LEA R4, P0, R0.reuse, c[0x0][0x1f8], 0x1 ;  /* 0x00007e0000047a11 */ /* 0x040fe400078008ff */
[----:B------:R-:W-:Y:S02]  /*6ac0*/  SHF.R.S32.HI R5, RZ, 0x1f, R241 ;  /* 0x0000001fff057819 */ /* 0x000fe400000114f1 */
[----:B------:R-:W-:Y:S02]  /*6ad0*/  LEA.HI.X R0, R0, c[0x0][0x1fc], R2, 0x1, P0 ;  /* 0x00007f0000007a11 */ /* 0x000fe400000f0c02 */
[----:B------:R-:W-:Y:S02]  /*6ae0*/  SHF.L.U64.HI R6, R242, 0x1, R6 ;  /* 0x00000001f2067819 */ /* 0x000fe40000010206 */
[----:B------:R-:W-:Y:S01]  /*6af0*/  SHF.L.U64.HI R5, R241, 0x1, R5 ;  /* 0x00000001f1057819 */ /* 0x000fe20000010205 */
[----:B------:R-:W-:-:S05]  /*6b00*/  BRA.DIV ~URZ, `(.L_x_84) ;  /* 0x0000b9327f007947 */ /* 0x000fca000b800000 */
[----:B------:R1:W2:Y:S02]  /*6b10*/  SHFL.IDX PT, R7, R0, RZ, 0x181f ;  /* 0x00181fff00077589 */ /* 0x0002a400000e0000 */
.L_x_119:
[----:B------:R-:W-:-:S05]  /*6b20*/  BRA.DIV ~URZ, `(.L_x_85) ;  /* 0x0000b9827f007947 */ /* 0x000fca000b800000 */
[----:B------:R-:W3:Y:S01]  /*6b30*/  SHFL.IDX PT, R14, R4, RZ, 0x181f ;  /* 0x00181fff040e7589 */ /* 0x000ee200000e0000 */
[----:B------:R-:W-:Y:S02]  /*6b40*/  ISETP.GE.AND P2, PT, R241, c[0x0][0x1d4], PT ;  /* 0x00007500f1007a0c */ /* 0x000fe40003f46270 */
[CC--:B---3--:R-:W-:Y:S02]  /*6b50*/  IADD3 R2, P0, R14.reuse, R20.reuse, RZ ;  /* 0x000000140e027210 */ /* 0x0c8fe40007f1e0ff */
[-C--:B------:R-:W-:Y:S03]  /*6b60*/  IADD3 R14, P5, R14, R21.reuse, RZ ;  /* 0x000000150e0e7210 */ /* 0x080fe60007fbe0ff */
[C-C-:B--2---:R-:W-:Y:S01]  /*6b70*/  IMAD.X R3, R7.reuse, 0x1, R5.reuse, P0 ;  /* 0x0000000107037824 */ /* 0x144fe200000e0605 */
[----:B------:R-:W-:Y:S01]  /*6b80*/  ISETP.GE.AND P0, PT, R242, c[0x0][0x1d4], PT ;  /* 0x00007500f2007a0c */ /* 0x000fe20003f06270 */
[--C-:B------:R-:W-:Y:S02]  /*6b90*/  IMAD.X R15, R7, 0x1, R6.reuse, P5 ;  /* 0x00000001070f7824 */ /* 0x100fe400028e0606 */
[----:B------:R-:W-:Y:S04]  /*6ba0*/  SHFL.IDX PT, R7, R4, 0x2, 0x181f ;  /* 0x00581f0004077f89 */ /* 0x000fe800000e0000 */
[----:B------:R-:W-:Y:S01]  /*6bb0*/  @!PT LDS RZ, [RZ] ;  /* 0x00000000fffff984 */ /* 0x000fe20000000800 */
[----:B------:R2:W-:Y:S06]  /*6bc0*/  LDGSTS.E.BYPASS.LTC128B.128 [R227+0x100], [R2.64], !P2 ;  /* 0x0010000002e37fae */ /* 0x0005ec000d101d46 */
[----:B------:R3:W-:Y:S04]  /*6bd0*/  LDGSTS.E.BYPASS.LTC128B.128 [R227+0x4100], [R14.64], !P0 ;  /* 0x041000000ee37fae */ /* 0x0007e8000c101d46 */
[----:B--2---:R-:W2:Y:S04]  /*6be0*/  SHFL.IDX PT, R2, R4, 0x1, 0x181f ;  /* 0x00381f0004027f89 */ /* 0x004ea800000e0000 */
[----:B------:R-:W4:Y:S04]  /*6bf0*/  SHFL.IDX PT, R3, R0, 0x1, 0x181f ;  /* 0x00381f0000037f89 */ /* 0x000f2800000e0000 */
[----:B------:R-:W-:Y:S01]  /*6c00*/  SHFL.IDX PT, R4, R4, 0x3, 0x181f ;  /* 0x00781f0004047f89 */ /* 0x000fe200000e0000 */
[CC--:B--2---:R-:W-:Y:S02]  /*6c10*/  IADD3 R12, P6, R2.reuse, R20.reuse, RZ ;  /* 0x00000014020c7210 */ /* 0x0c4fe40007fde0ff */
[-C--:B------:R-:W-:Y:S03]  /*6c20*/  IADD3 R2, P5, R2, R21.reuse, RZ ;  /* 0x0000001502027210 */ /* 0x080fe60007fbe0ff */
[C-C-:B----4-:R-:W-:Y:S02]  /*6c30*/  IMAD.X R13, R3.reuse, 0x1, R5.reuse, P6 ;  /* 0x00000001030d7824 */ /* 0x150fe400030e0605 */
[--C-:B------:R-:W-:Y:S03]  /*6c40*/  IMAD.X R3, R3, 0x1, R6.reuse, P5 ;  /* 0x0000000103037824 */ /* 0x100fe600028e0606 */
[----:B------:R2:W-:Y:S04]  /*6c50*/  LDGSTS.E.BYPASS.LTC128B.128 [R227+0x1100], [R12.64], !P2 ;  /* 0x011000000ce37fae */ /* 0x0005e8000d101d46 */
[----:B------:R4:W-:Y:S04]  /*6c60*/  LDGSTS.E.BYPASS.LTC128B.128 [R227+0x5100], [R2.64], !P0 ;  /* 0x0510000002e37fae */ /* 0x0009e8000c101d46 */
[----:B--2---:R-:W2:Y:S04]  /*6c70*/  SHFL.IDX PT, R12, R0, 0x2, 0x181f ;  /* 0x00581f00000c7f89 */ /* 0x004ea800000e0000 */
[----:B-1----:R-:W1:Y:S01]  /*6c80*/  SHFL.IDX PT, R0, R0, 0x3, 0x181f ;  /* 0x00781f0000007f89 */ /* 0x002e6200000e0000 */
[C---:B----4-:R-:W-:Y:S05]  /*6c90*/  IADD3 R2, P5, R7.reuse, R20, RZ ;  /* 0x0000001407027210 */ /* 0x050fea0007fbe0ff */
[C---:B--2---:R-:W-:Y:S05]  /*6ca0*/  IMAD.X R3, R12.reuse, 0x1, R5, P5 ;  /* 0x000000010c037824 */ /* 0x044fea00028e0605 */
[----:B------:R2:W-:Y:S02]  /*6cb0*/  LDGSTS.E.BYPASS.LTC128B.128 [R227+0x2100], [R2.64], !P2 ;  /* 0x0210000002e37fae */ /* 0x0005e4000d101d46 */
[----:B--2---:R-:W-:Y:S02]  /*6cc0*/  IADD3 R2, P5, R7, R21, RZ ;  /* 0x0000001507027210 */ /* 0x004fe40007fbe0ff */
[----:B------:R-:W-:Y:S03]  /*6cd0*/  SEL R7, RZ, 0x10, P2 ;  /* 0x00000010ff077807 */ /* 0x000fe60001000000 */
[----:B------:R-:W-:Y:S01]  /*6ce0*/  IMAD.X R3, R12, 0x1, R6, P5 ;  /* 0x000000010c037824 */ /* 0x000fe200028e0606 */
[----:B------:R-:W-:Y:S04]  /*6cf0*/  SEL R12, RZ, 0x10, P0 ;  /* 0x00000010ff0c7807 */ /* 0x000fe80000000000 */
[----:B------:R3:W-:Y:S03]  /*6d00*/  LDGSTS.E.BYPASS.LTC128B.128 [R227+0x6100], [R2.64], !P0 ;  /* 0x0610000002e37fae */ /* 0x0007e6000c101d46 */
.L_x_120:
[C---:B-1----:R-:W-:Y:S02]  /*6d10*/  ISETP.NE.U32.AND P5, PT, R7.reuse, RZ, PT ;  /* 0x000000ff0700720c */ /* 0x042fe40003fa5070 */
[----:B------:R-:W-:Y:S04]  /*6d20*/  IADD3 R7, -R7, 0x10, RZ ;  /* 0x0000001007077810 */ /* 0x000fe80007ffe1ff */
[----:B------:R-:W-:Y:S04]  /*6d30*/  LOP3.LUT R7, R7, 0xf, RZ, 0xc0, !PT ;  /* 0x0000000f07077812 */ /* 0x000fe800078ec0ff */
[----:B---3--:R-:W-:Y:S04]  /*6d40*/  IADD3 R2, P2, P0, R7, R4, R20 ;  /* 0x0000000407027210 */ /* 0x008fe8000785e014 */
[----:B------:R-:W-:Y:S05]  /*6d50*/  IADD3.X R3, RZ, R0, R5, P2, P0 ;  /* 0x00000000ff037210 */ /* 0x000fea00017e0405 */
[----:B------:R-:W-:Y:S01]  /*6d60*/  @!PT LDS RZ, [RZ] ;  /* 0x00000000fffff984 */ /* 0x000fe20000000800 */
[----:B------:R-:W-:Y:S01]  /*6d70*/  @!PT LDS RZ, [RZ] ;  /* 0x00000000fffff984 */ /* 0x000fe20000000800 */
[----:B------:R-:W-:Y:S01]  /*6d80*/  @!PT LDS RZ, [RZ] ;  /* 0x00000000fffff984 */ /* 0x000fe20000000800 */
[----:B------:R1:W-:Y:S01]  /*6d90*/  LDGSTS.E.BYPASS.LTC128B.128.ZFILL [R227+0x3100], [R2.64], P5 ;  /* 0x0310000002e37fae */ /* 0x0003e2000a941d46 */
[C---:B------:R-:W-:Y:S02]  /*6da0*/  ISETP.NE.U32.AND P5, PT, R12.reuse, RZ, PT ;  /* 0x000000ff0c00720c */ /* 0x040fe40003fa5070 */
[----:B------:R-:W-:Y:S04]  /*6db0*/  IADD3 R12, -R12, 0x10, RZ ;  /* 0x000000100c0c7810 */ /* 0x000fe80007ffe1ff */
[----:B------:R-:W-:Y:S04]  /*6dc0*/  LOP3.LUT R12, R12, 0xf, RZ, 0xc0, !PT ;  /* 0x0000000f0c0c7812 */ /* 0x000fe800078ec0ff */
[----:B-1----:R-:W-:Y:S04]  /*6dd0*/  IADD3 R2, P2, P0, R12, R4, R21 ;  /* 0x000000040c027210 */ /* 0x002fe8000785e015 */
[----:B------:R-:W-:Y:S05]  /*6de0*/  IADD3.X R3, RZ, R0, R6, P2, P0 ;  /* 0x00000000ff037210 */ /* 0x000fea00017e0406 */
[----:B------:R1:W-:Y:S04]  /*6df0*/  LDGSTS.E.BYPASS.LTC128B.128.ZFILL [R227+0x7100], [R2.64], P5 ;  /* 0x0710000002e37fae */ /* 0x0003e8000a941d46 */
.L_x_83:
[----:B-1-34-:R-:W-:Y:S05]  /*6e00*/  BSYNC B0 ;  /* 0x0000000000007941 */ /* 0x01afea0003800000 */
.L_x_82:
[----:B------:R-:W0:Y:S01]  /*6e10*/  LDGDEPBAR ;  /* 0x00000000000079af */ /* 0x000e220000000000 */
[----:B------:R-:W-:Y:S01]  /*6e20*/  WARPSYNC 0xffffffff ;  /* 0xffffffff00007948 */ /* 0x000fe20003800000 */
[C---:B------:R-:W-:Y:S01]  /*6e30*/  HMMA.16816.F32.BF16 R4, R136.reuse, R8, RZ ;  /* 0x000000088804723c */ /* 0x040fe200000418ff */
[----:B------:R-:W-:Y:S05]  /*6e40*/  BSSY B0, `(.L_x_86) ;  /* 0x0000193000007945 */ /* 0x000fea0003800000 */
[----:B------:R-:W2:Y:S02]  /*6e50*/  LDL R0, [R1+0x4] ;  /* 0x0000040001007983 */ /* 0x000ea40000100800 */
[C---:B------:R-:W-:Y:S08]  /*6e60*/  HMMA.16816.F32.BF16 R8, R136.reuse, R10, RZ ;  /* 0x0000000a8808723c */ /* 0x040ff000000418ff */
        /* <DEDUP_REMOVED lines=13> */
[----:B------:R-:W-:Y:S08]  /*6f40*/  HMMA.16816.F32.BF16 R64, R136, R66, RZ ;  /* 0x000000428840723c */ /* 0x000ff000000418ff */
[C---:B------:R-:W-:Y:S08]  /*6f50*/  HMMA.16816.F32.BF16 R4, R140.reuse, R144, R4 ;  /* 0x000000908c04723c */ /* 0x040ff00000041804 */
[C---:B------:R-:W-:Y:S01]  /*6f60*/  HMMA.16816.F32.BF16 R8, R140.reuse, R146, R8 ;  /* 0x000000928c08723c */ /* 0x040fe20000041808 */
[----:B------:R-:W1:Y:S07]  /*6f70*/  LDSM.16.M88.4 R144, [R201] ;  /* 0x00000000c990783b */ /* 0x000e6e0000000200 */
[C---:B------:R-:W-:Y:S08]  /*6f80*/  HMMA.16816.F32.BF16 R12, R140.reuse, R148, R12 ;  /* 0x000000948c0c723c */ /* 0x040ff0000004180c */
[C---:B------:R-:W-:Y:S01]  /*6f90*/  HMMA.16816.F32.BF16 R16, R140.reuse, R150, R16 ;  /* 0x000000968c10723c */ /* 0x040fe20000041810 */
[----:B------:R-:W3:Y:S07]  /*6fa0*/  LDSM.16.M88.4 R148, [R201+0x800] ;  /* 0x00080000c994783b */ /* 0x000eee0000000200 */
[C---:B------:R-:W-:Y:S08]  /*6fb0*/  HMMA.16816.F32.BF16 R20, R140.reuse, R152, R20 ;  /* 0x000000988c14723c */ /* 0x040ff00000041814 */
[C---:B------:R-:W-:Y:S01]  /*6fc0*/  HMMA.16816.F32.BF16 R24, R140.reuse, R154, R24 ;  /* 0x0000009a8c18723c */ /* 0x040fe20000041818 */
[----:B------:R-:W4:Y:S07]  /*6fd0*/  LDSM.16.M88.4 R152, [R201+0x1000] ;  /* 0x00100000c998783b */ /* 0x000f2e0000000200 */
        /* <DEDUP_REMOVED lines=11> */
[----:B------:R-:W-:Y:S07]  /*7090*/  LDSM.16.M88.4 R168, [R200+-0x3000] ;  /* 0xffd00000c8a8783b */ /* 0x000fee0000000200 */
[C---:B------:R-:W-:Y:S08]  /*70a0*/  HMMA.16816.F32.BF16 R60, R140.reuse, R172, R60 ;  /* 0x000000ac8c3c723c */ /* 0x040ff0000004183c */
[----:B------:R-:W-:Y:S08]  /*70b0*/  HMMA.16816.F32.BF16 R64, R140, R174, R64 ;  /* 0x000000ae8c40723c */ /* 0x000ff00000041840 */
[C---:B-1----:R-:W-:Y:S08]  /*70c0*/  HMMA.16816.F32.BF16 R4, R176.reuse, R144, R4 ;  /* 0x00000090b004723c */ /* 0x042ff00000041804 */
[C---:B------:R-:W-:Y:S01]  /*70d0*/  HMMA.16816.F32.BF16 R8, R176.reuse, R146, R8 ;  /* 0x00000092b008723c */ /* 0x040fe20000041808 */
[----:B------:R-:W1:Y:S07]  /*70e0*/  LDSM.16.M88.4 R144, [R201+0x3000] ;  /* 0x00300000c990783b */ /* 0x000e6e0000000200 */
[C---:B---3--:R-:W-:Y:S08]  /*70f0*/  HMMA.16816.F32.BF16 R12, R176.reuse, R148, R12 ;  /* 0x00000094b00c723c */ /* 0x048ff0000004180c */
[C---:B------:R-:W-:Y:S01]  /*7100*/  HMMA.16816.F32.BF16 R16, R176.reuse, R150, R16 ;  /* 0x00000096b010723c */ /* 0x040fe20000041810 */
[----:B------:R-:W3:Y:S07]  /*7110*/  LDSM.16.M88.4 R148, [R201+0x3800] ;  /* 0x00380000c994783b */ /* 0x000eee0000000200 */
[C---:B----4-:R-:W-:Y:S08]  /*7120*/  HMMA.16816.F32.BF16 R20, R176.reuse, R152, R20 ;  /* 0x00000098b014723c */ /* 0x050ff00000041814 */
[C---:B------:R-:W-:Y:S01]  /*7130*/  HMMA.16816.F32.BF16 R24, R176.reuse, R154, R24 ;  /* 0x0000009ab018723c */ /* 0x040fe20000041818 */
[----:B------:R-:W4:Y:S07]  /*7140*/  LDSM.16.M88.4 R152, [R200+-0x4000] ;  /* 0xffc00000c898783b */ /* 0x000f2e0000000200 */
[C---:B-----5:R-:W-:Y:S03]  /*7150*/  HMMA.16816.F32.BF16 R28, R176.reuse, R156, R28 ;  /* 0x0000009cb01c723c */ /* 0x060fe6000004181c */
[----:B--2---:R-:W-:Y:S05]  /*7160*/  ISETP.GT.AND P0, PT, R240, R0, PT ;  /* 0x00000000f000720c */ /* 0x004fea0003f04270 */
[C---:B------:R-:W-:Y:S01]  /*7170*/  HMMA.16816.F32.BF16 R32, R176.reuse, R158, R32 ;  /* 0x0000009eb020723c */ /* 0x040fe20000041820 */
[----:B------:R-:W2:Y:S07]  /*7180*/  LDSM.16.M88.4 R156, [R200+-0x3800] ;  /* 0xffc80000c89c783b */ /* 0x000eae0000000200 */
[C---:B------:R-:W-:Y:S08]  /*7190*/  HMMA.16816.F32.BF16 R36, R176.reuse, R160, R36 ;  /* 0x000000a0b024723c */ /* 0x040ff00000041824 */
[C---:B------:R-:W-:Y:S01]  /*71a0*/  HMMA.16816.F32.BF16 R40, R176.reuse, R162, R40 ;  /* 0x000000a2b028723c */ /* 0x040fe20000041828 */
[----:B------:R-:W5:Y:S07]  /*71b0*/  LDSM.16.M88.4 R160, [R200+-0x2800] ;  /* 0xffd80000c8a0783b */ /* 0x000f6e0000000200 */
[C---:B------:R-:W-:Y:S08]  /*71c0*/  HMMA.16816.F32.BF16 R44, R176.reuse, R164, R44 ;  /* 0x000000a4b02c723c */ /* 0x040ff0000004182c */
[C---:B------:R-:W-:Y:S01]  /*71d0*/  HMMA.16816.F32.BF16 R48, R176.reuse, R166, R48 ;  /* 0x000000a6b030723c */ /* 0x040fe20000041830 */
[----:B------:R-:W2:Y:S07]  /*71e0*/  LDSM.16.M88.4 R164, [R200+-0x2000] ;  /* 0xffe00000c8a4783b */ /* 0x000eae0000000200 */
[C---:B-1----:R-:W-:Y:S08]  /*71f0*/  HMMA.16816.F32.BF16 R52, R176.reuse, R144, R52 ;  /* 0x00000090b034723c */ /* 0x042ff00000041834 */
[C---:B------:R-:W-:Y:S01]  /*7200*/  HMMA.16816.F32.BF16 R56, R176.reuse, R146, R56 ;  /* 0x00000092b038723c */ /* 0x040fe20000041838 */
[----:B------:R-:W1:Y:S07]  /*7210*/  LDSM.16.M88.4 R144, [R200+-0x1800] ;  /* 0xffe80000c890783b */ /* 0x000e6e0000000200 */
[C---:B---3--:R-:W-:Y:S08]  /*7220*/  HMMA.16816.F32.BF16 R60, R176.reuse, R148, R60 ;  /* 0x00000094b03c723c */ /* 0x048ff0000004183c */
[----:B------:R-:W-:Y:S01]  /*7230*/  HMMA.16816.F32.BF16 R64, R176, R150, R64 ;  /* 0x00000096b040723c */ /* 0x000fe20000041840 */
[----:B------:R-:W3:Y:S07]  /*7240*/  LDSM.16.M88.4 R148, [R200+-0x1000] ;  /* 0xfff00000c894783b */ /* 0x000eee0000000200 */
[C---:B----4-:R-:W-:Y:S08]  /*7250*/  HMMA.16816.F32.BF16 R4, R180.reuse, R152, R4 ;  /* 0x00000098b404723c */ /* 0x050ff00000041804 */
[C---:B------:R-:W-:Y:S01]  /*7260*/  HMMA.16816.F32.BF16 R8, R180.reuse, R154, R8 ;  /* 0x0000009ab408723c */ /* 0x040fe20000041808 */
[----:B------:R-:W4:Y:S07]  /*7270*/  LDSM.16.M88.4 R152, [R200+-0x800] ;  /* 0xfff80000c898783b */ /* 0x000f2e0000000200 */
[C---:B--2---:R-:W-:Y:S08]  /*7280*/  HMMA.16816.F32.BF16 R12, R180.reuse, R156, R12 ;  /* 0x0000009cb40c723c */ /* 0x044ff0000004180c */
[C---:B------:R-:W-:Y:S01]  /*7290*/  HMMA.16816.F32.BF16 R16, R180.reuse, R158, R16 ;  /* 0x0000009eb410723c */ /* 0x040fe20000041810 */
[----:B------:R-:W2:Y:S07]  /*72a0*/  LDSM.16.M88.4 R156, [R71+0x4000] ;  /* 0x00400000479c783b */ /* 0x000eae0000000200 */
[C---:B------:R-:W-:Y:S08]  /*72b0*/  HMMA.16816.F32.BF16 R20, R180.reuse, R168, R20 ;  /* 0x000000a8b414723c */ /* 0x040ff00000041814 */
[C---:B------:R-:W-:Y:S01]  /*72c0*/  HMMA.16816.F32.BF16 R24, R180.reuse, R170, R24 ;  /* 0x000000aab418723c */ /* 0x040fe20000041818 */
[----:B------:R-:W-:Y:S07]  /*72d0*/  LDSM.16.M88.4 R168, [R71+0x5000] ;  /* 0x0050000047a8783b */ /* 0x000fee0000000200 */
[C---:B-----5:R-:W-:Y:S08]  /*72e0*/  HMMA.16816.F32.BF16 R28, R180.reuse, R160, R28 ;  /* 0x000000a0b41c723c */ /* 0x060ff0000004181c */
[C---:B------:R-:W-:Y:S01]  /*72f0*/  HMMA.16816.F32.BF16 R32, R180.reuse, R162, R32 ;  /* 0x000000a2b420723c */ /* 0x040fe20000041820 */
[----:B------:R-:W5:Y:S07]  /*7300*/  LDSM.16.M88.4 R160, [R71+0x4800] ;  /* 0x0048000047a0783b */ /* 0x000f6e0000000200 */
[C---:B------:R-:W-:Y:S08]  /*7310*/  HMMA.16816.F32.BF16 R36, R180.reuse, R164, R36 ;  /* 0x000000a4b424723c */ /* 0x040ff00000041824 */
[C---:B------:R-:W-:Y:S01]  /*7320*/  HMMA.16816.F32.BF16 R40, R180.reuse, R166, R40 ;  /* 0x000000a6b428723c */ /* 0x040fe20000041828 */
[----:B------:R-:W2:Y:S07]  /*7330*/  LDSM.16.M88.4 R164, [R71+0x5800] ;  /* 0x0058000047a4783b */ /* 0x000eae0000000200 */
[C---:B-1----:R-:W-:Y:S08]  /*7340*/  HMMA.16816.F32.BF16 R44, R180.reuse, R144, R44 ;  /* 0x00000090b42c723c */ /* 0x042ff0000004182c */
[C---:B------:R-:W-:Y:S01]  /*7350*/  HMMA.16816.F32.BF16 R48, R180.reuse, R146, R48 ;  /* 0x00000092b430723c */ /* 0x040fe20000041830 */
[----:B------:R-:W1:Y:S07]  /*7360*/  LDSM.16.M88.4 R144, [R71+0x6000] ;  /* 0x006000004790783b */ /* 0x000e6e0000000200 */
[C---:B---3--:R-:W-:Y:S08]  /*7370*/  HMMA.16816.F32.BF16 R52, R180.reuse, R148, R52 ;  /* 0x00000094b434723c */ /* 0x048ff00000041834 */
[C---:B------:R-:W-:Y:S01]  /*7380*/  HMMA.16816.F32.BF16 R56, R180.reuse, R150, R56 ;  /* 0x00000096b438723c */ /* 0x040fe20000041838 */
[----:B------:R-:W3:Y:S07]  /*7390*/  LDSM.16.M88.4 R148, [R71+0x6800] ;  /* 0x006800004794783b */ /* 0x000eee0000000200 */
[C---:B----4-:R-:W-:Y:S08]  /*73a0*/  HMMA.16816.F32.BF16 R60, R180.reuse, R152, R60 ;  /* 0x00000098b43c723c */ /* 0x050ff0000004183c */
[----:B------:R-:W-:Y:S01]  /*73b0*/  HMMA.16816.F32.BF16 R64, R180, R154, R64 ;  /* 0x0000009ab440723c */ /* 0x000fe20000041840 */
[----:B------:R-:W4:Y:S07]  /*73c0*/  LDSM.16.M88.4 R152, [R71+0x7000] ;  /* 0x007000004798783b */ /* 0x000f2e0000000200 */
[C---:B--2---:R-:W-:Y:S08]  /*73d0*/  HMMA.16816.F32.BF16 R4, R184.reuse, R156, R4 ;  /* 0x0000009cb804723c */ /* 0x044ff00000041804 */
[C---:B------:R-:W-:Y:S01]  /*73e0*/  HMMA.16816.F32.BF16 R8, R184.reuse, R158, R8 ;  /* 0x0000009eb808723c */ /* 0x040fe20000041808 */
[----:B------:R-:W2:Y:S07]  /*73f0*/  LDSM.16.M88.4 R156, [R71+0x7800] ;  /* 0x00780000479c783b */ /* 0x000eae0000000200 */
[C---:B-----5:R-:W-:Y:S08]  /*7400*/  HMMA.16816.F32.BF16 R12, R184.reuse, R160, R12 ;  /* 0x000000a0b80c723c */ /* 0x060ff0000004180c */
[C---:B------:R-:W-:Y:S01]  /*7410*/  HMMA.16816.F32.BF16 R16, R184.reuse, R162, R16 ;  /* 0x000000a2b810723c */ /* 0x040fe20000041810 */
[----:B------:R-:W5:Y:S07]  /*7420*/  LDSM.16.M88.4 R160, [R207] ;  /* 0x00000000cfa0783b */ /* 0x000f6e0000000200 */
[C---:B------:R-:W-:Y:S08]  /*7430*/  HMMA.16816.F32.BF16 R20, R184.reuse, R168, R20 ;  /* 0x000000a8b814723c */ /* 0x040ff00000041814 */
[C---:B------:R-:W-:Y:S01]  /*7440*/  HMMA.16816.F32.BF16 R24, R184.reuse, R170, R24 ;  /* 0x000000aab818723c */ /* 0x040fe20000041818 */
[----:B------:R-:W2:Y:S07]  /*7450*/  LDSM.16.M88.4 R168, [R208] ;  /* 0x00000000d0a8783b */ /* 0x000eae0000000200 */
[C---:B------:R-:W-:Y:S08]  /*7460*/  HMMA.16816.F32.BF16 R28, R184.reuse, R164, R28 ;  /* 0x000000a4b81c723c */ /* 0x040ff0000004181c */
[C---:B------:R-:W-:Y:S01]  /*7470*/  HMMA.16816.F32.BF16 R32, R184.reuse, R166, R32 ;  /* 0x000000a6b820723c */ /* 0x040fe20000041820 */
[----:B------:R-:W2:Y:S07]  /*7480*/  LDSM.16.M88.4 R164, [R209] ;  /* 0x00000000d1a4783b */ /* 0x000eae0000000200 */
[C---:B-1----:R-:W-:Y:S08]  /*7490*/  HMMA.16816.F32.BF16 R36, R184.reuse, R144, R36 ;  /* 0x00000090b824723c */ /* 0x042ff00000041824 */
[C---:B------:R-:W-:Y:S01]  /*74a0*/  HMMA.16816.F32.BF16 R40, R184.reuse, R146, R40 ;  /* 0x00000092b828723c */ /* 0x040fe20000041828 */
[----:B------:R-:W1:Y:S07]  /*74b0*/  LDSM.16.M88.4 R144, [R210] ;  /* 0x00000000d290783b */ /* 0x000e6e0000000200 */
[C---:B---3--:R-:W-:Y:S08]  /*74c0*/  HMMA.16816.F32.BF16 R44, R184.reuse, R148, R44 ;  /* 0x00000094b82c723c */ /* 0x048ff0000004182c */
[C---:B------:R-:W-:Y:S01]  /*74d0*/  HMMA.16816.F32.BF16 R48, R184.reuse, R150, R48 ;  /* 0x00000096b830723c */ /* 0x040fe20000041830 */
[----:B------:R-:W3:Y:S07]  /*74e0*/  LDSM.16.M88.4 R148, [R211] ;  /* 0x00000000d394783b */ /* 0x000eee0000000200 */
[C---:B----4-:R-:W-:Y:S08]  /*74f0*/  HMMA.16816.F32.BF16 R52, R184.reuse, R152, R52 ;  /* 0x00000098b834723c */ /* 0x050ff00000041834 */
[C---:B------:R-:W-:Y:S01]  /*7500*/  HMMA.16816.F32.BF16 R56, R184.reuse, R154, R56 ;  /* 0x0000009ab838723c */ /* 0x040fe20000041838 */
[----:B------:R-:W4:Y:S07]  /*7510*/  LDSM.16.M88.4 R152, [R212] ;  /* 0x00000000d498783b */ /* 0x000f2e0000000200 */
[C---:B--2---:R-:W-:Y:S08]  /*7520*/  HMMA.16816.F32.BF16 R60, R184.reuse, R156, R60 ;  /* 0x0000009cb83c723c */ /* 0x044ff0000004183c */
[----:B------:R-:W-:Y:S01]  /*7530*/  HMMA.16816.F32.BF16 R64, R184, R158, R64 ;  /* 0x0000009eb840723c */ /* 0x000fe20000041840 */
[----:B------:R-:W2:Y:S07]  /*7540*/  LDSM.16.M88.4 R156, [R213] ;  /* 0x00000000d59c783b */ /* 0x000eae0000000200 */
[C---:B-----5:R-:W-:Y:S08]  /*7550*/  HMMA.16816.F32.BF16 R4, R188.reuse, R160, R4 ;  /* 0x000000a0bc04723c */ /* 0x060ff00000041804 */
[C---:B------:R-:W-:Y:S01]  /*7560*/  HMMA.16816.F32.BF16 R8, R188.reuse, R162, R8 ;  /* 0x000000a2bc08723c */ /* 0x040fe20000041808 */
[----:B------:R-:W5:Y:S07]  /*7570*/  LDSM.16.M88.4 R160, [R214] ;  /* 0x00000000d6a0783b */ /* 0x000f6e0000000200 */
        /* <DEDUP_REMOVED lines=15> */
[C---:B--2---:R-:W-:Y:S08]  /*7670*/  HMMA.16816.F32.BF16 R52, R188.reuse, R156, R52 ;  /* 0x0000009cbc34723c */ /* 0x044ff00000041834 */
[C---:B------:R-:W-:Y:S01]  /*7680*/  HMMA.16816.F32.BF16 R56, R188.reuse, R158, R56 ;  /* 0x0000009ebc38723c */ /* 0x040fe20000041838 */
[----:B------:R-:W2:Y:S07]  /*7690*/  LDSM.16.M88.4 R156, [R201+0x6800] ;  /* 0x00680000c99c783b */ /* 0x000eae0000000200 */
[C---:B-----5:R-:W-:Y:S08]  /*76a0*/  HMMA.16816.F32.BF16 R60, R188.reuse, R160, R60 ;  /* 0x000000a0bc3c723c */ /* 0x060ff0000004183c */
[----:B------:R-:W-:Y:S01]  /*76b0*/  HMMA.16816.F32.BF16 R64, R188, R162, R64 ;  /* 0x000000a2bc40723c */ /* 0x000fe20000041840 */
[----:B------:R-:W5:Y:S07]  /*76c0*/  LDSM.16.M88.4 R160, [R201+0x7000] ;  /* 0x00700000c9a0783b */ /* 0x000f6e0000000200 */
[C---:B------:R-:W-:Y:S08]  /*76d0*/  HMMA.16816.F32.BF16 R4, R192.reuse, R168, R4 ;  /* 0x000000a8c004723c */ /* 0x040ff00000041804 */
[C---:B------:R-:W-:Y:S01]  /*76e0*/  HMMA.16816.F32.BF16 R8, R192.reuse, R170, R8 ;  /* 0x000000aac008723c */ /* 0x040fe20000041808 */
[----:B------:R-:W2:Y:S07]  /*76f0*/  LDSM.16.M88.4 R168, [R201+0x7800] ;  /* 0x00780000c9a8783b */ /* 0x000eae0000000200 */
[C---:B------:R-:W-:Y:S08]  /*7700*/  HMMA.16816.F32.BF16 R12, R192.reuse, R164, R12 ;  /* 0x000000a4c00c723c */ /* 0x040ff0000004180c */
[C---:B------:R-:W-:Y:S01]  /*7710*/  HMMA.16816.F32.BF16 R16, R192.reuse, R166, R16 ;  /* 0x000000a6c010723c */ /* 0x040fe20000041810 */
[----:B------:R-:W2:Y:S07]  /*7720*/  LDSM.16.M88.4 R164, [R200] ;  /* 0x00000000c8a4783b */ /* 0x000eae0000000200 */
[C---:B-1----:R-:W-:Y:S08]  /*7730*/  HMMA.16816.F32.BF16 R20, R192.reuse, R144, R20 ;  /* 0x00000090c014723c */ /* 0x042ff00000041814 */
[C---:B------:R-:W-:Y:S01]  /*7740*/  HMMA.16816.F32.BF16 R24, R192.reuse, R146, R24 ;  /* 0x00000092c018723c */ /* 0x040fe20000041818 */
[----:B------:R-:W1:Y:S07]  /*7750*/  LDSM.16.M88.4 R144, [R200+0x800] ;  /* 0x00080000c890783b */ /* 0x000e6e0000000200 */
[C---:B---3--:R-:W-:Y:S08]  /*7760*/  HMMA.16816.F32.BF16 R28, R192.reuse, R148, R28 ;  /* 0x00000094c01c723c */ /* 0x048ff0000004181c */
[C---:B------:R-:W-:Y:S08]  /*7770*/  HMMA.16816.F32.BF16 R32, R192.reuse, R150, R32 ;  /* 0x00000096c020723c */ /* 0x040ff00000041820 */
[C---:B----4-:R-:W-:Y:S08]  /*7780*/  HMMA.16816.F32.BF16 R36, R192.reuse, R152, R36 ;  /* 0x00000098c024723c */ /* 0x050ff00000041824 */
[C---:B------:R-:W-:Y:S08]  /*7790*/  HMMA.16816.F32.BF16 R40, R192.reuse, R154, R40 ;  /* 0x0000009ac028723c */ /* 0x040ff00000041828 */
[C---:B--2---:R-:W-:Y:S08]  /*77a0*/  HMMA.16816.F32.BF16 R44, R192.reuse, R156, R44 ;  /* 0x0000009cc02c723c */ /* 0x044ff0000004182c */
[C---:B------:R-:W-:Y:S08]  /*77b0*/  HMMA.16816.F32.BF16 R48, R192.reuse, R158, R48 ;  /* 0x0000009ec030723c */ /* 0x040ff00000041830 */
[C---:B-----5:R-:W-:Y:S08]  /*77c0*/  HMMA.16816.F32.BF16 R52, R192.reuse, R160, R52 ;  /* 0x000000a0c034723c */ /* 0x060ff00000041834 */
[C---:B------:R-:W-:Y:S08]  /*77d0*/  HMMA.16816.F32.BF16 R56, R192.reuse, R162, R56 ;  /* 0x000000a2c038723c */ /* 0x040ff00000041838 */
[C---:B------:R-:W-:Y:S08]  /*77e0*/  HMMA.16816.F32.BF16 R60, R192.reuse, R168, R60 ;  /* 0x000000a8c03c723c */ /* 0x040ff0000004183c */
[----:B------:R-:W-:Y:S08]  /*77f0*/  HMMA.16816.F32.BF16 R64, R192, R170, R64 ;  /* 0x000000aac040723c */ /* 0x000ff00000041840 */
[C---:B------:R-:W-:Y:S08]  /*7800*/  HMMA.16816.F32.BF16 R4, R196.reuse, R164, R4 ;  /* 0x000000a4c404723c */ /* 0x040ff00000041804 */
[C---:B------:R-:W-:Y:S08]  /*7810*/  HMMA.16816.F32.BF16 R8, R196.reuse, R166, R8 ;  /* 0x000000a6c408723c */ /* 0x040ff00000041808 */
[C---:B-1----:R-:W-:Y:S08]  /*7820*/  HMMA.16816.F32.BF16 R12, R196.reuse, R144, R12 ;  /* 0x00000090c40c723c */ /* 0x042ff0000004180c */
[----:B------:R-:W-:Y:S01]  /*7830*/  FMUL.FTZ R4, R4, c[0x0][0x320] ;  /* 0x0000c80004047a20 */ /* 0x000fe20000410000 */
[C---:B------:R-:W-:Y:S03]  /*7840*/  HMMA.16816.F32.BF16 R16, R196.reuse, R146, R16 ;  /* 0x00000092c410723c */ /* 0x040fe60000041810 */
[----:B------:R-:W1:Y:S01]  /*7850*/  MUFU.TANH R231, R4 ;  /* 0x0000000400e77308 */ /* 0x000e620000002400 */
[----:B------:R-:W-:Y:S02]  /*7860*/  FMUL.FTZ R5, R5, c[0x0][0x320] ;  /* 0x0000c80005057a20 */ /* 0x000fe40000410000 */
[----:B------:R-:W-:Y:S02]  /*7870*/  FMUL.FTZ R6, R6, c[0x0][0x320] ;  /* 0x0000c80006067a20 */ /* 0x000fe40000410000 */
[----:B------:R-:W-:Y:S04]  /*7880*/  FMUL.FTZ R7, R7, c[0x0][0x320] ;  /* 0x0000c80007077a20 */ /* 0x000fe80000410000 */
[----:B------:R-:W-:Y:S01]  /*7890*/  FMUL.FTZ R8, R8, c[0x0][0x320] ;  /* 0x0000c80008087a20 */ /* 0x000fe20000410000 */
[----:B------:R-:W2:Y:S01]  /*78a0*/  MUFU.TANH R230, R5 ;  /* 0x0000000500e67308 */ /* 0x000ea20000002400 */
[----:B------:R-:W-:Y:S02]  /*78b0*/  FMUL.FTZ R9, R9, c[0x0][0x320] ;  /* 0x0000c80009097a20 */ /* 0x000fe40000410000 */
[----:B------:R-:W-:Y:S02]  /*78c0*/  FMUL.FTZ R10, R10, c[0x0][0x320] ;  /* 0x0000c8000a0a7a20 */ /* 0x000fe40000410000 */
[----:B------:R-:W-:Y:S02]  /*78d0*/  FMUL.FTZ R11, R11, c[0x0][0x320] ;  /* 0x0000c8000b0b7a20 */ /* 0x000fe40000410000 */
[----:B------:R-:W-:Y:S02]  /*78e0*/  FMUL.FTZ R12, R12, c[0x0][0x320] ;  /* 0x0000c8000c0c7a20 */ /* 0x000fe40000410000 */
        /* <DEDUP_REMOVED lines=11> */
[----:B----4-:R-:W4:Y:S09]  /*79a0*/  LDSM.16.M88.4 R4, [R200+0x1000] ;  /* 0x00100000c804783b */ /* 0x010f320000000200 */
[----:B------:R-:W1:Y:S10]  /*79b0*/  MUFU.TANH R235, R10 ;  /* 0x0000000a00eb7308 */ /* 0x000e740000002400 */
[----:B------:R5:W1:Y:S10]  /*79c0*/  MUFU.TANH R234, R11 ;  /* 0x0000000b00ea7308 */ /* 0x000a740000002400 */
[----:B------:R1:W1:Y:S10]  /*79d0*/  MUFU.TANH R171, R12 ;  /* 0x0000000c00ab7308 */ /* 0x0002740000002400 */
[----:B------:R-:W1:Y:S01]  /*79e0*/  MUFU.TANH R170, R13 ;  /* 0x0000000d00aa7308 */ /* 0x000e620000002400 */
[----:B-----5:R-:W5:Y:S01]  /*79f0*/  LDSM.16.M88.4 R8, [R200+0x1800] ;  /* 0x00180000c808783b */ /* 0x020f620000000200 */
[C---:B----4-:R-:W-:Y:S08]  /*7a00*/  HMMA.16816.F32.BF16 R20, R196.reuse, R4, R20 ;  /* 0x00000004c414723c */ /* 0x050ff00000041814 */
[----:B------:R-:W4:Y:S01]  /*7a10*/  MUFU.TANH R233, R14 ;  /* 0x0000000e00e97308 */ /* 0x000f220000002400 */
[C---:B------:R-:W-:Y:S01]  /*7a20*/  HMMA.16816.F32.BF16 R24, R196.reuse, R6, R24 ;  /* 0x00000006c418723c */ /* 0x040fe20000041818 */
[----:B------:R-:W1:Y:S08]  /*7a30*/  LDSM.16.M88.4 R4, [R200+0x2000] ;  /* 0x00200000c804783b */ /* 0x000e700000000200 */
[----:B------:R-:W1:Y:S06]  /*7a40*/  MUFU.TANH R232, R15 ;  /* 0x0000000f00e87308 */ /* 0x000e6c0000002400 */
[----:B------:R-:W-:Y:S04]  /*7a50*/  FMUL.FTZ R20, R20, c[0x0][0x320] ;  /* 0x0000c80014147a20 */ /* 0x000fe80000410000 */
[----:B------:R-:W1:Y:S01]  /*7a60*/  MUFU.TANH R169, R16 ;  /* 0x0000001000a97308 */ /* 0x000e620000002400 */
[----:B------:R-:W-:Y:S02]  /*7a70*/  FMUL.FTZ R21, R21, c[0x0][0x320] ;  /* 0x0000c80015157a20 */ /* 0x000fe40000410000 */
[----:B------:R-:W-:Y:S02]  /*7a80*/  FMUL.FTZ R22, R22, c[0x0][0x320] ;  /* 0x0000c80016167a20 */ /* 0x000fe40000410000 */
[----:B------:R-:W-:Y:S02]  /*7a90*/  FMUL.FTZ R23, R23, c[0x0][0x320] ;  /* 0x0000c80017177a20 */ /* 0x000fe40000410000 */
[----:B------:R-:W-:Y:S02]  /*7aa0*/  FMUL.FTZ R25, R25, c[0x0][0x320] ;  /* 0x0000c80019197a20 */ /* 0x000fe40000410000 */
[----:B------:R-:W-:Y:S01]  /*7ab0*/  FMUL.FTZ R26, R26, c[0x0][0x320] ;  /* 0x0000c8001a1a7a20 */ /* 0x000fe20000410000 */
[----:B------:R-:W2:Y:S01]  /*7ac0*/  MUFU.TANH R166, R17 ;  /* 0x0000001100a67308 */ /* 0x000ea20000002400 */
[----:B------:R-:W-:Y:S02]  /*7ad0*/  FMUL.FTZ R27, R27, c[0x0][0x320] ;  /* 0x0000c8001b1b7a20 */ /* 0x000fe40000410000 */
[----:B------:R-:W-:Y:S01]  /*7ae0*/  FMUL.FTZ R24, R24, c[0x0][0x320] ;  /* 0x0000c80018187a20 */ /* 0x000fe20000410000 */
[C---:B-----5:R-:W-:Y:S06]  /*7af0*/  HMMA.16816.F32.BF16 R28, R196.reuse, R8, R28 ;  /* 0x00000008c41c723c */ /* 0x060fec000004181c */
[----:B------:R-:W2:Y:S02]  /*7b00*/  MUFU.TANH R228, R18 ;  /* 0x0000001200e47308 */ /* 0x000ea40000002400 */
[C---:B------:R-:W-:Y:S01]  /*7b10*/  HMMA.16816.F32.BF16 R32, R196.reuse, R10, R32 ;  /* 0x0000000ac420723c */ /* 0x040fe20000041820 */
[----:B------:R-:W5:Y:S07]  /*7b20*/  LDSM.16.M88.4 R8, [R200+0x2800] ;  /* 0x00280000c808783b */ /* 0x000f6e0000000200 */
[----:B------:R-:W2:Y:S01]  /*7b30*/  MUFU.TANH R175, R19 ;  /* 0x0000001300af7308 */ /* 0x000ea20000002400 */
[C---:B-1----:R-:W-:Y:S07]  /*7b40*/  HMMA.16816.F32.BF16 R36, R196.reuse, R4, R36 ;  /* 0x00000004c424723c */ /* 0x042fee0000041824 */
[----:B------:R-:W-:Y:S01]  /*7b50*/  FMUL.FTZ R28, R28, c[0x0][0x320] ;  /* 0x0000c8001c1c7a20 */ /* 0x000fe20000410000 */
[C---:B------:R-:W-:Y:S01]  /*7b60*/  HMMA.16816.F32.BF16 R40, R196.reuse, R6, R40 ;  /* 0x00000006c428723c */ /* 0x040fe20000041828 */
[----:B------:R-:W1:Y:S01]  /*7b70*/  MUFU.TANH R163, R20 ;  /* 0x0000001400a37308 */ /* 0x000e620000002400 */
[----:B------:R-:W1:Y:S02]  /*7b80*/  LDSM.16.M88.4 R4, [R200+0x3000] ;  /* 0x00300000c804783b */ /* 0x000e640000000200 */
[----:B------:R-:W-:Y:S02]  /*7b90*/  FMUL.FTZ R29, R29, c[0x0][0x320] ;  /* 0x0000c8001d1d7a20 */ /* 0x000fe40000410000 */
        /* <DEDUP_REMOVED lines=8> */
[----:B------:R-:W2:Y:S01]  /*7c20*/  MUFU.TANH R173, R22 ;  /* 0x0000001600ad7308 */ /* 0x000ea20000002400 */
[----:B------:R-:W-:Y:S01]  /*7c30*/  FMUL.FTZ R37, R37, c[0x0][0x320] ;  /* 0x0000c80025257a20 */ /* 0x000fe20000410000 */
[C---:B-----5:R-:W-:Y:S03]  /*7c40*/  HMMA.16816.F32.BF16 R44, R196.reuse, R8, R44 ;  /* 0x00000008c42c723c */ /* 0x060fe6000004182c */
[----:B------:R-:W-:Y:S02]  /*7c50*/  FMUL.FTZ R43, R43, c[0x0][0x320] ;  /* 0x0000c8002b2b7a20 */ /* 0x000fe40000410000 */
[----:B------:R-:W-:Y:S03]  /*7c60*/  FMUL.FTZ R38, R38, c[0x0][0x320] ;  /* 0x0000c80026267a20 */ /* 0x000fe60000410000 */
[----:B------:R5:W2:Y:S01]  /*7c70*/  MUFU.TANH R151, R43 ;  /* 0x0000002b00977308 */ /* 0x000aa20000002400 */
[C---:B------:R-:W-:Y:S01]  /*7c80*/  HMMA.16816.F32.BF16 R48, R196.reuse, R10, R48 ;  /* 0x0000000ac430723c */ /* 0x040fe20000041830 */
[----:B------:R-:W2:Y:S01]  /*7c90*/  LDSM.16.M88.4 R8, [R200+0x3800] ;  /* 0x00380000c808783b */ /* 0x000ea20000000200 */
[----:B------:R-:W-:Y:S04]  /*7ca0*/  DEPBAR.LE SB0, 0x0 ;  /* 0x000080000000791a */ /* 0x000fe80000000000 */
[----:B------:R-:W-:Y:S02]  /*7cb0*/  FMUL.FTZ R39, R39, c[0x0][0x320] ;  /* 0x0000c80027277a20 */ /* 0x000fe40000410000 */
[----:B------:R-:W-:Y:S01]  /*7cc0*/  FMUL.FTZ R40, R40, c[0x0][0x320] ;  /* 0x0000c80028287a20 */ /* 0x000fe20000410000 */
[----:B------:R2:W2:Y:S01]  /*7cd0*/  MUFU.TANH R172, R23 ;  /* 0x0000001700ac7308 */ /* 0x0004a20000002400 */
[----:B------:R-:W-:Y:S01]  /*7ce0*/  BAR.SYNC.DEFER_BLOCKING 0x0 ;  /* 0x0000000000007b1d */ /* 0x000fe20000010000 */
[C---:B-1----:R-:W-:Y:S05]  /*7cf0*/  HMMA.16816.F32.BF16 R52, R196.reuse, R4, R52 ;  /* 0x00000004c434723c */ /* 0x042fea0000041834 */
        /* <DEDUP_REMOVED lines=13> */
[----:B------:R-:W-:Y:S01]  /*7dd0*/  FMUL.FTZ R51, R51, c[0x0][0x320] ;  /* 0x0000c80033337a20 */ /* 0x000fe20000410000 */
[C---:B--2---:R-:W-:Y:S03]  /*7de0*/  HMMA.16816.F32.BF16 R60, R196.reuse, R8, R60 ;  /* 0x00000008c43c723c */ /* 0x044fe6000004183c */
[----:B------:R-:W-:Y:S02]  /*7df0*/  FMUL.FTZ R52, R52, c[0x0][0x320] ;  /* 0x0000c80034347a20 */ /* 0x000fe40000410000 */
[----:B------:R-:W-:Y:S02]  /*7e00*/  FMUL.FTZ R53, R53, c[0x0][0x320] ;  /* 0x0000c80035357a20 */ /* 0x000fe40000410000 */
[----:B------:R-:W-:Y:S01]  /*7e10*/  FMUL.FTZ R54, R54, c[0x0][0x320] ;  /* 0x0000c80036367a20 */ /* 0x000fe20000410000 */
[----:B------:R2:W1:Y:S01]  /*7e20*/  MUFU.TANH R167, R27 ;  /* 0x0000001b00a77308 */ /* 0x0004620000002400 */
[----:B------:R-:W-:Y:S03]  /*7e30*/  HMMA.16816.F32.BF16 R64, R196, R10, R64 ;  /* 0x0000000ac440723c */ /* 0x000fe60000041840 */
        /* <DEDUP_REMOVED lines=12> */
[----:B-----5:R-:W-:Y:S02]  /*7f00*/  FMUL.FTZ R43, R65, c[0x0][0x320] ;  /* 0x0000c800412b7a20 */ /* 0x020fe40000410000 */
[----:B------:R-:W-:Y:S01]  /*7f10*/  FMUL.FTZ R66, R66, c[0x0][0x320] ;  /* 0x0000c80042427a20 */ /* 0x000fe20000410000 */
[----:B------:R2:W1:Y:S01]  /*7f20*/  MUFU.TANH R165, R30 ;  /* 0x0000001e00a57308 */ /* 0x0004620000002400 */
[----:B------:R-:W-:Y:S09]  /*7f30*/  FMUL.FTZ R67, R67, c[0x0][0x320] ;  /* 0x0000c80043437a20 */ /* 0x000ff20000410000 */
        /* <DEDUP_REMOVED lines=32> */
[----:B------:R-:W1:Y:S10]  /*8140*/  MUFU.TANH R12, R12 ;  /* 0x0000000c000c7308 */ /* 0x000e740000002400 */
[----:B------:R-:W1:Y:S10]  /*8150*/  MUFU.TANH R43, R43 ;  /* 0x0000002b002b7308 */ /* 0x000e740000002400 */
[----:B------:R2:W1:Y:S10]  /*8160*/  MUFU.TANH R150, R66 ;  /* 0x0000004200967308 */ /* 0x0004740000002400 */
[----:B------:R2:W1:Y:S01]  /*8170*/  MUFU.TANH R149, R67 ;  /* 0x0000004300957308 */ /* 0x0004620000002400 */
[----:B------:R-:W-:-:S05]  /*8180*/  @!P0 BRA `(.L_x_87) ;  /* 0x000005e000008947 */ /* 0x000fca0003800000 */
[----:B---34-:R-:W-:Y:S01]  /*8190*/  SHF.R.S32.HI R6, RZ, 0x1f, R242 ;  /* 0x0000001fff067819 */ /* 0x018fe200000114f2 */
[----:B------:R-:W3:Y:S01]  /*81a0*/  LDL R2, [R1+0x10] ;  /* 0x0000100001027983 */ /* 0x000ee20000100800 */
[----:B------:R-:W-:Y:S01]  /*81b0*/  SHF.R.S32.HI R7, RZ, 0x1f, R241 ;  /* 0x0000001fff077819 */ /* 0x000fe200000114f1 */
[----:B------:R-:W-:Y:S01]  /*81c0*/  IMAD.MOV.U32 R238, RZ, RZ, RZ ;  /* 0x000000ffffee7224 */ /* 0x000fe200078e00ff */
[C---:B------:R-:W-:Y:S01]  /*81d0*/  SHF.L.U64.HI R6, R242.reuse, 0x1, R6 ;  /* 0x00000001f2067819 */ /* 0x040fe20000010206 */
[----:B------:R-:W4:Y:S01]  /*81e0*/  LDL.64 R248, [R1+0x20] ;  /* 0x0000200001f87983 */ /* 0x000f220000100a00 */
[----:B-1----:R-:W-:Y:S02]  /*81f0*/  IMAD.SHL.U32 R24, R242, 0x2, RZ ;  /* 0x00000002f2187824 */ /* 0x002fe400078e00ff */
[----:B------:R-:W-:Y:S03]  /*8200*/  IMAD.SHL.U32 R23, R241, 0x2, RZ ;  /* 0x00000002f1177824 */ /* 0x000fe600078e00ff */
[----:B------:R-:W5:Y:S04]  /*8210*/  LDL R247, [R1+0x34] ;  /* 0x0000340001f77983 */ /* 0x000f680000100800 */
[----:B------:R-:W1:Y:S08]  /*8220*/  S2R R243, SR_TID.X ;  /* 0x0000000000f37919 */ /* 0x000e700000002100 */
[----:B--2---:R-:W2:Y:S01]  /*8230*/  LDL.64 R244, [R1+0x18] ;  /* 0x0000180001f47983 */ /* 0x004ea20000100a00 */
[--C-:B-1----:R-:W-:Y:S02]  /*8240*/  SHF.R.S32.HI R0, RZ, 0x1f, R243.reuse ;  /* 0x0000001fff007819 */ /* 0x102fe400000114f3 */
[----:B------:R-:W-:Y:S02]  /*8250*/  SHF.R.S32.HI R3, RZ, 0x1f, R243 ;  /* 0x0000001fff037819 */ /* 0x000fe400000114f3 */
[-C--:B------:R-:W-:Y:S02]  /*8260*/  LEA.HI R0, R0, R243.reuse, RZ, 0x3 ;  /* 0x000000f300007211 */ /* 0x080fe400078f18ff */
[----:B------:R-:W-:Y:S02]  /*8270*/  LEA.HI R3, R3, R243, RZ, 0x3 ;  /* 0x000000f303037211 */ /* 0x000fe400078f18ff */
[----:B------:R-:W-:Y:S02]  /*8280*/  LOP3.LUT R0, R0, 0xfffffff8, RZ, 0xc0, !PT ;  /* 0xfffffff800007812 */ /* 0x000fe400078ec0ff */
[----:B------:R-:W-:Y:S03]  /*8290*/  SHF.R.S32.HI R3, RZ, 0x3, R3 ;  /* 0x00000003ff037819 */ /* 0x000fe60000011403 */
[----:B------:R-:W-:Y:S02]  /*82a0*/  IMAD.IADD R0, R243, 0x1, -R0 ;  /* 0x00000001f3007824 */ /* 0x000fe400078e0a00 */
[----:B------:R-:W2:Y:S02]  /*82b0*/  LDL R243, [R1+0x30] ;  /* 0x0000300001f37983 */ /* 0x000ea40000100800 */
[----:B------:R-:W-:Y:S02]  /*82c0*/  IMAD R0, R0, 0x20, R3 ;  /* 0x0000002000007824 */ /* 0x000fe400078e0203 */
[----:B---3--:R-:W-:Y:S05]  /*82d0*/  IMAD R2, R240, 0x80, R2 ;  /* 0x00000080f0027824 */ /* 0x008fea00078e0202 */
[----:B------:R-:W-:Y:S05]  /*82e0*/  IADD3 R2, R2, -0x80, R0 ;  /* 0xffffff8002027810 */ /* 0x000fea0007ffe000 */
[----:B------:R-:W-:Y:S04]  /*82f0*/  @P3 IMAD.HI.U32 R3, R2, c[0x0][0x2bc], RZ ;  /* 0x0000af0002033a27 */ /* 0x000fe800078e00ff */
[----:B------:R-:W-:Y:S01]  /*8300*/  IMAD.MOV.U32 R0, RZ, RZ, R2 ;  /* 0x000000ffff007224 */ /* 0x000fe200078e0002 */
[----:B------:R-:W-:Y:S04]  /*8310*/  @P3 SHF.R.U32.HI R0, RZ, c[0x0][0x2c0], R3 ;  /* 0x0000b000ff003a19 */ /* 0x000fe80000011603 */
[C---:B----4-:R-:W-:Y:S04]  /*8320*/  @!P1 IADD3 R3, P0, R0.reuse, R248, RZ ;  /* 0x000000f800039210 */ /* 0x050fe80007f1e0ff */
[----:B-----5:R-:W-:Y:S01]  /*8330*/  @!P1 LEA.HI.X.SX32 R5, R0, R247, 0x1, P0 ;  /* 0x000000f700059211 */ /* 0x020fe200000f0eff */
[----:B------:R-:W-:Y:S01]  /*8340*/  IMAD.MOV R0, RZ, RZ, -R0 ;  /* 0x000000ffff007224 */ /* 0x000fe200078e0a00 */
[C---:B------:R-:W-:Y:S03]  /*8350*/  @!P1 LEA R4, P0, R3.reuse, c[0x0][0x2a0], 0x2 ;  /* 0x0000a80003049a11 */ /* 0x040fe600078010ff */
[----:B------:R-:W-:Y:S01]  /*8360*/  IMAD R239, R0, c[0x0][0x2b8], R2 ;  /* 0x0000ae0000ef7a24 */ /* 0x000fe200078e0202 */
[----:B------:R-:W-:Y:S03]  /*8370*/  @!P1 LEA.HI.X R5, R3, c[0x0][0x2a4], R5, 0x2, P0 ;  /* 0x0000a90003059a11 */ /* 0x000fe600000f1405 */
[C---:B------:R-:W-:Y:S01]  /*8380*/  IMAD.WIDE.U32 R2, R239.reuse, c[0x0][0x1e0], RZ ;  /* 0x00007800ef027a25 */ /* 0x040fe200078e00ff */
[----:B------:R-:W-:Y:S01]  /*8390*/  SHF.R.S32.HI R0, RZ, 0x1f, R239 ;  /* 0x0000001fff007819 */ /* 0x000fe200000114ef */
[----:B------:R1:W3:Y:S04]  /*83a0*/  @!P1 LDG.E R238, [R4.64] ;  /* 0x0000000604ee9981 */ /* 0x0002e8000c1e1900 */
[----:B------:R-:W-:Y:S04]  /*83b0*/  IMAD R0, R0, c[0x0][0x1e0], RZ ;  /* 0x0000780000007a24 */ /* 0x000fe800078e02ff */
[----:B------:R-:W-:Y:S04]  /*83c0*/  IMAD R0, R239, c[0x0][0x1e4], R0 ;  /* 0x00007900ef007a24 */ /* 0x000fe800078e0200 */
[----:B------:R-:W-:Y:S01]  /*83d0*/  IMAD.IADD R3, R3, 0x1, R0 ;  /* 0x0000000103037824 */ /* 0x000fe200078e0200 */
[----:B-1----:R-:W-:Y:S02]  /*83e0*/  SHF.L.U64.HI R5, R241, 0x1, R7 ;  /* 0x00000001f1057819 */ /* 0x002fe40000010207 */
[----:B---3--:R-:W-:Y:S01]  /*83f0*/  SHF.R.S32.HI R4, RZ, 0x1f, R238 ;  /* 0x0000001fff047819 */ /* 0x008fe200000114ee */
[----:B------:R-:W-:Y:S04]  /*8400*/  IMAD.WIDE.U32 R2, R238, c[0x0][0x1f0], R2 ;  /* 0x00007c00ee027a25 */ /* 0x000fe800078e0002 */
[----:B------:R-:W-:Y:S01]  /*8410*/  IMAD R4, R4, c[0x0][0x1f0], RZ ;  /* 0x00007c0004047a24 */ /* 0x000fe200078e02ff */
[----:B--2---:R-:W-:Y:S03]  /*8420*/  IADD3 R0, P0, R244, R2, RZ ;  /* 0x00000002f4007210 */ /* 0x004fe60007f1e0ff */
[----:B------:R-:W-:Y:S05]  /*8430*/  IMAD R4, R238, c[0x0][0x1f4], R4 ;  /* 0x00007d00ee047a24 */ /* 0x000fea00078e0204 */
[----:B------:R-:W-:Y:S02]  /*8440*/  IADD3.X R2, R243, R3, R4, P0, !PT ;  /* 0x00000003f3027210 */ /* 0x000fe400007fe404 */
[C---:B------:R-:W-:Y:S04]  /*8450*/  LEA R4, P0, R0.reuse, c[0x0][0x1c8], 0x1 ;  /* 0x0000720000047a11 */ /* 0x040fe800078008ff */
[----:B------:R-:W-:Y:S01]  /*8460*/  LEA.HI.X R0, R0, c[0x0][0x1cc], R2, 0x1, P0 ;  /* 0x0000730000007a11 */ /* 0x000fe200000f0c02 */
[----:B------:R-:W-:-:S06]  /*8470*/  BRA.DIV ~URZ, `(.L_x_88) ;  /* 0x0000a5627f007947 */ /* 0x000fcc000b800000 */
[----:B------:R1:W2:Y:S02]  /*8480*/  SHFL.IDX PT, R7, R0, RZ, 0x181f ;  /* 0x00181fff00077589 */ /* 0x0002a400000e0000 */
.L_x_121:
        /* <DEDUP_REMOVED lines=31> */
.L_x_122:
        /* <DEDUP_REMOVED lines=15> */
.L_x_87:
[----:B---34-:R-:W-:Y:S05]  /*8770*/  BSYNC B0 ;  /* 0x0000000000007941 */ /* 0x018fea0003800000 */
.L_x_86:
[----:B------:R-:W-:Y:S01]  /*8780*/  MOV R5, 0xffffff80 ;  /* 0xffffff8000057802 */ /* 0x000fe20000000f00 */
[----:B-1----:R-:W3:Y:S04]  /*8790*/  LDL R3, [R1+0x8] ;  /* 0x0000080001037983 */ /* 0x002ee80000100800 */
[----:B------:R-:W4:Y:S01]  /*87a0*/  LDL R2, [R1+0x3c] ;  /* 0x00003c0001027983 */ /* 0x000f220000100800 */
[----:B------:R-:W-:Y:S03]  /*87b0*/  IMAD R5, R240, R5, 0x1 ;  /* 0x00000001f0057424 */ /* 0x000fe600078e0205 */
[----:B------:R-:W0:Y:S01]  /*87c0*/  LDGDEPBAR ;  /* 0x00000000000079af */ /* 0x000e220000000000 */
[----:B---3--:R-:W-:Y:S01]  /*87d0*/  MOV R4, R3 ;  /* 0x0000000300047202 */ /* 0x008fe20000000f00 */
[----:B------:R-:W-:Y:S01]  /*87e0*/  @P4 IMAD.HI.U32 R0, R3, c[0x0][0x2c8], RZ ;  /* 0x0000b20003004a27 */ /* 0x000fe200078e00ff */
[----:B----4-:R-:W-:Y:S04]  /*87f0*/  IADD3 R5, -R2, R5, RZ ;  /* 0x0000000502057210 */ /* 0x010fe80007ffe1ff */
[----:B------:R-:W-:Y:S02]  /*8800*/  @P4 SHF.R.U32.HI R4, RZ, c[0x0][0x2cc], R0 ;  /* 0x0000b300ff044a19 */ /* 0x000fe40000011600 */
[----:B------:R-:W-:Y:S05]  /*8810*/  MOV R0, c[0x0][0x2ac] ;  /* 0x0000ab0000007a02 */ /* 0x000fea0000000f00 */
[----:B------:R-:W-:Y:S05]  /*8820*/  IMAD R5, R0, c[0x0][0x1d0], R5 ;  /* 0x0000740000057a24 */ /* 0x000fea00078e0205 */
[----:B------:R-:W-:Y:S01]  /*8830*/  IADD3 R5, R5, -c[0x0][0x168], RZ ;  /* 0x80005a0005057a10 */ /* 0x000fe20007ffe0ff */
[----:B------:R-:W-:-:S05]  /*8840*/  BRA.DIV ~URZ, `(.L_x_90) ;  /* 0x0000a7327f007947 */ /* 0x000fca000b800000 */
[----:B------:R1:W3:Y:S02]  /*8850*/  SHFL.IDX PT, R0, R4, RZ, 0x1c1f ;  /* 0x001c1fff04007589 */ /* 0x0002e400000e0000 */
.L_x_123:
[----:B---3--:R-:W-:Y:S05]  /*8860*/  IMAD.IADD R0, R5, 0x1, R0 ;  /* 0x0000000105007824 */ /* 0x008fea00078e0200 */
[C---:B------:R-:W-:Y:S02]  /*8870*/  ISETP.GT.AND P6, PT, R0.reuse, RZ, PT ;  /* 0x000000ff0000720c */ /* 0x040fe40003fc4270 */
[C---:B------:R-:W-:Y:S02]  /*8880*/  ISETP.GT.AND P5, PT, R0.reuse, 0x1, PT ;  /* 0x000000010000780c */ /* 0x040fe40003fa4270 */
[C---:B------:R-:W-:Y:S02]  /*8890*/  ISETP.GT.AND P2, PT, R0.reuse, 0x8, PT ;  /* 0x000000080000780c */ /* 0x040fe40003f44270 */
[C---:B------:R-:W-:Y:S02]  /*88a0*/  ISETP.GT.AND P0, PT, R0.reuse, 0x9, PT ;  /* 0x000000090000780c */ /* 0x040fe40003f04270 */
[----:B------:R-:W-:Y:S02]  /*88b0*/  FSEL R6, R231, -INF , P6 ;  /* 0xff800000e7067808 */ /* 0x000fe40003000000 */
[----:B------:R-:W-:Y:S02]  /*88c0*/  ISETP.GT.AND P6, PT, R0, 0x10, PT ;  /* 0x000000100000780c */ /* 0x000fe40003fc4270 */
[----:B--2---:R-:W-:Y:S02]  /*88d0*/  FSEL R42, R230, -INF , P5 ;  /* 0xff800000e62a7808 */ /* 0x004fe40002800000 */
[C---:B------:R-:W-:Y:S02]  /*88e0*/  ISETP.GT.AND P5, PT, R0.reuse, 0x11, PT ;  /* 0x000000110000780c */ /* 0x040fe40003fa4270 */
[----:B------:R-:W-:Y:S02]  /*88f0*/  FSEL R41, R229, -INF , P2 ;  /* 0xff800000e5297808 */ /* 0x000fe40001000000 */
[----:B------:R-:W-:Y:S02]  /*8900*/  ISETP.GT.AND P2, PT, R0, 0x18, PT ;  /* 0x000000180000780c */ /* 0x000fe40003f44270 */
[----:B------:R-:W-:Y:S02]  /*8910*/  FSEL R40, R174, -INF , P0 ;  /* 0xff800000ae287808 */ /* 0x000fe40000000000 */
        /* <DEDUP_REMOVED lines=50> */
[----:B------:R-:W-:Y:S02]  /*8c40*/  FSEL R13, R13, -INF , P5 ;  /* 0xff8000000d0d7808 */ /* 0x000fe40002800000 */
[----:B------:R-:W-:Y:S02]  /*8c50*/  FSEL R12, R12, -INF , P2 ;  /* 0xff8000000c0c7808 */ /* 0x000fe40001000000 */
[----:B------:R-:W-:Y:S01]  /*8c60*/  FSEL R11, R43, -INF , P0 ;  /* 0xff8000002b0b7808 */ /* 0x000fe20000000000 */
[----:B------:R-:W-:-:S05]  /*8c70*/  BRA.DIV ~URZ, `(.L_x_91) ;  /* 0x0000a3727f007947 */ /* 0x000fca000b800000 */
[----:B------:R-:W2:Y:S02]  /*8c80*/  SHFL.IDX PT, R0, R4, 0x1, 0x1c1f ;  /* 0x003c1f0004007f89 */ /* 0x000ea400000e0000 */
[----:B--2---:R-:W-:Y:S05]  /*8c90*/  IMAD.IADD R0, R5, 0x1, R0 ;  /* 0x0000000105007824 */ /* 0x004fea00078e0200 */
[C---:B------:R-:W-:Y:S02]  /*8ca0*/  ISETP.GT.AND P6, PT, R0.reuse, RZ, PT ;  /* 0x000000ff0000720c */ /* 0x040fe40003fc4270 */
[C---:B------:R-:W-:Y:S02]  /*8cb0*/  ISETP.GT.AND P5, PT, R0.reuse, 0x1, PT ;  /* 0x000000010000780c */ /* 0x040fe40003fa4270 */
[C---:B------:R-:W-:Y:S02]  /*8cc0*/  ISETP.GT.AND P2, PT, R0.reuse, 0x8, PT ;  /* 0x000000080000780c */ /* 0x040fe40003f44270 */
        /* <DEDUP_REMOVED lines=54> */
[----:B------:R-:W-:Y:S02]  /*9030*/  ISETP.GT.AND P2, PT, R0, 0x78, PT ;  /* 0x000000780000780c */ /* 0x000fe40003f44270 */
[----:B------:R-:W-:Y:S02]  /*9040*/  FSEL R36, R68, -INF , P0 ;  /* 0xff80000044247808 */ /* 0x000fe40000000000 */
[----:B------:R-:W-:Y:S02]  /*9050*/  ISETP.GT.AND P0, PT, R0, 0x79, PT ;  /* 0x000000790000780c */ /* 0x000fe40003f04270 */
[----:B------:R-:W-:Y:S02]  /*9060*/  FMNMX.FTZ R0, R6, R69, !PT ;  /* 0x0000004506007209 */ /* 0x000fe40007810000 */
[----:B------:R-:W-:Y:S02]  /*9070*/  FSEL R10, R154, -INF , P6 ;  /* 0xff8000009a0a7808 */ /* 0x000fe40003000000 */
[----:B------:R-:W-:Y:S02]  /*9080*/  FMNMX.FTZ R0, R42, R0, !PT ;  /* 0x000000002a007209 */ /* 0x000fe40007810000 */
[----:B------:R-:W-:Y:S02]  /*9090*/  FSEL R9, R153, -INF , P5 ;  /* 0xff80000099097808 */ /* 0x000fe40002800000 */
[----:B------:R-:W-:Y:S02]  /*90a0*/  FMNMX.FTZ R0, R41, R0, !PT ;  /* 0x0000000029007209 */ /* 0x000fe40007810000 */
[----:B------:R-:W-:Y:S02]  /*90b0*/  FSEL R8, R150, -INF , P2 ;  /* 0xff80000096087808 */ /* 0x000fe40001000000 */
[----:B------:R-:W-:Y:S02]  /*90c0*/  FMNMX.FTZ R0, R40, R0, !PT ;  /* 0x0000000028007209 */ /* 0x000fe40007810000 */
[----:B------:R-:W-:Y:S02]  /*90d0*/  FSEL R7, R149, -INF , P0 ;  /* 0xff80000095077808 */ /* 0x000fe40000000000 */
[----:B------:R-:W-:Y:S04]  /*90e0*/  FMNMX.FTZ R0, R39, R0, !PT ;  /* 0x0000000027007209 */ /* 0x000fe80007810000 */
        /* <DEDUP_REMOVED lines=26> */
[----:B------:R-:W-:Y:S05]  /*9290*/  FMNMX.FTZ R0, R11, R0, !PT ;  /* 0x000000000b007209 */ /* 0x000fea0007810000 */
[----:B------:R-:W2:Y:S02]  /*92a0*/  SHFL.BFLY PT, R2, R0, 0x2, 0x1f ;  /* 0x0c401f0000027f89 */ /* 0x000ea400000e0000 */
[----:B--2---:R-:W-:Y:S06]  /*92b0*/  FMNMX.FTZ R0, R2, R0, !PT ;  /* 0x0000000002007209 */ /* 0x004fec0007810000 */
[----:B------:R-:W2:Y:S02]  /*92c0*/  SHFL.BFLY PT, R68, R0, 0x1, 0x1f ;  /* 0x0c201f0000447f89 */ /* 0x000ea400000e0000 */
[----:B--2---:R-:W-:Y:S02]  /*92d0*/  FMNMX.FTZ R68, R0, R68, !PT ;  /* 0x0000004400447209 */ /* 0x004fe40007810000 */
        /* <DEDUP_REMOVED lines=30> */
[----:B-1----:R-:W-:Y:S04]  /*94c0*/  FMNMX.FTZ R4, R8, R0, !PT ;  /* 0x0000000008047209 */ /* 0x002fe80007810000 */
[----:B------:R-:W-:Y:S05]  /*94d0*/  FMNMX.FTZ R4, R7, R4, !PT ;  /* 0x0000000407047209 */ /* 0x000fea0007810000 */
[----:B------:R-:W1:Y:S02]  /*94e0*/  SHFL.BFLY PT, R0, R4, 0x2, 0x1f ;  /* 0x0c401f0004007f89 */ /* 0x000e6400000e0000 */
[----:B-1----:R-:W-:Y:S06]  /*94f0*/  FMNMX.FTZ R4, R4, R0, !PT ;  /* 0x0000000004047209 */ /* 0x002fec0007810000 */
[----:B------:R1:W2:Y:S02]  /*9500*/  SHFL.BFLY PT, R0, R4, 0x1, 0x1f ;  /* 0x0c201f0004007f89 */ /* 0x0002a400000e0000 */
.L_x_124:
[----:B------:R-:W3:Y:S01]  /*9510*/  LDL.LU R146, [R1] ;  /* 0x0000000001927983 */ /* 0x000ee20000300800 */
[C---:B------:R-:W-:Y:S01]  /*9520*/  FSETP.NEU.FTZ.AND P0, PT, R68.reuse, -INF , PT ;  /* 0xff8000004400780b */ /* 0x040fe20003f1d000 */
[----:B------:R-:W-:Y:S01]  /*9530*/  FMUL.FTZ R2, R68, c[0x0][0x2d0] ;  /* 0x0000b40044027a20 */ /* 0x000fe20000410000 */
[----:B--2---:R-:W-:Y:S01]  /*9540*/  FMNMX.FTZ R3, R0, R4, !PT ;  /* 0x0000000400037209 */ /* 0x004fe20007810000 */
[----:B------:R-:W-:Y:S01]  /*9550*/  WARPSYNC 0xffffffff ;  /* 0xffffffff00007948 */ /* 0x000fe20003800000 */
[----:B------:R-:W-:Y:S02]  /*9560*/  FSEL R0, R68, RZ, P0 ;  /* 0x000000ff44007208 */ /* 0x000fe40000000000 */
[----:B------:R-:W-:Y:S01]  /*9570*/  FSEL R2, R2, RZ, P0 ;  /* 0x000000ff02027208 */ /* 0x000fe20000000000 */
[C---:B-1----:R-:W-:Y:S01]  /*9580*/  FMUL.FTZ R4, R3.reuse, c[0x0][0x2d0] ;  /* 0x0000b40003047a20 */ /* 0x042fe20000410000 */
[----:B------:R-:W-:Y:S01]  /*9590*/  FSETP.NEU.FTZ.AND P0, PT, R3, -INF , PT ;  /* 0xff8000000300780b */ /* 0x000fe20003f1d000 */
[----:B------:R-:W-:Y:S02]  /*95a0*/  FADD.FTZ R0, -R0, R69 ;  /* 0x0000004500007221 */ /* 0x000fe40000010100 */
[--C-:B------:R-:W-:Y:S01]  /*95b0*/  FFMA.FTZ R6, R6, c[0x0][0x2d0], -R2.reuse ;  /* 0x0000b40006067a23 */ /* 0x100fe20000010802 */
[----:B------:R-:W-:Y:S01]  /*95c0*/  FSEL R4, R4, RZ, P0 ;  /* 0x000000ff04047208 */ /* 0x000fe20000000000 */
        /* <DEDUP_REMOVED lines=8> */
[----:B------:R-:W1:Y:S01]  /*9650*/  MUFU.EX2 R0, R0 ;  /* 0x0000000000007308 */ /* 0x000e620000000800 */
        /* <DEDUP_REMOVED lines=8> */
[--C-:B------:R-:W-:Y:S02]  /*96e0*/  FFMA.FTZ R15, R15, c[0x0][0x2d0], -R2.reuse ;  /* 0x0000b4000f0f7a23 */ /* 0x100fe40000010802 */
[--C-:B------:R-:W-:Y:S02]  /*96f0*/  FFMA.FTZ R37, R12, c[0x0][0x2d0], -R2.reuse ;  /* 0x0000b4000c257a23 */ /* 0x100fe40000010802 */
[--C-:B------:R-:W-:Y:S02]  /*9700*/  FFMA.FTZ R11, R11, c[0x0][0x2d0], -R2.reuse ;  /* 0x0000b4000b0b7a23 */ /* 0x100fe40000010802 */
[--C-:B------:R-:W-:Y:S02]  /*9710*/  FFMA.FTZ R41, R41, c[0x0][0x2d0], -R2.reuse ;  /* 0x0000b40029297a23 */ /* 0x100fe40000010802 */
[--C-:B------:R-:W-:Y:S02]  /*9720*/  FFMA.FTZ R155, R38, c[0x0][0x2d0], -R2.reuse ;  /* 0x0000b400269b7a23 */ /* 0x100fe40000010802 */
[--C-:B------:R-:W-:Y:S02]  /*9730*/  FFMA.FTZ R153, R35, c[0x0][0x2d0], -R2.reuse ;  /* 0x0000b40023997a23 */ /* 0x100fe40000010802 */
[--C-:B------:R-:W-:Y:S01]  /*9740*/  FFMA.FTZ R35, R13, c[0x0][0x2d0], -R2.reuse ;  /* 0x0000b4000d237a23 */ /* 0x100fe20000010802 */
[----:B------:R-:W4:Y:S01]  /*9750*/  MUFU.EX2 R41, R41 ;  /* 0x0000002900297308 */ /* 0x000f220000000800 */
        /* <DEDUP_REMOVED lines=10> */
[----:B------:R-:W-:Y:S02]  /*9800*/  FFMA.FTZ R40, R40, c[0x0][0x2d0], -R2 ;  /* 0x0000b40028287a23 */ /* 0x000fe40000010802 */
[--C-:B------:R-:W-:Y:S02]  /*9810*/  FFMA.FTZ R5, R5, c[0x0][0x2d0], -R4.reuse ;  /* 0x0000b40005057a23 */ /* 0x100fe40000010804 */
[--C-:B------:R-:W-:Y:S02]  /*9820*/  FFMA.FTZ R69, R67, c[0x0][0x2d0], -R4.reuse ;  /* 0x0000b40043457a23 */ /* 0x100fe40000010804 */
[--C-:B------:R-:W-:Y:S01]  /*9830*/  FFMA.FTZ R150, R65, c[0x0][0x2d0], -R4.reuse ;  /* 0x0000b40041967a23 */ /* 0x100fe20000010804 */
[----:B------:R-:W5:Y:S01]  /*9840*/  MUFU.EX2 R40, R40 ;  /* 0x0000002800287308 */ /* 0x000f620000000800 */
[--C-:B------:R-:W-:Y:S02]  /*9850*/  FFMA.FTZ R149, R64, c[0x0][0x2d0], -R4.reuse ;  /* 0x0000b40040957a23 */ /* 0x100fe40000010804 */
        /* <DEDUP_REMOVED lines=30> */
[----:B------:R-:W-:Y:S07]  /*9a40*/  FFMA.FTZ R247, R44, c[0x0][0x2d0], -R4 ;  /* 0x0000b4002cf77a23 */ /* 0x000fee0000010804 */
[----:B------:R-:W-:Y:S10]  /*9a50*/  MUFU.EX2 R160, R160 ;  /* 0x000000a000a07308 */ /* 0x000ff40000000800 */
        /* <DEDUP_REMOVED lines=10> */
[----:B------:R-:W-:Y:S01]  /*9b00*/  MUFU.EX2 R235, R235 ;  /* 0x000000eb00eb7308 */ /* 0x000fe20000000800 */
[----:B-1----:R-:W-:Y:S01]  /*9b10*/  FFMA.FTZ R2, R0, R246, R144 ;  /* 0x000000f600027223 */ /* 0x002fe20000010090 */
[----:B--2---:R-:W-:Y:S01]  /*9b20*/  F2FP.BF16.PACK_AB R144, R42, R144 ;  /* 0x000000902a90723e */ /* 0x004fe200000010ff */
[----:B------:R-:W-:Y:S02]  /*9b30*/  FMUL.FTZ R64, R0, R72 ;  /* 0x0000004800407220 */ /* 0x000fe40000410000 */
[----:B------:R-:W-:Y:S01]  /*9b40*/  FADD.FTZ R6, R42, R2 ;  /* 0x000000022a067221 */ /* 0x000fe20000010000 */
[----:B------:R-:W-:Y:S01]  /*9b50*/  FSEL R2, R3, RZ, P0 ;  /* 0x000000ff03027208 */ /* 0x000fe20000000000 */
[C---:B------:R-:W-:Y:S02]  /*9b60*/  FMUL.FTZ R65, R0.reuse, R73 ;  /* 0x0000004900417220 */ /* 0x040fe40000410000 */
[----:B------:R-:W-:Y:S02]  /*9b70*/  FMUL.FTZ R20, R0, R116 ;  /* 0x0000007400147220 */ /* 0x000fe40000410000 */
[----:B------:R-:W-:Y:S02]  /*9b80*/  FADD.FTZ R2, -R2, R70 ;  /* 0x0000004602027221 */ /* 0x000fe40000010100 */
[--C-:B------:R-:W-:Y:S02]  /*9b90*/  FFMA.FTZ R70, R66, c[0x0][0x2d0], -R4.reuse ;  /* 0x0000b40042467a23 */ /* 0x100fe40000010804 */
[----:B------:R-:W-:Y:S02]  /*9ba0*/  FMUL.FTZ R2, R2, c[0x0][0x2d0] ;  /* 0x0000b40002027a20 */ /* 0x000fe40000410000 */
[C---:B------:R-:W-:Y:S01]  /*9bb0*/  FMUL.FTZ R33, R0.reuse, R105 ;  /* 0x0000006900217220 */ /* 0x040fe20000410000 */
[----:B------:R-:W-:Y:S01]  /*9bc0*/  MUFU.EX2 R116, R70 ;  /* 0x0000004600747308 */ /* 0x000fe20000000800 */
[----:B------:R-:W-:Y:S02]  /*9bd0*/  FFMA.FTZ R246, R45, c[0x0][0x2d0], -R4 ;  /* 0x0000b4002df67a23 */ /* 0x000fe40000010804 */
[----:B----4-:R-:W-:Y:S02]  /*9be0*/  FADD.FTZ R4, R41, R6 ;  /* 0x0000000629047221 */ /* 0x010fe40000010000 */
[----:B------:R-:W-:Y:S01]  /*9bf0*/  FMUL.FTZ R8, R0, R128 ;  /* 0x0000008000087220 */ /* 0x000fe20000410000 */
[----:B------:R-:W-:Y:S01]  /*9c00*/  MOV R128, R39 ;  /* 0x0000002700807202 */ /* 0x000fe20000000f00 */
[----:B-----5:R-:W-:Y:S02]  /*9c10*/  FADD.FTZ R148, R40, R4 ;  /* 0x0000000428947221 */ /* 0x020fe40000010000 */
[C---:B------:R-:W-:Y:S01]  /*9c20*/  FMUL.FTZ R4, R0.reuse, R132 ;  /* 0x0000008400047220 */ /* 0x040fe20000410000 */
[----:B------:R-:W1:Y:S01]  /*9c30*/  MUFU.EX2 R2, R2 ;  /* 0x0000000200027308 */ /* 0x000e620000000800 */
[C---:B------:R-:W-:Y:S01]  /*9c40*/  FMUL.FTZ R9, R0.reuse, R129 ;  /* 0x0000008100097220 */ /* 0x040fe20000410000 */
[----:B------:R-:W-:Y:S01]  /*9c50*/  MOV R129, R38 ;  /* 0x0000002600817202 */ /* 0x000fe20000000f00 */
[C---:B------:R-:W-:Y:S01]  /*9c60*/  FMUL.FTZ R12, R0.reuse, R124 ;  /* 0x0000007c000c7220 */ /* 0x040fe20000410000 */
[----:B------:R-:W-:Y:S01]  /*9c70*/  MOV R124, R10 ;  /* 0x0000000a007c7202 */ /* 0x000fe20000000f00 */
[C---:B------:R-:W-:Y:S01]  /*9c80*/  FMUL.FTZ R13, R0.reuse, R125 ;  /* 0x0000007d000d7220 */ /* 0x040fe20000410000 */
[----:B------:R-:W-:Y:S01]  /*9c90*/  MOV R125, R11 ;  /* 0x0000000b007d7202 */ /* 0x000fe20000000f00 */
[C---:B------:R-:W-:Y:S01]  /*9ca0*/  FMUL.FTZ R21, R0.reuse, R117 ;  /* 0x0000007500157220 */ /* 0x040fe20000410000 */
[----:B------:R-:W-:Y:S01]  /*9cb0*/  MOV R117, R14 ;  /* 0x0000000e00757202 */ /* 0x000fe20000000f00 */
[C---:B------:R-:W-:Y:S01]  /*9cc0*/  FMUL.FTZ R24, R0.reuse, R112 ;  /* 0x0000007000187220 */ /* 0x040fe20000410000 */
[----:B------:R-:W2:Y:S01]  /*9cd0*/  MUFU.EX2 R105, R69 ;  /* 0x0000004500697308 */ /* 0x000ea20000000800 */
[----:B------:R-:W-:Y:S01]  /*9ce0*/  MOV R112, R15 ;  /* 0x0000000f00707202 */ /* 0x000fe20000000f00 */
[C---:B------:R-:W-:Y:S01]  /*9cf0*/  FMUL.FTZ R16, R0.reuse, R120 ;  /* 0x0000007800107220 */ /* 0x040fe20000410000 */
[----:B------:R-:W-:Y:S01]  /*9d00*/  MOV R120, R37 ;  /* 0x0000002500787202 */ /* 0x000fe20000000f00 */
[C---:B------:R-:W-:Y:S01]  /*9d10*/  FMUL.FTZ R17, R0.reuse, R121 ;  /* 0x0000007900117220 */ /* 0x040fe20000410000 */
[----:B------:R-:W-:Y:S01]  /*9d20*/  MOV R121, R35 ;  /* 0x0000002300797202 */ /* 0x000fe20000000f00 */
[C---:B------:R-:W-:Y:S02]  /*9d30*/  FMUL.FTZ R25, R0.reuse, R113 ;  /* 0x0000007100197220 */ /* 0x040fe40000410000 */
[C---:B------:R-:W-:Y:S02]  /*9d40*/  FMUL.FTZ R28, R0.reuse, R108 ;  /* 0x0000006c001c7220 */ /* 0x040fe40000410000 */
[C---:B------:R-:W-:Y:S01]  /*9d50*/  FMUL.FTZ R29, R0.reuse, R109 ;  /* 0x0000006d001d7220 */ /* 0x040fe20000410000 */
[----:B------:R4:W5:Y:S01]  /*9d60*/  MUFU.EX2 R69, R156 ;  /* 0x0000009c00457308 */ /* 0x0009620000000800 */
[----:B------:R-:W-:Y:S02]  /*9d70*/  FMUL.FTZ R32, R0, R104 ;  /* 0x0000006800207220 */ /* 0x000fe40000410000 */
[C---:B-1----:R-:W-:Y:S02]  /*9d80*/  FMUL.FTZ R66, R2.reuse, R74 ;  /* 0x0000004a02427220 */ /* 0x042fe40000410000 */
[C---:B------:R-:W-:Y:S02]  /*9d90*/  FMUL.FTZ R67, R2.reuse, R75 ;  /* 0x0000004b02437220 */ /* 0x040fe40000410000 */
[----:B------:R-:W1:Y:S01]  /*9da0*/  LDSM.16.MT88.4 R72, [R202] ;  /* 0x00000000ca48783b */ /* 0x000e620000004200 */
[----:B---3--:R-:W-:Y:S01]  /*9db0*/  FFMA.FTZ R5, R2, R146, R7 ;  /* 0x0000009202057223 */ /* 0x008fe20000010007 */
[----:B------:R-:W-:Y:S01]  /*9dc0*/  F2FP.BF16.PACK_AB R146, R40, R41 ;  /* 0x000000292892723e */ /* 0x000fe200000010ff */
[----:B------:R-:W-:Y:S01]  /*9dd0*/  FMUL.FTZ R10, R2, R130 ;  /* 0x00000082020a7220 */ /* 0x000fe20000410000 */
[----:B------:R-:W-:Y:S01]  /*9de0*/  MUFU.EX2 R104, R252 ;  /* 0x000000fc00687308 */ /* 0x000fe20000000800 */
[C---:B------:R-:W-:Y:S01]  /*9df0*/  FADD.FTZ R6, R145.reuse, R5 ;  /* 0x0000000591067221 */ /* 0x040fe20000010000 */
[----:B------:R-:W-:Y:S01]  /*9e00*/  F2FP.BF16.PACK_AB R145, R145, R7 ;  /* 0x000000079191723e */ /* 0x000fe200000010ff */
[----:B------:R-:W-:Y:S01]  /*9e10*/  FMUL.FTZ R5, R0, R133 ;  /* 0x0000008500057220 */ /* 0x000fe20000410000 */
[----:B------:R-:W-:Y:S01]  /*9e20*/  MOV R133, R147 ;  /* 0x0000009300857202 */ /* 0x000fe20000000f00 */
[----:B------:R-:W-:Y:S01]  /*9e30*/  FMUL.FTZ R7, R2, R135 ;  /* 0x0000008702077220 */ /* 0x000fe20000410000 */
[----:B--2---:R-:W-:Y:S01]  /*9e40*/  F2FP.BF16.PACK_AB R147, R116, R105 ;  /* 0x000000697493723e */ /* 0x004fe200000010ff */
[C---:B------:R-:W-:Y:S01]  /*9e50*/  FMUL.FTZ R11, R2.reuse, R131 ;  /* 0x00000083020b7220 */ /* 0x040fe20000410000 */
[----:B------:R-:W-:Y:S01]  /*9e60*/  MOV R132, R6 ;  /* 0x0000000600847202 */ /* 0x000fe20000000f00 */
[C---:B------:R-:W-:Y:S01]  /*9e70*/  FMUL.FTZ R6, R2.reuse, R134 ;  /* 0x0000008602067220 */ /* 0x040fe20000410000 */
[----:B------:R-:W-:Y:S01]  /*9e80*/  MUFU.EX2 R70, R153 ;  /* 0x0000009900467308 */ /* 0x000fe20000000800 */
[C---:B------:R-:W-:Y:S01]  /*9e90*/  FMUL.FTZ R18, R2.reuse, R122 ;  /* 0x0000007a02127220 */ /* 0x040fe20000410000 */
[----:B----4-:R-:W2:Y:S01]  /*9ea0*/  LDL R156, [R1+0xc] ;  /* 0x00000c00019c7983 */ /* 0x010ea20000100800 */
[C---:B------:R-:W-:Y:S02]  /*9eb0*/  FMUL.FTZ R19, R2.reuse, R123 ;  /* 0x0000007b02137220 */ /* 0x040fe40000410000 */
[C---:B------:R-:W-:Y:S02]  /*9ec0*/  FMUL.FTZ R26, R2.reuse, R114 ;  /* 0x00000072021a7220 */ /* 0x040fe40000410000 */
[C---:B------:R-:W-:Y:S02]  /*9ed0*/  FMUL.FTZ R27, R2.reuse, R115 ;  /* 0x00000073021b7220 */ /* 0x040fe40000410000 */
[C---:B------:R-:W-:Y:S01]  /*9ee0*/  FMUL.FTZ R34, R2.reuse, R106 ;  /* 0x0000006a02227220 */ /* 0x040fe20000410000 */
[----:B------:R-:W-:Y:S01]  /*9ef0*/  MUFU.EX2 R153, R247 ;  /* 0x000000f700997308 */ /* 0x000fe20000000800 */
[----:B------:R-:W-:Y:S02]  /*9f00*/  FMUL.FTZ R35, R2, R107 ;  /* 0x0000006b02237220 */ /* 0x000fe40000410000 */
[C---:B------:R-:W-:Y:S02]  /*9f10*/  FMUL.FTZ R36, R0.reuse, R100 ;  /* 0x0000006400247220 */ /* 0x040fe40000410000 */
[----:B------:R-:W-:Y:S02]  /*9f20*/  FMUL.FTZ R37, R0, R101 ;  /* 0x0000006500257220 */ /* 0x000fe40000410000 */
[C---:B------:R-:W-:Y:S02]  /*9f30*/  FMUL.FTZ R38, R2.reuse, R102 ;  /* 0x0000006602267220 */ /* 0x040fe40000410000 */
[----:B------:R-:W-:Y:S01]  /*9f40*/  FMUL.FTZ R39, R2, R103 ;  /* 0x0000006702277220 */ /* 0x000fe20000410000 */
[----:B------:R-:W-:Y:S01]  /*9f50*/  MUFU.EX2 R109, R151 ;  /* 0x00000097006d7308 */ /* 0x000fe20000000800 */
[----:B------:R-:W-:Y:S01]  /*9f60*/  LDSM.16.MT88.4 R100, [R202+0x7000] ;  /* 0x00700000ca64783b */ /* 0x000fe20000004200 */
[----:B------:R-:W-:Y:S02]  /*9f70*/  FMUL.FTZ R41, R0, R97 ;  /* 0x0000006100297220 */ /* 0x000fe40000410000 */
[C---:B------:R-:W-:Y:S01]  /*9f80*/  FMUL.FTZ R42, R2.reuse, R98 ;  /* 0x00000062022a7220 */ /* 0x040fe20000410000 */
[C---:B-1----:R-:W-:Y:S05]  /*9f90*/  HMMA.16816.F32.BF16 R4, R144.reuse, R72, R4 ;  /* 0x000000489004723c */ /* 0x042fea0000041804 */
[----:B------:R-:W-:Y:S01]  /*9fa0*/  FMUL.FTZ R43, R2, R99 ;  /* 0x00000063022b7220 */ /* 0x000fe20000410000 */
[----:B------:R-:W-:Y:S01]  /*9fb0*/  MUFU.EX2 R151, R251 ;  /* 0x000000fb00977308 */ /* 0x000fe20000000800 */
[----:B------:R-:W-:Y:S01]  /*9fc0*/  FMUL.FTZ R45, R0, R93 ;  /* 0x0000005d002d7220 */ /* 0x000fe20000410000 */
[C---:B------:R-:W-:Y:S01]  /*9fd0*/  HMMA.16816.F32.BF16 R8, R144.reuse, R74, R8 ;  /* 0x0000004a9008723c */ /* 0x040fe20000041808 */
[----:B------:R-:W1:Y:S03]  /*9fe0*/  LDSM.16.MT88.4 R72, [R204] ;  /* 0x00000000cc48783b */ /* 0x000e660000004200 */
[C---:B------:R-:W-:Y:S02]  /*9ff0*/  FMUL.FTZ R14, R2.reuse, R126 ;  /* 0x0000007e020e7220 */ /* 0x040fe40000410000 */
[C---:B------:R-:W-:Y:S02]  /*a000*/  FMUL.FTZ R15, R2.reuse, R127 ;  /* 0x0000007f020f7220 */ /* 0x040fe40000410000 */
[C---:B------:R-:W-:Y:S01]  /*a010*/  FMUL.FTZ R46, R2.reuse, R94 ;  /* 0x0000005e022e7220 */ /* 0x040fe20000410000 */
[----:B------:R-:W-:Y:S03]  /*a020*/  MUFU.EX2 R108, R152 ;  /* 0x00000098006c7308 */ /* 0x000fe60000000800 */
[----:B------:R-:W-:Y:S02]  /*a030*/  FMUL.FTZ R47, R2, R95 ;  /* 0x0000005f022f7220 */ /* 0x000fe40000410000 */
[C---:B------:R-:W-:Y:S02]  /*a040*/  FMUL.FTZ R48, R0.reuse, R88 ;  /* 0x0000005800307220 */ /* 0x040fe40000410000 */
[----:B------:R-:W-:Y:S02]  /*a050*/  FMUL.FTZ R49, R0, R89 ;  /* 0x0000005900317220 */ /* 0x000fe40000410000 */
[C---:B------:R-:W-:Y:S01]  /*a060*/  FMUL.FTZ R50, R2.reuse, R90 ;  /* 0x0000005a02327220 */ /* 0x040fe20000410000 */
[----:B------:R-:W-:Y:S01]  /*a070*/  MUFU.EX2 R152, R249 ;  /* 0x000000f900987308 */ /* 0x000fe20000000800 */
[----:B------:R-:W-:Y:S02]  /*a080*/  FMUL.FTZ R51, R2, R91 ;  /* 0x0000005b02337220 */ /* 0x000fe40000410000 */
[----:B------:R-:W-:Y:S01]  /*a090*/  LDSM.16.MT88.4 R88, [R204+0x1800] ;  /* 0x00180000cc58783b */ /* 0x000fe20000004200 */
[----:B------:R-:W-:Y:S02]  /*a0a0*/  FMUL.FTZ R53, R0, R85 ;  /* 0x0000005500357220 */ /* 0x000fe40000410000 */
[C---:B------:R-:W-:Y:S02]  /*a0b0*/  FMUL.FTZ R54, R2.reuse, R86 ;  /* 0x0000005602367220 */ /* 0x040fe40000410000 */
[----:B------:R-:W-:Y:S02]  /*a0c0*/  FMUL.FTZ R55, R2, R87 ;  /* 0x0000005702377220 */ /* 0x000fe40000410000 */
[----:B------:R-:W-:Y:S02]  /*a0d0*/  FMUL.FTZ R57, R0, R81 ;  /* 0x0000005100397220 */ /* 0x000fe40000410000 */
[C---:B------:R-:W-:Y:S02]  /*a0e0*/  FMUL.FTZ R58, R2.reuse, R82 ;  /* 0x00000052023a7220 */ /* 0x040fe40000410000 */
[C---:B------:R-:W-:Y:S02]  /*a0f0*/  FMUL.FTZ R59, R2.reuse, R83 ;  /* 0x00000053023b7220 */ /* 0x040fe40000410000 */
[C---:B------:R-:W-:Y:S02]  /*a100*/  FMUL.FTZ R62, R2.reuse, R78 ;  /* 0x0000004e023e7220 */ /* 0x040fe40000410000 */
[----:B------:R-:W-:Y:S02]  /*a110*/  FMUL.FTZ R63, R2, R79 ;  /* 0x0000004f023f7220 */ /* 0x000fe40000410000 */
[C---:B------:R-:W-:Y:S01]  /*a120*/  FMUL.FTZ R60, R0.reuse, R76 ;  /* 0x0000004c003c7220 */ /* 0x040fe20000410000 */
[C---:B-1----:R-:W-:Y:S03]  /*a130*/  HMMA.16816.F32.BF16 R12, R144.reuse, R72, R12 ;  /* 0x00000048900c723c */ /* 0x042fe6000004180c */
[----:B------:R-:W-:Y:S02]  /*a140*/  FMUL.FTZ R61, R0, R77 ;  /* 0x0000004d003d7220 */ /* 0x000fe40000410000 */
[----:B------:R-:W-:Y:S01]  /*a150*/  LDSM.16.MT88.4 R76, [R202+0x800] ;  /* 0x00080000ca4c783b */ /* 0x000fe20000004200 */
[C---:B------:R-:W-:Y:S02]  /*a160*/  FMUL.FTZ R22, R2.reuse, R118 ;  /* 0x0000007602167220 */ /* 0x040fe40000410000 */
[C---:B------:R-:W-:Y:S04]  /*a170*/  HMMA.16816.F32.BF16 R16, R144.reuse, R74, R16 ;  /* 0x0000004a9010723c */ /* 0x040fe80000041810 */
[C---:B------:R-:W-:Y:S01]  /*a180*/  FMUL.FTZ R23, R2.reuse, R119 ;  /* 0x0000007702177220 */ /* 0x040fe20000410000 */
[----:B------:R-:W1:Y:S01]  /*a190*/  LDSM.16.MT88.4 R72, [R203] ;  /* 0x00000000cb48783b */ /* 0x000e620000004200 */
[C---:B------:R-:W-:Y:S02]  /*a1a0*/  FMUL.FTZ R30, R2.reuse, R110 ;  /* 0x0000006e021e7220 */ /* 0x040fe40000410000 */
[----:B------:R-:W-:Y:S01]  /*a1b0*/  FMUL.FTZ R31, R2, R111 ;  /* 0x0000006f021f7220 */ /* 0x000fe20000410000 */
[----:B------:R-:W-:Y:S03]  /*a1c0*/  MUFU.EX2 R110, R149 ;  /* 0x00000095006e7308 */ /* 0x000fe60000000800 */
[C---:B------:R-:W-:Y:S02]  /*a1d0*/  FMUL.FTZ R40, R0.reuse, R96 ;  /* 0x0000006000287220 */ /* 0x040fe40000410000 */
[C---:B------:R-:W-:Y:S02]  /*a1e0*/  FMUL.FTZ R44, R0.reuse, R92 ;  /* 0x0000005c002c7220 */ /* 0x040fe40000410000 */
[C---:B------:R-:W-:Y:S02]  /*a1f0*/  FMUL.FTZ R52, R0.reuse, R84 ;  /* 0x0000005400347220 */ /* 0x040fe40000410000 */
[----:B------:R-:W-:Y:S01]  /*a200*/  FMUL.FTZ R56, R0, R80 ;  /* 0x0000005000387220 */ /* 0x000fe20000410000 */
[----:B------:R-:W-:Y:S01]  /*a210*/  MUFU.EX2 R84, R162 ;  /* 0x000000a200547308 */ /* 0x000fe20000000800 */
[----:B-----5:R-:W-:Y:S09]  /*a220*/  FADD.FTZ R0, R69, R148 ;  /* 0x0000009445007221 */ /* 0x020ff20000010000 */
[----:B------:R-:W-:Y:S10]  /*a230*/  MUFU.EX2 R80, R154 ;  /* 0x0000009a00507308 */ /* 0x000ff40000000800 */
[----:B------:R-:W-:Y:S01]  /*a240*/  MUFU.EX2 R92, R170 ;  /* 0x000000aa005c7308 */ /* 0x000fe20000000800 */
[C---:B-1----:R-:W-:Y:S09]  /*a250*/  HMMA.16816.F32.BF16 R20, R144.reuse, R72, R20 ;  /* 0x000000489014723c */ /* 0x042ff20000041814 */
[----:B------:R-:W-:Y:S01]  /*a260*/  MUFU.EX2 R149, R129 ;  /* 0x0000008100957308 */ /* 0x000fe20000000800 */
[C---:B------:R-:W-:Y:S01]  /*a270*/  HMMA.16816.F32.BF16 R24, R144.reuse, R74, R24 ;  /* 0x0000004a9018723c */ /* 0x040fe20000041818 */
[----:B------:R-:W1:Y:S08]  /*a280*/  LDSM.16.MT88.4 R72, [R215] ;  /* 0x00000000d748783b */ /* 0x000e700000004200 */
[----:B------:R3:W-:Y:S10]  /*a290*/  MUFU.EX2 R148, R128 ;  /* 0x0000008000947308 */ /* 0x0007f40000000800 */
[----:B------:R-:W-:Y:S10]  /*a2a0*/  MUFU.EX2 R96, R230 ;  /* 0x000000e600607308 */ /* 0x000ff40000000800 */
[----:B------:R-:W-:Y:S01]  /*a2b0*/  MUFU.EX2 R154, R246 ;  /* 0x000000f6009a7308 */ /* 0x000fe20000000800 */
[----:B---3--:R-:W-:Y:S09]  /*a2c0*/  LDSM.16.MT88.4 R128, [R202+0x3800] ;  /* 0x00380000ca80783b */ /* 0x008ff20000004200 */
[----:B------:R-:W3:Y:S01]  /*a2d0*/  MUFU.EX2 R2, R155 ;  /* 0x0000009b00027308 */ /* 0x000ee20000000800 */
[C---:B-1----:R-:W-:Y:S09]  /*a2e0*/  HMMA.16816.F32.BF16 R28, R144.reuse, R72, R28 ;  /* 0x00000048901c723c */ /* 0x042ff2000004181c */
[----:B------:R-:W-:Y:S01]  /*a2f0*/  MUFU.EX2 R155, R236 ;  /* 0x000000ec009b7308 */ /* 0x000fe20000000800 */
[C---:B------:R-:W-:Y:S01]  /*a300*/  HMMA.16816.F32.BF16 R32, R144.reuse, R74, R32 ;  /* 0x0000004a9020723c */ /* 0x040fe20000041820 */
[----:B------:R-:W1:Y:S08]  /*a310*/  LDSM.16.MT88.4 R72, [R202+0x4000] ;  /* 0x00400000ca48783b */ /* 0x000e700000004200 */
[----:B------:R-:W4:Y:S03]  /*a320*/  MUFU.EX2 R111, R150 ;  /* 0x00000096006f7308 */ /* 0x000f260000000800 */
[----:B---3--:R-:W-:Y:S04]  /*a330*/  FADD.FTZ R0, R2, R0 ;  /* 0x0000000002007221 */ /* 0x008fe80000010000 */
[----:B------:R-:W-:Y:S03]  /*a340*/  FADD.FTZ R0, R80, R0 ;  /* 0x0000000050007221 */ /* 0x000fe60000010000 */
[----:B------:R-:W3:Y:S01]  /*a350*/  MUFU.EX2 R150, R124 ;  /* 0x0000007c00967308 */ /* 0x000ee20000000800 */
[----:B------:R-:W-:Y:S01]  /*a360*/  FADD.FTZ R0, R70, R0 ;  /* 0x0000000046007221 */ /* 0x000fe20000010000 */
[C---:B-1----:R-:W-:Y:S08]  /*a370*/  HMMA.16816.F32.BF16 R36, R144.reuse, R72, R36 ;  /* 0x000000489024723c */ /* 0x042ff00000041824 */
[C---:B------:R-:W-:Y:S01]  /*a380*/  HMMA.16816.F32.BF16 R40, R144.reuse, R74, R40 ;  /* 0x0000004a9028723c */ /* 0x040fe20000041828 */
[----:B------:R-:W1:Y:S07]  /*a390*/  LDSM.16.MT88.4 R72, [R204+0x4000] ;  /* 0x00400000cc48783b */ /* 0x000e6e0000004200 */
[C---:B-1----:R-:W-:Y:S08]  /*a3a0*/  HMMA.16816.F32.BF16 R44, R144.reuse, R72, R44 ;  /* 0x00000048902c723c */ /* 0x042ff0000004182c */
[C---:B------:R-:W-:Y:S01]  /*a3b0*/  HMMA.16816.F32.BF16 R48, R144.reuse, R74, R48 ;  /* 0x0000004a9030723c */ /* 0x040fe20000041830 */
[----:B------:R-:W1:Y:S02]  /*a3c0*/  LDSM.16.MT88.4 R72, [R203+0x4000] ;  /* 0x00400000cb48783b */ /* 0x000e640000004200 */
[----:B--2---:R-:W-:Y:S05]  /*a3d0*/  ISETP.GT.AND P0, PT, R240, R156, PT ;  /* 0x0000009cf000720c */ /* 0x004fea0003f04270 */
[C---:B-1----:R-:W-:Y:S08]  /*a3e0*/  HMMA.16816.F32.BF16 R52, R144.reuse, R72, R52 ;  /* 0x000000489034723c */ /* 0x042ff00000041834 */
[C---:B------:R-:W-:Y:S01]  /*a3f0*/  HMMA.16816.F32.BF16 R56, R144.reuse, R74, R56 ;  /* 0x0000004a9038723c */ /* 0x040fe20000041838 */
[----:B------:R-:W1:Y:S07]  /*a400*/  LDSM.16.MT88.4 R72, [R205+0x4000] ;  /* 0x00400000cd48783b */ /* 0x000e6e0000004200 */
[C---:B-1----:R-:W-:Y:S07]  /*a410*/  HMMA.16816.F32.BF16 R60, R144.reuse, R72, R60 ;  /* 0x00000048903c723c */ /* 0x042fee000004183c */
[----:B------:R-:W-:Y:S01]  /*a420*/  F2FP.BF16.PACK_AB R72, R2, R69 ;  /* 0x000000450248723e */ /* 0x000fe200000010ff */
[----:B------:R-:W-:Y:S01]  /*a430*/  HMMA.16816.F32.BF16 R64, R144, R74, R64 ;  /* 0x0000004a9040723c */ /* 0x000fe20000041840 */
[----:B------:R-:W-:Y:S03]  /*a440*/  MUFU.EX2 R144, R121 ;  /* 0x0000007900907308 */ /* 0x000fe60000000800 */
[----:B----4-:R-:W-:Y:S03]  /*a450*/  F2FP.BF16.PACK_AB R73, R110, R111 ;  /* 0x0000006f6e49723e */ /* 0x010fe600000010ff */
[----:B------:R-:W-:Y:S02]  /*a460*/  F2FP.BF16.PACK_AB R74, R70, R80 ;  /* 0x00000050464a723e */ /* 0x000fe400000010ff */
[----:B------:R-:W1:Y:S02]  /*a470*/  LDSM.16.MT88.4 R80, [R204+0x800] ;  /* 0x00080000cc50783b */ /* 0x000e640000004200 */
[----:B------:R-:W2:Y:S01]  /*a480*/  MUFU.EX2 R69, R164 ;  /* 0x000000a400457308 */ /* 0x000ea20000000800 */
[----:B------:R-:W-:Y:S02]  /*a490*/  F2FP.BF16.PACK_AB R75, R108, R109 ;  /* 0x0000006d6c4b723e */ /* 0x000fe400000010ff */
[----:B---3--:R-:W-:Y:S05]  /*a4a0*/  F2FP.BF16.PACK_AB R145, R149, R150 ;  /* 0x000000969591723e */ /* 0x008fea00000010ff */
[C---:B------:R-:W-:Y:S02]  /*a4b0*/  HMMA.16816.F32.BF16 R4, R72.reuse, R76, R4 ;  /* 0x0000004c4804723c */ /* 0x040fe40000041804 */
[----:B------:R-:W3:Y:S06]  /*a4c0*/  MUFU.EX2 R2, R163 ;  /* 0x000000a300027308 */ /* 0x000eec0000000800 */
[C---:B------:R-:W-:Y:S01]  /*a4d0*/  HMMA.16816.F32.BF16 R8, R72.reuse, R78, R8 ;  /* 0x0000004e4808723c */ /* 0x040fe20000041808 */
[----:B------:R-:W4:Y:S03]  /*a4e0*/  LDSM.16.MT88.4 R76, [R203+0x800] ;  /* 0x00080000cb4c783b */ /* 0x000f260000004200 */
[----:B------:R-:W5:Y:S01]  /*a4f0*/  MUFU.EX2 R70, R161 ;  /* 0x000000a100467308 */ /* 0x000f620000000800 */
[----:B--2---:R-:W-:Y:S09]  /*a500*/  FADD.FTZ R0, R69, R0 ;  /* 0x0000000045007221 */ /* 0x004ff20000010000 */
[----:B------:R-:W-:Y:S01]  /*a510*/  MUFU.EX2 R146, R125 ;  /* 0x0000007d00927308 */ /* 0x000fe20000000800 */
[----:B---3--:R-:W-:Y:S01]  /*a520*/  FADD.FTZ R0, R2, R0 ;  /* 0x0000000002007221 */ /* 0x008fe20000010000 */
[C---:B-1----:R-:W-:Y:S03]  /*a530*/  HMMA.16816.F32.BF16 R12, R72.reuse, R80, R12 ;  /* 0x00000050480c723c */ /* 0x042fe6000004180c */
[----:B------:R-:W-:Y:S04]  /*a540*/  FADD.FTZ R0, R84, R0 ;  /* 0x0000000054007221 */ /* 0x000fe80000010000 */
[C---:B-----5:R-:W-:Y:S01]  /*a550*/  FADD.FTZ R0, R70.reuse, R0 ;  /* 0x0000000046007221 */ /* 0x060fe20000010000 */
[C---:B------:R-:W-:Y:S01]  /*a560*/  HMMA.16816.F32.BF16 R16, R72.reuse, R82, R16 ;  /* 0x000000524810723c */ /* 0x040fe20000041810 */
[----:B------:R-:W1:Y:S07]  /*a570*/  LDSM.16.MT88.4 R80, [R205+0x800] ;  /* 0x00080000cd50783b */ /* 0x000e6e0000004200 */
[C---:B----4-:R-:W-:Y:S08]  /*a580*/  HMMA.16816.F32.BF16 R20, R72.reuse, R76, R20 ;  /* 0x0000004c4814723c */ /* 0x050ff00000041814 */
[C---:B------:R-:W-:Y:S01]  /*a590*/  HMMA.16816.F32.BF16 R24, R72.reuse, R78, R24 ;  /* 0x0000004e4818723c */ /* 0x040fe20000041818 */
[----:B------:R-:W2:Y:S07]  /*a5a0*/  LDSM.16.MT88.4 R76, [R202+0x4800] ;  /* 0x00480000ca4c783b */ /* 0x000eae0000004200 */
[C---:B-1----:R-:W-:Y:S08]  /*a5b0*/  HMMA.16816.F32.BF16 R28, R72.reuse, R80, R28 ;  /* 0x00000050481c723c */ /* 0x042ff0000004181c */
[C---:B------:R-:W-:Y:S01]  /*a5c0*/  HMMA.16816.F32.BF16 R32, R72.reuse, R82, R32 ;  /* 0x000000524820723c */ /* 0x040fe20000041820 */
[----:B------:R-:W1:Y:S07]  /*a5d0*/  LDSM.16.MT88.4 R80, [R204+0x4800] ;  /* 0x00480000cc50783b */ /* 0x000e6e0000004200 */
[C---:B--2---:R-:W-:Y:S08]  /*a5e0*/  HMMA.16816.F32.BF16 R36, R72.reuse, R76, R36 ;  /* 0x0000004c4824723c */ /* 0x044ff00000041824 */
        /* <DEDUP_REMOVED lines=9> */
[----:B------:R-:W-:Y:S01]  /*a680*/  HMMA.16816.F32.BF16 R64, R72, R82, R64 ;  /* 0x000000524840723c */ /* 0x000fe20000041840 */
[----:B------:R-:W1:Y:S06]  /*a690*/  LDSM.16.MT88.4 R80, [R204+0x1000] ;  /* 0x00100000cc50783b */ /* 0x000e6c0000004200 */
[----:B------:R-:W-:Y:S02]  /*a6a0*/  F2FP.BF16.PACK_AB R74, R70, R84 ;  /* 0x00000054464a723e */ /* 0x000fe400000010ff */
[----:B------:R-:W3:Y:S01]  /*a6b0*/  LDSM.16.MT88.4 R84, [R203+0x1000] ;  /* 0x00100000cb54783b */ /* 0x000ee20000004200 */
[----:B------:R-:W-:Y:S02]  /*a6c0*/  MUFU.EX2 R70, R169 ;  /* 0x000000a900467308 */ /* 0x000fe40000000800 */
[----:B------:R-:W-:Y:S02]  /*a6d0*/  F2FP.BF16.PACK_AB R72, R2, R69 ;  /* 0x000000450248723e */ /* 0x000fe400000010ff */
[----:B------:R-:W-:Y:S02]  /*a6e0*/  F2FP.BF16.PACK_AB R73, R157, R158 ;  /* 0x0000009e9d49723e */ /* 0x000fe400000010ff */
[----:B------:R-:W-:Y:S04]  /*a6f0*/  F2FP.BF16.PACK_AB R75, R160, R159 ;  /* 0x0000009fa04b723e */ /* 0x000fe800000010ff */
[----:B------:R-:W4:Y:S03]  /*a700*/  MUFU.EX2 R69, R172 ;  /* 0x000000ac00457308 */ /* 0x000f260000000800 */
[C---:B--2---:R-:W-:Y:S07]  /*a710*/  HMMA.16816.F32.BF16 R4, R72.reuse, R76, R4 ;  /* 0x0000004c4804723c */ /* 0x044fee0000041804 */
[----:B------:R-:W2:Y:S01]  /*a720*/  MUFU.EX2 R2, R171 ;  /* 0x000000ab00027308 */ /* 0x000ea20000000800 */
[C---:B------:R-:W-:Y:S01]  /*a730*/  HMMA.16816.F32.BF16 R8, R72.reuse, R78, R8 ;  /* 0x0000004e4808723c */ /* 0x040fe20000041808 */
[----:B------:R-:W5:Y:S07]  /*a740*/  LDSM.16.MT88.4 R76, [R205+0x1000] ;  /* 0x00100000cd4c783b */ /* 0x000f6e0000004200 */
[C---:B-1----:R-:W-:Y:S04]  /*a750*/  HMMA.16816.F32.BF16 R12, R72.reuse, R80, R12 ;  /* 0x00000050480c723c */ /* 0x042fe8000004180c */
[----:B----4-:R-:W-:Y:S04]  /*a760*/  FADD.FTZ R0, R69, R0 ;  /* 0x0000000045007221 */ /* 0x010fe80000010000 */
[C---:B------:R-:W-:Y:S01]  /*a770*/  HMMA.16816.F32.BF16 R16, R72.reuse, R82, R16 ;  /* 0x000000524810723c */ /* 0x040fe20000041810 */
[----:B------:R-:W1:Y:S03]  /*a780*/  LDSM.16.MT88.4 R80, [R202+0x5000] ;  /* 0x00500000ca50783b */ /* 0x000e660000004200 */
[----:B--2---:R-:W-:Y:S04]  /*a790*/  FADD.FTZ R0, R2, R0 ;  /* 0x0000000002007221 */ /* 0x004fe80000010000 */
[C---:B---3--:R-:W-:Y:S04]  /*a7a0*/  HMMA.16816.F32.BF16 R20, R72.reuse, R84, R20 ;  /* 0x000000544814723c */ /* 0x048fe80000041814 */
[----:B------:R-:W-:Y:S04]  /*a7b0*/  FADD.FTZ R0, R92, R0 ;  /* 0x000000005c007221 */ /* 0x000fe80000010000 */
[C---:B------:R-:W-:Y:S01]  /*a7c0*/  HMMA.16816.F32.BF16 R24, R72.reuse, R86, R24 ;  /* 0x000000564818723c */ /* 0x040fe20000041818 */
[----:B------:R-:W2:Y:S03]  /*a7d0*/  LDSM.16.MT88.4 R84, [R204+0x5000] ;  /* 0x00500000cc54783b */ /* 0x000ea60000004200 */
[----:B------:R-:W-:Y:S04]  /*a7e0*/  FADD.FTZ R0, R70, R0 ;  /* 0x0000000046007221 */ /* 0x000fe80000010000 */
        /* <DEDUP_REMOVED lines=9> */
[C---:B---3--:R-:W-:Y:S07]  /*a880*/  HMMA.16816.F32.BF16 R52, R72.reuse, R76, R52 ;  /* 0x0000004c4834723c */ /* 0x048fee0000041834 */
[----:B------:R-:W-:Y:S01]  /*a890*/  F2FP.BF16.PACK_AB R76, R2, R69 ;  /* 0x00000045024c723e */ /* 0x000fe200000010ff */
[C---:B------:R-:W-:Y:S01]  /*a8a0*/  HMMA.16816.F32.BF16 R56, R72.reuse, R78, R56 ;  /* 0x0000004e4838723c */ /* 0x040fe20000041838 */
[----:B------:R-:W3:Y:S03]  /*a8b0*/  MUFU.EX2 R69, R232 ;  /* 0x000000e800457308 */ /* 0x000ee60000000800 */
[----:B------:R-:W-:Y:S03]  /*a8c0*/  F2FP.BF16.PACK_AB R77, R165, R166 ;  /* 0x000000a6a54d723e */ /* 0x000fe600000010ff */
[----:B------:R-:W-:Y:S01]  /*a8d0*/  F2FP.BF16.PACK_AB R78, R70, R92 ;  /* 0x0000005c464e723e */ /* 0x000fe200000010ff */
[C---:B-1----:R-:W-:Y:S01]  /*a8e0*/  HMMA.16816.F32.BF16 R60, R72.reuse, R80, R60 ;  /* 0x00000050483c723c */ /* 0x042fe2000004183c */
[----:B------:R-:W-:Y:S02]  /*a8f0*/  LDSM.16.MT88.4 R92, [R204+0x2000] ;  /* 0x00200000cc5c783b */ /* 0x000fe40000004200 */
[----:B------:R-:W1:Y:S01]  /*a900*/  MUFU.EX2 R2, R231 ;  /* 0x000000e700027308 */ /* 0x000e620000000800 */
[----:B------:R-:W-:Y:S04]  /*a910*/  F2FP.BF16.PACK_AB R79, R168, R167 ;  /* 0x000000a7a84f723e */ /* 0x000fe800000010ff */
[----:B------:R-:W-:Y:S01]  /*a920*/  HMMA.16816.F32.BF16 R64, R72, R82, R64 ;  /* 0x000000524840723c */ /* 0x000fe20000041840 */
[----:B------:R-:W4:Y:S04]  /*a930*/  LDSM.16.MT88.4 R72, [R203+0x1800] ;  /* 0x00180000cb48783b */ /* 0x000f280000004200 */
[----:B------:R-:W5:Y:S03]  /*a940*/  MUFU.EX2 R70, R229 ;  /* 0x000000e500467308 */ /* 0x000f660000000800 */
[C---:B--2---:R-:W-:Y:S01]  /*a950*/  HMMA.16816.F32.BF16 R4, R76.reuse, R84, R4 ;  /* 0x000000544c04723c */ /* 0x044fe20000041804 */
[----:B------:R-:W2:Y:S04]  /*a960*/  LDSM.16.MT88.4 R80, [R205+0x1800] ;  /* 0x00180000cd50783b */ /* 0x000ea80000004200 */
[----:B---3--:R-:W-:Y:S01]  /*a970*/  FADD.FTZ R0, R69, R0 ;  /* 0x0000000045007221 */ /* 0x008fe20000010000 */
[----:B------:R-:W-:Y:S02]  /*a980*/  IADD3 R232, R240, -0x1, RZ ;  /* 0xfffffffff0e87810 */ /* 0x000fe40007ffe0ff */
[C---:B------:R-:W-:Y:S01]  /*a990*/  HMMA.16816.F32.BF16 R8, R76.reuse, R86, R8 ;  /* 0x000000564c08723c */ /* 0x040fe20000041808 */
[----:B------:R-:W3:Y:S03]  /*a9a0*/  LDSM.16.MT88.4 R84, [R202+0x5800] ;  /* 0x00580000ca54783b */ /* 0x000ee60000004200 */
[----:B-1----:R-:W-:Y:S01]  /*a9b0*/  FADD.FTZ R0, R2, R0 ;  /* 0x0000000002007221 */ /* 0x002fe20000010000 */
[----:B------:R-:W-:Y:S03]  /*a9c0*/  MOV R240, R232 ;  /* 0x000000e800f07202 */ /* 0x000fe60000000f00 */
[C---:B------:R-:W-:Y:S04]  /*a9d0*/  HMMA.16816.F32.BF16 R12, R76.reuse, R88, R12 ;  /* 0x000000584c0c723c */ /* 0x040fe8000004180c */
[----:B------:R-:W-:Y:S04]  /*a9e0*/  FADD.FTZ R0, R96, R0 ;  /* 0x0000000060007221 */ /* 0x000fe80000010000 */
[C---:B------:R-:W-:Y:S01]  /*a9f0*/  HMMA.16816.F32.BF16 R16, R76.reuse, R90, R16 ;  /* 0x0000005a4c10723c */ /* 0x040fe20000041810 */
[----:B------:R-:W-:Y:S03]  /*aa00*/  LDSM.16.MT88.4 R88, [R203+0x5800] ;  /* 0x00580000cb58783b */ /* 0x000fe60000004200 */
[----:B-----5:R-:W-:Y:S04]  /*aa10*/  FADD.FTZ R0, R70, R0 ;  /* 0x0000000046007221 */ /* 0x020fe80000010000 */
[C---:B----4-:R-:W-:Y:S08]  /*aa20*/  HMMA.16816.F32.BF16 R20, R76.reuse, R72, R20 ;  /* 0x000000484c14723c */ /* 0x050ff00000041814 */
[C---:B------:R-:W-:Y:S01]  /*aa30*/  HMMA.16816.F32.BF16 R24, R76.reuse, R74, R24 ;  /* 0x0000004a4c18723c */ /* 0x040fe20000041818 */
[----:B------:R-:W1:Y:S07]  /*aa40*/  LDSM.16.MT88.4 R72, [R204+0x5800] ;  /* 0x00580000cc48783b */ /* 0x000e6e0000004200 */
[C---:B--2---:R-:W-:Y:S08]  /*aa50*/  HMMA.16816.F32.BF16 R28, R76.reuse, R80, R28 ;  /* 0x000000504c1c723c */ /* 0x044ff0000004181c */
[C---:B------:R-:W-:Y:S01]  /*aa60*/  HMMA.16816.F32.BF16 R32, R76.reuse, R82, R32 ;  /* 0x000000524c20723c */ /* 0x040fe20000041820 */
[----:B------:R-:W2:Y:S07]  /*aa70*/  LDSM.16.MT88.4 R80, [R205+0x5800] ;  /* 0x00580000cd50783b */ /* 0x000eae0000004200 */
[C---:B---3--:R-:W-:Y:S08]  /*aa80*/  HMMA.16816.F32.BF16 R36, R76.reuse, R84, R36 ;  /* 0x000000544c24723c */ /* 0x048ff00000041824 */
[C---:B------:R-:W-:Y:S01]  /*aa90*/  HMMA.16816.F32.BF16 R40, R76.reuse, R86, R40 ;  /* 0x000000564c28723c */ /* 0x040fe20000041828 */
[----:B------:R-:W3:Y:S07]  /*aaa0*/  LDSM.16.MT88.4 R84, [R202+0x2000] ;  /* 0x00200000ca54783b */ /* 0x000eee0000004200 */
[C---:B-1----:R-:W-:Y:S07]  /*aab0*/  HMMA.16816.F32.BF16 R44, R76.reuse, R72, R44 ;  /* 0x000000484c2c723c */ /* 0x042fee000004182c */
[----:B------:R-:W-:Y:S01]  /*aac0*/  F2FP.BF16.PACK_AB R72, R2, R69 ;  /* 0x000000450248723e */ /* 0x000fe200000010ff */
[C---:B------:R-:W-:Y:S01]  /*aad0*/  HMMA.16816.F32.BF16 R48, R76.reuse, R74, R48 ;  /* 0x0000004a4c30723c */ /* 0x040fe20000041830 */
[----:B------:R-:W-:Y:S03]  /*aae0*/  MUFU.EX2 R69, R244 ;  /* 0x000000f400457308 */ /* 0x000fe60000000800 */
[----:B------:R-:W-:Y:S03]  /*aaf0*/  F2FP.BF16.PACK_AB R73, R174, R173 ;  /* 0x000000adae49723e */ /* 0x000fe600000010ff */
[----:B------:R-:W-:Y:S01]  /*ab00*/  F2FP.BF16.PACK_AB R74, R70, R96 ;  /* 0x00000060464a723e */ /* 0x000fe200000010ff */
[C---:B------:R-:W-:Y:S03]  /*ab10*/  HMMA.16816.F32.BF16 R52, R76.reuse, R88, R52 ;  /* 0x000000584c34723c */ /* 0x040fe60000041834 */
[----:B------:R-:W1:Y:S01]  /*ab20*/  MUFU.EX2 R96, R243 ;  /* 0x000000f300607308 */ /* 0x000e620000000800 */
[----:B------:R-:W-:Y:S04]  /*ab30*/  F2FP.BF16.PACK_AB R75, R228, R175 ;  /* 0x000000afe44b723e */ /* 0x000fe800000010ff */
[C---:B------:R-:W-:Y:S01]  /*ab40*/  HMMA.16816.F32.BF16 R56, R76.reuse, R90, R56 ;  /* 0x0000005a4c38723c */ /* 0x040fe20000041838 */
[----:B------:R-:W4:Y:S04]  /*ab50*/  LDSM.16.MT88.4 R88, [R203+0x2000] ;  /* 0x00200000cb58783b */ /* 0x000f280000004200 */
[----:B------:R-:W5:Y:S03]  /*ab60*/  MUFU.EX2 R70, R237 ;  /* 0x000000ed00467308 */ /* 0x000f660000000800 */
[C---:B--2---:R-:W-:Y:S07]  /*ab70*/  HMMA.16816.F32.BF16 R60, R76.reuse, R80, R60 ;  /* 0x000000504c3c723c */ /* 0x044fee000004183c */
[----:B------:R-:W2:Y:S01]  /*ab80*/  MUFU.EX2 R2, R245 ;  /* 0x000000f500027308 */ /* 0x000ea20000000800 */
[----:B------:R-:W-:Y:S01]  /*ab90*/  HMMA.16816.F32.BF16 R64, R76, R82, R64 ;  /* 0x000000524c40723c */ /* 0x000fe20000041840 */
[----:B------:R-:W4:Y:S03]  /*aba0*/  LDSM.16.MT88.4 R76, [R205+0x2000] ;  /* 0x00200000cd4c783b */ /* 0x000f260000004200 */
[----:B-1----:R-:W-:Y:S04]  /*abb0*/  FADD.FTZ R0, R96, R0 ;  /* 0x0000000060007221 */ /* 0x002fe80000010000 */
[C---:B---3--:R-:W-:Y:S01]  /*abc0*/  HMMA.16816.F32.BF16 R4, R72.reuse, R84, R4 ;  /* 0x000000544804723c */ /* 0x048fe20000041804 */
[----:B------:R-:W1:Y:S04]  /*abd0*/  LDSM.16.MT88.4 R80, [R202+0x6000] ;  /* 0x00600000ca50783b */ /* 0x000e680000004200 */
[----:B-----5:R-:W-:Y:S03]  /*abe0*/  FADD.FTZ R0, R70, R0 ;  /* 0x0000000046007221 */ /* 0x020fe60000010000 */
[C---:B------:R-:W-:Y:S01]  /*abf0*/  HMMA.16816.F32.BF16 R8, R72.reuse, R86, R8 ;  /* 0x000000564808723c */ /* 0x040fe20000041808 */
[----:B------:R-:W3:Y:S03]  /*ac00*/  LDSM.16.MT88.4 R84, [R204+0x6000] ;  /* 0x00600000cc54783b */ /* 0x000ee60000004200 */
[----:B------:R-:W-:Y:S04]  /*ac10*/  FADD.FTZ R0, R69, R0 ;  /* 0x0000000045007221 */ /* 0x000fe80000010000 */
[C---:B------:R-:W-:Y:S04]  /*ac20*/  HMMA.16816.F32.BF16 R12, R72.reuse, R92, R12 ;  /* 0x0000005c480c723c */ /* 0x040fe8000004180c */
[----:B--2---:R-:W-:Y:S04]  /*ac30*/  FADD.FTZ R0, R2, R0 ;  /* 0x0000000002007221 */ /* 0x004fe80000010000 */
[C---:B------:R-:W-:Y:S01]  /*ac40*/  HMMA.16816.F32.BF16 R16, R72.reuse, R94, R16 ;  /* 0x0000005e4810723c */ /* 0x040fe20000041810 */
[----:B------:R-:W2:Y:S07]  /*ac50*/  LDSM.16.MT88.4 R92, [R203+0x6000] ;  /* 0x00600000cb5c783b */ /* 0x000eae0000004200 */
[C---:B----4-:R-:W-:Y:S08]  /*ac60*/  HMMA.16816.F32.BF16 R20, R72.reuse, R88, R20 ;  /* 0x000000584814723c */ /* 0x050ff00000041814 */
[C---:B------:R-:W-:Y:S01]  /*ac70*/  HMMA.16816.F32.BF16 R24, R72.reuse, R90, R24 ;  /* 0x0000005a4818723c */ /* 0x040fe20000041818 */
[----:B------:R-:W4:Y:S07]  /*ac80*/  LDSM.16.MT88.4 R88, [R205+0x6000] ;  /* 0x00600000cd58783b */ /* 0x000f2e0000004200 */
[C---:B------:R-:W-:Y:S07]  /*ac90*/  HMMA.16816.F32.BF16 R28, R72.reuse, R76, R28 ;  /* 0x0000004c481c723c */ /* 0x040fee000004181c */
[----:B------:R-:W-:Y:S01]  /*aca0*/  F2FP.BF16.PACK_AB R76, R70, R96 ;  /* 0x00000060464c723e */ /* 0x000fe200000010ff */
[C---:B------:R-:W-:Y:S01]  /*acb0*/  HMMA.16816.F32.BF16 R32, R72.reuse, R78, R32 ;  /* 0x0000004e4820723c */ /* 0x040fe20000041820 */
[----:B------:R-:W-:Y:S01]  /*acc0*/  LDSM.16.MT88.4 R96, [R204+0x6800] ;  /* 0x00680000cc60783b */ /* 0x000fe20000004200 */
[----:B------:R-:W5:Y:S02]  /*acd0*/  MUFU.EX2 R70, R248 ;  /* 0x000000f800467308 */ /* 0x000f640000000800 */
[----:B------:R-:W-:Y:S03]  /*ace0*/  F2FP.BF16.PACK_AB R77, R234, R233 ;  /* 0x000000e9ea4d723e */ /* 0x000fe600000010ff */
[----:B------:R-:W-:Y:S01]  /*acf0*/  F2FP.BF16.PACK_AB R78, R2, R69 ;  /* 0x00000045024e723e */ /* 0x000fe200000010ff */
[C---:B-1----:R-:W-:Y:S04]  /*ad00*/  HMMA.16816.F32.BF16 R36, R72.reuse, R80, R36 ;  /* 0x000000504824723c */ /* 0x042fe80000041824 */
[----:B------:R-:W-:Y:S01]  /*ad10*/  F2FP.BF16.PACK_AB R79, R155, R235 ;  /* 0x000000eb9b4f723e */ /* 0x000fe200000010ff */
[----:B------:R1:W-:Y:S03]  /*ad20*/  MUFU.EX2 R2, R112 ;  /* 0x0000007000027308 */ /* 0x0003e60000000800 */
[C---:B------:R-:W-:Y:S01]  /*ad30*/  HMMA.16816.F32.BF16 R40, R72.reuse, R82, R40 ;  /* 0x000000524828723c */ /* 0x040fe20000041828 */
[----:B------:R-:W4:Y:S06]  /*ad40*/  LDSM.16.MT88.4 R80, [R202+0x2800] ;  /* 0x00280000ca50783b */ /* 0x000f2c0000004200 */
[----:B------:R-:W1:Y:S01]  /*ad50*/  MUFU.EX2 R69, R250 ;  /* 0x000000fa00457308 */ /* 0x000e620000000800 */
[C---:B---3--:R-:W-:Y:S04]  /*ad60*/  HMMA.16816.F32.BF16 R44, R72.reuse, R84, R44 ;  /* 0x00000054482c723c */ /* 0x048fe8000004182c */
[----:B-----5:R-:W-:Y:S04]  /*ad70*/  FADD.FTZ R0, R70, R0 ;  /* 0x0000000046007221 */ /* 0x020fe80000010000 */
[C---:B------:R-:W-:Y:S01]  /*ad80*/  HMMA.16816.F32.BF16 R48, R72.reuse, R86, R48 ;  /* 0x000000564830723c */ /* 0x040fe20000041830 */
[----:B------:R-:W3:Y:S07]  /*ad90*/  LDSM.16.MT88.4 R84, [R204+0x2800] ;  /* 0x00280000cc54783b */ /* 0x000eee0000004200 */
[C---:B--2---:R-:W-:Y:S01]  /*ada0*/  HMMA.16816.F32.BF16 R52, R72.reuse, R92, R52 ;  /* 0x0000005c4834723c */ /* 0x044fe20000041834 */
[----:B-1----:R-:W-:Y:S03]  /*adb0*/  LDSM.16.MT88.4 R112, [R203+0x3800] ;  /* 0x00380000cb70783b */ /* 0x002fe60000004200 */
[C---:B------:R-:W-:Y:S04]  /*adc0*/  FADD.FTZ R0, R69.reuse, R0 ;  /* 0x0000000045007221 */ /* 0x040fe80000010000 */
[C---:B------:R-:W-:Y:S01]  /*add0*/  HMMA.16816.F32.BF16 R56, R72.reuse, R94, R56 ;  /* 0x0000005e4838723c */ /* 0x040fe20000041838 */
[----:B------:R-:W1:Y:S03]  /*ade0*/  LDSM.16.MT88.4 R92, [R203+0x2800] ;  /* 0x00280000cb5c783b */ /* 0x000e660000004200 */
[----:B------:R-:W-:Y:S04]  /*adf0*/  FADD.FTZ R0, R104, R0 ;  /* 0x0000000068007221 */ /* 0x000fe80000010000 */
[C---:B----4-:R-:W-:Y:S04]  /*ae00*/  HMMA.16816.F32.BF16 R60, R72.reuse, R88, R60 ;  /* 0x00000058483c723c */ /* 0x050fe8000004183c */
[C---:B------:R-:W-:Y:S04]  /*ae10*/  FADD.FTZ R0, R2.reuse, R0 ;  /* 0x0000000002007221 */ /* 0x040fe80000010000 */
[----:B------:R-:W-:Y:S01]  /*ae20*/  HMMA.16816.F32.BF16 R64, R72, R90, R64 ;  /* 0x0000005a4840723c */ /* 0x000fe20000041840 */
[----:B------:R-:W2:Y:S07]  /*ae30*/  LDSM.16.MT88.4 R72, [R205+0x2800] ;  /* 0x00280000cd48783b */ /* 0x000eae0000004200 */
[C---:B------:R-:W-:Y:S01]  /*ae40*/  HMMA.16816.F32.BF16 R4, R76.reuse, R80, R4 ;  /* 0x000000504c04723c */ /* 0x040fe20000041804 */
[----:B------:R-:W4:Y:S07]  /*ae50*/  LDSM.16.MT88.4 R88, [R202+0x6800] ;  /* 0x00680000ca58783b */ /* 0x000f2e0000004200 */
[C---:B------:R-:W-:Y:S01]  /*ae60*/  HMMA.16816.F32.BF16 R8, R76.reuse, R82, R8 ;  /* 0x000000524c08723c */ /* 0x040fe20000041808 */
[----:B------:R-:W5:Y:S07]  /*ae70*/  LDSM.16.MT88.4 R80, [R203+0x6800] ;  /* 0x00680000cb50783b */ /* 0x000f6e0000004200 */
[C---:B---3--:R-:W-:Y:S08]  /*ae80*/  HMMA.16816.F32.BF16 R12, R76.reuse, R84, R12 ;  /* 0x000000544c0c723c */ /* 0x048ff0000004180c */
[C---:B------:R-:W-:Y:S01]  /*ae90*/  HMMA.16816.F32.BF16 R16, R76.reuse, R86, R16 ;  /* 0x000000564c10723c */ /* 0x040fe20000041810 */
[----:B------:R-:W3:Y:S07]  /*aea0*/  LDSM.16.MT88.4 R84, [R205+0x6800] ;  /* 0x00680000cd54783b */ /* 0x000eee0000004200 */
[C---:B-1----:R-:W-:Y:S08]  /*aeb0*/  HMMA.16816.F32.BF16 R20, R76.reuse, R92, R20 ;  /* 0x0000005c4c14723c */ /* 0x042ff00000041814 */
[C---:B------:R-:W-:Y:S01]  /*aec0*/  HMMA.16816.F32.BF16 R24, R76.reuse, R94, R24 ;  /* 0x0000005e4c18723c */ /* 0x040fe20000041818 */
[----:B------:R-:W-:Y:S07]  /*aed0*/  LDSM.16.MT88.4 R92, [R204+0x3000] ;  /* 0x00300000cc5c783b */ /* 0x000fee0000004200 */
[C---:B--2---:R-:W-:Y:S07]  /*aee0*/  HMMA.16816.F32.BF16 R28, R76.reuse, R72, R28 ;  /* 0x000000484c1c723c */ /* 0x044fee000004181c */
[----:B------:R-:W-:Y:S01]  /*aef0*/  F2FP.BF16.PACK_AB R72, R69, R70 ;  /* 0x000000464548723e */ /* 0x000fe200000010ff */
[C---:B------:R-:W-:Y:S01]  /*af00*/  HMMA.16816.F32.BF16 R32, R76.reuse, R74, R32 ;  /* 0x0000004a4c20723c */ /* 0x040fe20000041820 */
[----:B------:R1:W-:Y:S03]  /*af10*/  MUFU.EX2 R69, R120 ;  /* 0x0000007800457308 */ /* 0x0003e60000000800 */
[----:B------:R-:W-:Y:S03]  /*af20*/  F2FP.BF16.PACK_AB R73, R153, R154 ;  /* 0x0000009a9949723e */ /* 0x000fe600000010ff */
[----:B------:R-:W-:Y:S01]  /*af30*/  F2FP.BF16.PACK_AB R74, R2, R104 ;  /* 0x00000068024a723e */ /* 0x000fe200000010ff */
[C---:B----4-:R-:W-:Y:S03]  /*af40*/  HMMA.16816.F32.BF16 R36, R76.reuse, R88, R36 ;  /* 0x000000584c24723c */ /* 0x050fe60000041824 */
[----:B------:R-:W2:Y:S01]  /*af50*/  MUFU.EX2 R2, R117 ;  /* 0x0000007500027308 */ /* 0x000ea20000000800 */
[----:B------:R-:W-:Y:S04]  /*af60*/  F2FP.BF16.PACK_AB R75, R151, R152 ;  /* 0x00000098974b723e */ /* 0x000fe800000010ff */
[C---:B------:R-:W-:Y:S01]  /*af70*/  HMMA.16816.F32.BF16 R40, R76.reuse, R90, R40 ;  /* 0x0000005a4c28723c */ /* 0x040fe20000041828 */
[----:B------:R-:W4:Y:S04]  /*af80*/  LDSM.16.MT88.4 R88, [R202+0x3000] ;  /* 0x00300000ca58783b */ /* 0x000f280000004200 */
[----:B------:R-:W3:Y:S03]  /*af90*/  MUFU.EX2 R70, R133 ;  /* 0x0000008500467308 */ /* 0x000ee60000000800 */
[C---:B------:R-:W-:Y:S01]  /*afa0*/  HMMA.16816.F32.BF16 R44, R76.reuse, R96, R44 ;  /* 0x000000604c2c723c */ /* 0x040fe2000004182c */
[----:B-1----:R-:W-:Y:S07]  /*afb0*/  LDSM.16.MT88.4 R120, [R204+0x3800] ;  /* 0x00380000cc78783b */ /* 0x002fee0000004200 */
[C---:B------:R-:W-:Y:S01]  /*afc0*/  HMMA.16816.F32.BF16 R48, R76.reuse, R98, R48 ;  /* 0x000000624c30723c */ /* 0x040fe20000041830 */
[----:B------:R-:W-:Y:S03]  /*afd0*/  LDSM.16.MT88.4 R96, [R205+0x3000] ;  /* 0x00300000cd60783b */ /* 0x000fe60000004200 */
[----:B--2---:R-:W-:Y:S04]  /*afe0*/  FADD.FTZ R0, R2, R0 ;  /* 0x0000000002007221 */ /* 0x004fe80000010000 */
[C---:B-----5:R-:W-:Y:S04]  /*aff0*/  HMMA.16816.F32.BF16 R52, R76.reuse, R80, R52 ;  /* 0x000000504c34723c */ /* 0x060fe80000041834 */
[C---:B------:R-:W-:Y:S01]  /*b000*/  FADD.FTZ R0, R144.reuse, R0 ;  /* 0x0000000090007221 */ /* 0x040fe20000010000 */
[----:B------:R-:W-:Y:S01]  /*b010*/  F2FP.BF16.PACK_AB R144, R144, R2 ;  /* 0x000000029090723e */ /* 0x000fe200000010ff */
[----:B------:R-:W-:Y:S01]  /*b020*/  FADD.FTZ R2, R105, R132 ;  /* 0x0000008469027221 */ /* 0x000fe20000010000 */
[----:B---3--:R-:W-:Y:S01]  /*b030*/  F2FP.BF16.PACK_AB R147, R70, R148 ;  /* 0x000000944693723e */ /* 0x008fe200000010ff */
[C---:B------:R-:W-:Y:S01]  /*b040*/  HMMA.16816.F32.BF16 R56, R76.reuse, R82, R56 ;  /* 0x000000524c38723c */ /* 0x040fe20000041838 */
[----:B------:R-:W1:Y:S03]  /*b050*/  LDSM.16.MT88.4 R80, [R203+0x3000] ;  /* 0x00300000cb50783b */ /* 0x000e660000004200 */
[----:B------:R-:W-:Y:S04]  /*b060*/  FADD.FTZ R0, R69, R0 ;  /* 0x0000000045007221 */ /* 0x000fe80000010000 */
[C---:B------:R-:W-:Y:S01]  /*b070*/  HMMA.16816.F32.BF16 R60, R76.reuse, R84, R60 ;  /* 0x000000544c3c723c */ /* 0x040fe2000004183c */
[----:B------:R-:W-:Y:S03]  /*b080*/  LDSM.16.MT88.4 R104, [R205+0x3800] ;  /* 0x00380000cd68783b */ /* 0x000fe60000004200 */
[C---:B------:R-:W-:Y:S01]  /*b090*/  FADD.FTZ R246, R146.reuse, R0 ;  /* 0x0000000092f67221 */ /* 0x040fe20000010000 */
[----:B------:R-:W-:Y:S01]  /*b0a0*/  F2FP.BF16.PACK_AB R146, R146, R69 ;  /* 0x000000459292723e */ /* 0x000fe200000010ff */
[----:B------:R-:W-:Y:S01]  /*b0b0*/  FADD.FTZ R0, R116, R2 ;  /* 0x0000000274007221 */ /* 0x000fe20000010000 */
[----:B------:R-:W-:Y:S01]  /*b0c0*/  MOV R69, R68 ;  /* 0x0000004400457202 */ /* 0x000fe20000000f00 */
[----:B------:R-:W-:Y:S01]  /*b0d0*/  HMMA.16816.F32.BF16 R64, R76, R86, R64 ;  /* 0x000000564c40723c */ /* 0x000fe20000041840 */
[----:B------:R-:W2:Y:S03]  /*b0e0*/  LDSM.16.MT88.4 R76, [R204+0x7000] ;  /* 0x00700000cc4c783b */ /* 0x000ea60000004200 */
[----:B------:R-:W-:Y:S04]  /*b0f0*/  FADD.FTZ R0, R111, R0 ;  /* 0x000000006f007221 */ /* 0x000fe80000010000 */
[C---:B----4-:R-:W-:Y:S01]  /*b100*/  HMMA.16816.F32.BF16 R4, R72.reuse, R88, R4 ;  /* 0x000000584804723c */ /* 0x050fe20000041804 */
[----:B------:R-:W3:Y:S04]  /*b110*/  LDSM.16.MT88.4 R84, [R203+0x7000] ;  /* 0x00700000cb54783b */ /* 0x000ee80000004200 */
[----:B------:R-:W-:Y:S03]  /*b120*/  FADD.FTZ R0, R110, R0 ;  /* 0x000000006e007221 */ /* 0x000fe60000010000 */
[C---:B------:R-:W-:Y:S01]  /*b130*/  HMMA.16816.F32.BF16 R8, R72.reuse, R90, R8 ;  /* 0x0000005a4808723c */ /* 0x040fe20000041808 */
[----:B------:R-:W-:Y:S03]  /*b140*/  LDSM.16.MT88.4 R88, [R204+0x7800] ;  /* 0x00780000cc58783b */ /* 0x000fe60000004200 */
[----:B------:R-:W-:Y:S04]  /*b150*/  FADD.FTZ R0, R109, R0 ;  /* 0x000000006d007221 */ /* 0x000fe80000010000 */
[C---:B------:R-:W-:Y:S04]  /*b160*/  HMMA.16816.F32.BF16 R12, R72.reuse, R92, R12 ;  /* 0x0000005c480c723c */ /* 0x040fe8000004180c */
[----:B------:R-:W-:Y:S04]  /*b170*/  FADD.FTZ R0, R108, R0 ;  /* 0x000000006c007221 */ /* 0x000fe80000010000 */
[C---:B------:R-:W-:Y:S04]  /*b180*/  HMMA.16816.F32.BF16 R16, R72.reuse, R94, R16 ;  /* 0x0000005e4810723c */ /* 0x040fe80000041810 */
[----:B------:R-:W-:Y:S04]  /*b190*/  FADD.FTZ R0, R158, R0 ;  /* 0x000000009e007221 */ /* 0x000fe80000010000 */
[C---:B-1----:R-:W-:Y:S04]  /*b1a0*/  HMMA.16816.F32.BF16 R20, R72.reuse, R80, R20 ;  /* 0x000000504814723c */ /* 0x042fe80000041814 */
[----:B------:R-:W-:Y:S04]  /*b1b0*/  FADD.FTZ R0, R157, R0 ;  /* 0x000000009d007221 */ /* 0x000fe80000010000 */
[C---:B------:R-:W-:Y:S01]  /*b1c0*/  HMMA.16816.F32.BF16 R24, R72.reuse, R82, R24 ;  /* 0x000000524818723c */ /* 0x040fe20000041818 */
[----:B------:R-:W1:Y:S03]  /*b1d0*/  LDSM.16.MT88.4 R80, [R205+0x7000] ;  /* 0x00700000cd50783b */ /* 0x000e660000004200 */
[----:B------:R-:W-:Y:S04]  /*b1e0*/  FADD.FTZ R0, R159, R0 ;  /* 0x000000009f007221 */ /* 0x000fe80000010000 */
[C---:B------:R-:W-:Y:S04]  /*b1f0*/  HMMA.16816.F32.BF16 R28, R72.reuse, R96, R28 ;  /* 0x00000060481c723c */ /* 0x040fe8000004181c */
[----:B------:R-:W-:Y:S04]  /*b200*/  FADD.FTZ R0, R160, R0 ;  /* 0x00000000a0007221 */ /* 0x000fe80000010000 */
[C---:B------:R-:W-:Y:S01]  /*b210*/  HMMA.16816.F32.BF16 R32, R72.reuse, R98, R32 ;  /* 0x000000624820723c */ /* 0x040fe20000041820 */
[----:B------:R-:W4:Y:S03]  /*b220*/  LDSM.16.MT88.4 R96, [R202+0x7800] ;  /* 0x00780000ca60783b */ /* 0x000f260000004200 */
[----:B------:R-:W-:Y:S04]  /*b230*/  FADD.FTZ R0, R166, R0 ;  /* 0x00000000a6007221 */ /* 0x000fe80000010000 */
[C---:B------:R-:W-:Y:S04]  /*b240*/  HMMA.16816.F32.BF16 R36, R72.reuse, R100, R36 ;  /* 0x000000644824723c */ /* 0x040fe80000041824 */
[----:B------:R-:W-:Y:S04]  /*b250*/  FADD.FTZ R0, R165, R0 ;  /* 0x00000000a5007221 */ /* 0x000fe80000010000 */
[C---:B------:R-:W-:Y:S04]  /*b260*/  HMMA.16816.F32.BF16 R40, R72.reuse, R102, R40 ;  /* 0x000000664828723c */ /* 0x040fe80000041828 */
[----:B------:R-:W-:Y:S04]  /*b270*/  FADD.FTZ R0, R167, R0 ;  /* 0x00000000a7007221 */ /* 0x000fe80000010000 */
[C---:B--2---:R-:W-:Y:S04]  /*b280*/  HMMA.16816.F32.BF16 R44, R72.reuse, R76, R44 ;  /* 0x0000004c482c723c */ /* 0x044fe8000004182c */
[----:B------:R-:W-:Y:S04]  /*b290*/  FADD.FTZ R0, R168, R0 ;  /* 0x00000000a8007221 */ /* 0x000fe80000010000 */
[C---:B------:R-:W-:Y:S04]  /*b2a0*/  HMMA.16816.F32.BF16 R48, R72.reuse, R78, R48 ;  /* 0x0000004e4830723c */ /* 0x040fe80000041830 */
[----:B------:R-:W-:Y:S04]  /*b2b0*/  FADD.FTZ R0, R173, R0 ;  /* 0x00000000ad007221 */ /* 0x000fe80000010000 */
[C---:B---3--:R-:W-:Y:S04]  /*b2c0*/  HMMA.16816.F32.BF16 R52, R72.reuse, R84, R52 ;  /* 0x000000544834723c */ /* 0x048fe80000041834 */
[----:B------:R-:W-:Y:S04]  /*b2d0*/  FADD.FTZ R0, R174, R0 ;  /* 0x00000000ae007221 */ /* 0x000fe80000010000 */
[C---:B------:R-:W-:Y:S04]  /*b2e0*/  HMMA.16816.F32.BF16 R56, R72.reuse, R86, R56 ;  /* 0x000000564838723c */ /* 0x040fe80000041838 */
[----:B------:R-:W-:Y:S04]  /*b2f0*/  FADD.FTZ R0, R175, R0 ;  /* 0x00000000af007221 */ /* 0x000fe80000010000 */
[C---:B-1----:R-:W-:Y:S04]  /*b300*/  HMMA.16816.F32.BF16 R60, R72.reuse, R80, R60 ;  /* 0x00000050483c723c */ /* 0x042fe8000004183c */
[----:B------:R-:W-:Y:S04]  /*b310*/  FADD.FTZ R0, R228, R0 ;  /* 0x00000000e4007221 */ /* 0x000fe80000010000 */
[----:B------:R-:W-:Y:S01]  /*b320*/  HMMA.16816.F32.BF16 R64, R72, R82, R64 ;  /* 0x000000524840723c */ /* 0x000fe20000041840 */
[----:B------:R-:W1:Y:S03]  /*b330*/  LDSM.16.MT88.4 R80, [R203+0x7800] ;  /* 0x00780000cb50783b */ /* 0x000e660000004200 */
[----:B------:R-:W-:Y:S04]  /*b340*/  FADD.FTZ R0, R233, R0 ;  /* 0x00000000e9007221 */ /* 0x000fe80000010000 */
[C---:B------:R-:W-:Y:S01]  /*b350*/  HMMA.16816.F32.BF16 R132, R144.reuse, R128, R4 ;  /* 0x000000809084723c */ /* 0x040fe20000041804 */
[----:B------:R-:W2:Y:S04]  /*b360*/  LDSM.16.MT88.4 R72, [R205+0x7800] ;  /* 0x00780000cd48783b */ /* 0x000ea80000004200 */
[----:B------:R-:W-:Y:S03]  /*b370*/  FADD.FTZ R0, R234, R0 ;  /* 0x00000000ea007221 */ /* 0x000fe60000010000 */
[C---:B------:R-:W-:Y:S04]  /*b380*/  HMMA.16816.F32.BF16 R128, R144.reuse, R130, R8 ;  /* 0x000000829080723c */ /* 0x040fe80000041808 */
[----:B------:R-:W-:Y:S04]  /*b390*/  FADD.FTZ R0, R235, R0 ;  /* 0x00000000eb007221 */ /* 0x000fe80000010000 */
[C---:B------:R-:W-:Y:S04]  /*b3a0*/  HMMA.16816.F32.BF16 R124, R144.reuse, R120, R12 ;  /* 0x00000078907c723c */ /* 0x040fe8000004180c */
[----:B------:R-:W-:Y:S03]  /*b3b0*/  FADD.FTZ R0, R155, R0 ;  /* 0x000000009b007221 */ /* 0x000fe60000010000 */
[-C--:B------:R-:W-:Y:S01]  /*b3c0*/  MOV R12, R3.reuse ;  /* 0x00000003000c7202 */ /* 0x080fe20000000f00 */
[C---:B------:R-:W-:Y:S04]  /*b3d0*/  HMMA.16816.F32.BF16 R120, R144.reuse, R122, R16 ;  /* 0x0000007a9078723c */ /* 0x040fe80000041810 */
[----:B------:R-:W-:Y:S04]  /*b3e0*/  FADD.FTZ R0, R154, R0 ;  /* 0x000000009a007221 */ /* 0x000fe80000010000 */
        /* <DEDUP_REMOVED lines=8> */
[C---:B----4-:R-:W-:Y:S04]  /*b470*/  HMMA.16816.F32.BF16 R100, R144.reuse, R96, R36 ;  /* 0x000000609064723c */ /* 0x050fe80000041824 */
[----:B------:R-:W-:Y:S04]  /*b480*/  FADD.FTZ R0, R149, R0 ;  /* 0x0000000095007221 */ /* 0x000fe80000010000 */
[C---:B------:R-:W-:Y:S04]  /*b490*/  HMMA.16816.F32.BF16 R96, R144.reuse, R98, R40 ;  /* 0x000000629060723c */ /* 0x040fe80000041828 */
[----:B------:R-:W-:Y:S04]  /*b4a0*/  FADD.FTZ R0, R148, R0 ;  /* 0x0000000094007221 */ /* 0x000fe80000010000 */
[C---:B------:R-:W-:Y:S04]  /*b4b0*/  HMMA.16816.F32.BF16 R92, R144.reuse, R88, R44 ;  /* 0x00000058905c723c */ /* 0x040fe8000004182c */
[----:B------:R-:W-:Y:S01]  /*b4c0*/  FADD.FTZ R0, R70, R0 ;  /* 0x0000000046007221 */ /* 0x000fe20000010000 */
[----:B------:R-:W-:Y:S03]  /*b4d0*/  MOV R70, R3 ;  /* 0x0000000300467202 */ /* 0x000fe60000000f00 */
[C---:B------:R-:W-:Y:S01]  /*b4e0*/  HMMA.16816.F32.BF16 R88, R144.reuse, R90, R48 ;  /* 0x0000005a9058723c */ /* 0x040fe20000041830 */
[----:B------:R3:W-:Y:S07]  /*b4f0*/  STL [R1], R0 ;  /* 0x0000000001007387 */ /* 0x0007ee0000100800 */
[C---:B-1----:R-:W-:Y:S08]  /*b500*/  HMMA.16816.F32.BF16 R84, R144.reuse, R80, R52 ;  /* 0x000000509054723c */ /* 0x042ff00000041834 */
[C---:B------:R-:W-:Y:S08]  /*b510*/  HMMA.16816.F32.BF16 R80, R144.reuse, R82, R56 ;  /* 0x000000529050723c */ /* 0x040ff00000041838 */
[C---:B--2---:R-:W-:Y:S08]  /*b520*/  HMMA.16816.F32.BF16 R76, R144.reuse, R72, R60 ;  /* 0x00000048904c723c */ /* 0x044ff0000004183c */
[----:B------:R-:W-:Y:S01]  /*b530*/  HMMA.16816.F32.BF16 R72, R144, R74, R64 ;  /* 0x0000004a9048723c */ /* 0x000fe20000041840 */
[----:B---3--:R-:W-:-:S07]  /*b540*/  @P0 BRA `(.L_x_92) ;  /* 0xffffb2e000000947 */ /* 0x008fce000383ffff */
.L_x_81:
[----:B--2---:R-:W2:Y:S02]  /*b550*/  LDL R0, [R1+0x4] ;  /* 0x0000040001007983 */ /* 0x004ea40000100800 */
[----:B--2---:R-:W-:-:S13]  /*b560*/  ISETP.GE.AND P0, PT, R232, R0, PT ;  /* 0x00000000e800720c */ /* 0x004fda0003f06270 */
[----:B------:R-:W-:Y:S05]  /*b570*/  @!P0 BRA `(.L_x_93) ;  /* 0x000042e000008947 */ /* 0x000fea0003800000 */
[----:B------:R-:W-:Y:S02]  /*b580*/  MOV R70, R12 ;  /* 0x0000000c00467202 */ /* 0x000fe40000000f00 */
[----:B------:R-:W-:Y:S02]  /*b590*/  MOV R69, R68 ;  /* 0x0000004400457202 */ /* 0x000fe40000000f00 */
.L_x_100:
[----:B------:R-:W2:Y:S01]  /*b5a0*/  LDL.64 R6, [R1+0x28] ;  /* 0x0000280001067983 */ /* 0x000ea20000100a00 */
[----:B------:R-:W-:Y:S04]  /*b5b0*/  DEPBAR.LE SB0, 0x0 ;  /* 0x000080000000791a */ /* 0x000fe80000000000 */
[----:B------:R-:W3:Y:S01]  /*b5c0*/  LDL R5, [R1+0x38] ;  /* 0x0000380001057983 */ /* 0x000ee20000100800 */
[----:B------:R-:W-:Y:S01]  /*b5d0*/  WARPSYNC 0xffffffff ;  /* 0xffffffff00007948 */ /* 0x000fe20003800000 */
[----:B------:R-:W-:Y:S01]  /*b5e0*/  SHF.R.S32.HI R0, RZ, 0x1f, R239 ;  /* 0x0000001fff007819 */ /* 0x000fe200000114ef */
[C---:B------:R-:W-:Y:S01]  /*b5f0*/  IMAD.WIDE.U32 R2, R239.reuse, c[0x0][0x208], RZ ;  /* 0x00008200ef027a25 */ /* 0x040fe200078e00ff */
[----:B------:R-:W-:Y:S01]  /*b600*/  BAR.SYNC.DEFER_BLOCKING 0x0 ;  /* 0x0000000000007b1d */ /* 0x000fe20000010000 */
[----:B------:R-:W-:Y:S02]  /*b610*/  SHF.R.S32.HI R4, RZ, 0x1f, R238 ;  /* 0x0000001fff047819 */ /* 0x000fe400000114ee */
[----:B------:R-:W-:Y:S02]  /*b620*/  IMAD R0, R0, c[0x0][0x208], RZ ;  /* 0x0000820000007a24 */ /* 0x000fe400078e02ff */
[----:B------:R-:W-:Y:S02]  /*b630*/  IMAD.SHL.U32 R63, R242, 0x2, RZ ;  /* 0x00000002f23f7824 */ /* 0x000fe400078e00ff */
[----:B------:R-:W-:Y:S02]  /*b640*/  IMAD R0, R239, c[0x0][0x20c], R0 ;  /* 0x00008300ef007a24 */ /* 0x000fe400078e0200 */
[----:B------:R-:W-:Y:S02]  /*b650*/  IMAD R4, R4, c[0x0][0x218], RZ ;  /* 0x0000860004047a24 */ /* 0x000fe400078e02ff */
[----:B------:R-:W-:Y:S02]  /*b660*/  IMAD.IADD R3, R3, 0x1, R0 ;  /* 0x0000000103037824 */ /* 0x000fe400078e0200 */
[C---:B------:R-:W-:Y:S02]  /*b670*/  IMAD R4, R238.reuse, c[0x0][0x21c], R4 ;  /* 0x00008700ee047a24 */ /* 0x040fe400078e0204 */
[----:B------:R-:W-:Y:S04]  /*b680*/  IMAD.WIDE.U32 R2, R238, c[0x0][0x218], R2 ;  /* 0x00008600ee027a25 */ /* 0x000fe800078e0002 */
[----:B------:R-:W-:Y:S01]  /*b690*/  IMAD.SHL.U32 R55, R241, 0x2, RZ ;  /* 0x00000002f1377824 */ /* 0x000fe200078e00ff */
[----:B------:R1:W4:Y:S04]  /*b6a0*/  LDSM.16.M88.4 R8, [R71] ;  /* 0x000000004708783b */ /* 0x0003280000000200 */
[----:B------:R1:W1:Y:S04]  /*b6b0*/  LDSM.16.M88.4 R16, [R71+0x800] ;  /* 0x000800004710783b */ /* 0x0002680000000200 */
        /* <DEDUP_REMOVED lines=23> */
[----:B-1--4-:R1:W2:Y:S02]  /*b830*/  SHFL.IDX PT, R28, R36, RZ, 0x181f ;  /* 0x00181fff241c7589 */ /* 0x0122a400000e0000 */
.L_x_125:
[C---:B------:R-:W-:Y:S01]  /*b840*/  HMMA.16816.F32.BF16 R4, R136.reuse, R8, RZ ;  /* 0x000000088804723c */ /* 0x040fe200000418ff */
[----:B------:R-:W3:Y:S01]  /*b850*/  SHFL.IDX PT, R38, R0, RZ, 0x181f ;  /* 0x00181fff00267589 */ /* 0x000ee200000e0000 */
[----:B------:R-:W-:Y:S01]  /*b860*/  BSSY B0, `(.L_x_95) ;  /* 0x00001b8000007945 */ /* 0x000fe20003800000 */
[----:B------:R-:W-:Y:S02]  /*b870*/  ISETP.GE.AND P2, PT, R241, c[0x0][0x1d4], PT ;  /* 0x00007500f1007a0c */ /* 0x000fe40003f46270 */
[----:B------:R-:W-:Y:S02]  /*b880*/  ISETP.GE.AND P0, PT, R242, c[0x0][0x1d4], PT ;  /* 0x00007500f2007a0c */ /* 0x000fe40003f06270 */
[----:B------:R-:W-:Y:S01]  /*b890*/  SEL R68, RZ, 0x10, P2 ;  /* 0x00000010ff447807 */ /* 0x000fe20001000000 */
[C---:B------:R-:W-:Y:S01]  /*b8a0*/  HMMA.16816.F32.BF16 R8, R136.reuse, R10, RZ ;  /* 0x0000000a8808723c */ /* 0x040fe200000418ff */
[----:B------:R-:W4:Y:S02]  /*b8b0*/  SHFL.IDX PT, R46, R0, 0x1, 0x181f ;  /* 0x00381f00002e7f89 */ /* 0x000f2400000e0000 */
[----:B------:R-:W-:Y:S02]  /*b8c0*/  ISETP.NE.U32.AND P6, PT, R68, RZ, PT ;  /* 0x000000ff4400720c */ /* 0x000fe40003fc5070 */
[----:B------:R-:W-:Y:S03]  /*b8d0*/  SEL R62, RZ, 0x10, P0 ;  /* 0x00000010ff3e7807 */ /* 0x000fe60000000000 */
[C---:B------:R-:W-:Y:S01]  /*b8e0*/  HMMA.16816.F32.BF16 R12, R136.reuse, R16, RZ ;  /* 0x00000010880c723c */ /* 0x040fe200000418ff */
[----:B------:R-:W5:Y:S07]  /*b8f0*/  SHFL.IDX PT, R37, R36, 0x1, 0x181f ;  /* 0x00381f0024257f89 */ /* 0x000f6e00000e0000 */
[C---:B------:R-:W-:Y:S01]  /*b900*/  HMMA.16816.F32.BF16 R16, R136.reuse, R18, RZ ;  /* 0x000000128810723c */ /* 0x040fe200000418ff */
[----:B------:R-:W1:Y:S07]  /*b910*/  SHFL.IDX PT, R45, R0, 0x2, 0x181f ;  /* 0x00581f00002d7f89 */ /* 0x000e6e00000e0000 */
[C---:B------:R-:W-:Y:S01]  /*b920*/  HMMA.16816.F32.BF16 R20, R136.reuse, R24, RZ ;  /* 0x000000188814723c */ /* 0x040fe200000418ff */
[----:B------:R-:W3:Y:S07]  /*b930*/  SHFL.IDX PT, R54, R36, 0x2, 0x181f ;  /* 0x00581f0024367f89 */ /* 0x000eee00000e0000 */
[C---:B------:R-:W-:Y:S01]  /*b940*/  HMMA.16816.F32.BF16 R24, R136.reuse, R26, RZ ;  /* 0x0000001a8818723c */ /* 0x040fe200000418ff */
[----:B------:R-:W1:Y:S08]  /*b950*/  SHFL.IDX PT, R0, R0, 0x3, 0x181f ;  /* 0x00781f0000007f89 */ /* 0x000e7000000e0000 */
[----:B------:R1:W1:Y:S08]  /*b960*/  SHFL.IDX PT, R61, R36, 0x3, 0x181f ;  /* 0x00781f00243d7f89 */ /* 0x00027000000e0000 */
[----:B------:R-:W2:Y:S01]  /*b970*/  LDL R233, [R1+0x4] ;  /* 0x0000040001e97983 */ /* 0x000ea20000100800 */
[C---:B---3--:R-:W-:Y:S02]  /*b980*/  IADD3 R2, P4, R38.reuse, R55, RZ ;  /* 0x0000003726027210 */ /* 0x048fe40007f9e0ff */
[----:B------:R-:W-:Y:S02]  /*b990*/  IADD3 R38, P5, R38, R63, RZ ;  /* 0x0000003f26267210 */ /* 0x000fe40007fbe0ff */
[C---:B--2---:R-:W-:Y:S02]  /*b9a0*/  IADD3.X R3, R28.reuse, R44, RZ, P4, !PT ;  /* 0x0000002c1c037210 */ /* 0x044fe400027fe4ff */
[----:B------:R-:W-:Y:S02]  /*b9b0*/  IADD3.X R39, R28, R60, RZ, P5, !PT ;  /* 0x0000003c1c277210 */ /* 0x000fe40002ffe4ff */
[C---:B------:R-:W-:Y:S01]  /*b9c0*/  HMMA.16816.F32.BF16 R28, R136.reuse, R32, RZ ;  /* 0x00000020881c723c */ /* 0x040fe200000418ff */
[----:B------:R1:W-:Y:S01]  /*b9d0*/  LDGSTS.E.BYPASS.LTC128B.128 [R227+0x100], [R2.64], !P2 ;  /* 0x0010000002e37fae */ /* 0x0003e2000d101d46 */
[C---:B----4-:R-:W-:Y:S02]  /*b9e0*/  IADD3 R52, P4, R46.reuse, R55, RZ ;  /* 0x000000372e347210 */ /* 0x050fe40007f9e0ff */
[----:B------:R-:W-:Y:S02]  /*b9f0*/  IADD3 R46, P5, R46, R63, RZ ;  /* 0x0000003f2e2e7210 */ /* 0x000fe40007fbe0ff */
[C---:B-----5:R-:W-:Y:S02]  /*ba00*/  IADD3.X R53, R37.reuse, R44, RZ, P4, !PT ;  /* 0x0000002c25357210 */ /* 0x060fe400027fe4ff */
[C---:B------:R-:W-:Y:S01]  /*ba10*/  HMMA.16816.F32.BF16 R32, R136.reuse, R34, RZ ;  /* 0x000000228820723c */ /* 0x040fe200000418ff */
[----:B------:R2:W-:Y:S03]  /*ba20*/  LDGSTS.E.BYPASS.LTC128B.128 [R227+0x4100], [R38.64], !P0 ;  /* 0x0410000026e37fae */ /* 0x0005e6000c101d46 */
[----:B------:R-:W-:Y:S02]  /*ba30*/  IADD3.X R47, R37, R60, RZ, P5, !PT ;  /* 0x0000003c252f7210 */ /* 0x000fe40002ffe4ff */
[C---:B------:R-:W-:Y:S02]  /*ba40*/  ISETP.NE.U32.AND P5, PT, R62.reuse, RZ, PT ;  /* 0x000000ff3e00720c */ /* 0x040fe40003fa5070 */
[----:B------:R-:W-:Y:S01]  /*ba50*/  IADD3 R62, -R62, 0x10, RZ ;  /* 0x000000103e3e7810 */ /* 0x000fe20007ffe1ff */
[----:B------:R3:W-:Y:S03]  /*ba60*/  LDGSTS.E.BYPASS.LTC128B.128 [R227+0x1100], [R52.64], !P2 ;  /* 0x0110000034e37fae */ /* 0x0007e6000d101d46 */
[----:B------:R-:W-:Y:S05]  /*ba70*/  LOP3.LUT R62, R62, 0xf, RZ, 0xc0, !PT ;  /* 0x0000000f3e3e7812 */ /* 0x000fea00078ec0ff */
[----:B------:R4:W-:Y:S01]  /*ba80*/  LDGSTS.E.BYPASS.LTC128B.128 [R227+0x5100], [R46.64], !P0 ;  /* 0x051000002ee37fae */ /* 0x0009e2000c101d46 */
[C---:B-1----:R-:W-:Y:S04]  /*ba90*/  IADD3 R2, P4, R45.reuse, R55, RZ ;  /* 0x000000372d027210 */ /* 0x042fe80007f9e0ff */
[----:B------:R-:W-:Y:S01]  /*baa0*/  IADD3.X R3, R54, R44, RZ, P4, !PT ;  /* 0x0000002c36037210 */ /* 0x000fe200027fe4ff */
[C---:B--2---:R-:W-:Y:S04]  /*bab0*/  HMMA.16816.F32.BF16 R36, R136.reuse, R40, RZ ;  /* 0x000000288824723c */ /* 0x044fe800000418ff */
[----:B------:R1:W-:Y:S04]  /*bac0*/  LDGSTS.E.BYPASS.LTC128B.128 [R227+0x2100], [R2.64], !P2 ;  /* 0x0210000002e37fae */ /* 0x0003e8000d101d46 */
[C---:B------:R-:W-:Y:S01]  /*bad0*/  HMMA.16816.F32.BF16 R40, R136.reuse, R42, RZ ;  /* 0x0000002a8828723c */ /* 0x040fe200000418ff */
[----:B---3--:R-:W-:Y:S04]  /*bae0*/  IADD3 R52, -R68, 0x10, RZ ;  /* 0x0000001044347810 */ /* 0x008fe80007ffe1ff */
[----:B------:R-:W-:Y:S02]  /*baf0*/  LOP3.LUT R52, R52, 0xf, RZ, 0xc0, !PT ;  /* 0x0000000f34347812 */ /* 0x000fe400078ec0ff */
[----:B-1----:R-:W-:Y:S05]  /*bb00*/  IADD3 R2, P2, R45, R63, RZ ;  /* 0x0000003f2d027210 */ /* 0x002fea0007f5e0ff */
[----:B------:R-:W-:Y:S02]  /*bb10*/  IADD3.X R3, R54, R60, RZ, P2, !PT ;  /* 0x0000003c36037210 */ /* 0x000fe400017fe4ff */
[-C--:B------:R-:W-:Y:S03]  /*bb20*/  IADD3 R52, P4, P2, R52, R0.reuse, R55 ;  /* 0x0000000034347210 */ /* 0x080fe60007a9e037 */
[----:B------:R1:W-:Y:S01]  /*bb30*/  LDGSTS.E.BYPASS.LTC128B.128 [R227+0x6100], [R2.64], !P0 ;  /* 0x0610000002e37fae */ /* 0x0003e2000c101d46 */
[-C--:B------:R-:W-:Y:S02]  /*bb40*/  IADD3.X R53, RZ, R61.reuse, R44, P4, P2 ;  /* 0x0000003dff357210 */ /* 0x080fe400027e442c */
[C---:B----4-:R-:W-:Y:S01]  /*bb50*/  HMMA.16816.F32.BF16 R44, R136.reuse, R48, RZ ;  /* 0x00000030882c723c */ /* 0x050fe200000418ff */
[----:B------:R-:W-:Y:S04]  /*bb60*/  IADD3 R62, P4, P2, R62, R0, R63 ;  /* 0x000000003e3e7210 */ /* 0x000fe80007a9e03f */
[----:B------:R2:W-:Y:S01]  /*bb70*/  LDGSTS.E.BYPASS.LTC128B.128.ZFILL [R227+0x3100], [R52.64], P6 ;  /* 0x0310000034e37fae */ /* 0x0005e2000b141d46 */
[----:B------:R-:W-:Y:S02]  /*bb80*/  IADD3.X R63, RZ, R61, R60, P4, P2 ;  /* 0x0000003dff3f7210 */ /* 0x000fe400027e443c */
[C---:B------:R-:W-:Y:S05]  /*bb90*/  HMMA.16816.F32.BF16 R48, R136.reuse, R50, RZ ;  /* 0x000000328830723c */ /* 0x040fea00000418ff */
[----:B------:R3:W-:Y:S08]  /*bba0*/  LDGSTS.E.BYPASS.LTC128B.128.ZFILL [R227+0x7100], [R62.64], P5 ;  /* 0x071000003ee37fae */ /* 0x0007f0000a941d46 */
[----:B------:R-:W0:Y:S01]  /*bbb0*/  LDGDEPBAR ;  /* 0x00000000000079af */ /* 0x000e220000000000 */
[C---:B--2---:R-:W-:Y:S08]  /*bbc0*/  HMMA.16816.F32.BF16 R52, R136.reuse, R56, RZ ;  /* 0x000000388834723c */ /* 0x044ff000000418ff */
[C---:B------:R-:W-:Y:S08]  /*bbd0*/  HMMA.16816.F32.BF16 R56, R136.reuse, R58, RZ ;  /* 0x0000003a8838723c */ /* 0x040ff000000418ff */
[C---:B---3--:R-:W-:Y:S08]  /*bbe0*/  HMMA.16816.F32.BF16 R60, R136.reuse, R64, RZ ;  /* 0x00000040883c723c */ /* 0x048ff000000418ff */
[----:B------:R-:W-:Y:S08]  /*bbf0*/  HMMA.16816.F32.BF16 R64, R136, R66, RZ ;  /* 0x000000428840723c */ /* 0x000ff000000418ff */
[C---:B------:R-:W-:Y:S08]  /*bc00*/  HMMA.16816.F32.BF16 R4, R140.reuse, R144, R4 ;  /* 0x000000908c04723c */ /* 0x040ff00000041804 */
[C---:B------:R-:W-:Y:S01]  /*bc10*/  HMMA.16816.F32.BF16 R8, R140.reuse, R146, R8 ;  /* 0x000000928c08723c */ /* 0x040fe20000041808 */
[----:B------:R-:W2:Y:S07]  /*bc20*/  LDSM.16.M88.4 R144, [R201] ;  /* 0x00000000c990783b */ /* 0x000eae0000000200 */
        /* <DEDUP_REMOVED lines=15> */
[C---:B------:R-:W-:Y:S08]  /*bd20*/  HMMA.16816.F32.BF16 R52, R140.reuse, R168, R52 ;  /* 0x000000a88c34723c */ /* 0x040ff00000041834 */
[C---:B------:R-:W-:Y:S01]  /*bd30*/  HMMA.16816.F32.BF16 R56, R140.reuse, R170, R56 ;  /* 0x000000aa8c38723c */ /* 0x040fe20000041838 */
[----:B------:R-:W-:Y:S07]  /*bd40*/  LDSM.16.M88.4 R168, [R200+-0x3000] ;  /* 0xffd00000c8a8783b */ /* 0x000fee0000000200 */
[C---:B------:R-:W-:Y:S08]  /*bd50*/  HMMA.16816.F32.BF16 R60, R140.reuse, R172, R60 ;  /* 0x000000ac8c3c723c */ /* 0x040ff0000004183c */
[----:B------:R-:W-:Y:S08]  /*bd60*/  HMMA.16816.F32.BF16 R64, R140, R174, R64 ;  /* 0x000000ae8c40723c */ /* 0x000ff00000041840 */
[C---:B--2---:R-:W-:Y:S08]  /*bd70*/  HMMA.16816.F32.BF16 R4, R176.reuse, R144, R4 ;  /* 0x00000090b004723c */ /* 0x044ff00000041804 */
[C---:B------:R-:W-:Y:S01]  /*bd80*/  HMMA.16816.F32.BF16 R8, R176.reuse, R146, R8 ;  /* 0x00000092b008723c */ /* 0x040fe20000041808 */
[----:B------:R-:W2:Y:S07]  /*bd90*/  LDSM.16.M88.4 R144, [R201+0x3000] ;  /* 0x00300000c990783b */ /* 0x000eae0000000200 */
[C---:B---3--:R-:W-:Y:S03]  /*bda0*/  HMMA.16816.F32.BF16 R12, R176.reuse, R148, R12 ;  /* 0x00000094b00c723c */ /* 0x048fe6000004180c */
[----:B------:R-:W-:Y:S05]  /*bdb0*/  ISETP.GT.AND P2, PT, R232, R233, PT ;  /* 0x000000e9e800720c */ /* 0x000fea0003f44270 */
[C---:B------:R-:W-:Y:S01]  /*bdc0*/  HMMA.16816.F32.BF16 R16, R176.reuse, R150, R16 ;  /* 0x00000096b010723c */ /* 0x040fe20000041810 */
[----:B------:R-:W3:Y:S07]  /*bdd0*/  LDSM.16.M88.4 R148, [R201+0x3800] ;  /* 0x00380000c994783b */ /* 0x000eee0000000200 */
[C---:B----4-:R-:W-:Y:S08]  /*bde0*/  HMMA.16816.F32.BF16 R20, R176.reuse, R152, R20 ;  /* 0x00000098b014723c */ /* 0x050ff00000041814 */
[C---:B------:R-:W-:Y:S01]  /*bdf0*/  HMMA.16816.F32.BF16 R24, R176.reuse, R154, R24 ;  /* 0x0000009ab018723c */ /* 0x040fe20000041818 */
[----:B------:R-:W4:Y:S07]  /*be00*/  LDSM.16.M88.4 R152, [R200+-0x4000] ;  /* 0xffc00000c898783b */ /* 0x000f2e0000000200 */
[C---:B-----5:R-:W-:Y:S08]  /*be10*/  HMMA.16816.F32.BF16 R28, R176.reuse, R156, R28 ;  /* 0x0000009cb01c723c */ /* 0x060ff0000004181c */
[C---:B------:R-:W-:Y:S01]  /*be20*/  HMMA.16816.F32.BF16 R32, R176.reuse, R158, R32 ;  /* 0x0000009eb020723c */ /* 0x040fe20000041820 */
[----:B------:R-:W5:Y:S07]  /*be30*/  LDSM.16.M88.4 R156, [R200+-0x3800] ;  /* 0xffc80000c89c783b */ /* 0x000f6e0000000200 */
[C---:B-1----:R-:W-:Y:S08]  /*be40*/  HMMA.16816.F32.BF16 R36, R176.reuse, R160, R36 ;  /* 0x000000a0b024723c */ /* 0x042ff00000041824 */
[C---:B------:R-:W-:Y:S01]  /*be50*/  HMMA.16816.F32.BF16 R40, R176.reuse, R162, R40 ;  /* 0x000000a2b028723c */ /* 0x040fe20000041828 */
[----:B------:R-:W1:Y:S07]  /*be60*/  LDSM.16.M88.4 R160, [R200+-0x2800] ;  /* 0xffd80000c8a0783b */ /* 0x000e6e0000000200 */
[C---:B------:R-:W-:Y:S08]  /*be70*/  HMMA.16816.F32.BF16 R44, R176.reuse, R164, R44 ;  /* 0x000000a4b02c723c */ /* 0x040ff0000004182c */
[C---:B------:R-:W-:Y:S01]  /*be80*/  HMMA.16816.F32.BF16 R48, R176.reuse, R166, R48 ;  /* 0x000000a6b030723c */ /* 0x040fe20000041830 */
[----:B------:R-:W1:Y:S07]  /*be90*/  LDSM.16.M88.4 R164, [R200+-0x2000] ;  /* 0xffe00000c8a4783b */ /* 0x000e6e0000000200 */
[C---:B--2---:R-:W-:Y:S08]  /*bea0*/  HMMA.16816.F32.BF16 R52, R176.reuse, R144, R52 ;  /* 0x00000090b034723c */ /* 0x044ff00000041834 */
[C---:B------:R-:W-:Y:S01]  /*beb0*/  HMMA.16816.F32.BF16 R56, R176.reuse, R146, R56 ;  /* 0x00000092b038723c */ /* 0x040fe20000041838 */
[----:B------:R-:W2:Y:S07]  /*bec0*/  LDSM.16.M88.4 R144, [R200+-0x1800] ;  /* 0xffe80000c890783b */ /* 0x000eae0000000200 */
[C---:B---3--:R-:W-:Y:S08]  /*bed0*/  HMMA.16816.F32.BF16 R60, R176.reuse, R148, R60 ;  /* 0x00000094b03c723c */ /* 0x048ff0000004183c */
[----:B------:R-:W-:Y:S01]  /*bee0*/  HMMA.16816.F32.BF16 R64, R176, R150, R64 ;  /* 0x00000096b040723c */ /* 0x000fe20000041840 */
[----:B------:R-:W3:Y:S07]  /*bef0*/  LDSM.16.M88.4 R148, [R200+-0x1000] ;  /* 0xfff00000c894783b */ /* 0x000eee0000000200 */
[C---:B----4-:R-:W-:Y:S08]  /*bf00*/  HMMA.16816.F32.BF16 R4, R180.reuse, R152, R4 ;  /* 0x00000098b404723c */ /* 0x050ff00000041804 */
[C---:B------:R-:W-:Y:S01]  /*bf10*/  HMMA.16816.F32.BF16 R8, R180.reuse, R154, R8 ;  /* 0x0000009ab408723c */ /* 0x040fe20000041808 */
[----:B------:R-:W4:Y:S07]  /*bf20*/  LDSM.16.M88.4 R152, [R200+-0x800] ;  /* 0xfff80000c898783b */ /* 0x000f2e0000000200 */
[C---:B-----5:R-:W-:Y:S08]  /*bf30*/  HMMA.16816.F32.BF16 R12, R180.reuse, R156, R12 ;  /* 0x0000009cb40c723c */ /* 0x060ff0000004180c */
[C---:B------:R-:W-:Y:S01]  /*bf40*/  HMMA.16816.F32.BF16 R16, R180.reuse, R158, R16 ;  /* 0x0000009eb410723c */ /* 0x040fe20000041810 */
[----:B------:R-:W5:Y:S07]  /*bf50*/  LDSM.16.M88.4 R156, [R71+0x4000] ;  /* 0x00400000479c783b */ /* 0x000f6e0000000200 */
[C---:B------:R-:W-:Y:S08]  /*bf60*/  HMMA.16816.F32.BF16 R20, R180.reuse, R168, R20 ;  /* 0x000000a8b414723c */ /* 0x040ff00000041814 */
[C---:B------:R-:W-:Y:S01]  /*bf70*/  HMMA.16816.F32.BF16 R24, R180.reuse, R170, R24 ;  /* 0x000000aab418723c */ /* 0x040fe20000041818 */
[----:B------:R-:W-:Y:S07]  /*bf80*/  LDSM.16.M88.4 R168, [R71+0x5000] ;  /* 0x0050000047a8783b */ /* 0x000fee0000000200 */
[C---:B-1----:R-:W-:Y:S08]  /*bf90*/  HMMA.16816.F32.BF16 R28, R180.reuse, R160, R28 ;  /* 0x000000a0b41c723c */ /* 0x042ff0000004181c */
        /* <DEDUP_REMOVED lines=9> */
[C---:B------:R-:W-:Y:S01]  /*c030*/  HMMA.16816.F32.BF16 R56, R180.reuse, R150, R56 ;  /* 0x00000096b438723c */ /* 0x040fe20000041838 */
[----:B------:R-:W3:Y:S07]  /*c040*/  LDSM.16.M88.4 R148, [R71+0x6800] ;  /* 0x006800004794783b */ /* 0x000eee0000000200 */
[C---:B----4-:R-:W-:Y:S08]  /*c050*/  HMMA.16816.F32.BF16 R60, R180.reuse, R152, R60 ;  /* 0x00000098b43c723c */ /* 0x050ff0000004183c */
[----:B------:R-:W-:Y:S01]  /*c060*/  HMMA.16816.F32.BF16 R64, R180, R154, R64 ;  /* 0x0000009ab440723c */ /* 0x000fe20000041840 */
[----:B------:R-:W4:Y:S07]  /*c070*/  LDSM.16.M88.4 R152, [R71+0x7000] ;  /* 0x007000004798783b */ /* 0x000f2e0000000200 */
[C---:B-----5:R-:W-:Y:S08]  /*c080*/  HMMA.16816.F32.BF16 R4, R184.reuse, R156, R4 ;  /* 0x0000009cb804723c */ /* 0x060ff00000041804 */
[C---:B------:R-:W-:Y:S01]  /*c090*/  HMMA.16816.F32.BF16 R8, R184.reuse, R158, R8 ;  /* 0x0000009eb808723c */ /* 0x040fe20000041808 */
[----:B------:R-:W5:Y:S07]  /*c0a0*/  LDSM.16.M88.4 R156, [R71+0x7800] ;  /* 0x00780000479c783b */ /* 0x000f6e0000000200 */
[C---:B-1----:R-:W-:Y:S08]  /*c0b0*/  HMMA.16816.F32.BF16 R12, R184.reuse, R160, R12 ;  /* 0x000000a0b80c723c */ /* 0x042ff0000004180c */
[C---:B------:R-:W-:Y:S01]  /*c0c0*/  HMMA.16816.F32.BF16 R16, R184.reuse, R162, R16 ;  /* 0x000000a2b810723c */ /* 0x040fe20000041810 */
[----:B------:R-:W1:Y:S07]  /*c0d0*/  LDSM.16.M88.4 R160, [R207] ;  /* 0x00000000cfa0783b */ /* 0x000e6e0000000200 */
        /* <DEDUP_REMOVED lines=8> */
[----:B------:R-:W2:Y:S07]  /*c160*/  LDSM.16.M88.4 R144, [R210] ;  /* 0x00000000d290783b */ /* 0x000eae0000000200 */
[C---:B---3--:R-:W-:Y:S08]  /*c170*/  HMMA.16816.F32.BF16 R44, R184.reuse, R148, R44 ;  /* 0x00000094b82c723c */ /* 0x048ff0000004182c */
[C---:B------:R-:W-:Y:S01]  /*c180*/  HMMA.16816.F32.BF16 R48, R184.reuse, R150, R48 ;  /* 0x00000096b830723c */ /* 0x040fe20000041830 */
[----:B------:R-:W3:Y:S07]  /*c190*/  LDSM.16.M88.4 R148, [R211] ;  /* 0x00000000d394783b */ /* 0x000eee0000000200 */
[C---:B----4-:R-:W-:Y:S08]  /*c1a0*/  HMMA.16816.F32.BF16 R52, R184.reuse, R152, R52 ;  /* 0x00000098b834723c */ /* 0x050ff00000041834 */
[C---:B------:R-:W-:Y:S01]  /*c1b0*/  HMMA.16816.F32.BF16 R56, R184.reuse, R154, R56 ;  /* 0x0000009ab838723c */ /* 0x040fe20000041838 */
[----:B------:R-:W4:Y:S07]  /*c1c0*/  LDSM.16.M88.4 R152, [R212] ;  /* 0x00000000d498783b */ /* 0x000f2e0000000200 */
[C---:B-----5:R-:W-:Y:S08]  /*c1d0*/  HMMA.16816.F32.BF16 R60, R184.reuse, R156, R60 ;  /* 0x0000009cb83c723c */ /* 0x060ff0000004183c */
[----:B------:R-:W-:Y:S01]  /*c1e0*/  HMMA.16816.F32.BF16 R64, R184, R158, R64 ;  /* 0x0000009eb840723c */ /* 0x000fe20000041840 */
[----:B------:R-:W5:Y:S07]  /*c1f0*/  LDSM.16.M88.4 R156, [R213] ;  /* 0x00000000d59c783b */ /* 0x000f6e0000000200 */
[C---:B-1----:R-:W-:Y:S08]  /*c200*/  HMMA.16816.F32.BF16 R4, R188.reuse, R160, R4 ;  /* 0x000000a0bc04723c */ /* 0x042ff00000041804 */
[C---:B------:R-:W-:Y:S01]  /*c210*/  HMMA.16816.F32.BF16 R8, R188.reuse, R162, R8 ;  /* 0x000000a2bc08723c */ /* 0x040fe20000041808 */
[----:B------:R-:W1:Y:S07]  /*c220*/  LDSM.16.M88.4 R160, [R214] ;  /* 0x00000000d6a0783b */ /* 0x000e6e0000000200 */
        /* <DEDUP_REMOVED lines=13> */
[C---:B------:R-:W-:Y:S01]  /*c300*/  HMMA.16816.F32.BF16 R48, R188.reuse, R154, R48 ;  /* 0x0000009abc30723c */ /* 0x040fe20000041830 */
[----:B------:R-:W4:Y:S07]  /*c310*/  LDSM.16.M88.4 R152, [R201+0x6000] ;  /* 0x00600000c998783b */ /* 0x000f2e0000000200 */
[C---:B-----5:R-:W-:Y:S08]  /*c320*/  HMMA.16816.F32.BF16 R52, R188.reuse, R156, R52 ;  /* 0x0000009cbc34723c */ /* 0x060ff00000041834 */
[C---:B------:R-:W-:Y:S01]  /*c330*/  HMMA.16816.F32.BF16 R56, R188.reuse, R158, R56 ;  /* 0x0000009ebc38723c */ /* 0x040fe20000041838 */
[----:B------:R-:W5:Y:S07]  /*c340*/  LDSM.16.M88.4 R156, [R201+0x6800] ;  /* 0x00680000c99c783b */ /* 0x000f6e0000000200 */
[C---:B-1----:R-:W-:Y:S08]  /*c350*/  HMMA.16816.F32.BF16 R60, R188.reuse, R160, R60 ;  /* 0x000000a0bc3c723c */ /* 0x042ff0000004183c */
[----:B------:R-:W-:Y:S01]  /*c360*/  HMMA.16816.F32.BF16 R64, R188, R162, R64 ;  /* 0x000000a2bc40723c */ /* 0x000fe20000041840 */
[----:B------:R-:W1:Y:S07]  /*c370*/  LDSM.16.M88.4 R160, [R201+0x7000] ;  /* 0x00700000c9a0783b */ /* 0x000e6e0000000200 */
[C---:B------:R-:W-:Y:S08]  /*c380*/  HMMA.16816.F32.BF16 R4, R192.reuse, R168, R4 ;  /* 0x000000a8c004723c */ /* 0x040ff00000041804 */
[C---:B------:R-:W-:Y:S01]  /*c390*/  HMMA.16816.F32.BF16 R8, R192.reuse, R170, R8 ;  /* 0x000000aac008723c */ /* 0x040fe20000041808 */
[----:B------:R-:W1:Y:S07]  /*c3a0*/  LDSM.16.M88.4 R168, [R201+0x7800] ;  /* 0x00780000c9a8783b */ /* 0x000e6e0000000200 */
[C---:B------:R-:W-:Y:S08]  /*c3b0*/  HMMA.16816.F32.BF16 R12, R192.reuse, R164, R12 ;  /* 0x000000a4c00c723c */ /* 0x040ff0000004180c */
[C---:B------:R-:W-:Y:S01]  /*c3c0*/  HMMA.16816.F32.BF16 R16, R192.reuse, R166, R16 ;  /* 0x000000a6c010723c */ /* 0x040fe20000041810 */
[----:B------:R-:W1:Y:S07]  /*c3d0*/  LDSM.16.M88.4 R164, [R200] ;  /* 0x00000000c8a4783b */ /* 0x000e6e0000000200 */
[C---:B--2---:R-:W-:Y:S08]  /*c3e0*/  HMMA.16816.F32.BF16 R20, R192.reuse, R144, R20 ;  /* 0x00000090c014723c */ /* 0x044ff00000041814 */
[C---:B------:R-:W-:Y:S01]  /*c3f0*/  HMMA.16816.F32.BF16 R24, R192.reuse, R146, R24 ;  /* 0x00000092c018723c */ /* 0x040fe20000041818 */
[----:B------:R-:W2:Y:S07]  /*c400*/  LDSM.16.M88.4 R144, [R200+0x800] ;  /* 0x00080000c890783b */ /* 0x000eae0000000200 */
[C---:B---3--:R-:W-:Y:S08]  /*c410*/  HMMA.16816.F32.BF16 R28, R192.reuse, R148, R28 ;  /* 0x00000094c01c723c */ /* 0x048ff0000004181c */
[C---:B------:R-:W-:Y:S08]  /*c420*/  HMMA.16816.F32.BF16 R32, R192.reuse, R150, R32 ;  /* 0x00000096c020723c */ /* 0x040ff00000041820 */
[C---:B----4-:R-:W-:Y:S08]  /*c430*/  HMMA.16816.F32.BF16 R36, R192.reuse, R152, R36 ;  /* 0x00000098c024723c */ /* 0x050ff00000041824 */
[C---:B------:R-:W-:Y:S08]  /*c440*/  HMMA.16816.F32.BF16 R40, R192.reuse, R154, R40 ;  /* 0x0000009ac028723c */ /* 0x040ff00000041828 */
[C---:B-----5:R-:W-:Y:S08]  /*c450*/  HMMA.16816.F32.BF16 R44, R192.reuse, R156, R44 ;  /* 0x0000009cc02c723c */ /* 0x060ff0000004182c */
[C---:B------:R-:W-:Y:S08]  /*c460*/  HMMA.16816.F32.BF16 R48, R192.reuse, R158, R48 ;  /* 0x0000009ec030723c */ /* 0x040ff00000041830 */
[C---:B-1----:R-:W-:Y:S08]  /*c470*/  HMMA.16816.F32.BF16 R52, R192.reuse, R160, R52 ;  /* 0x000000a0c034723c */ /* 0x042ff00000041834 */
        /* <DEDUP_REMOVED lines=32> */
[----:B------:R-:W1:Y:S10]  /*c680*/  MUFU.TANH R169, R12 ;  /* 0x0000000c00a97308 */ /* 0x000e740000002400 */
        /* <DEDUP_REMOVED lines=41> */
[----:B------:R-:W2:Y:S01]  /*c920*/  MUFU.TANH R163, R23 ;  /* 0x0000001700a37308 */ /* 0x000ea20000002400 */
[C---:B------:R-:W-:Y:S01]  /*c930*/  HMMA.16816.F32.BF16 R48, R196.reuse, R10, R48 ;  /* 0x0000000ac430723c */ /* 0x040fe20000041830 */
[----:B------:R-:W5:Y:S01]  /*c940*/  LDSM.16.M88.4 R8, [R200+0x3800] ;  /* 0x00380000c808783b */ /* 0x000f620000000200 */
[----:B------:R-:W-:Y:S07]  /*c950*/  DEPBAR.LE SB0, 0x0 ;  /* 0x000080000000791a */ /* 0x000fee0000000000 */
[----:B------:R2:W2:Y:S01]  /*c960*/  MUFU.TANH R157, R24 ;  /* 0x00000018009d7308 */ /* 0x0004a20000002400 */
[----:B------:R-:W-:Y:S01]  /*c970*/  BAR.SYNC.DEFER_BLOCKING 0x0 ;  /* 0x0000000000007b1d */ /* 0x000fe20000010000 */
[C---:B-1----:R-:W-:Y:S08]  /*c980*/  HMMA.16816.F32.BF16 R52, R196.reuse, R4, R52 ;  /* 0x00000004c434723c */ /* 0x042ff00000041834 */
[----:B------:R1:W1:Y:S01]  /*c990*/  MUFU.TANH R154, R25 ;  /* 0x00000019009a7308 */ /* 0x0002620000002400 */
[C---:B------:R-:W-:Y:S09]  /*c9a0*/  HMMA.16816.F32.BF16 R56, R196.reuse, R6, R56 ;  /* 0x00000006c438723c */ /* 0x040ff20000041838 */
[----:B------:R3:W3:Y:S06]  /*c9b0*/  MUFU.TANH R161, R26 ;  /* 0x0000001a00a17308 */ /* 0x0006ec0000002400 */
[----:B--2---:R-:W-:Y:S04]  /*c9c0*/  FMUL.FTZ R24, R53, c[0x0][0x320] ;  /* 0x0000c80035187a20 */ /* 0x004fe80000410000 */
[----:B------:R2:W2:Y:S01]  /*c9d0*/  MUFU.TANH R160, R27 ;  /* 0x0000001b00a07308 */ /* 0x0004a20000002400 */
[C---:B-----5:R-:W-:Y:S03]  /*c9e0*/  HMMA.16816.F32.BF16 R60, R196.reuse, R8, R60 ;  /* 0x00000008c43c723c */ /* 0x060fe6000004183c */
[----:B-1----:R-:W-:Y:S02]  /*c9f0*/  FMUL.FTZ R25, R55, c[0x0][0x320] ;  /* 0x0000c80037197a20 */ /* 0x002fe40000410000 */
[----:B------:R-:W-:Y:S02]  /*ca00*/  FMUL.FTZ R21, R56, c[0x0][0x320] ;  /* 0x0000c80038157a20 */ /* 0x000fe40000410000 */
[----:B------:R-:W-:Y:S02]  /*ca10*/  FMUL.FTZ R20, R57, c[0x0][0x320] ;  /* 0x0000c80039147a20 */ /* 0x000fe40000410000 */
[----:B------:R1:W1:Y:S01]  /*ca20*/  MUFU.TANH R151, R28 ;  /* 0x0000001c00977308 */ /* 0x0002620000002400 */
[----:B------:R-:W-:Y:S03]  /*ca30*/  HMMA.16816.F32.BF16 R64, R196, R10, R64 ;  /* 0x0000000ac440723c */ /* 0x000fe60000041840 */
[----:B---3--:R-:W-:Y:S02]  /*ca40*/  FMUL.FTZ R26, R52, c[0x0][0x320] ;  /* 0x0000c800341a7a20 */ /* 0x008fe40000410000 */
[----:B------:R-:W-:Y:S02]  /*ca50*/  FMUL.FTZ R23, R58, c[0x0][0x320] ;  /* 0x0000c8003a177a20 */ /* 0x000fe40000410000 */
[----:B------:R-:W-:Y:S02]  /*ca60*/  FMUL.FTZ R22, R59, c[0x0][0x320] ;  /* 0x0000c8003b167a20 */ /* 0x000fe40000410000 */
[----:B------:R3:W3:Y:S03]  /*ca70*/  MUFU.TANH R150, R29 ;  /* 0x0000001d00967308 */ /* 0x0006e60000002400 */
[----:B--2---:R-:W-:Y:S02]  /*ca80*/  FMUL.FTZ R27, R54, c[0x0][0x320] ;  /* 0x0000c800361b7a20 */ /* 0x004fe40000410000 */
[----:B------:R-:W-:Y:S02]  /*ca90*/  FMUL.FTZ R19, R60, c[0x0][0x320] ;  /* 0x0000c8003c137a20 */ /* 0x000fe40000410000 */
[----:B------:R-:W-:Y:S03]  /*caa0*/  FMUL.FTZ R14, R61, c[0x0][0x320] ;  /* 0x0000c8003d0e7a20 */ /* 0x000fe60000410000 */
[----:B------:R2:W2:Y:S01]  /*cab0*/  MUFU.TANH R156, R30 ;  /* 0x0000001e009c7308 */ /* 0x0004a20000002400 */
[----:B------:R-:W-:Y:S02]  /*cac0*/  FMUL.FTZ R18, R62, c[0x0][0x320] ;  /* 0x0000c8003e127a20 */ /* 0x000fe40000410000 */
[----:B------:R-:W-:Y:S02]  /*cad0*/  FMUL.FTZ R17, R63, c[0x0][0x320] ;  /* 0x0000c8003f117a20 */ /* 0x000fe40000410000 */
[----:B-1----:R-:W-:Y:S02]  /*cae0*/  FMUL.FTZ R28, R49, c[0x0][0x320] ;  /* 0x0000c800311c7a20 */ /* 0x002fe40000410000 */
[----:B------:R-:W-:Y:S02]  /*caf0*/  FMUL.FTZ R13, R64, c[0x0][0x320] ;  /* 0x0000c800400d7a20 */ /* 0x000fe40000410000 */
[----:B------:R-:W-:Y:S01]  /*cb00*/  FMUL.FTZ R12, R65, c[0x0][0x320] ;  /* 0x0000c800410c7a20 */ /* 0x000fe20000410000 */
[----:B------:R1:W1:Y:S01]  /*cb10*/  MUFU.TANH R155, R31 ;  /* 0x0000001f009b7308 */ /* 0x0002620000002400 */
[----:B------:R-:W-:Y:S02]  /*cb20*/  FMUL.FTZ R16, R66, c[0x0][0x320] ;  /* 0x0000c80042107a20 */ /* 0x000fe40000410000 */
[----:B------:R-:W-:Y:S02]  /*cb30*/  FMUL.FTZ R15, R67, c[0x0][0x320] ;  /* 0x0000c800430f7a20 */ /* 0x000fe40000410000 */
[----:B---3--:R-:W-:Y:S05]  /*cb40*/  FMUL.FTZ R29, R48, c[0x0][0x320] ;  /* 0x0000c800301d7a20 */ /* 0x008fea0000410000 */
[----:B------:R3:W3:Y:S01]  /*cb50*/  MUFU.TANH R149, R32 ;  /* 0x0000002000957308 */ /* 0x0006e20000002400 */
[----:B--2---:R-:W-:Y:S09]  /*cb60*/  FMUL.FTZ R30, R51, c[0x0][0x320] ;  /* 0x0000c800331e7a20 */ /* 0x004ff20000410000 */
[----:B------:R2:W2:Y:S01]  /*cb70*/  MUFU.TANH R146, R33 ;  /* 0x0000002100927308 */ /* 0x0004a20000002400 */
[----:B-1----:R-:W-:Y:S09]  /*cb80*/  FMUL.FTZ R31, R50, c[0x0][0x320] ;  /* 0x0000c800321f7a20 */ /* 0x002ff20000410000 */
[----:B------:R1:W1:Y:S01]  /*cb90*/  MUFU.TANH R153, R34 ;  /* 0x0000002200997308 */ /* 0x0002620000002400 */
[----:B---3--:R-:W-:Y:S09]  /*cba0*/  FMUL.FTZ R32, R45, c[0x0][0x320] ;  /* 0x0000c8002d207a20 */ /* 0x008ff20000410000 */
        /* <DEDUP_REMOVED lines=9> */
[----:B-1----:R-:W-:Y:S02]  /*cc40*/  FMUL.FTZ R38, R40, c[0x0][0x320] ;  /* 0x0000c80028267a20 */ /* 0x002fe40000410000 */
[----:B------:R-:W-:Y:S07]  /*cc50*/  FMUL.FTZ R40, R42, c[0x0][0x320] ;  /* 0x0000c8002a287a20 */ /* 0x000fee0000410000 */
[----:B------:R-:W1:Y:S01]  /*cc60*/  MUFU.TANH R38, R38 ;  /* 0x0000002600267308 */ /* 0x000e620000002400 */
[----:B---3--:R-:W-:Y:S09]  /*cc70*/  FMUL.FTZ R39, R43, c[0x0][0x320] ;  /* 0x0000c8002b277a20 */ /* 0x008ff20000410000 */
[----:B------:R-:W3:Y:S10]  /*cc80*/  MUFU.TANH R35, R35 ;  /* 0x0000002300237308 */ /* 0x000ef40000002400 */
        /* <DEDUP_REMOVED lines=25> */
[----:B------:R-:W1:Y:S01]  /*ce20*/  MUFU.TANH R15, R15 ;  /* 0x0000000f000f7308 */ /* 0x000e620000002400 */
[----:B------:R-:W-:-:S05]  /*ce30*/  @!P2 BRA `(.L_x_96) ;  /* 0x000005a00000a947 */ /* 0x000fca0003800000 */
[----:B--234-:R-:W-:Y:S01]  /*ce40*/  SHF.R.S32.HI R6, RZ, 0x1f, R242 ;  /* 0x0000001fff067819 */ /* 0x01cfe200000114f2 */
[----:B------:R-:W2:Y:S01]  /*ce50*/  LDL R237, [R1+0x10] ;  /* 0x0000100001ed7983 */ /* 0x000ea20000100800 */
[----:B------:R-:W-:Y:S01]  /*ce60*/  SHF.R.S32.HI R7, RZ, 0x1f, R241 ;  /* 0x0000001fff077819 */ /* 0x000fe200000114f1 */
[----:B------:R-:W-:Y:S01]  /*ce70*/  IMAD.MOV.U32 R238, RZ, RZ, RZ ;  /* 0x000000ffffee7224 */ /* 0x000fe200078e00ff */
[C---:B------:R-:W-:Y:S01]  /*ce80*/  SHF.L.U64.HI R6, R242.reuse, 0x1, R6 ;  /* 0x00000001f2067819 */ /* 0x040fe20000010206 */
[----:B------:R-:W3:Y:S01]  /*ce90*/  LDL.64 R244, [R1+0x20] ;  /* 0x0000200001f47983 */ /* 0x000ee20000100a00 */
[----:B------:R-:W-:Y:S02]  /*cea0*/  IMAD.SHL.U32 R42, R242, 0x2, RZ ;  /* 0x00000002f22a7824 */ /* 0x000fe400078e00ff */
[----:B------:R-:W-:Y:S03]  /*ceb0*/  IMAD.SHL.U32 R41, R241, 0x2, RZ ;  /* 0x00000002f1297824 */ /* 0x000fe600078e00ff */
[----:B------:R-:W4:Y:S04]  /*cec0*/  LDL R236, [R1+0x34] ;  /* 0x0000340001ec7983 */ /* 0x000f280000100800 */
[----:B------:R-:W5:Y:S08]  /*ced0*/  S2R R233, SR_TID.X ;  /* 0x0000000000e97919 */ /* 0x000f700000002100 */
[----:B------:R-:W4:Y:S01]  /*cee0*/  LDL.64 R234, [R1+0x18] ;  /* 0x0000180001ea7983 */ /* 0x000f220000100a00 */
[--C-:B-----5:R-:W-:Y:S02]  /*cef0*/  SHF.R.S32.HI R240, RZ, 0x1f, R233.reuse ;  /* 0x0000001ffff07819 */ /* 0x120fe400000114e9 */
[----:B------:R-:W-:Y:S02]  /*cf00*/  SHF.R.S32.HI R243, RZ, 0x1f, R233 ;  /* 0x0000001ffff37819 */ /* 0x000fe400000114e9 */
[-C--:B------:R-:W-:Y:S02]  /*cf10*/  LEA.HI R240, R240, R233.reuse, RZ, 0x3 ;  /* 0x000000e9f0f07211 */ /* 0x080fe400078f18ff */
[----:B------:R-:W-:Y:S02]  /*cf20*/  LEA.HI R243, R243, R233, RZ, 0x3 ;  /* 0x000000e9f3f37211 */ /* 0x000fe400078f18ff */
[----:B------:R-:W-:Y:S02]  /*cf30*/  LOP3.LUT R240, R240, 0xfffffff8, RZ, 0xc0, !PT ;  /* 0xfffffff8f0f07812 */ /* 0x000fe400078ec0ff */
[----:B------:R-:W-:Y:S03]  /*cf40*/  SHF.R.S32.HI R243, RZ, 0x3, R243 ;  /* 0x00000003fff37819 */ /* 0x000fe600000114f3 */
[----:B------:R-:W-:Y:S02]  /*cf50*/  IMAD.IADD R240, R233, 0x1, -R240 ;  /* 0x00000001e9f07824 */ /* 0x000fe400078e0af0 */
[----:B------:R-:W5:Y:S02]  /*cf60*/  LDL R233, [R1+0x30] ;  /* 0x0000300001e97983 */ /* 0x000f640000100800 */
[----:B------:R-:W-:Y:S02]  /*cf70*/  IMAD R0, R240, 0x20, R243 ;  /* 0x00000020f0007824 */ /* 0x000fe400078e02f3 */
[----:B--2---:R-:W-:Y:S05]  /*cf80*/  IMAD R2, R232, 0x80, R237 ;  /* 0x00000080e8027824 */ /* 0x004fea00078e02ed */
[----:B------:R-:W-:Y:S05]  /*cf90*/  IADD3 R2, R2, -0x80, R0 ;  /* 0xffffff8002027810 */ /* 0x000fea0007ffe000 */
[----:B------:R-:W-:Y:S04]  /*cfa0*/  @P3 IMAD.HI.U32 R3, R2, c[0x0][0x2bc], RZ ;  /* 0x0000af0002033a27 */ /* 0x000fe800078e00ff */
[----:B------:R-:W-:Y:S01]  /*cfb0*/  IMAD.MOV.U32 R0, RZ, RZ, R2 ;  /* 0x000000ffff007224 */ /* 0x000fe200078e0002 */
[----:B------:R-:W-:Y:S04]  /*cfc0*/  @P3 SHF.R.U32.HI R0, RZ, c[0x0][0x2c0], R3 ;  /* 0x0000b000ff003a19 */ /* 0x000fe80000011603 */
[C---:B---3--:R-:W-:Y:S04]  /*cfd0*/  @!P1 IADD3 R3, P2, R0.reuse, R244, RZ ;  /* 0x000000f400039210 */ /* 0x048fe80007f5e0ff */
[----:B----4-:R-:W-:Y:S01]  /*cfe0*/  @!P1 LEA.HI.X.SX32 R5, R0, R236, 0x1, P2 ;  /* 0x000000ec00059211 */ /* 0x010fe200010f0eff */
        /* <DEDUP_REMOVED lines=10> */
[----:B--2---:R-:W-:Y:S02]  /*d090*/  SHF.L.U64.HI R5, R241, 0x1, R7 ;  /* 0x00000001f1057819 */ /* 0x004fe40000010207 */
[----:B---3--:R-:W-:Y:S01]  /*d0a0*/  SHF.R.S32.HI R4, RZ, 0x1f, R238 ;  /* 0x0000001fff047819 */ /* 0x008fe200000114ee */
[----:B------:R-:W-:Y:S04]  /*d0b0*/  IMAD.WIDE.U32 R2, R238, c[0x0][0x1f0], R2 ;  /* 0x00007c00ee027a25 */ /* 0x000fe800078e0002 */
[----:B------:R-:W-:Y:S01]  /*d0c0*/  IMAD R4, R4, c[0x0][0x1f0], RZ ;  /* 0x00007c0004047a24 */ /* 0x000fe200078e02ff */
[----:B------:R-:W-:Y:S03]  /*d0d0*/  IADD3 R0, P2, R234, R2, RZ ;  /* 0x00000002ea007210 */ /* 0x000fe60007f5e0ff */
[----:B------:R-:W-:Y:S05]  /*d0e0*/  IMAD R4, R238, c[0x0][0x1f4], R4 ;  /* 0x00007d00ee047a24 */ /* 0x000fea00078e0204 */
[----:B-----5:R-:W-:Y:S02]  /*d0f0*/  IADD3.X R2, R233, R3, R4, P2, !PT ;  /* 0x00000003e9027210 */ /* 0x020fe400017fe404 */
[C---:B------:R-:W-:Y:S04]  /*d100*/  LEA R4, P2, R0.reuse, c[0x0][0x1c8], 0x1 ;  /* 0x0000720000047a11 */ /* 0x040fe800078408ff */
[----:B------:R-:W-:Y:S01]  /*d110*/  LEA.HI.X R0, R0, c[0x0][0x1cc], R2, 0x1, P2 ;  /* 0x0000730000007a11 */ /* 0x000fe200010f0c02 */
[----:B------:R-:W-:-:S06]  /*d120*/  BRA.DIV ~URZ, `(.L_x_97) ;  /* 0x000068927f007947 */ /* 0x000fcc000b800000 */
[----:B------:R2:W3:Y:S02]  /*d130*/  SHFL.IDX PT, R7, R0, RZ, 0x181f ;  /* 0x00181fff00077589 */ /* 0x0004e400000e0000 */
.L_x_126:
[----:B------:R-:W-:-:S05]  /*d140*/  BRA.DIV ~URZ, `(.L_x_98) ;  /* 0x000068e27f007947 */ /* 0x000fca000b800000 */
[----:B------:R-:W4:Y:S01]  /*d150*/  SHFL.IDX PT, R8, R4, RZ, 0x181f ;  /* 0x00181fff04087589 */ /* 0x000f2200000e0000 */
[C---:B------:R-:W-:Y:S02]  /*d160*/  IADD3 R2, -R68.reuse, 0x10, RZ ;  /* 0x0000001044027810 */ /* 0x040fe40007ffe1ff */
[----:B------:R-:W-:Y:S01]  /*d170*/  ISETP.NE.U32.AND P2, PT, R68, RZ, PT ;  /* 0x000000ff4400720c */ /* 0x000fe20003f45070 */
[----:B------:R-:W5:Y:S01]  /*d180*/  SHFL.IDX PT, R3, R4, 0x1, 0x181f ;  /* 0x00381f0004037f89 */ /* 0x000f6200000e0000 */
[----:B------:R-:W-:Y:S04]  /*d190*/  LOP3.LUT R2, R2, 0xf, RZ, 0xc0, !PT ;  /* 0x0000000f02027812 */ /* 0x000fe800078ec0ff */
[----:B----4-:R-:W-:Y:S04]  /*d1a0*/  IADD3 R10, P5, P4, R2, R8, R41 ;  /* 0x00000008020a7210 */ /* 0x010fe80007cbe029 */
[----:B---3--:R-:W-:Y:S02]  /*d1b0*/  IADD3.X R11, RZ, R7, R5, P5, P4 ;  /* 0x00000007ff0b7210 */ /* 0x008fe40002fe8405 */
[-C--:B------:R-:W-:Y:S03]  /*d1c0*/  IADD3 R8, P4, R8, R42.reuse, RZ ;  /* 0x0000002a08087210 */ /* 0x080fe60007f9e0ff */
[----:B------:R-:W-:Y:S01]  /*d1d0*/  @!PT LDS RZ, [RZ] ;  /* 0x00000000fffff984 */ /* 0x000fe20000000800 */
[----:B------:R3:W-:Y:S02]  /*d1e0*/  LDGSTS.E.BYPASS.LTC128B.128.ZFILL [R227+0x8100], [R10.64], P2 ;  /* 0x081000000ae37fae */ /* 0x0007e40009141d46 */
[--C-:B------:R-:W-:Y:S02]  /*d1f0*/  IMAD.X R9, R7, 0x1, R6.reuse, P4 ;  /* 0x0000000107097824 */ /* 0x100fe400020e0606 */
[----:B------:R-:W4:Y:S04]  /*d200*/  SHFL.IDX PT, R7, R0, 0x1, 0x181f ;  /* 0x00381f0000077f89 */ /* 0x000f2800000e0000 */
[----:B------:R5:W-:Y:S02]  /*d210*/  LDGSTS.E.BYPASS.LTC128B.128 [R227+0xc100], [R8.64], !P0 ;  /* 0x0c10000008e37fae */ /* 0x000be4000c101d46 */
[C---:B-----5:R-:W-:Y:S04]  /*d220*/  IADD3 R8, P5, P4, R2.reuse, R3, R41 ;  /* 0x0000000302087210 */ /* 0x060fe80007cbe029 */
[----:B----4-:R-:W-:Y:S05]  /*d230*/  IADD3.X R9, RZ, R7, R5, P5, P4 ;  /* 0x00000007ff097210 */ /* 0x010fea0002fe8405 */
[----:B------:R4:W-:Y:S02]  /*d240*/  LDGSTS.E.BYPASS.LTC128B.128.ZFILL [R227+0x9100], [R8.64], P2 ;  /* 0x0910000008e37fae */ /* 0x0009e40009141d46 */
[----:B----4-:R-:W-:Y:S05]  /*d250*/  IADD3 R8, P4, R3, R42, RZ ;  /* 0x0000002a03087210 */ /* 0x010fea0007f9e0ff */
[--C-:B------:R-:W-:Y:S02]  /*d260*/  IMAD.X R9, R7, 0x1, R6.reuse, P4 ;  /* 0x0000000107097824 */ /* 0x100fe400020e0606 */
[----:B------:R-:W4:Y:S04]  /*d270*/  SHFL.IDX PT, R7, R4, 0x2, 0x181f ;  /* 0x00581f0004077f89 */ /* 0x000f2800000e0000 */
[----:B------:R5:W-:Y:S04]  /*d280*/  LDGSTS.E.BYPASS.LTC128B.128 [R227+0xd100], [R8.64], !P0 ;  /* 0x0d10000008e37fae */ /* 0x000be8000c101d46 */
[----:B------:R-:W-:Y:S01]  /*d290*/  SHFL.IDX PT, R4, R4, 0x3, 0x181f ;  /* 0x00781f0004047f89 */ /* 0x000fe200000e0000 */
[----:B----4-:R-:W-:Y:S03]  /*d2a0*/  IADD3 R2, P5, P4, R2, R7, R41 ;  /* 0x0000000702027210 */ /* 0x010fe60007cbe029 */
[----:B-----5:R-:W4:Y:S04]  /*d2b0*/  SHFL.IDX PT, R8, R0, 0x2, 0x181f ;  /* 0x00581f0000087f89 */ /* 0x020f2800000e0000 */
[----:B--2---:R-:W2:Y:S01]  /*d2c0*/  SHFL.IDX PT, R0, R0, 0x3, 0x181f ;  /* 0x00781f0000007f89 */ /* 0x004ea200000e0000 */
[----:B----4-:R-:W-:Y:S05]  /*d2d0*/  IADD3.X R3, RZ, R8, R5, P5, P4 ;  /* 0x00000008ff037210 */ /* 0x010fea0002fe8405 */
[----:B------:R4:W-:Y:S02]  /*d2e0*/  LDGSTS.E.BYPASS.LTC128B.128.ZFILL [R227+0xa100], [R2.64], P2 ;  /* 0x0a10000002e37fae */ /* 0x0009e40009141d46 */
[----:B----4-:R-:W-:Y:S05]  /*d2f0*/  IADD3 R2, P2, R7, R42, RZ ;  /* 0x0000002a07027210 */ /* 0x010fea0007f5e0ff */
[----:B------:R-:W-:Y:S05]  /*d300*/  IMAD.X R3, R8, 0x1, R6, P2 ;  /* 0x0000000108037824 */ /* 0x000fea00010e0606 */
[----:B------:R3:W-:Y:S03]  /*d310*/  LDGSTS.E.BYPASS.LTC128B.128 [R227+0xe100], [R2.64], !P0 ;  /* 0x0e10000002e37fae */ /* 0x0007e6000c101d46 */
.L_x_127:
[C---:B--23--:R-:W-:Y:S02]  /*d320*/  IADD3 R2, -R68.reuse, 0x10, RZ ;  /* 0x0000001044027810 */ /* 0x04cfe40007ffe1ff */
[----:B------:R-:W-:Y:S02]  /*d330*/  ISETP.NE.U32.AND P2, PT, R68, RZ, PT ;  /* 0x000000ff4400720c */ /* 0x000fe40003f45070 */
[----:B------:R-:W-:Y:S04]  /*d340*/  LOP3.LUT R2, R2, 0xf, RZ, 0xc0, !PT ;  /* 0x0000000f02027812 */ /* 0x000fe800078ec0ff */
[----:B------:R-:W-:Y:S04]  /*d350*/  IADD3 R2, P5, P4, R2, R4, R41 ;  /* 0x0000000402027210 */ /* 0x000fe80007cbe029 */
[----:B------:R-:W-:Y:S05]  /*d360*/  IADD3.X R3, RZ, R0, R5, P5, P4 ;  /* 0x00000000ff037210 */ /* 0x000fea0002fe8405 */
[----:B------:R-:W-:Y:S01]  /*d370*/  @!PT LDS RZ, [RZ] ;  /* 0x00000000fffff984 */ /* 0x000fe20000000800 */
[----:B------:R-:W-:Y:S01]  /*d380*/  @!PT LDS RZ, [RZ] ;  /* 0x00000000fffff984 */ /* 0x000fe20000000800 */
[----:B------:R-:W-:Y:S01]  /*d390*/  @!PT LDS RZ, [RZ] ;  /* 0x00000000fffff984 */ /* 0x000fe20000000800 */
[----:B------:R2:W-:Y:S02]  /*d3a0*/  LDGSTS.E.BYPASS.LTC128B.128.ZFILL [R227+0xb100], [R2.64], P2 ;  /* 0x0b10000002e37fae */ /* 0x0005e40009141d46 */
[----:B--2---:R-:W-:Y:S05]  /*d3b0*/  IADD3 R2, P2, R4, R42, RZ ;  /* 0x0000002a04027210 */ /* 0x004fea0007f5e0ff */
[----:B------:R-:W-:Y:S05]  /*d3c0*/  IMAD.X R3, R0, 0x1, R6, P2 ;  /* 0x0000000100037824 */ /* 0x000fea00010e0606 */
[----:B------:R2:W-:Y:S03]  /*d3d0*/  LDGSTS.E.BYPASS.LTC128B.128 [R227+0xf100], [R2.64], !P0 ;  /* 0x0f10000002e37fae */ /* 0x0005e6000c101d46 */
.L_x_96:
[----:B--234-:R-:W-:Y:S05]  /*d3e0*/  BSYNC B0 ;  /* 0x0000000000007941 */ /* 0x01cfea0003800000 */
.L_x_95:
        /* <DEDUP_REMOVED lines=37> */
[----:B-1----:R-:W-:Y:S02]  /*d640*/  FMNMX.FTZ R4, R38, R4, !PT ;  /* 0x0000000426047209 */ /* 0x002fe40007810000 */
        /* <DEDUP_REMOVED lines=26> */
[----:B------:R-:W-:Y:S01]  /*d7f0*/  FMNMX.FTZ R5, R15, R0, !PT ;  /* 0x000000000f057209 */ /* 0x000fe20007810000 */
[----:B------:R-:W-:-:S05]  /*d800*/  BRA.DIV ~URZ, `(.L_x_99) ;  /* 0x000066e27f007947 */ /* 0x000fca000b800000 */
[----:B------:R-:W1:Y:S02]  /*d810*/  SHFL.BFLY PT, R0, R4, 0x2, 0x1f ;  /* 0x0c401f0004007f89 */ /* 0x000e6400000e0000 */
[----:B-1----:R-:W-:Y:S05]  /*d820*/  FMNMX.FTZ R4, R4, R0, !PT ;  /* 0x0000000004047209 */ /* 0x002fea0007810000 */
[----:B------:R-:W1:Y:S02]  /*d830*/  SHFL.BFLY PT, R68, R4, 0x1, 0x1f ;  /* 0x0c201f0004447f89 */ /* 0x000e6400000e0000 */
[----:B-1----:R-:W-:Y:S02]  /*d840*/  FMNMX.FTZ R68, R4, R68, !PT ;  /* 0x0000004404447209 */ /* 0x002fe40007810000 */
[----:B------:R-:W1:Y:S02]  /*d850*/  SHFL.BFLY PT, R4, R5, 0x2, 0x1f ;  /* 0x0c401f0005047f89 */ /* 0x000e6400000e0000 */
[----:B-1----:R-:W-:Y:S05]  /*d860*/  FMNMX.FTZ R4, R5, R4, !PT ;  /* 0x0000000405047209 */ /* 0x002fea0007810000 */
[----:B------:R1:W2:Y:S02]  /*d870*/  SHFL.BFLY PT, R0, R4, 0x1, 0x1f ;  /* 0x0c201f0004007f89 */ /* 0x0002a400000e0000 */
.L_x_128:
[----:B------:R-:W3:Y:S01]  /*d880*/  LDL.LU R50, [R1] ;  /* 0x0000000001327983 */ /* 0x000ee20000300800 */
[----:B--2---:R-:W-:Y:S01]  /*d890*/  FMNMX.FTZ R3, R0, R4, !PT ;  /* 0x0000000400037209 */ /* 0x004fe20007810000 */
[C---:B-1----:R-:W-:Y:S01]  /*d8a0*/  FMUL.FTZ R4, R68.reuse, c[0x0][0x2d0] ;  /* 0x0000b40044047a20 */ /* 0x042fe20000410000 */
[----:B------:R-:W-:Y:S01]  /*d8b0*/  WARPSYNC 0xffffffff ;  /* 0xffffffff00007948 */ /* 0x000fe20003800000 */
[----:B------:R-:W-:Y:S02]  /*d8c0*/  FADD.FTZ R0, -R68, R69 ;  /* 0x0000004544007221 */ /* 0x000fe40000010100 */
[--C-:B------:R-:W-:Y:S02]  /*d8d0*/  FFMA.FTZ R6, R173, c[0x0][0x2d0], -R4.reuse ;  /* 0x0000b400ad067a23 */ /* 0x100fe40000010804 */
[----:B------:R-:W-:Y:S02]  /*d8e0*/  FMUL.FTZ R0, R0, c[0x0][0x2d0] ;  /* 0x0000b40000007a20 */ /* 0x000fe40000410000 */
[--C-:B------:R-:W-:Y:S02]  /*d8f0*/  FFMA.FTZ R5, R230, c[0x0][0x2d0], -R4.reuse ;  /* 0x0000b400e6057a23 */ /* 0x100fe40000010804 */
        /* <DEDUP_REMOVED lines=18> */
[----:B------:R4:W5:Y:S01]  /*da20*/  MUFU.EX2 R146, R7 ;  /* 0x0000000700927308 */ /* 0x0009620000000800 */
[--C-:B------:R-:W-:Y:S02]  /*da30*/  FFMA.FTZ R47, R13, c[0x0][0x2d0], -R4.reuse ;  /* 0x0000b4000d2f7a23 */ /* 0x100fe40000010804 */
        /* <DEDUP_REMOVED lines=15> */
[----:B------:R-:W-:Y:S04]  /*db30*/  FMUL.FTZ R4, R3, c[0x0][0x2d0] ;  /* 0x0000b40003047a20 */ /* 0x000fe80000410000 */
        /* <DEDUP_REMOVED lines=28> */
[----:B------:R-:W-:Y:S01]  /*dd00*/  FFMA.FTZ R166, R166, c[0x0][0x2d0], -R4 ;  /* 0x0000b400a6a67a23 */ /* 0x000fe20000010804 */
[----:B------:R-:W-:Y:S10]  /*dd10*/  MUFU.EX2 R161, R161 ;  /* 0x000000a100a17308 */ /* 0x000ff40000000800 */
[----:B------:R-:W-:Y:S10]  /*dd20*/  MUFU.EX2 R160, R160 ;  /* 0x000000a000a07308 */ /* 0x000ff40000000800 */
[----:B------:R-:W-:Y:S10]  /*dd30*/  MUFU.EX2 R170, R170 ;  /* 0x000000aa00aa7308 */ /* 0x000ff40000000800 */
[----:B------:R-:W-:Y:S10]  /*dd40*/  MUFU.EX2 R229, R229 ;  /* 0x000000e500e57308 */ /* 0x000ff40000000800 */
[----:B------:R-:W-:Y:S10]  /*dd50*/  MUFU.EX2 R236, R236 ;  /* 0x000000ec00ec7308 */ /* 0x000ff40000000800 */
[----:B------:R-:W-:Y:S10]  /*dd60*/  MUFU.EX2 R168, R168 ;  /* 0x000000a800a87308 */ /* 0x000ff40000000800 */
[----:B------:R-:W-:Y:S01]  /*dd70*/  MUFU.EX2 R166, R166 ;  /* 0x000000a600a67308 */ /* 0x000fe20000000800 */
[C---:B-1----:R-:W-:Y:S01]  /*dd80*/  FFMA.FTZ R0, R2.reuse, R246, R6 ;  /* 0x000000f602007223 */ /* 0x042fe20000010006 */
[C---:B--2---:R-:W-:Y:S01]  /*dd90*/  F2FP.BF16.PACK_AB R144, R5.reuse, R6 ;  /* 0x000000060590723e */ /* 0x044fe200000010ff */
[C---:B------:R-:W-:Y:S02]  /*dda0*/  FMUL.FTZ R64, R2.reuse, R72 ;  /* 0x0000004802407220 */ /* 0x040fe40000410000 */
[----:B----4-:R-:W-:Y:S02]  /*ddb0*/  FADD.FTZ R7, R5, R0 ;  /* 0x0000000005077221 */ /* 0x010fe40000010000 */
[----:B------:R-:W-:Y:S02]  /*ddc0*/  FADD.FTZ R0, -R3, R70 ;  /* 0x0000004603007221 */ /* 0x000fe40000010100 */
[----:B------:R-:W-:Y:S02]  /*ddd0*/  FMUL.FTZ R65, R2, R73 ;  /* 0x0000004902417220 */ /* 0x000fe40000410000 */
[----:B------:R-:W-:Y:S02]  /*dde0*/  FMUL.FTZ R0, R0, c[0x0][0x2d0] ;  /* 0x0000b40000007a20 */ /* 0x000fe40000410000 */
[--C-:B------:R-:W-:Y:S02]  /*ddf0*/  FFMA.FTZ R5, R228, c[0x0][0x2d0], -R4.reuse ;  /* 0x0000b400e4057a23 */ /* 0x100fe40000010804 */
[--C-:B------:R-:W-:Y:S02]  /*de00*/  FFMA.FTZ R6, R231, c[0x0][0x2d0], -R4.reuse ;  /* 0x0000b400e7067a23 */ /* 0x100fe40000010804 */
[----:B------:R-:W1:Y:S01]  /*de10*/  MUFU.EX2 R0, R0 ;  /* 0x0000000000007308 */ /* 0x000e620000000800 */
[--C-:B------:R-:W-:Y:S02]  /*de20*/  FFMA.FTZ R70, R175, c[0x0][0x2d0], -R4.reuse ;  /* 0x0000b400af467a23 */ /* 0x100fe40000010804 */
[--C-:B------:R-:W-:Y:S02]  /*de30*/  FFMA.FTZ R231, R34, c[0x0][0x2d0], -R4.reuse ;  /* 0x0000b40022e77a23 */ /* 0x100fe40000010804 */
[--C-:B------:R-:W-:Y:S02]  /*de40*/  FFMA.FTZ R228, R39, c[0x0][0x2d0], -R4.reuse ;  /* 0x0000b40027e47a23 */ /* 0x100fe40000010804 */
[--C-:B------:R-:W-:Y:S02]  /*de50*/  FFMA.FTZ R246, R27, c[0x0][0x2d0], -R4.reuse ;  /* 0x0000b4001bf67a23 */ /* 0x100fe40000010804 */
[----:B------:R-:W-:Y:S01]  /*de60*/  FFMA.FTZ R175, R40, c[0x0][0x2d0], -R4 ;  /* 0x0000b40028af7a23 */ /* 0x000fe20000010804 */
[----:B------:R2:W-:Y:S01]  /*de70*/  MUFU.EX2 R10, R5 ;  /* 0x00000005000a7308 */ /* 0x0005e20000000800 */
[----:B-----5:R-:W-:Y:S01]  /*de80*/  FADD.FTZ R4, R146, R7 ;  /* 0x0000000792047221 */ /* 0x020fe20000010000 */
[----:B------:R-:W-:Y:S01]  /*de90*/  F2FP.BF16.PACK_AB R146, R8, R146 ;  /* 0x000000920892723e */ /* 0x000fe200000010ff */
[----:B------:R-:W-:Y:S02]  /*dea0*/  FMUL.FTZ R33, R2, R105 ;  /* 0x0000006902217220 */ /* 0x000fe40000410000 */
[----:B------:R-:W-:Y:S02]  /*deb0*/  FADD.FTZ R148, R8, R4 ;  /* 0x0000000408947221 */ /* 0x000fe40000010000 */
[C---:B------:R-:W-:Y:S01]  /*dec0*/  FMUL.FTZ R4, R2.reuse, R132 ;  /* 0x0000008402047220 */ /* 0x040fe20000410000 */
[----:B------:R-:W-:Y:S01]  /*ded0*/  MOV R132, R15 ;  /* 0x0000000f00847202 */ /* 0x000fe20000000f00 */
[C---:B------:R-:W-:Y:S01]  /*dee0*/  FMUL.FTZ R8, R2.reuse, R128 ;  /* 0x0000008002087220 */ /* 0x040fe20000410000 */
[----:B------:R-:W-:Y:S01]  /*def0*/  MUFU.EX2 R145, R6 ;  /* 0x0000000600917308 */ /* 0x000fe20000000800 */
[C---:B------:R-:W-:Y:S01]  /*df00*/  FMUL.FTZ R9, R2.reuse, R129 ;  /* 0x0000008102097220 */ /* 0x040fe20000410000 */
[----:B------:R-:W-:Y:S01]  /*df10*/  MOV R129, R18 ;  /* 0x0000001200817202 */ /* 0x000fe20000000f00 */
[----:B------:R-:W-:Y:S01]  /*df20*/  FMUL.FTZ R20, R2, R116 ;  /* 0x0000007402147220 */ /* 0x000fe20000410000 */
[----:B------:R-:W-:Y:S01]  /*df30*/  MOV R116, R11 ;  /* 0x0000000b00747202 */ /* 0x000fe20000000f00 */
[C---:B-1----:R-:W-:Y:S01]  /*df40*/  FMUL.FTZ R66, R0.reuse, R74 ;  /* 0x0000004a00427220 */ /* 0x042fe20000410000 */
[----:B------:R-:W-:Y:S01]  /*df50*/  MOV R128, R43 ;  /* 0x0000002b00807202 */ /* 0x000fe20000000f00 */
[C---:B------:R-:W-:Y:S02]  /*df60*/  FMUL.FTZ R67, R0.reuse, R75 ;  /* 0x0000004b00437220 */ /* 0x040fe40000410000 */
[----:B------:R-:W1:Y:S01]  /*df70*/  LDSM.16.MT88.4 R72, [R202] ;  /* 0x00000000ca48783b */ /* 0x000e620000004200 */
[C---:B------:R-:W-:Y:S01]  /*df80*/  FMUL.FTZ R30, R0.reuse, R110 ;  /* 0x0000006e001e7220 */ /* 0x040fe20000410000 */
[----:B------:R-:W-:Y:S01]  /*df90*/  MUFU.EX2 R175, R175 ;  /* 0x000000af00af7308 */ /* 0x000fe20000000800 */
[----:B------:R-:W-:Y:S02]  /*dfa0*/  FMUL.FTZ R34, R0, R106 ;  /* 0x0000006a00227220 */ /* 0x000fe40000410000 */
[----:B--2---:R-:W-:Y:S01]  /*dfb0*/  FMUL.FTZ R5, R2, R133 ;  /* 0x0000008502057220 */ /* 0x004fe20000410000 */
[----:B------:R-:W-:Y:S01]  /*dfc0*/  MOV R133, R42 ;  /* 0x0000002a00857202 */ /* 0x000fe20000000f00 */
[C---:B------:R-:W-:Y:S02]  /*dfd0*/  FMUL.FTZ R7, R0.reuse, R135 ;  /* 0x0000008700077220 */ /* 0x040fe40000410000 */
[----:B------:R-:W-:Y:S02]  /*dfe0*/  FMUL.FTZ R11, R0, R131 ;  /* 0x00000083000b7220 */ /* 0x000fe40000410000 */
[C---:B------:R-:W-:Y:S01]  /*dff0*/  FMUL.FTZ R12, R2.reuse, R124 ;  /* 0x0000007c020c7220 */ /* 0x040fe20000410000 */
[----:B------:R-:W-:Y:S01]  /*e000*/  MUFU.EX2 R106, R69 ;  /* 0x00000045006a7308 */ /* 0x000fe20000000800 */
[C---:B------:R-:W-:Y:S01]  /*e010*/  FMUL.FTZ R13, R2.reuse, R125 ;  /* 0x0000007d020d7220 */ /* 0x040fe20000410000 */
[----:B------:R-:W-:Y:S01]  /*e020*/  MOV R125, R47 ;  /* 0x0000002f007d7202 */ /* 0x000fe20000000f00 */
[----:B------:R-:W-:Y:S01]  /*e030*/  FMUL.FTZ R16, R2, R120 ;  /* 0x0000007802107220 */ /* 0x000fe20000410000 */
[----:B------:R-:W-:Y:S01]  /*e040*/  MOV R120, R14 ;  /* 0x0000000e00787202 */ /* 0x000fe20000000f00 */
[C---:B------:R-:W-:Y:S01]  /*e050*/  FMUL.FTZ R14, R0.reuse, R126 ;  /* 0x0000007e000e7220 */ /* 0x040fe20000410000 */
[----:B------:R-:W-:Y:S01]  /*e060*/  MOV R124, R46 ;  /* 0x0000002e007c7202 */ /* 0x000fe20000000f00 */
[C---:B------:R-:W-:Y:S02]  /*e070*/  FMUL.FTZ R15, R0.reuse, R127 ;  /* 0x0000007f000f7220 */ /* 0x040fe40000410000 */
[----:B------:R-:W-:Y:S01]  /*e080*/  FMUL.FTZ R18, R0, R122 ;  /* 0x0000007a00127220 */ /* 0x000fe20000410000 */
[----:B------:R-:W2:Y:S01]  /*e090*/  MUFU.EX2 R110, R70 ;  /* 0x00000046006e7308 */ /* 0x000ea20000000800 */
[----:B------:R-:W-:Y:S01]  /*e0a0*/  FMUL.FTZ R17, R2, R121 ;  /* 0x0000007902117220 */ /* 0x000fe20000410000 */
[----:B------:R-:W-:Y:S01]  /*e0b0*/  MOV R121, R19 ;  /* 0x0000001300797202 */ /* 0x000fe20000000f00 */
[----:B------:R-:W-:Y:S02]  /*e0c0*/  FMUL.FTZ R19, R0, R123 ;  /* 0x0000007b00137220 */ /* 0x000fe40000410000 */
[----:B------:R-:W-:Y:S02]  /*e0d0*/  FMUL.FTZ R21, R2, R117 ;  /* 0x0000007502157220 */ /* 0x000fe40000410000 */
[C---:B------:R-:W-:Y:S02]  /*e0e0*/  FMUL.FTZ R22, R0.reuse, R118 ;  /* 0x0000007600167220 */ /* 0x040fe40000410000 */
[----:B------:R-:W-:Y:S01]  /*e0f0*/  FMUL.FTZ R23, R0, R119 ;  /* 0x0000007700177220 */ /* 0x000fe20000410000 */
[----:B------:R-:W4:Y:S01]  /*e100*/  MUFU.EX2 R69, R169 ;  /* 0x000000a900457308 */ /* 0x000f220000000800 */
[C---:B------:R-:W-:Y:S02]  /*e110*/  FMUL.FTZ R24, R2.reuse, R112 ;  /* 0x0000007002187220 */ /* 0x040fe40000410000 */
[----:B------:R-:W-:Y:S02]  /*e120*/  FMUL.FTZ R25, R2, R113 ;  /* 0x0000007102197220 */ /* 0x000fe40000410000 */
[C---:B------:R-:W-:Y:S02]  /*e130*/  FMUL.FTZ R26, R0.reuse, R114 ;  /* 0x00000072001a7220 */ /* 0x040fe40000410000 */
[----:B------:R-:W-:Y:S02]  /*e140*/  FMUL.FTZ R27, R0, R115 ;  /* 0x00000073001b7220 */ /* 0x000fe40000410000 */
[C---:B------:R-:W-:Y:S01]  /*e150*/  FMUL.FTZ R28, R2.reuse, R108 ;  /* 0x0000006c021c7220 */ /* 0x040fe20000410000 */
[----:B------:R-:W-:Y:S01]  /*e160*/  LDSM.16.MT88.4 R112, [R203+0x3800] ;  /* 0x00380000cb70783b */ /* 0x000fe20000004200 */
[----:B------:R-:W-:Y:S01]  /*e170*/  FMUL.FTZ R29, R2, R109 ;  /* 0x0000006d021d7220 */ /* 0x000fe20000410000 */
[----:B------:R-:W-:Y:S01]  /*e180*/  MUFU.EX2 R70, R162 ;  /* 0x000000a200467308 */ /* 0x000fe20000000800 */
[----:B------:R-:W-:Y:S01]  /*e190*/  FMUL.FTZ R31, R0, R111 ;  /* 0x0000006f001f7220 */ /* 0x000fe20000410000 */
[----:B--2---:R-:W-:Y:S01]  /*e1a0*/  F2FP.BF16.PACK_AB R147, R110, R106 ;  /* 0x0000006a6e93723e */ /* 0x004fe200000010ff */
[----:B------:R-:W-:Y:S02]  /*e1b0*/  FMUL.FTZ R35, R0, R107 ;  /* 0x0000006b00237220 */ /* 0x000fe40000410000 */
[C---:B------:R-:W-:Y:S02]  /*e1c0*/  FMUL.FTZ R32, R2.reuse, R104 ;  /* 0x0000006802207220 */ /* 0x040fe40000410000 */
[C---:B------:R-:W-:Y:S02]  /*e1d0*/  FMUL.FTZ R36, R2.reuse, R100 ;  /* 0x0000006402247220 */ /* 0x040fe40000410000 */
[----:B------:R-:W-:Y:S01]  /*e1e0*/  FMUL.FTZ R37, R2, R101 ;  /* 0x0000006502257220 */ /* 0x000fe20000410000 */
[----:B------:R-:W-:Y:S01]  /*e1f0*/  MUFU.EX2 R104, R251 ;  /* 0x000000fb00687308 */ /* 0x000fe20000000800 */
[C---:B------:R-:W-:Y:S02]  /*e200*/  FMUL.FTZ R38, R0.reuse, R102 ;  /* 0x0000006600267220 */ /* 0x040fe40000410000 */
[----:B------:R-:W-:Y:S02]  /*e210*/  FMUL.FTZ R39, R0, R103 ;  /* 0x0000006700277220 */ /* 0x000fe40000410000 */
[----:B------:R-:W-:Y:S01]  /*e220*/  FMUL.FTZ R41, R2, R97 ;  /* 0x0000006102297220 */ /* 0x000fe20000410000 */
[----:B------:R-:W-:Y:S01]  /*e230*/  LDSM.16.MT88.4 R100, [R202+0x7000] ;  /* 0x00700000ca64783b */ /* 0x000fe20000004200 */
[C---:B------:R-:W-:Y:S02]  /*e240*/  FMUL.FTZ R42, R0.reuse, R98 ;  /* 0x00000062002a7220 */ /* 0x040fe40000410000 */
[----:B------:R-:W-:Y:S01]  /*e250*/  FMUL.FTZ R43, R0, R99 ;  /* 0x00000063002b7220 */ /* 0x000fe20000410000 */
[----:B------:R-:W-:Y:S01]  /*e260*/  MUFU.EX2 R109, R150 ;  /* 0x00000096006d7308 */ /* 0x000fe20000000800 */
[C---:B------:R-:W-:Y:S02]  /*e270*/  FMUL.FTZ R40, R2.reuse, R96 ;  /* 0x0000006002287220 */ /* 0x040fe40000410000 */
[----:B------:R-:W-:Y:S02]  /*e280*/  FMUL.FTZ R45, R2, R93 ;  /* 0x0000005d022d7220 */ /* 0x000fe40000410000 */
[C---:B---3--:R-:W-:Y:S02]  /*e290*/  FFMA.FTZ R6, R0.reuse, R50, R10 ;  /* 0x0000003200067223 */ /* 0x048fe4000001000a */
[C---:B------:R-:W-:Y:S02]  /*e2a0*/  FMUL.FTZ R46, R0.reuse, R94 ;  /* 0x0000005e002e7220 */ /* 0x040fe40000410000 */
[C---:B------:R-:W-:Y:S01]  /*e2b0*/  FADD.FTZ R105, R145.reuse, R6 ;  /* 0x0000000691697221 */ /* 0x040fe20000010000 */
[----:B------:R-:W-:Y:S01]  /*e2c0*/  F2FP.BF16.PACK_AB R145, R145, R10 ;  /* 0x0000000a9191723e */ /* 0x000fe200000010ff */
[C---:B------:R-:W-:Y:S01]  /*e2d0*/  FMUL.FTZ R6, R0.reuse, R134 ;  /* 0x0000008600067220 */ /* 0x040fe20000410000 */
[----:B------:R-:W-:Y:S01]  /*e2e0*/  MUFU.EX2 R150, R129 ;  /* 0x0000008100967308 */ /* 0x000fe20000000800 */
[C---:B------:R-:W-:Y:S02]  /*e2f0*/  FMUL.FTZ R10, R0.reuse, R130 ;  /* 0x00000082000a7220 */ /* 0x040fe40000410000 */
[----:B------:R-:W-:Y:S02]  /*e300*/  FMUL.FTZ R47, R0, R95 ;  /* 0x0000005f002f7220 */ /* 0x000fe40000410000 */
[C---:B------:R-:W-:Y:S01]  /*e310*/  FMUL.FTZ R48, R2.reuse, R88 ;  /* 0x0000005802307220 */ /* 0x040fe20000410000 */
[C---:B-1----:R-:W-:Y:S04]  /*e320*/  HMMA.16816.F32.BF16 R4, R144.reuse, R72, R4 ;  /* 0x000000489004723c */ /* 0x042fe80000041804 */
[----:B------:R-:W-:Y:S01]  /*e330*/  MUFU.EX2 R108, R149 ;  /* 0x00000095006c7308 */ /* 0x000fe20000000800 */
[----:B------:R-:W-:Y:S02]  /*e340*/  FMUL.FTZ R49, R2, R89 ;  /* 0x0000005902317220 */ /* 0x000fe40000410000 */
[C---:B------:R-:W-:Y:S01]  /*e350*/  FMUL.FTZ R50, R0.reuse, R90 ;  /* 0x0000005a00327220 */ /* 0x040fe20000410000 */
[C---:B------:R-:W-:Y:S01]  /*e360*/  HMMA.16816.F32.BF16 R8, R144.reuse, R74, R8 ;  /* 0x0000004a9008723c */ /* 0x040fe20000041808 */
[----:B------:R-:W1:Y:S03]  /*e370*/  LDSM.16.MT88.4 R72, [R204] ;  /* 0x00000000cc48783b */ /* 0x000e660000004200 */
[----:B------:R-:W-:Y:S02]  /*e380*/  FMUL.FTZ R51, R0, R91 ;  /* 0x0000005b00337220 */ /* 0x000fe40000410000 */
[----:B------:R-:W-:Y:S01]  /*e390*/  FMUL.FTZ R53, R2, R85 ;  /* 0x0000005502357220 */ /* 0x000fe20000410000 */
[----:B------:R2:W-:Y:S01]  /*e3a0*/  MUFU.EX2 R149, R128 ;  /* 0x0000008000957308 */ /* 0x0005e20000000800 */
[C---:B------:R-:W-:Y:S01]  /*e3b0*/  FMUL.FTZ R54, R0.reuse, R86 ;  /* 0x0000005600367220 */ /* 0x040fe20000410000 */
[----:B------:R-:W-:Y:S03]  /*e3c0*/  LDSM.16.MT88.4 R88, [R204+0x1800] ;  /* 0x00180000cc58783b */ /* 0x000fe60000004200 */
[----:B------:R-:W-:Y:S02]  /*e3d0*/  FMUL.FTZ R55, R0, R87 ;  /* 0x0000005700377220 */ /* 0x000fe40000410000 */
[----:B------:R-:W-:Y:S02]  /*e3e0*/  FMUL.FTZ R57, R2, R81 ;  /* 0x0000005102397220 */ /* 0x000fe40000410000 */
        /* <DEDUP_REMOVED lines=9> */
[C---:B------:R-:W-:Y:S02]  /*e480*/  FMUL.FTZ R44, R2.reuse, R92 ;  /* 0x0000005c022c7220 */ /* 0x040fe40000410000 */
[C---:B------:R-:W-:Y:S02]  /*e490*/  FMUL.FTZ R52, R2.reuse, R84 ;  /* 0x0000005402347220 */ /* 0x040fe40000410000 */
[----:B------:R-:W-:Y:S02]  /*e4a0*/  FMUL.FTZ R56, R2, R80 ;  /* 0x0000005002387220 */ /* 0x000fe40000410000 */
[----:B----4-:R-:W-:Y:S01]  /*e4b0*/  FADD.FTZ R0, R69, R148 ;  /* 0x0000009445007221 */ /* 0x010fe20000010000 */
[----:B--2---:R-:W-:Y:S01]  /*e4c0*/  LDSM.16.MT88.4 R128, [R202+0x3800] ;  /* 0x00380000ca80783b */ /* 0x004fe20000004200 */
[----:B------:R-:W-:Y:S01]  /*e4d0*/  MUFU.EX2 R80, R165 ;  /* 0x000000a500507308 */ /* 0x000fe20000000800 */
[C---:B-1----:R-:W-:Y:S09]  /*e4e0*/  HMMA.16816.F32.BF16 R12, R144.reuse, R72, R12 ;  /* 0x00000048900c723c */ /* 0x042ff2000004180c */
[----:B------:R-:W-:Y:S01]  /*e4f0*/  MUFU.EX2 R84, R157 ;  /* 0x0000009d00547308 */ /* 0x000fe20000000800 */
[C---:B------:R-:W-:Y:S01]  /*e500*/  HMMA.16816.F32.BF16 R16, R144.reuse, R74, R16 ;  /* 0x0000004a9010723c */ /* 0x040fe20000041810 */
[----:B------:R-:W1:Y:S08]  /*e510*/  LDSM.16.MT88.4 R72, [R203] ;  /* 0x00000000cb48783b */ /* 0x000e700000004200 */
[----:B------:R-:W-:Y:S10]  /*e520*/  MUFU.EX2 R92, R172 ;  /* 0x000000ac005c7308 */ /* 0x000ff40000000800 */
[----:B------:R-:W-:Y:S10]  /*e530*/  MUFU.EX2 R157, R155 ;  /* 0x0000009b009d7308 */ /* 0x000ff40000000800 */
[----:B------:R-:W-:Y:S10]  /*e540*/  MUFU.EX2 R155, R152 ;  /* 0x00000098009b7308 */ /* 0x000ff40000000800 */
[----:B------:R-:W-:Y:S01]  /*e550*/  MUFU.EX2 R231, R231 ;  /* 0x000000e700e77308 */ /* 0x000fe20000000800 */
[C---:B-1----:R-:W-:Y:S09]  /*e560*/  HMMA.16816.F32.BF16 R20, R144.reuse, R72, R20 ;  /* 0x000000489014723c */ /* 0x042ff20000041814 */
[----:B------:R-:W-:Y:S01]  /*e570*/  MUFU.EX2 R152, R250 ;  /* 0x000000fa00987308 */ /* 0x000fe20000000800 */
[C---:B------:R-:W-:Y:S01]  /*e580*/  HMMA.16816.F32.BF16 R24, R144.reuse, R74, R24 ;  /* 0x0000004a9018723c */ /* 0x040fe20000041818 */
[----:B------:R-:W1:Y:S08]  /*e590*/  LDSM.16.MT88.4 R72, [R215] ;  /* 0x00000000d748783b */ /* 0x000e700000004200 */
[----:B------:R-:W2:Y:S10]  /*e5a0*/  MUFU.EX2 R2, R167 ;  /* 0x000000a700027308 */ /* 0x000eb40000000800 */
[----:B------:R-:W-:Y:S01]  /*e5b0*/  MUFU.EX2 R148, R133 ;  /* 0x0000008500947308 */ /* 0x000fe20000000800 */
[----:B--2---:R-:W-:Y:S04]  /*e5c0*/  FADD.FTZ R0, R2, R0 ;  /* 0x0000000002007221 */ /* 0x004fe80000010000 */
[----:B------:R-:W-:Y:S01]  /*e5d0*/  FADD.FTZ R0, R80, R0 ;  /* 0x0000000050007221 */ /* 0x000fe20000010000 */
[C---:B-1----:R-:W-:Y:S03]  /*e5e0*/  HMMA.16816.F32.BF16 R28, R144.reuse, R72, R28 ;  /* 0x00000048901c723c */ /* 0x042fe6000004181c */
[----:B------:R-:W-:Y:S05]  /*e5f0*/  FADD.FTZ R0, R70, R0 ;  /* 0x0000000046007221 */ /* 0x000fea0000010000 */
        /* <DEDUP_REMOVED lines=11> */
[C---:B-1----:R-:W-:Y:S07]  /*e6b0*/  HMMA.16816.F32.BF16 R60, R144.reuse, R72, R60 ;  /* 0x00000048903c723c */ /* 0x042fee000004183c */
[----:B------:R-:W-:Y:S01]  /*e6c0*/  F2FP.BF16.PACK_AB R72, R2, R69 ;  /* 0x000000450248723e */ /* 0x000fe200000010ff */
[----:B------:R-:W-:Y:S01]  /*e6d0*/  HMMA.16816.F32.BF16 R64, R144, R74, R64 ;  /* 0x0000004a9040723c */ /* 0x000fe20000041840 */
[----:B------:R1:W2:Y:S03]  /*e6e0*/  MUFU.EX2 R69, R159 ;  /* 0x0000009f00457308 */ /* 0x0002a60000000800 */
[----:B------:R-:W-:Y:S03]  /*e6f0*/  F2FP.BF16.PACK_AB R73, R108, R109 ;  /* 0x0000006d6c49723e */ /* 0x000fe600000010ff */
[----:B------:R-:W-:Y:S02]  /*e700*/  F2FP.BF16.PACK_AB R74, R70, R80 ;  /* 0x00000050464a723e */ /* 0x000fe400000010ff */
[----:B------:R-:W3:Y:S02]  /*e710*/  LDSM.16.MT88.4 R80, [R204+0x800] ;  /* 0x00080000cc50783b */ /* 0x000ee40000004200 */
[----:B------:R-:W-:Y:S01]  /*e720*/  MUFU.EX2 R144, R120 ;  /* 0x0000007800907308 */ /* 0x000fe20000000800 */
[----:B------:R-:W-:Y:S02]  /*e730*/  F2FP.BF16.PACK_AB R75, R166, R168 ;  /* 0x000000a8a64b723e */ /* 0x000fe400000010ff */
[----:B------:R-:W-:Y:S05]  /*e740*/  F2FP.BF16.PACK_AB R145, R149, R150 ;  /* 0x000000969591723e */ /* 0x000fea00000010ff */
[C---:B------:R-:W-:Y:S02]  /*e750*/  HMMA.16816.F32.BF16 R4, R72.reuse, R76, R4 ;  /* 0x0000004c4804723c */ /* 0x040fe40000041804 */
[----:B------:R-:W4:Y:S01]  /*e760*/  MUFU.EX2 R2, R158 ;  /* 0x0000009e00027308 */ /* 0x000f220000000800 */
[----:B-1----:R-:W5:Y:S02]  /*e770*/  LDL R159, [R1+0x4] ;  /* 0x00000400019f7983 */ /* 0x002f640000100800 */
[----:B--2---:R-:W-:Y:S03]  /*e780*/  FADD.FTZ R0, R69, R0 ;  /* 0x0000000045007221 */ /* 0x004fe60000010000 */
[C---:B------:R-:W-:Y:S01]  /*e790*/  HMMA.16816.F32.BF16 R8, R72.reuse, R78, R8 ;  /* 0x0000004e4808723c */ /* 0x040fe20000041808 */
[----:B------:R-:W1:Y:S03]  /*e7a0*/  LDSM.16.MT88.4 R76, [R203+0x800] ;  /* 0x00080000cb4c783b */ /* 0x000e660000004200 */
[----:B------:R-:W2:Y:S10]  /*e7b0*/  MUFU.EX2 R70, R154 ;  /* 0x0000009a00467308 */ /* 0x000eb40000000800 */
[----:B------:R-:W-:Y:S01]  /*e7c0*/  MUFU.EX2 R158, R156 ;  /* 0x0000009c009e7308 */ /* 0x000fe20000000800 */
[----:B----4-:R-:W-:Y:S01]  /*e7d0*/  FADD.FTZ R0, R2, R0 ;  /* 0x0000000002007221 */ /* 0x010fe20000010000 */
[C---:B---3--:R-:W-:Y:S08]  /*e7e0*/  HMMA.16816.F32.BF16 R12, R72.reuse, R80, R12 ;  /* 0x00000050480c723c */ /* 0x048ff0000004180c */
[----:B------:R-:W-:Y:S01]  /*e7f0*/  MUFU.EX2 R156, R153 ;  /* 0x00000099009c7308 */ /* 0x000fe20000000800 */
[----:B------:R-:W-:Y:S04]  /*e800*/  FADD.FTZ R0, R84, R0 ;  /* 0x0000000054007221 */ /* 0x000fe80000010000 */
[C---:B--2---:R-:W-:Y:S01]  /*e810*/  FADD.FTZ R0, R70.reuse, R0 ;  /* 0x0000000046007221 */ /* 0x044fe20000010000 */
[C---:B------:R-:W-:Y:S01]  /*e820*/  HMMA.16816.F32.BF16 R16, R72.reuse, R82, R16 ;  /* 0x000000524810723c */ /* 0x040fe20000041810 */
[----:B------:R-:W2:Y:S03]  /*e830*/  LDSM.16.MT88.4 R80, [R205+0x800] ;  /* 0x00080000cd50783b */ /* 0x000ea60000004200 */
[----:B------:R-:W-:Y:S04]  /*e840*/  MUFU.EX2 R154, R246 ;  /* 0x000000f6009a7308 */ /* 0x000fe80000000800 */
[C---:B-1----:R-:W-:Y:S06]  /*e850*/  HMMA.16816.F32.BF16 R20, R72.reuse, R76, R20 ;  /* 0x0000004c4814723c */ /* 0x042fec0000041814 */
[----:B------:R-:W-:Y:S02]  /*e860*/  MUFU.EX2 R153, R247 ;  /* 0x000000f700997308 */ /* 0x000fe40000000800 */
[C---:B------:R-:W-:Y:S01]  /*e870*/  HMMA.16816.F32.BF16 R24, R72.reuse, R78, R24 ;  /* 0x0000004e4818723c */ /* 0x040fe20000041818 */
[----:B------:R-:W1:Y:S07]  /*e880*/  LDSM.16.MT88.4 R76, [R202+0x4800] ;  /* 0x00480000ca4c783b */ /* 0x000e6e0000004200 */
[----:B------:R-:W-:Y:S01]  /*e890*/  MUFU.EX2 R146, R124 ;  /* 0x0000007c00927308 */ /* 0x000fe20000000800 */
        /* <DEDUP_REMOVED lines=13> */
[----:B------:R-:W-:Y:S01]  /*e970*/  HMMA.16816.F32.BF16 R64, R72, R82, R64 ;  /* 0x000000524840723c */ /* 0x000fe20000041840 */
[----:B------:R-:W2:Y:S06]  /*e980*/  LDSM.16.MT88.4 R80, [R204+0x1000] ;  /* 0x00100000cc50783b */ /* 0x000eac0000004200 */
[----:B------:R-:W-:Y:S02]  /*e990*/  F2FP.BF16.PACK_AB R74, R70, R84 ;  /* 0x00000054464a723e */ /* 0x000fe400000010ff */
[----:B------:R-:W3:Y:S01]  /*e9a0*/  LDSM.16.MT88.4 R84, [R203+0x1000] ;  /* 0x00100000cb54783b */ /* 0x000ee20000004200 */
[----:B------:R-:W-:Y:S02]  /*e9b0*/  MUFU.EX2 R70, R151 ;  /* 0x0000009700467308 */ /* 0x000fe40000000800 */
[----:B------:R-:W-:Y:S02]  /*e9c0*/  F2FP.BF16.PACK_AB R72, R2, R69 ;  /* 0x000000450248723e */ /* 0x000fe400000010ff */
[----:B------:R-:W-:Y:S02]  /*e9d0*/  F2FP.BF16.PACK_AB R73, R163, R164 ;  /* 0x000000a4a349723e */ /* 0x000fe400000010ff */
[----:B------:R-:W-:Y:S04]  /*e9e0*/  F2FP.BF16.PACK_AB R75, R160, R161 ;  /* 0x000000a1a04b723e */ /* 0x000fe800000010ff */
[----:B------:R-:W4:Y:S03]  /*e9f0*/  MUFU.EX2 R69, R174 ;  /* 0x000000ae00457308 */ /* 0x000f260000000800 */
[C---:B-1----:R-:W-:Y:S07]  /*ea00*/  HMMA.16816.F32.BF16 R4, R72.reuse, R76, R4 ;  /* 0x0000004c4804723c */ /* 0x042fee0000041804 */
[----:B------:R-:W1:Y:S01]  /*ea10*/  MUFU.EX2 R2, R173 ;  /* 0x000000ad00027308 */ /* 0x000e620000000800 */
[C---:B------:R-:W-:Y:S01]  /*ea20*/  HMMA.16816.F32.BF16 R8, R72.reuse, R78, R8 ;  /* 0x0000004e4808723c */ /* 0x040fe20000041808 */
[----:B------:R-:W3:Y:S08]  /*ea30*/  LDSM.16.MT88.4 R76, [R205+0x1000] ;  /* 0x00100000cd4c783b */ /* 0x000ef00000004200 */
[----:B------:R-:W-:Y:S01]  /*ea40*/  MUFU.EX2 R151, R252 ;  /* 0x000000fc00977308 */ /* 0x000fe20000000800 */
[C---:B--2---:R-:W-:Y:S03]  /*ea50*/  HMMA.16816.F32.BF16 R12, R72.reuse, R80, R12 ;  /* 0x00000050480c723c */ /* 0x044fe6000004180c */
[----:B----4-:R-:W-:Y:S05]  /*ea60*/  FADD.FTZ R0, R69, R0 ;  /* 0x0000000045007221 */ /* 0x010fea0000010000 */
[C---:B------:R-:W-:Y:S01]  /*ea70*/  HMMA.16816.F32.BF16 R16, R72.reuse, R82, R16 ;  /* 0x000000524810723c */ /* 0x040fe20000041810 */
[----:B------:R-:W2:Y:S03]  /*ea80*/  LDSM.16.MT88.4 R80, [R202+0x5000] ;  /* 0x00500000ca50783b */ /* 0x000ea60000004200 */
[----:B-1----:R-:W-:Y:S04]  /*ea90*/  FADD.FTZ R0, R2, R0 ;  /* 0x0000000002007221 */ /* 0x002fe80000010000 */
[C---:B---3--:R-:W-:Y:S04]  /*eaa0*/  HMMA.16816.F32.BF16 R20, R72.reuse, R84, R20 ;  /* 0x000000544814723c */ /* 0x048fe80000041814 */
[----:B------:R-:W-:Y:S04]  /*eab0*/  FADD.FTZ R0, R92, R0 ;  /* 0x000000005c007221 */ /* 0x000fe80000010000 */
[C---:B------:R-:W-:Y:S01]  /*eac0*/  HMMA.16816.F32.BF16 R24, R72.reuse, R86, R24 ;  /* 0x000000564818723c */ /* 0x040fe20000041818 */
[----:B------:R-:W1:Y:S03]  /*ead0*/  LDSM.16.MT88.4 R84, [R204+0x5000] ;  /* 0x00500000cc54783b */ /* 0x000e660000004200 */
[----:B------:R-:W-:Y:S04]  /*eae0*/  FADD.FTZ R0, R70, R0 ;  /* 0x0000000046007221 */ /* 0x000fe80000010000 */
[C---:B------:R-:W-:Y:S08]  /*eaf0*/  HMMA.16816.F32.BF16 R28, R72.reuse, R76, R28 ;  /* 0x0000004c481c723c */ /* 0x040ff0000004181c */
[C---:B------:R-:W-:Y:S01]  /*eb00*/  HMMA.16816.F32.BF16 R32, R72.reuse, R78, R32 ;  /* 0x0000004e4820723c */ /* 0x040fe20000041820 */
[----:B------:R-:W3:Y:S07]  /*eb10*/  LDSM.16.MT88.4 R76, [R203+0x5000] ;  /* 0x00500000cb4c783b */ /* 0x000eee0000004200 */
[C---:B--2---:R-:W-:Y:S08]  /*eb20*/  HMMA.16816.F32.BF16 R36, R72.reuse, R80, R36 ;  /* 0x000000504824723c */ /* 0x044ff00000041824 */
[C---:B------:R-:W-:Y:S01]  /*eb30*/  HMMA.16816.F32.BF16 R40, R72.reuse, R82, R40 ;  /* 0x000000524828723c */ /* 0x040fe20000041828 */
[----:B------:R-:W2:Y:S07]  /*eb40*/  LDSM.16.MT88.4 R80, [R205+0x5000] ;  /* 0x00500000cd50783b */ /* 0x000eae0000004200 */
[C---:B-1----:R-:W-:Y:S08]  /*eb50*/  HMMA.16816.F32.BF16 R44, R72.reuse, R84, R44 ;  /* 0x00000054482c723c */ /* 0x042ff0000004182c */
[C---:B------:R-:W-:Y:S01]  /*eb60*/  HMMA.16816.F32.BF16 R48, R72.reuse, R86, R48 ;  /* 0x000000564830723c */ /* 0x040fe20000041830 */
[----:B------:R-:W1:Y:S02]  /*eb70*/  LDSM.16.MT88.4 R84, [R202+0x1800] ;  /* 0x00180000ca54783b */ /* 0x000e640000004200 */
[----:B-----5:R-:W-:Y:S05]  /*eb80*/  ISETP.GT.AND P0, PT, R232, R159, PT ;  /* 0x0000009fe800720c */ /* 0x020fea0003f04270 */
[C---:B---3--:R-:W-:Y:S07]  /*eb90*/  HMMA.16816.F32.BF16 R52, R72.reuse, R76, R52 ;  /* 0x0000004c4834723c */ /* 0x048fee0000041834 */
[----:B------:R-:W-:Y:S01]  /*eba0*/  F2FP.BF16.PACK_AB R76, R2, R69 ;  /* 0x00000045024c723e */ /* 0x000fe200000010ff */
[C---:B------:R-:W-:Y:S01]  /*ebb0*/  HMMA.16816.F32.BF16 R56, R72.reuse, R78, R56 ;  /* 0x0000004e4838723c */ /* 0x040fe20000041838 */
[----:B------:R-:W3:Y:S03]  /*ebc0*/  MUFU.EX2 R69, R235 ;  /* 0x000000eb00457308 */ /* 0x000ee60000000800 */
[----:B------:R-:W-:Y:S03]  /*ebd0*/  F2FP.BF16.PACK_AB R77, R157, R158 ;  /* 0x0000009e9d4d723e */ /* 0x000fe600000010ff */
[----:B------:R-:W-:Y:S01]  /*ebe0*/  F2FP.BF16.PACK_AB R78, R70, R92 ;  /* 0x0000005c464e723e */ /* 0x000fe200000010ff */
[C---:B--2---:R-:W-:Y:S01]  /*ebf0*/  HMMA.16816.F32.BF16 R60, R72.reuse, R80, R60 ;  /* 0x00000050483c723c */ /* 0x044fe2000004183c */
[----:B------:R-:W-:Y:S02]  /*ec00*/  LDSM.16.MT88.4 R92, [R204+0x2000] ;  /* 0x00200000cc5c783b */ /* 0x000fe40000004200 */
[----:B------:R-:W2:Y:S01]  /*ec10*/  MUFU.EX2 R2, R234 ;  /* 0x000000ea00027308 */ /* 0x000ea20000000800 */
[----:B------:R-:W-:Y:S04]  /*ec20*/  F2FP.BF16.PACK_AB R79, R155, R156 ;  /* 0x0000009c9b4f723e */ /* 0x000fe800000010ff */
[----:B------:R-:W-:Y:S01]  /*ec30*/  HMMA.16816.F32.BF16 R64, R72, R82, R64 ;  /* 0x000000524840723c */ /* 0x000fe20000041840 */
[----:B------:R-:W4:Y:S04]  /*ec40*/  LDSM.16.MT88.4 R72, [R203+0x1800] ;  /* 0x00180000cb48783b */ /* 0x000f280000004200 */
[----:B------:R-:W5:Y:S03]  /*ec50*/  MUFU.EX2 R70, R230 ;  /* 0x000000e600467308 */ /* 0x000f660000000800 */
[C---:B-1----:R-:W-:Y:S01]  /*ec60*/  HMMA.16816.F32.BF16 R4, R76.reuse, R84, R4 ;  /* 0x000000544c04723c */ /* 0x042fe20000041804 */
[----:B------:R-:W1:Y:S04]  /*ec70*/  LDSM.16.MT88.4 R80, [R205+0x1800] ;  /* 0x00180000cd50783b */ /* 0x000e680000004200 */
[----:B---3--:R-:W-:Y:S03]  /*ec80*/  FADD.FTZ R0, R69, R0 ;  /* 0x0000000045007221 */ /* 0x008fe60000010000 */
[C---:B------:R-:W-:Y:S01]  /*ec90*/  HMMA.16816.F32.BF16 R8, R76.reuse, R86, R8 ;  /* 0x000000564c08723c */ /* 0x040fe20000041808 */
[----:B------:R-:W3:Y:S03]  /*eca0*/  LDSM.16.MT88.4 R84, [R202+0x5800] ;  /* 0x00580000ca54783b */ /* 0x000ee60000004200 */
[----:B--2---:R-:W-:Y:S04]  /*ecb0*/  FADD.FTZ R0, R2, R0 ;  /* 0x0000000002007221 */ /* 0x004fe80000010000 */
[C---:B------:R-:W-:Y:S04]  /*ecc0*/  HMMA.16816.F32.BF16 R12, R76.reuse, R88, R12 ;  /* 0x000000584c0c723c */ /* 0x040fe8000004180c */
[----:B------:R-:W-:Y:S04]  /*ecd0*/  FADD.FTZ R0, R96, R0 ;  /* 0x0000000060007221 */ /* 0x000fe80000010000 */
[C---:B------:R-:W-:Y:S01]  /*ece0*/  HMMA.16816.F32.BF16 R16, R76.reuse, R90, R16 ;  /* 0x0000005a4c10723c */ /* 0x040fe20000041810 */
[----:B------:R-:W-:Y:S03]  /*ecf0*/  LDSM.16.MT88.4 R88, [R203+0x5800] ;  /* 0x00580000cb58783b */ /* 0x000fe60000004200 */
[----:B-----5:R-:W-:Y:S04]  /*ed00*/  FADD.FTZ R0, R70, R0 ;  /* 0x0000000046007221 */ /* 0x020fe80000010000 */
[C---:B----4-:R-:W-:Y:S08]  /*ed10*/  HMMA.16816.F32.BF16 R20, R76.reuse, R72, R20 ;  /* 0x000000484c14723c */ /* 0x050ff00000041814 */
        /* <DEDUP_REMOVED lines=8> */
[C---:B--2---:R-:W-:Y:S07]  /*eda0*/  HMMA.16816.F32.BF16 R44, R76.reuse, R72, R44 ;  /* 0x000000484c2c723c */ /* 0x044fee000004182c */
[----:B------:R-:W-:Y:S01]  /*edb0*/  F2FP.BF16.PACK_AB R72, R2, R69 ;  /* 0x000000450248723e */ /* 0x000fe200000010ff */
[C---:B------:R-:W-:Y:S01]  /*edc0*/  HMMA.16816.F32.BF16 R48, R76.reuse, R74, R48 ;  /* 0x0000004a4c30723c */ /* 0x040fe20000041830 */
[----:B------:R-:W-:Y:S03]  /*edd0*/  MUFU.EX2 R69, R244 ;  /* 0x000000f400457308 */ /* 0x000fe60000000800 */
[----:B------:R-:W-:Y:S03]  /*ede0*/  F2FP.BF16.PACK_AB R73, R171, R170 ;  /* 0x000000aaab49723e */ /* 0x000fe600000010ff */
[----:B------:R-:W-:Y:S01]  /*edf0*/  F2FP.BF16.PACK_AB R74, R70, R96 ;  /* 0x00000060464a723e */ /* 0x000fe200000010ff */
[C---:B------:R-:W-:Y:S03]  /*ee00*/  HMMA.16816.F32.BF16 R52, R76.reuse, R88, R52 ;  /* 0x000000584c34723c */ /* 0x040fe60000041834 */
[----:B------:R-:W2:Y:S01]  /*ee10*/  MUFU.EX2 R96, R243 ;  /* 0x000000f300607308 */ /* 0x000ea20000000800 */
[----:B------:R-:W-:Y:S04]  /*ee20*/  F2FP.BF16.PACK_AB R75, R228, R175 ;  /* 0x000000afe44b723e */ /* 0x000fe800000010ff */
[C---:B------:R-:W-:Y:S01]  /*ee30*/  HMMA.16816.F32.BF16 R56, R76.reuse, R90, R56 ;  /* 0x0000005a4c38723c */ /* 0x040fe20000041838 */
[----:B------:R-:W4:Y:S04]  /*ee40*/  LDSM.16.MT88.4 R88, [R203+0x2000] ;  /* 0x00200000cb58783b */ /* 0x000f280000004200 */
[----:B------:R-:W5:Y:S03]  /*ee50*/  MUFU.EX2 R70, R240 ;  /* 0x000000f000467308 */ /* 0x000f660000000800 */
[C---:B-1----:R-:W-:Y:S07]  /*ee60*/  HMMA.16816.F32.BF16 R60, R76.reuse, R80, R60 ;  /* 0x000000504c3c723c */ /* 0x042fee000004183c */
[----:B------:R-:W1:Y:S01]  /*ee70*/  MUFU.EX2 R2, R245 ;  /* 0x000000f500027308 */ /* 0x000e620000000800 */
[----:B------:R-:W-:Y:S01]  /*ee80*/  HMMA.16816.F32.BF16 R64, R76, R82, R64 ;  /* 0x000000524c40723c */ /* 0x000fe20000041840 */
[----:B------:R-:W4:Y:S03]  /*ee90*/  LDSM.16.MT88.4 R76, [R205+0x2000] ;  /* 0x00200000cd4c783b */ /* 0x000f260000004200 */
[----:B--2---:R-:W-:Y:S04]  /*eea0*/  FADD.FTZ R0, R96, R0 ;  /* 0x0000000060007221 */ /* 0x004fe80000010000 */
[C---:B---3--:R-:W-:Y:S01]  /*eeb0*/  HMMA.16816.F32.BF16 R4, R72.reuse, R84, R4 ;  /* 0x000000544804723c */ /* 0x048fe20000041804 */
[----:B------:R-:W2:Y:S04]  /*eec0*/  LDSM.16.MT88.4 R80, [R202+0x6000] ;  /* 0x00600000ca50783b */ /* 0x000ea80000004200 */
[----:B-----5:R-:W-:Y:S03]  /*eed0*/  FADD.FTZ R0, R70, R0 ;  /* 0x0000000046007221 */ /* 0x020fe60000010000 */
[C---:B------:R-:W-:Y:S01]  /*eee0*/  HMMA.16816.F32.BF16 R8, R72.reuse, R86, R8 ;  /* 0x000000564808723c */ /* 0x040fe20000041808 */
[----:B------:R-:W3:Y:S03]  /*eef0*/  LDSM.16.MT88.4 R84, [R204+0x6000] ;  /* 0x00600000cc54783b */ /* 0x000ee60000004200 */
[----:B------:R-:W-:Y:S04]  /*ef00*/  FADD.FTZ R0, R69, R0 ;  /* 0x0000000045007221 */ /* 0x000fe80000010000 */
[C---:B------:R-:W-:Y:S04]  /*ef10*/  HMMA.16816.F32.BF16 R12, R72.reuse, R92, R12 ;  /* 0x0000005c480c723c */ /* 0x040fe8000004180c */
[----:B-1----:R-:W-:Y:S04]  /*ef20*/  FADD.FTZ R0, R2, R0 ;  /* 0x0000000002007221 */ /* 0x002fe80000010000 */
[C---:B------:R-:W-:Y:S01]  /*ef30*/  HMMA.16816.F32.BF16 R16, R72.reuse, R94, R16 ;  /* 0x0000005e4810723c */ /* 0x040fe20000041810 */
[----:B------:R-:W1:Y:S07]  /*ef40*/  LDSM.16.MT88.4 R92, [R203+0x6000] ;  /* 0x00600000cb5c783b */ /* 0x000e6e0000004200 */
        /* <DEDUP_REMOVED lines=10> */
[C---:B--2---:R-:W-:Y:S04]  /*eff0*/  HMMA.16816.F32.BF16 R36, R72.reuse, R80, R36 ;  /* 0x000000504824723c */ /* 0x044fe80000041824 */
[----:B------:R-:W-:Y:S01]  /*f000*/  F2FP.BF16.PACK_AB R79, R237, R236 ;  /* 0x000000eced4f723e */ /* 0x000fe200000010ff */
[----:B------:R-:W2:Y:S03]  /*f010*/  MUFU.EX2 R69, R249 ;  /* 0x000000f900457308 */ /* 0x000ea60000000800 */
[C---:B------:R-:W-:Y:S01]  /*f020*/  HMMA.16816.F32.BF16 R40, R72.reuse, R82, R40 ;  /* 0x000000524828723c */ /* 0x040fe20000041828 */
[----:B------:R-:W4:Y:S06]  /*f030*/  LDSM.16.MT88.4 R80, [R202+0x2800] ;  /* 0x00280000ca50783b */ /* 0x000f2c0000004200 */
[----:B------:R-:W4:Y:S01]  /*f040*/  MUFU.EX2 R2, R116 ;  /* 0x0000007400027308 */ /* 0x000f220000000800 */
[C---:B---3--:R-:W-:Y:S04]  /*f050*/  HMMA.16816.F32.BF16 R44, R72.reuse, R84, R44 ;  /* 0x00000054482c723c */ /* 0x048fe8000004182c */
[----:B-----5:R-:W-:Y:S04]  /*f060*/  FADD.FTZ R0, R70, R0 ;  /* 0x0000000046007221 */ /* 0x020fe80000010000 */
[C---:B------:R-:W-:Y:S01]  /*f070*/  HMMA.16816.F32.BF16 R48, R72.reuse, R86, R48 ;  /* 0x000000564830723c */ /* 0x040fe20000041830 */
[----:B------:R-:W3:Y:S03]  /*f080*/  LDSM.16.MT88.4 R84, [R204+0x2800] ;  /* 0x00280000cc54783b */ /* 0x000ee60000004200 */
[C---:B--2---:R-:W-:Y:S04]  /*f090*/  FADD.FTZ R0, R69.reuse, R0 ;  /* 0x0000000045007221 */ /* 0x044fe80000010000 */
[C---:B-1----:R-:W-:Y:S04]  /*f0a0*/  HMMA.16816.F32.BF16 R52, R72.reuse, R92, R52 ;  /* 0x0000005c4834723c */ /* 0x042fe80000041834 */
[----:B------:R-:W-:Y:S04]  /*f0b0*/  FADD.FTZ R0, R104, R0 ;  /* 0x0000000068007221 */ /* 0x000fe80000010000 */
[C---:B------:R-:W-:Y:S01]  /*f0c0*/  HMMA.16816.F32.BF16 R56, R72.reuse, R94, R56 ;  /* 0x0000005e4838723c */ /* 0x040fe20000041838 */
[----:B------:R-:W1:Y:S03]  /*f0d0*/  LDSM.16.MT88.4 R92, [R203+0x2800] ;  /* 0x00280000cb5c783b */ /* 0x000e660000004200 */
[C---:B----4-:R-:W-:Y:S04]  /*f0e0*/  FADD.FTZ R0, R2.reuse, R0 ;  /* 0x0000000002007221 */ /* 0x050fe80000010000 */
[C---:B------:R-:W-:Y:S08]  /*f0f0*/  HMMA.16816.F32.BF16 R60, R72.reuse, R88, R60 ;  /* 0x00000058483c723c */ /* 0x040ff0000004183c */
        /* <DEDUP_REMOVED lines=15> */
[----:B------:R-:W1:Y:S03]  /*f1f0*/  MUFU.EX2 R70, R132 ;  /* 0x0000008400467308 */ /* 0x000e660000000800 */
        /* <DEDUP_REMOVED lines=8> */
[C---:B------:R-:W-:Y:S04]  /*f280*/  HMMA.16816.F32.BF16 R44, R76.reuse, R96, R44 ;  /* 0x000000604c2c723c */ /* 0x040fe8000004182c */
[----:B-1----:R-:W-:Y:S04]  /*f290*/  F2FP.BF16.PACK_AB R147, R70, R148 ;  /* 0x000000944693723e */ /* 0x002fe800000010ff */
[C---:B------:R-:W-:Y:S01]  /*f2a0*/  HMMA.16816.F32.BF16 R48, R76.reuse, R98, R48 ;  /* 0x000000624c30723c */ /* 0x040fe20000041830 */
[----:B------:R-:W-:Y:S03]  /*f2b0*/  LDSM.16.MT88.4 R96, [R205+0x3000] ;  /* 0x00300000cd60783b */ /* 0x000fe60000004200 */
[----:B--2---:R-:W-:Y:S04]  /*f2c0*/  FADD.FTZ R0, R2, R0 ;  /* 0x0000000002007221 */ /* 0x004fe80000010000 */
[C---:B-----5:R-:W-:Y:S01]  /*f2d0*/  HMMA.16816.F32.BF16 R52, R76.reuse, R80, R52 ;  /* 0x000000504c34723c */ /* 0x060fe20000041834 */
[----:B------:R-:W-:Y:S03]  /*f2e0*/  LDSM.16.MT88.4 R120, [R204+0x3800] ;  /* 0x00380000cc78783b */ /* 0x000fe60000004200 */
[C---:B------:R-:W-:Y:S01]  /*f2f0*/  FADD.FTZ R0, R144.reuse, R0 ;  /* 0x0000000090007221 */ /* 0x040fe20000010000 */
[----:B------:R-:W-:Y:S01]  /*f300*/  F2FP.BF16.PACK_AB R144, R144, R2 ;  /* 0x000000029090723e */ /* 0x000fe200000010ff */
[----:B------:R-:W-:Y:S02]  /*f310*/  FADD.FTZ R2, R106, R105 ;  /* 0x000000696a027221 */ /* 0x000fe40000010000 */
[C---:B------:R-:W-:Y:S01]  /*f320*/  HMMA.16816.F32.BF16 R56, R76.reuse, R82, R56 ;  /* 0x000000524c38723c */ /* 0x040fe20000041838 */
[----:B------:R-:W1:Y:S03]  /*f330*/  LDSM.16.MT88.4 R80, [R203+0x3000] ;  /* 0x00300000cb50783b */ /* 0x000e660000004200 */
[----:B---3--:R-:W-:Y:S04]  /*f340*/  FADD.FTZ R0, R69, R0 ;  /* 0x0000000045007221 */ /* 0x008fe80000010000 */
        /* <DEDUP_REMOVED lines=67> */
[----:B------:R-:W-:Y:S01]  /*f780*/  FADD.FTZ R2, R148, R0 ;  /* 0x0000000094027221 */ /* 0x000fe20000010000 */
[----:B------:R-:W-:Y:S03]  /*f790*/  IADD3 R0, R232, -0x1, RZ ;  /* 0xffffffffe8007810 */ /* 0x000fe60007ffe0ff */
[C---:B------:R-:W-:Y:S04]  /*f7a0*/  HMMA.16816.F32.BF16 R92, R144.reuse, R88, R44 ;  /* 0x00000058905c723c */ /* 0x040fe8000004182c */
[----:B------:R-:W-:Y:S01]  /*f7b0*/  FADD.FTZ R2, R70, R2 ;  /* 0x0000000246027221 */ /* 0x000fe20000010000 */
[----:B------:R-:W-:Y:S02]  /*f7c0*/  MOV R232, R0 ;  /* 0x0000000000e87202 */ /* 0x000fe40000000f00 */
[----:B------:R-:W-:Y:S01]  /*f7d0*/  MOV R70, R3 ;  /* 0x0000000300467202 */ /* 0x000fe20000000f00 */
[C---:B------:R-:W-:Y:S01]  /*f7e0*/  HMMA.16816.F32.BF16 R88, R144.reuse, R90, R48 ;  /* 0x0000005a9058723c */ /* 0x040fe20000041830 */
[----:B------:R3:W-:Y:S07]  /*f7f0*/  STL [R1], R2 ;  /* 0x0000000201007387 */ /* 0x0007ee0000100800 */
[C---:B-1----:R-:W-:Y:S08]  /*f800*/  HMMA.16816.F32.BF16 R84, R144.reuse, R80, R52 ;  /* 0x000000509054723c */ /* 0x042ff00000041834 */
[C---:B------:R-:W-:Y:S08]  /*f810*/  HMMA.16816.F32.BF16 R80, R144.reuse, R82, R56 ;  /* 0x000000529050723c */ /* 0x040ff00000041838 */
[C---:B--2---:R-:W-:Y:S08]  /*f820*/  HMMA.16816.F32.BF16 R76, R144.reuse, R72, R60 ;  /* 0x00000048904c723c */ /* 0x044ff0000004183c */
[----:B------:R-:W-:Y:S01]  /*f830*/  HMMA.16816.F32.BF16 R72, R144, R74, R64 ;  /* 0x0000004a9048723c */ /* 0x000fe20000041840 */
[----:B------:R-:W-:Y:S07]  /*f840*/  @!UPT UIADD3 URZ, URZ, URZ, URZ ;  /* 0x0000003f3f3ff290 */ /* 0x000fee000fffe03f */
[----:B---3--:R-:W-:-:S11]  /*f850*/  @P0 BRA `(.L_x_100) ;  /* 0xffffbd4000000947 */ /* 0x008fd6000383ffff */
.L_x_93:
[----:B------:R-:W-:Y:S05]  /*f860*/  BRA.DIV ~URZ, `(.L_x_101) ;  /* 0x000047927f007947 */ /* 0x000fea000b800000 */
[----:B------:R1:W2:Y:S02]  /*f870*/  SHFL.BFLY PT, R5, R246, 0x2, 0x1f ;  /* 0x0c401f00f6057f89 */ /* 0x0002a400000e0000 */
.L_x_129:
[----:B--2---:R-:W-:Y:S01]  /*f880*/  FADD.FTZ R5, R5, R246 ;  /* 0x000000f605057221 */ /* 0x004fe20000010000 */
[----:B------:R-:W-:Y:S05]  /*f890*/  BRA.DIV ~URZ, `(.L_x_102) ;  /* 0x000047c27f007947 */ /* 0x000fea000b800000 */
[----:B------:R-:W2:Y:S04]  /*f8a0*/  LDL.LU R2, [R1] ;  /* 0x0000000001027983 */ /* 0x000ea80000300800 */
[----:B------:R-:W3:Y:S02]  /*f8b0*/  SHFL.BFLY PT, R0, R5, 0x1, 0x1f ;  /* 0x0c201f0005007f89 */ /* 0x000ee400000e0000 */
[----:B---3--:R-:W-:-:S02]  /*f8c0*/  FADD.FTZ R5, R5, R0 ;  /* 0x0000000005057221 */ /* 0x008fc40000010000 */
[----:B--2---:R-:W2:Y:S02]  /*f8d0*/  SHFL.BFLY PT, R4, R2, 0x2, 0x1f ;  /* 0x0c401f0002047f89 */ /* 0x004ea400000e0000 */
[----:B--2---:R-:W-:-:S05]  /*f8e0*/  FADD.FTZ R4, R4, R2 ;  /* 0x0000000204047221 */ /* 0x004fca0000010000 */
[----:B------:R2:W3:Y:S02]  /*f8f0*/  SHFL.BFLY PT, R3, R4, 0x1, 0x1f ;  /* 0x0c201f0004037f89 */ /* 0x0004e400000e0000 */
.L_x_130:
[----:B------:R-:W-:Y:S01]  /*f900*/  FSETP.NE.FTZ.AND P1, PT, R5, RZ, PT ;  /* 0x000000ff0500720b */ /* 0x000fe20003f35000 */
[----:B---3--:R-:W-:Y:S01]  /*f910*/  FADD.FTZ R3, R3, R4 ;  /* 0x0000000403037221 */ /* 0x008fe20000010000 */
[----:B------:R-:W-:Y:S02]  /*f920*/  MOV R2, RZ ;  /* 0x000000ff00027202 */ /* 0x000fe40000000f00 */
[----:B------:R-:W-:Y:S02]  /*f930*/  MOV R0, RZ ;  /* 0x000000ff00007202 */ /* 0x000fe40000000f00 */
[----:B------:R-:W-:Y:S02]  /*f940*/  FSETP.NE.FTZ.AND P0, PT, R3, RZ, PT ;  /* 0x000000ff0300720b */ /* 0x000fe40003f15000 */
[----:B------:R-:W-:Y:S02]  /*f950*/  MOV R17, 0xff800000 ;  /* 0xff80000000117802 */ /* 0x000fe40000000f00 */
[----:B------:R-:W-:-:S03]  /*f960*/  MOV R16, 0xff800000 ;  /* 0xff80000000107802 */ /* 0x000fc60000000f00 */
[----:B------:R-:W3:Y:S01]  /*f970*/  @P1 MUFU.RCP R2, R5 ;  /* 0x0000000500021308 */ /* 0x000ee20000001000 */
[----:B--2---:R-:W-:-:S05]  /*f980*/  @P1 MOV R4, 0x3f317218 ;  /* 0x3f31721800041802 */ /* 0x004fca0000000f00 */
[----:B------:R-:W-:Y:S02]  /*f990*/  @P1 FMUL.FTZ R4, R4, c[0x0][0x2d0] ;  /* 0x0000b40004041a20 */ /* 0x000fe40000410000 */
[----:B------:R-:W2:Y:S01]  /*f9a0*/  @P1 MUFU.LG2 R6, R5 ;  /* 0x0000000500061308 */ /* 0x000ea20000000c00 */
[----:B---3--:R-:W-:-:S07]  /*f9b0*/  FMUL.FTZ R132, R2, R132 ;  /* 0x0000008402847220 */ /* 0x008fce0000410000 */
[----:B------:R-:W3:Y:S01]  /*f9c0*/  @P0 MUFU.RCP R0, R3 ;  /* 0x0000000300000308 */ /* 0x000ee20000001000 */
        /* <DEDUP_REMOVED lines=31> */
[----:B------:R4:W5:Y:S01]  /*fbc0*/  @P0 MUFU.LG2 R2, R3 ;  /* 0x0000000300020308 */ /* 0x0009620000000c00 */
[----:B--2---:R-:W-:Y:S02]  /*fbd0*/  @P1 FMUL.FTZ R6, R6, 0.69314718246459960938 ;  /* 0x3f31721806061820 */ /* 0x004fe40000410000 */
[----:B---3--:R-:W-:Y:S02]  /*fbe0*/  FMUL.FTZ R134, R0, R134 ;  /* 0x0000008600867220 */ /* 0x008fe40000410000 */
[----:B------:R-:W-:Y:S01]  /*fbf0*/  @P1 FFMA.FTZ R17, R4, R68, R6 ;  /* 0x0000004404111223 */ /* 0x000fe20000010006 */
[----:B------:R-:W-:Y:S01]  /*fc00*/  MOV R4, 0x1 ;  /* 0x0000000100047802 */ /* 0x000fe20000000f00 */
[C---:B------:R-:W-:Y:S02]  /*fc10*/  FMUL.FTZ R135, R0.reuse, R135 ;  /* 0x0000008700877220 */ /* 0x040fe40000410000 */
[----:B------:R-:W-:-:S02]  /*fc20*/  FMUL.FTZ R130, R0, R130 ;  /* 0x0000008200827220 */ /* 0x000fc40000410000 */
[C---:B------:R-:W-:Y:S02]  /*fc30*/  FMUL.FTZ R131, R0.reuse, R131 ;  /* 0x0000008300837220 */ /* 0x040fe40000410000 */
[C---:B------:R-:W-:Y:S02]  /*fc40*/  FMUL.FTZ R126, R0.reuse, R126 ;  /* 0x0000007e007e7220 */ /* 0x040fe40000410000 */
[----:B------:R-:W-:Y:S01]  /*fc50*/  FMUL.FTZ R127, R0, R127 ;  /* 0x0000007f007f7220 */ /* 0x000fe20000410000 */
[----:B----4-:R-:W-:Y:S01]  /*fc60*/  @P0 MOV R3, 0x3f317218 ;  /* 0x3f31721800030802 */ /* 0x010fe20000000f00 */
[----:B-----5:R-:W-:Y:S02]  /*fc70*/  @P0 FMUL.FTZ R2, R2, 0.69314718246459960938 ;  /* 0x3f31721802020820 */ /* 0x020fe40000410000 */
[----:B------:R-:W-:Y:S02]  /*fc80*/  FMUL.FTZ R122, R0, R122 ;  /* 0x0000007a007a7220 */ /* 0x000fe40000410000 */
[----:B------:R-:W-:-:S02]  /*fc90*/  @P0 FMUL.FTZ R3, R3, c[0x0][0x2d0] ;  /* 0x0000b40003030a20 */ /* 0x000fc40000410000 */
        /* <DEDUP_REMOVED lines=24> */
[----:B------:R-:W-:Y:S01]  /*fe20*/  FMUL.FTZ R75, R0, R75 ;  /* 0x0000004b004b7220 */ /* 0x000fe20000410000 */
[----:B------:R-:W-:Y:S01]  /*fe30*/  PRMT R0, R4, 0x7610, R0 ;  /* 0x0000761004007816 */ /* 0x000fe20000000000 */
[----:B------:R-:W-:Y:S02]  /*fe40*/  @P0 FFMA.FTZ R16, R3, R12, R2 ;  /* 0x0000000c03100223 */ /* 0x000fe40000010002 */
.L_x_74:
[----:B--2---:R2:W5:Y:S01]  /*fe50*/  LDL R7, [R1+0x50] ;  /* 0x0000500001077983 */ /* 0x0045620000100800 */
[----:B------:R-:W-:Y:S03]  /*fe60*/  BSSY B0, `(.L_x_103) ;  /* 0x0000012000007945 */ /* 0x000fe60003800000 */
[----:B------:R-:W3:Y:S02]  /*fe70*/  S2R R6, SR_TID.X ;  /* 0x0000000000067919 */ /* 0x000ee40000002100 */
[----:B---3--:R-:W-:-:S13]  /*fe80*/  LOP3.LUT P6, RZ, R6, 0xff, RZ, 0xc0, !PT ;  /* 0x000000ff06ff7812 */ /* 0x008fda00078cc0ff */
[----:B------:R-:W-:Y:S05]  /*fe90*/  @P6 BRA `(.L_x_104) ;  /* 0x000000e000006947 */ /* 0x000fea0003800000 */
[----:B--2---:R-:W2:Y:S01]  /*fea0*/  S2R R4, SR_LANEID ;  /* 0x0000000000047919 */ /* 0x004ea20000000000 */
[----:B------:R-:W-:Y:S01]  /*feb0*/  VOTEU.ANY UR4, UPT, PT ;  /* 0x0000000000047886 */ /* 0x000fe200038e0100 */
[----:B------:R-:W-:Y:S01]  /*fec0*/  IMAD.MOV.U32 R5, RZ, RZ, c[0x0][0x584] ;  /* 0x00016100ff057624 */ /* 0x000fe200078e00ff */
[----:B------:R-:W2:Y:S08]  /*fed0*/  FLO.U32 R3, UR4 ;  /* 0x0000000400037d00 */ /* 0x000eb000080e0000 */
[----:B------:R-:W3:Y:S01]  /*fee0*/  POPC R2, UR4 ;  /* 0x0000000400027d09 */ /* 0x000ee20008000000 */
[----:B--2---:R-:W-:Y:S01]  /*fef0*/  ISETP.EQ.U32.AND P0, PT, R3, R4, PT ;  /* 0x000000040300720c */ /* 0x004fe20003f02070 */
[----:B------:R-:W-:-:S12]  /*ff00*/  IMAD.MOV.U32 R4, RZ, RZ, c[0x0][0x580] ;  /* 0x00016000ff047624 */ /* 0x000fd800078e00ff */
[----:B---3--:R2:W3:Y:S04]  /*ff10*/  @P0 ATOMG.E.ADD.STRONG.GPU PT, R2, [R4.64], R2 ;  /* 0x00000002040209a8 */ /* 0x0084e800081ee1c6 */
[----:B--2---:R-:W2:Y:S04]  /*ff20*/  S2R R4, SR_LTMASK ;  /* 0x0000000000047919 */ /* 0x004ea80000003900 */
[----:B---3--:R2:W3:Y:S02]  /*ff30*/  SHFL.IDX PT, R3, R2, R3, 0x1f ;  /* 0x00001f0302037589 */ /* 0x0084e400000e0000 */
[----:B--2---:R-:W-:-:S06]  /*ff40*/  LOP3.LUT R2, R4, UR4, RZ, 0xc0, !PT ;  /* 0x0000000404027c12 */ /* 0x004fcc000f8ec0ff */
[----:B------:R-:W3:Y:S02]  /*ff50*/  POPC R2, R2 ;  /* 0x0000000200027309 */ /* 0x000ee40000000000 */
[----:B---3-5:R-:W-:-:S05]  /*ff60*/  IADD3 R7, R3, c[0x0][0xc], R2 ;  /* 0x0000030003077a10 */ /* 0x028fca0007ffe002 */
[----:B------:R2:W-:Y:S02]  /*ff70*/  STL [R1+0x50], R7 ;  /* 0x0000500701007387 */ /* 0x0005e40000100800 */
.L_x_104:
[----:B--2---:R-:W-:Y:S05]  /*ff80*/  BSYNC B0 ;  /* 0x0000000000007941 */ /* 0x004fea0003800000 */
.L_x_103:
[----:B------:R-:W-:Y:S01]  /*ff90*/  PRMT R0, R0, 0x9910, RZ ;  /* 0x0000991000007816 */ /* 0x000fe200000000ff */
[----:B------:R-:W-:Y:S01]  /*ffa0*/  BSSY B1, `(.L_x_105) ;  /* 0x000013b000017945 */ /* 0x000fe20003800000 */
[----:B-----5:R-:W-:Y:S02]  /*ffb0*/  IMAD.MOV.U32 R18, RZ, RZ, R7 ;  /* 0x000000ffff127224 */ /* 0x020fe400078e0007 */
[----:B------:R-:W-:-:S13]  /*ffc0*/  ISETP.NE.AND P0, PT, R0, RZ, PT ;  /* 0x000000ff0000720c */ /* 0x000fda0003f05270 */
[----:B------:R-:W-:Y:S05]  /*ffd0*/  @!P0 BRA `(.L_x_106) ;  /* 0x000010b000008947 */ /* 0x000fea0003800000 */
[----:B------:R-:W-:Y:S01]  /*ffe0*/  WARPSYNC 0xffffffff ;  /* 0xffffffff00007948 */ /* 0x000fe20003800000 */
[----:B------:R-:W-:Y:S06]  /*fff0*/  BAR.SYNC.DEFER_BLOCKING 0x1, 0x100 ;  /* 0x0044000000007b1d */ /* 0x000fec0000010000 */
[----:B------:R-:W-:Y:S05]  /*10000*/  BRA.CONV ~URZ, `(.L_x_107) ;  /* 0x000000837f007947 */ /* 0x000fea000b800000 */
[----:B------:R-:W-:Y:S01]  /*10010*/  SHF.R.S32.HI R2, RZ, 0x1f, R6 ;  /* 0x0000001fff027819 */ /* 0x000fe20000011406 */
[----:B------:R-:W-:Y:S02]  /*10020*/  IMAD.MOV.U32 R52, RZ, RZ, RZ ;  /* 0x000000ffff347224 */ /* 0x000fe400078e00ff */
[----:B------:R-:W-:Y:S01]  /*10030*/  IMAD.MOV.U32 R3, RZ, RZ, 0x1f ;  /* 0x0000001fff037424 */ /* 0x000fe200078e00ff */
[----:B------:R-:W-:-:S04]  /*10040*/  LEA.HI R2, R2, R6, RZ, 0x7 ;  /* 0x0000000602027211 */ /* 0x000fc800078f38ff */
[----:B------:R-:W-:-:S05]  /*10050*/  SHF.R.S32.HI R2, RZ, 0x7, R2 ;  /* 0x00000007ff027819 */ /* 0x000fca0000011402 */
[----:B------:R-:W-:Y:S01]  /*10060*/  IMAD.MOV.U32 R36, RZ, RZ, R2 ;  /* 0x000000ffff247224 */ /* 0x000fe200078e0002 */
[----:B------:R-:W-:Y:S02]  /*10070*/  MOV R2, 0x10090 ;  /* 0x0001009000027802 */ /* 0x000fe40000000f00 */
[----:B-1----:R-:W-:Y:S05]  /*10080*/  CALL.REL.NOINC `($__internal_1_$__cuda_sm70_shflsync_idx_p) ;  /* 0x000041a000007944 */ /* 0x002fea0003c00000 */
.L_x_107:
[----:B------:R-:W2:Y:S04]  /*10090*/  LDL R8, [R1+0xcc] ;  /* 0x0000cc0001087983 */ /* 0x000ea80000100800 */
[----:B------:R-:W3:Y:S04]  /*100a0*/  LDL.LU R6, [R1+0x44] ;  /* 0x0000440001067983 */ /* 0x000ee80000300800 */
[----:B-1----:R-:W4:Y:S04]  /*100b0*/  LDL.LU R11, [R1+0x40] ;  /* 0x00004000010b7983 */ /* 0x002f280000300800 */
[----:B------:R-:W2:Y:S04]  /*100c0*/  LDL.LU R19, [R1+0x48] ;  /* 0x0000480001137983 */ /* 0x000ea80000300800 */
[----:B------:R-:W2:Y:S01]  /*100d0*/  LDL.LU R21, [R1+0x4c] ;  /* 0x00004c0001157983 */ /* 0x000ea20000300800 */
[----:B------:R-:W-:-:S03]  /*100e0*/  MOV R3, 0x1 ;  /* 0x0000000100037802 */ /* 0x000fc60000000f00 */
[----:B------:R-:W2:Y:S01]  /*100f0*/  LDL R20, [R1+0xd4] ;  /* 0x0000d40001147983 */ /* 0x000ea20000100800 */
[----:B------:R-:W-:-:S03]  /*10100*/  ISETP.NE.AND P1, PT, R3, c[0x0][0x4e8], PT ;  /* 0x00013a0003007a0c */ /* 0x000fc60003f25270 */
[----:B------:R-:W1:Y:S04]  /*10110*/  S2R R22, SR_TID.X ;  /* 0x0000000000167919 */ /* 0x000e680000002100 */
[----:B------:R1:W5:Y:S04]  /*10120*/  LDL R45, [R1+0x3c] ;  /* 0x00003c00012d7983 */ /* 0x0003680000100800 */
        /* <DEDUP_REMOVED lines=21> */
[----:B------:R1:W5:Y:S01]  /*10280*/  LDL R23, [R1+0x64] ;  /* 0x0000640001177983 */ /* 0x0003620000100800 */
[----:B---3--:R-:W-:Y:S01]  /*10290*/  SHF.R.S32.HI R0, RZ, 0x1f, R6 ;  /* 0x0000001fff007819 */ /* 0x008fe20000011406 */
[----:B------:R-:W-:Y:S01]  /*102a0*/  IMAD.WIDE.U32 R4, R6, c[0x0][0x4d0], RZ ;  /* 0x0001340006047a25 */ /* 0x000fe200078e00ff */
[----:B----4-:R-:W-:-:S03]  /*102b0*/  SHF.R.S32.HI R7, RZ, 0x1f, R11 ;  /* 0x0000001fff077819 */ /* 0x010fc6000001140b */
[C---:B------:R-:W-:Y:S02]  /*102c0*/  IMAD R2, R0.reuse, c[0x0][0x4d0], RZ ;  /* 0x0001340000027a24 */ /* 0x040fe400078e02ff */
[----:B------:R-:W-:Y:S02]  /*102d0*/  IMAD R3, R0, c[0x0][0x438], RZ ;  /* 0x00010e0000037a24 */ /* 0x000fe400078e02ff */
[----:B------:R-:W-:Y:S02]  /*102e0*/  IMAD R2, R6, c[0x0][0x4d4], R2 ;  /* 0x0001350006027a24 */ /* 0x000fe400078e0202 */
[----:B------:R-:W-:Y:S02]  /*102f0*/  IMAD R9, R7, c[0x0][0x4d8], RZ ;  /* 0x0001360007097a24 */ /* 0x000fe400078e02ff */
[----:B--2---:R-:W-:Y:S01]  /*10300*/  IMAD.IADD R0, R8, 0x1, R21 ;  /* 0x0000000108007824 */ /* 0x004fe200078e0215 */
[----:B------:R-:W-:Y:S01]  /*10310*/  IADD3 R5, R5, R2, RZ ;  /* 0x0000000205057210 */ /* 0x000fe20007ffe0ff */
[----:B------:R-:W-:-:S02]  /*10320*/  IMAD R8, R6, c[0x0][0x43c], R3 ;  /* 0x00010f0006087a24 */ /* 0x000fc400078e0203 */
[----:B------:R-:W-:Y:S01]  /*10330*/  IMAD.WIDE.U32 R2, R6, c[0x0][0x438], RZ ;  /* 0x00010e0006027a25 */ /* 0x000fe200078e00ff */
[----:B------:R-:W-:-:S03]  /*10340*/  MOV R6, R0 ;  /* 0x0000000000067202 */ /* 0x000fc60000000f00 */
[----:B------:R-:W-:Y:S01]  /*10350*/  @P1 IMAD.HI.U32 R10, R0, c[0x0][0x4ec], RZ ;  /* 0x00013b00000a1a27 */ /* 0x000fe200078e00ff */
[----:B------:R-:W-:-:S03]  /*10360*/  IADD3 R3, R3, R8, RZ ;  /* 0x0000000803037210 */ /* 0x000fc60007ffe0ff */
[----:B------:R-:W-:Y:S01]  /*10370*/  IMAD R8, R7, c[0x0][0x440], RZ ;  /* 0x0001100007087a24 */ /* 0x000fe200078e02ff */
[----:B------:R-:W-:Y:S01]  /*10380*/  @P1 SHF.R.U32.HI R6, RZ, c[0x0][0x4f0], R10 ;  /* 0x00013c00ff061a19 */ /* 0x000fe2000001160a */
[C---:B------:R-:W-:Y:S01]  /*10390*/  IMAD R9, R11.reuse, c[0x0][0x4dc], R9 ;  /* 0x000137000b097a24 */ /* 0x040fe200078e0209 */
[----:B------:R-:W-:Y:S01]  /*103a0*/  SHF.R.S32.HI R7, RZ, 0x1f, R19 ;  /* 0x0000001fff077819 */ /* 0x000fe20000011413 */
[----:B------:R-:W-:-:S04]  /*103b0*/  IMAD.WIDE.U32 R4, R11, c[0x0][0x4d8], R4 ;  /* 0x000136000b047a25 */ /* 0x000fc800078e0004 */
[----:B------:R-:W-:Y:S01]  /*103c0*/  IMAD R15, R11, c[0x0][0x444], R8 ;  /* 0x000111000b0f7a24 */ /* 0x000fe200078e0208 */
[----:B------:R-:W-:Y:S01]  /*103d0*/  IADD3 R8, -R6, RZ, RZ ;  /* 0x000000ff06087210 */ /* 0x000fe20007ffe1ff */
[----:B------:R-:W-:Y:S02]  /*103e0*/  IMAD.IADD R5, R5, 0x1, R9 ;  /* 0x0000000105057824 */ /* 0x000fe400078e0209 */
[----:B------:R-:W-:-:S04]  /*103f0*/  IMAD.WIDE.U32 R10, R11, c[0x0][0x440], R2 ;  /* 0x000110000b0a7a25 */ /* 0x000fc800078e0002 */
[----:B------:R-:W-:Y:S02]  /*10400*/  IMAD R3, R8, c[0x0][0x4e8], R0 ;  /* 0x00013a0008037a24 */ /* 0x000fe400078e0200 */
[----:B------:R-:W-:Y:S02]  /*10410*/  IMAD R12, R7, c[0x0][0x4e0], RZ ;  /* 0x00013800070c7a24 */ /* 0x000fe400078e02ff */
[----:B------:R-:W-:Y:S01]  /*10420*/  IMAD.WIDE.U32 R8, R19, c[0x0][0x4e0], R4 ;  /* 0x0001380013087a25 */ /* 0x000fe200078e0004 */
[----:B------:R-:W-:-:S03]  /*10430*/  SHF.R.S32.HI R13, RZ, 0x1f, R6 ;  /* 0x0000001fff0d7819 */ /* 0x000fc60000011406 */
[----:B------:R-:W-:Y:S01]  /*10440*/  @P1 IMAD.HI.U32 R4, R0, c[0x0][0x4ec], RZ ;  /* 0x00013b0000041a27 */ /* 0x000fe200078e00ff */
[----:B------:R-:W-:Y:S02]  /*10450*/  MOV R2, R0 ;  /* 0x0000000000027202 */ /* 0x000fe40000000f00 */
[----:B------:R-:W-:Y:S01]  /*10460*/  SHF.R.S32.HI R14, RZ, 0x1f, R3 ;  /* 0x0000001fff0e7819 */ /* 0x000fe20000011403 */
[----:B------:R-:W-:Y:S01]  /*10470*/  IMAD R12, R19, c[0x0][0x4e4], R12 ;  /* 0x00013900130c7a24 */ /* 0x000fe200078e020c */
[----:B------:R-:W-:Y:S02]  /*10480*/  IADD3 R6, P0, R6, R8, RZ ;  /* 0x0000000806067210 */ /* 0x000fe40007f1e0ff */
[----:B------:R-:W-:Y:S01]  /*10490*/  @P1 SHF.R.U32.HI R2, RZ, c[0x0][0x4f0], R4 ;  /* 0x00013c00ff021a19 */ /* 0x000fe20000011604 */
[----:B------:R-:W-:Y:S01]  /*104a0*/  IMAD.IADD R5, R11, 0x1, R15 ;  /* 0x000000010b057824 */ /* 0x000fe200078e020f */
[----:B------:R-:W-:Y:S01]  /*104b0*/  MOV R4, R10 ;  /* 0x0000000a00047202 */ /* 0x000fe20000000f00 */
[----:B------:R-:W-:Y:S01]  /*104c0*/  IMAD R8, R7, c[0x0][0x448], RZ ;  /* 0x0001120007087a24 */ /* 0x000fe200078e02ff */
[----:B------:R-:W-:Y:S01]  /*104d0*/  IADD3.X R7, R13, R9, R12, P0, !PT ;  /* 0x000000090d077210 */ /* 0x000fe200007fe40c */
[----:B------:R-:W-:Y:S01]  /*104e0*/  IMAD R9, R14, c[0x0][0x4c8], RZ ;  /* 0x000132000e097a24 */ /* 0x000fe200078e02ff */
[----:B------:R2:W5:Y:S01]  /*104f0*/  LDL R15, [R1+0x94] ;  /* 0x00009400010f7983 */ /* 0x0005620000100800 */
[----:B------:R-:W-:-:S02]  /*10500*/  IMAD R10, R19, c[0x0][0x44c], R8 ;  /* 0x00011300130a7a24 */ /* 0x000fc400078e0208 */
[----:B------:R-:W-:Y:S01]  /*10510*/  IMAD.WIDE.U32 R4, R19, c[0x0][0x448], R4 ;  /* 0x0001120013047a25 */ /* 0x000fe200078e0004 */
[----:B-1----:R-:W-:Y:S01]  /*10520*/  SHF.R.S32.HI R19, RZ, 0x1f, R22 ;  /* 0x0000001fff137819 */ /* 0x002fe20000011416 */
[----:B------:R2:W5:Y:S01]  /*10530*/  LDL R14, [R1+0x58] ;  /* 0x00005800010e7983 */ /* 0x0005620000100800 */
[----:B------:R-:W-:Y:S01]  /*10540*/  IADD3 R8, -R2, RZ, RZ ;  /* 0x000000ff02087210 */ /* 0x000fe20007ffe1ff */
[C---:B------:R-:W-:Y:S02]  /*10550*/  IMAD R9, R3.reuse, c[0x0][0x4cc], R9 ;  /* 0x0001330003097a24 */ /* 0x040fe400078e0209 */
[----:B------:R-:W-:Y:S01]  /*10560*/  IMAD.WIDE.U32 R6, R3, c[0x0][0x4c8], R6 ;  /* 0x0001320003067a25 */ /* 0x000fe200078e0006 */
[----:B------:R-:W-:Y:S01]  /*10570*/  SHF.R.S32.HI R3, RZ, 0x1f, R2 ;  /* 0x0000001fff037819 */ /* 0x000fe20000011402 */
[----:B------:R2:W5:Y:S01]  /*10580*/  LDL R13, [R1+0x90] ;  /* 0x00009000010d7983 */ /* 0x0005620000100800 */
[----:B------:R-:W-:Y:S01]  /*10590*/  LEA.HI R19, R19, R22, RZ, 0x5 ;  /* 0x0000001613137211 */ /* 0x000fe200078f28ff */
[----:B------:R-:W-:-:S02]  /*105a0*/  IMAD R8, R8, c[0x0][0x4e8], R0 ;  /* 0x00013a0008087a24 */ /* 0x000fc400078e0200 */
[----:B------:R-:W-:Y:S01]  /*105b0*/  IMAD R0, R3, c[0x0][0x430], RZ ;  /* 0x00010c0003007a24 */ /* 0x000fe200078e02ff */
[----:B------:R-:W-:Y:S01]  /*105c0*/  LOP3.LUT R19, R19, 0xffffffe0, RZ, 0xc0, !PT ;  /* 0xffffffe013137812 */ /* 0x000fe200078ec0ff */
[----:B------:R-:W-:Y:S01]  /*105d0*/  IMAD.IADD R5, R5, 0x1, R10 ;  /* 0x0000000105057824 */ /* 0x000fe200078e020a */
[----:B------:R2:W5:Y:S01]  /*105e0*/  LDL R12, [R1+0x54] ;  /* 0x00005400010c7983 */ /* 0x0005620000100800 */
[C---:B------:R-:W-:Y:S01]  /*105f0*/  IMAD R0, R2.reuse, c[0x0][0x434], R0 ;  /* 0x00010d0002007a24 */ /* 0x040fe200078e0200 */
[----:B------:R-:W-:Y:S01]  /*10600*/  IADD3 R19, -R19, R22, RZ ;  /* 0x0000001613137210 */ /* 0x000fe20007ffe1ff */
[----:B------:R-:W-:Y:S01]  /*10610*/  IMAD.WIDE.U32 R2, R2, c[0x0][0x430], R4 ;  /* 0x00010c0002027a25 */ /* 0x000fe200078e0004 */
[----:B------:R2:W5:Y:S02]  /*10620*/  LDL R22, [R1+0x9c] ;  /* 0x00009c0001167983 */ /* 0x0005640000100800 */
[----:B------:R-:W-:Y:S01]  /*10630*/  LOP3.LUT P1, RZ, R19, 0x3, RZ, 0xc0, !PT ;  /* 0x0000000313ff7812 */ /* 0x000fe2000782c0ff */
[----:B------:R-:W-:Y:S01]  /*10640*/  IMAD.IADD R3, R3, 0x1, R0 ;  /* 0x0000000103037824 */ /* 0x000fe200078e0200 */
[----:B------:R-:W-:Y:S01]  /*10650*/  IADD3 R0, R20, R21, RZ ;  /* 0x0000001514007210 */ /* 0x000fe20007ffe0ff */
[----:B------:R2:W5:Y:S04]  /*10660*/  LDL R19, [R1+0x5c] ;  /* 0x00005c0001137983 */ /* 0x0005680000100800 */
[----:B------:R2:W5:Y:S04]  /*10670*/  LDL R21, [R1+0x60] ;  /* 0x0000600001157983 */ /* 0x0005680000100800 */
[----:B------:R2:W5:Y:S01]  /*10680*/  LDL R20, [R1+0x98] ;  /* 0x0000980001147983 */ /* 0x0005620000100800 */
[----:B------:R-:W-:-:S02]  /*10690*/  IADD3 R7, R7, R9, RZ ;  /* 0x0000000907077210 */ /* 0x000fc40007ffe0ff */
[----:B------:R-:W-:-:S04]  /*106a0*/  LEA R9, P0, R6, c[0x0][0x4a8], 0x2 ;  /* 0x00012a0006097a11 */ /* 0x000fc800078010ff */
[----:B------:R-:W-:Y:S01]  /*106b0*/  LEA.HI.X R7, R6, c[0x0][0x4ac], R7, 0x2, P0 ;  /* 0x00012b0006077a11 */ /* 0x000fe200000f1407 */
[----:B------:R-:W-:Y:S01]  /*106c0*/  SHFL.IDX PT, R4, R9, RZ, 0x1c1f ;  /* 0x001c1fff09047589 */ /* 0x000fe200000e0000 */
[----:B------:R-:W-:-:S03]  /*106d0*/  ULDC UR5, c[0x0][0x4e8] ;  /* 0x00013a0000057ab9 */ /* 0x000fc60000000800 */
[----:B------:R-:W1:Y:S01]  /*106e0*/  SHFL.IDX PT, R5, R7, RZ, 0x1c1f ;  /* 0x001c1fff07057589 */ /* 0x000e6200000e0000 */
[----:B------:R-:W-:-:S03]  /*106f0*/  ULDC UR4, c[0x0][0x388] ;  /* 0x0000e20000047ab9 */ /* 0x000fc60000000800 */
[----:B------:R3:W-:Y:S04]  /*10700*/  SHFL.IDX PT, R6, R9, 0x1, 0x1c1f ;  /* 0x003c1f0009067f89 */ /* 0x0007e800000e0000 */
[----:B------:R-:W4:Y:S01]  /*10710*/  SHFL.IDX PT, R7, R7, 0x1, 0x1c1f ;  /* 0x003c1f0007077f89 */ /* 0x000f2200000e0000 */
[----:B------:R-:W-:-:S06]  /*10720*/  UIMAD UR4, UR5, UR4, URZ ;  /* 0x00000004050472a4 */ /* 0x000fcc000f8e023f */
[----:B------:R-:W-:Y:S02]  /*10730*/  ISETP.GE.OR P2, PT, R0, UR4, P1 ;  /* 0x0000000400007c0c */ /* 0x000fe40008f46670 */
[----:B---3--:R-:W-:-:S05]  /*10740*/  SHF.R.S32.HI R9, RZ, 0x1f, R8 ;  /* 0x0000001fff097819 */ /* 0x008fca0000011408 */
[----:B------:R-:W-:Y:S01]  /*10750*/  IMAD R10, R9, c[0x0][0x428], RZ ;  /* 0x00010a00090a7a24 */ /* 0x000fe200078e02ff */
[----:B------:R-:W-:-:S04]  /*10760*/  IADD3 R9, R0, 0x8, RZ ;  /* 0x0000000800097810 */ /* 0x000fc80007ffe0ff */
[----:B------:R-:W-:Y:S01]  /*10770*/  ISETP.GE.OR P1, PT, R9, UR4, P1 ;  /* 0x0000000409007c0c */ /* 0x000fe20008f26670 */
[C---:B------:R-:W-:Y:S01]  /*10780*/  IMAD R10, R8.reuse, c[0x0][0x42c], R10 ;  /* 0x00010b00080a7a24 */ /* 0x040fe200078e020a */
[----:B-1----:R2:W-:Y:S01]  /*10790*/  @!P2 ST.E [R4.64], R17 ;  /* 0x000000110400a985 */ /* 0x0025e2000c101906 */
[----:B------:R-:W-:-:S05]  /*107a0*/  IMAD.WIDE.U32 R2, R8, c[0x0][0x428], R2 ;  /* 0x00010a0008027a25 */ /* 0x000fca00078e0002 */
[----:B------:R-:W-:-:S05]  /*107b0*/  IADD3 R3, R3, R10, RZ ;  /* 0x0000000a03037210 */ /* 0x000fca0007ffe0ff */
[----:B----4-:R2:W-:Y:S01]  /*107c0*/  @!P1 ST.E [R6.64], R16 ;  /* 0x0000001006009985 */ /* 0x0105e2000c101906 */
[----:B------:R-:W-:Y:S02]  /*107d0*/  ISETP.GE.AND P1, PT, R0, UR4, PT ;  /* 0x0000000400007c0c */ /* 0x000fe4000bf26270 */
[----:B------:R-:W-:-:S04]  /*107e0*/  LEA R11, P0, R2, c[0x0][0x400], 0x2 ;  /* 0x00010000020b7a11 */ /* 0x000fc800078010ff */
[----:B------:R-:W-:Y:S01]  /*107f0*/  LEA.HI.X R10, R2, c[0x0][0x404], R3, 0x2, P0 ;  /* 0x00010100020a7a11 */ /* 0x000fe200000f1403 */
[----:B------:R-:W-:Y:S01]  /*10800*/  BSSY B0, `(.L_x_108) ;  /* 0x0000044000007945 */ /* 0x000fe20003800000 */
[----:B------:R2:W1:Y:S01]  /*10810*/  SHFL.IDX PT, R2, R11, RZ, 0x1c1f ;  /* 0x001c1fff0b027589 */ /* 0x00046200000e0000 */
[----:B------:R-:W-:-:S03]  /*10820*/  ISETP.GE.AND P0, PT, R9, UR4, PT ;  /* 0x0000000409007c0c */ /* 0x000fc6000bf06270 */
[----:B------:R2:W3:Y:S01]  /*10830*/  SHFL.IDX PT, R3, R10, RZ, 0x1c1f ;  /* 0x001c1fff0a037589 */ /* 0x0004e200000e0000 */
[----:B------:R-:W-:Y:S05]  /*10840*/  @P1 BRA `(.L_x_109) ;  /* 0x000003f000001947 */ /* 0x000fea0003800000 */
[----:B-----5:R-:W-:Y:S02]  /*10850*/  ISETP.GE.AND P5, PT, R45, c[0x0][0x3c8], PT ;  /* 0x0000f2002d007a0c */ /* 0x020fe40003fa6270 */
[----:B------:R-:W-:Y:S02]  /*10860*/  ISETP.GE.AND P1, PT, R43, c[0x0][0x3c8], PT ;  /* 0x0000f2002b007a0c */ /* 0x000fe40003f26270 */
[----:B------:R-:W-:Y:S02]  /*10870*/  ISETP.GE.AND P4, PT, R41, c[0x0][0x3c8], PT ;  /* 0x0000f20029007a0c */ /* 0x000fe40003f86270 */
[----:B------:R-:W-:-:S07]  /*10880*/  ISETP.GE.AND P2, PT, R39, c[0x0][0x3c8], PT ;  /* 0x0000f20027007a0c */ /* 0x000fce0003f46270 */
[----:B-123--:R-:W-:Y:S02]  /*10890*/  @!P5 IMAD.WIDE R6, R45, 0x4, R2 ;  /* 0x000000042d06d825 */ /* 0x00efe400078e0202 */
[----:B------:R-:W-:-:S03]  /*108a0*/  @!P1 LEA R4, P3, R43, R2, 0x2 ;  /* 0x000000022b049211 */ /* 0x000fc600078610ff */
[----:B------:R1:W-:Y:S01]  /*108b0*/  @!P5 ST.E.64 [R6.64], R132 ;  /* 0x000000840600d985 */ /* 0x0003e2000c101b06 */
[----:B------:R-:W-:Y:S02]  /*108c0*/  @!P1 LEA.HI.X R5, R43, R3, R44, 0x2, P3 ;  /* 0x000000032b059211 */ /* 0x000fe400018f142c */
[----:B------:R-:W-:-:S03]  /*108d0*/  ISETP.GE.AND P5, PT, R37, c[0x0][0x3c8], PT ;  /* 0x0000f20025007a0c */ /* 0x000fc60003fa6270 */
[----:B------:R2:W-:Y:S01]  /*108e0*/  @!P1 ST.E.64 [R4.64], R128 ;  /* 0x0000008004009985 */ /* 0x0005e2000c101b06 */
[----:B------:R-:W-:Y:S02]  /*108f0*/  ISETP.GE.AND P1, PT, R35, c[0x0][0x3c8], PT ;  /* 0x0000f20023007a0c */ /* 0x000fe40003f26270 */
[----:B-1----:R-:W-:-:S04]  /*10900*/  @!P4 LEA R6, P3, R41, R2, 0x2 ;  /* 0x000000022906c211 */ /* 0x002fc800078610ff */
[----:B------:R-:W-:Y:S02]  /*10910*/  @!P4 LEA.HI.X R7, R41, R3, R42, 0x2, P3 ;  /* 0x000000032907c211 */ /* 0x000fe400018f142a */
[----:B--2---:R-:W-:-:S03]  /*10920*/  @!P2 LEA R4, P3, R39, R2, 0x2 ;  /* 0x000000022704a211 */ /* 0x004fc600078610ff */
        /* <DEDUP_REMOVED lines=28> */
[----:B-1----:R-:W-:-:S04]  /*10af0*/  @!P3 LEA R6, P4, R25, R2, 0x2 ;  /* 0x000000021906b211 */ /* 0x002fc800078810ff */
[-C--:B------:R-:W-:Y:S02]  /*10b00*/  @!P3 LEA.HI.X R7, R25, R3.reuse, R26, 0x2, P4 ;  /* 0x000000031907b211 */ /* 0x080fe400020f141a */
[-C--:B--2---:R-:W-:Y:S02]  /*10b10*/  @!P2 LEA R4, P1, R23, R2.reuse, 0x2 ;  /* 0x000000021704a211 */ /* 0x084fe400078210ff */
[----:B------:R-:W-:Y:S01]  /*10b20*/  ISETP.GE.AND P4, PT, R19, c[0x0][0x3c8], PT ;  /* 0x0000f20013007a0c */ /* 0x000fe20003f86270 */
[----:B------:R1:W-:Y:S01]  /*10b30*/  @!P3 ST.E.64 [R6.64], R92 ;  /* 0x0000005c0600b985 */ /* 0x0003e2000c101b06 */
[----:B------:R-:W-:Y:S02]  /*10b40*/  @!P2 LEA.HI.X R5, R23, R3, R24, 0x2, P1 ;  /* 0x000000031705a211 */ /* 0x000fe400008f1418 */
[----:B------:R-:W-:Y:S02]  /*10b50*/  ISETP.GE.AND P3, PT, R14, c[0x0][0x3c8], PT ;  /* 0x0000f2000e007a0c */ /* 0x000fe40003f66270 */
[----:B------:R-:W-:Y:S01]  /*10b60*/  @!P5 LEA R8, P1, R21, R2, 0x2 ;  /* 0x000000021508d211 */ /* 0x000fe200078210ff */
[----:B------:R2:W-:Y:S01]  /*10b70*/  @!P2 ST.E.64 [R4.64], R88 ;  /* 0x000000580400a985 */ /* 0x0005e2000c101b06 */
[----:B------:R-:W-:-:S02]  /*10b80*/  ISETP.GE.AND P2, PT, R12, c[0x0][0x3c8], PT ;  /* 0x0000f2000c007a0c */ /* 0x000fc40003f46270 */
[----:B------:R-:W-:-:S05]  /*10b90*/  @!P5 LEA.HI.X R9, R21, R3, R22, 0x2, P1 ;  /* 0x000000031509d211 */ /* 0x000fca00008f1416 */
[----:B------:R3:W-:Y:S01]  /*10ba0*/  @!P5 ST.E.64 [R8.64], R84 ;  /* 0x000000540800d985 */ /* 0x0007e2000c101b06 */
[----:B-1----:R-:W-:-:S04]  /*10bb0*/  @!P4 LEA R6, P1, R19, R2, 0x2 ;  /* 0x000000021306c211 */ /* 0x002fc800078210ff */
[----:B------:R-:W-:Y:S02]  /*10bc0*/  @!P4 LEA.HI.X R7, R19, R3, R20, 0x2, P1 ;  /* 0x000000031307c211 */ /* 0x000fe400008f1414 */
[----:B--2---:R-:W-:-:S03]  /*10bd0*/  @!P3 LEA R4, P1, R14, R2, 0x2 ;  /* 0x000000020e04b211 */ /* 0x004fc600078210ff */
[----:B------:R3:W-:Y:S01]  /*10be0*/  @!P4 ST.E.64 [R6.64], R80 ;  /* 0x000000500600c985 */ /* 0x0007e2000c101b06 */
[----:B------:R-:W-:Y:S02]  /*10bf0*/  @!P3 LEA.HI.X R5, R14, R3, R15, 0x2, P1 ;  /* 0x000000030e05b211 */ /* 0x000fe400008f140f */
[----:B------:R-:W-:-:S03]  /*10c00*/  @!P2 LEA R2, P1, R12, R2, 0x2 ;  /* 0x000000020c02a211 */ /* 0x000fc600078210ff */
[----:B------:R3:W-:Y:S01]  /*10c10*/  @!P3 ST.E.64 [R4.64], R76 ;  /* 0x0000004c0400b985 */ /* 0x0007e2000c101b06 */
[----:B------:R-:W-:-:S05]  /*10c20*/  @!P2 LEA.HI.X R3, R12, R3, R13, 0x2, P1 ;  /* 0x000000030c03a211 */ /* 0x000fca00008f140d */
[----:B------:R3:W-:Y:S04]  /*10c30*/  @!P2 ST.E.64 [R2.64], R72 ;  /* 0x000000480200a985 */ /* 0x0007e8000c101b06 */
.L_x_109:
[----:B------:R-:W-:Y:S05]  /*10c40*/  BSYNC B0 ;  /* 0x0000000000007941 */ /* 0x000fea0003800000 */
.L_x_108:
[----:B---3--:R3:W4:Y:S04]  /*10c50*/  SHFL.IDX PT, R3, R10, 0x1, 0x1c1f ;  /* 0x003c1f000a037f89 */ /* 0x00872800000e0000 */
[----:B-1----:R3:W1:Y:S01]  /*10c60*/  SHFL.IDX PT, R2, R11, 0x1, 0x1c1f ;  /* 0x003c1f000b027f89 */ /* 0x00266200000e0000 */
[----:B------:R-:W-:Y:S05]  /*10c70*/  @P0 BRA `(.L_x_110) ;  /* 0x000006d000000947 */ /* 0x000fea0003800000 */
[----:B-----5:R-:W-:Y:S02]  /*10c80*/  ISETP.GE.AND P1, PT, R45, c[0x0][0x3c8], PT ;  /* 0x0000f2002d007a0c */ /* 0x020fe40003f26270 */
[----:B------:R-:W-:Y:S02]  /*10c90*/  ISETP.GE.AND P2, PT, R43, c[0x0][0x3c8], PT ;  /* 0x0000f2002b007a0c */ /* 0x000fe40003f46270 */
[----:B------:R-:W-:Y:S02]  /*10ca0*/  ISETP.GE.AND P3, PT, R41, c[0x0][0x3c8], PT ;  /* 0x0000f20029007a0c */ /* 0x000fe40003f66270 */
[----:B------:R-:W-:-:S07]  /*10cb0*/  ISETP.GE.AND P0, PT, R39, c[0x0][0x3c8], PT ;  /* 0x0000f20027007a0c */ /* 0x000fce0003f06270 */
[----:B-12-4-:R-:W-:Y:S02]  /*10cc0*/  @!P1 IMAD.WIDE R6, R45, 0x4, R2 ;  /* 0x000000042d069825 */ /* 0x016fe400078e0202 */
[----:B------:R-:W-:-:S03]  /*10cd0*/  @!P2 LEA R4, P5, R43, R2, 0x2 ;  /* 0x000000022b04a211 */ /* 0x000fc600078a10ff */
[----:B------:R1:W-:Y:S01]  /*10ce0*/  @!P1 ST.E.64 [R6.64], R134 ;  /* 0x0000008606009985 */ /* 0x0003e2000c101b06 */
[----:B------:R-:W-:Y:S02]  /*10cf0*/  ISETP.GE.AND P1, PT, R37, c[0x0][0x3c8], PT ;  /* 0x0000f20025007a0c */ /* 0x000fe40003f26270 */
[----:B------:R-:W-:-:S05]  /*10d00*/  @!P2 LEA.HI.X R5, R43, R3, R44, 0x2, P5 ;  /* 0x000000032b05a211 */ /* 0x000fca00028f142c */
[----:B------:R2:W-:Y:S01]  /*10d10*/  @!P2 ST.E.64 [R4.64], R130 ;  /* 0x000000820400a985 */ /* 0x0005e2000c101b06 */
[----:B------:R-:W-:Y:S02]  /*10d20*/  ISETP.GE.AND P2, PT, R35, c[0x0][0x3c8], PT ;  /* 0x0000f20023007a0c */ /* 0x000fe40003f46270 */
[----:B-1----:R-:W-:-:S04]  /*10d30*/  @!P3 LEA R6, P4, R41, R2, 0x2 ;  /* 0x000000022906b211 */ /* 0x002fc800078810ff */
[-C--:B------:R-:W-:Y:S02]  /*10d40*/  @!P3 LEA.HI.X R7, R41, R3.reuse, R42, 0x2, P4 ;  /* 0x000000032907b211 */ /* 0x080fe400020f142a */
[----:B------:R-:W-:Y:S02]  /*10d50*/  ISETP.GE.AND P4, PT, R33, c[0x0][0x3c8], PT ;  /* 0x0000f20021007a0c */ /* 0x000fe40003f86270 */
[-C--:B--2---:R-:W-:Y:S01]  /*10d60*/  @!P0 LEA R4, P5, R39, R2.reuse, 0x2 ;  /* 0x0000000227048211 */ /* 0x084fe200078a10ff */
[----:B------:R1:W-:Y:S01]  /*10d70*/  @!P3 ST.E.64 [R6.64], R126 ;  /* 0x0000007e0600b985 */ /* 0x0003e2000c101b06 */
[----:B------:R-:W-:Y:S02]  /*10d80*/  @!P1 LEA R8, P3, R37, R2, 0x2 ;  /* 0x0000000225089211 */ /* 0x000fe400078610ff */
[-C--:B------:R-:W-:Y:S02]  /*10d90*/  @!P0 LEA.HI.X R5, R39, R3.reuse, R40, 0x2, P5 ;  /* 0x0000000327058211 */ /* 0x080fe400028f1428 */
[----:B------:R-:W-:-:S02]  /*10da0*/  @!P1 LEA.HI.X R9, R37, R3, R38, 0x2, P3 ;  /* 0x0000000325099211 */ /* 0x000fc400018f1426 */
[----:B------:R-:W-:Y:S01]  /*10db0*/  ISETP.GE.AND P3, PT, R31, c[0x0][0x3c8], PT ;  /* 0x0000f2001f007a0c */ /* 0x000fe20003f66270 */
[----:B------:R2:W-:Y:S04]  /*10dc0*/  @!P0 ST.E.64 [R4.64], R122 ;  /* 0x0000007a04008985 */ /* 0x0005e8000c101b06 */
[----:B------:R4:W-:Y:S01]  /*10dd0*/  @!P1 ST.E.64 [R8.64], R118 ;  /* 0x0000007608009985 */ /* 0x0009e2000c101b06 */
[----:B------:R-:W-:Y:S02]  /*10de0*/  ISETP.GE.AND P1, PT, R29, c[0x0][0x3c8], PT ;  /* 0x0000f2001d007a0c */ /* 0x000fe40003f26270 */
[----:B-1----:R-:W-:-:S04]  /*10df0*/  @!P2 LEA R6, P0, R35, R2, 0x2 ;  /* 0x000000022306a211 */ /* 0x002fc800078010ff */
[-C--:B------:R-:W-:Y:S02]  /*10e00*/  @!P2 LEA.HI.X R7, R35, R3.reuse, R36, 0x2, P0 ;  /* 0x000000032307a211 */ /* 0x080fe400000f1424 */
[----:B------:R-:W-:Y:S02]  /*10e10*/  ISETP.GE.AND P0, PT, R27, c[0x0][0x3c8], PT ;  /* 0x0000f2001b007a0c */ /* 0x000fe40003f06270 */
[CC--:B--2---:R-:W-:Y:S01]  /*10e20*/  @!P4 LEA R4, P5, R33.reuse, R2.reuse, 0x2 ;  /* 0x000000022104c211 */ /* 0x0c4fe200078a10ff */
[----:B------:R1:W-:Y:S03]  /*10e30*/  @!P2 ST.E.64 [R6.64], R114 ;  /* 0x000000720600a985 */ /* 0x0003e6000c101b06 */
[----:B------:R-:W-:Y:S02]  /*10e40*/  @!P4 LEA.HI.X R5, R33, R3, R34, 0x2, P5 ;  /* 0x000000032105c211 */ /* 0x000fe400028f1422 */
[----:B----4-:R-:W-:-:S03]  /*10e50*/  @!P3 LEA R8, P2, R31, R2, 0x2 ;  /* 0x000000021f08b211 */ /* 0x010fc600078410ff */
[----:B------:R2:W-:Y:S01]  /*10e60*/  @!P4 ST.E.64 [R4.64], R110 ;  /* 0x0000006e0400c985 */ /* 0x0005e2000c101b06 */
[----:B------:R-:W-:Y:S02]  /*10e70*/  ISETP.GE.AND P4, PT, R25, c[0x0][0x3c8], PT ;  /* 0x0000f20019007a0c */ /* 0x000fe40003f86270 */
[----:B------:R-:W-:-:S05]  /*10e80*/  @!P3 LEA.HI.X R9, R31, R3, R32, 0x2, P2 ;  /* 0x000000031f09b211 */ /* 0x000fca00010f1420 */
[----:B------:R-:W-:Y:S01]  /*10e90*/  @!P3 ST.E.64 [R8.64], R106 ;  /* 0x0000006a0800b985 */ /* 0x000fe2000c101b06 */
[----:B------:R-:W-:Y:S02]  /*10ea0*/  ISETP.GE.AND P3, PT, R23, c[0x0][0x3c8], PT ;  /* 0x0000f20017007a0c */ /* 0x000fe40003f66270 */
[----:B-1----:R-:W-:-:S04]  /*10eb0*/  @!P0 LEA R6, P2, R27, R2, 0x2 ;  /* 0x000000021b068211 */ /* 0x002fc800078410ff */
[----:B------:R-:W-:Y:S02]  /*10ec0*/  @!P0 LEA.HI.X R7, R27, R3, R28, 0x2, P2 ;  /* 0x000000031b078211 */ /* 0x000fe400010f141c */
[----:B------:R-:W-:Y:S02]  /*10ed0*/  ISETP.GE.AND P2, PT, R21, c[0x0][0x3c8], PT ;  /* 0x0000f20015007a0c */ /* 0x000fe40003f46270 */
[----:B--2---:R-:W-:-:S04]  /*10ee0*/  @!P1 LEA R4, P5, R29, R2, 0x2 ;  /* 0x000000021d049211 */ /* 0x004fc800078a10ff */
[----:B------:R-:W-:-:S05]  /*10ef0*/  @!P1 LEA.HI.X R5, R29, R3, R30, 0x2, P5 ;  /* 0x000000031d059211 */ /* 0x000fca00028f141e */
[----:B------:R1:W-:Y:S01]  /*10f00*/  @!P1 ST.E.64 [R4.64], R102 ;  /* 0x0000006604009985 */ /* 0x0003e2000c101b06 */
[----:B------:R-:W-:-:S03]  /*10f10*/  ISETP.GE.AND P1, PT, R19, c[0x0][0x3c8], PT ;  /* 0x0000f20013007a0c */ /* 0x000fc60003f26270 */
[----:B------:R2:W-:Y:S01]  /*10f20*/  @!P0 ST.E.64 [R6.64], R98 ;  /* 0x0000006206008985 */ /* 0x0005e2000c101b06 */
[----:B------:R-:W-:Y:S02]  /*10f30*/  ISETP.GE.AND P0, PT, R14, c[0x0][0x3c8], PT ;  /* 0x0000f2000e007a0c */ /* 0x000fe40003f06270 */
[----:B-1----:R-:W-:-:S04]  /*10f40*/  @!P4 LEA R4, P5, R25, R2, 0x2 ;  /* 0x000000021904c211 */ /* 0x002fc800078a10ff */
[----:B------:R-:W-:Y:S02]  /*10f50*/  @!P4 LEA.HI.X R5, R25, R3, R26, 0x2, P5 ;  /* 0x000000031905c211 */ /* 0x000fe400028f141a */
[----:B---3--:R-:W-:-:S03]  /*10f60*/  @!P3 LEA R10, P5, R23, R2, 0x2 ;  /* 0x00000002170ab211 */ /* 0x008fc600078a10ff */
[----:B------:R1:W-:Y:S01]  /*10f70*/  @!P4 ST.E.64 [R4.64], R94 ;  /* 0x0000005e0400c985 */ /* 0x0003e2000c101b06 */
[-C--:B------:R-:W-:Y:S02]  /*10f80*/  @!P2 LEA R8, P4, R21, R2.reuse, 0x2 ;  /* 0x000000021508a211 */ /* 0x080fe400078810ff */
[-C--:B------:R-:W-:Y:S02]  /*10f90*/  @!P3 LEA.HI.X R11, R23, R3.reuse, R24, 0x2, P5 ;  /* 0x00000003170bb211 */ /* 0x080fe400028f1418 */
[----:B--2---:R-:W-:Y:S02]  /*10fa0*/  @!P1 LEA R6, P5, R19, R2, 0x2 ;  /* 0x0000000213069211 */ /* 0x004fe400078a10ff */
[-C--:B------:R-:W-:Y:S01]  /*10fb0*/  @!P2 LEA.HI.X R9, R21, R3.reuse, R22, 0x2, P4 ;  /* 0x000000031509a211 */ /* 0x080fe200020f1416 */
[----:B------:R2:W-:Y:S01]  /*10fc0*/  @!P3 ST.E.64 [R10.64], R90 ;  /* 0x0000005a0a00b985 */ /* 0x0005e2000c101b06 */
[----:B------:R-:W-:-:S03]  /*10fd0*/  @!P1 LEA.HI.X R7, R19, R3, R20, 0x2, P5 ;  /* 0x0000000313079211 */ /* 0x000fc600028f1414 */
[----:B------:R2:W-:Y:S04]  /*10fe0*/  @!P2 ST.E.64 [R8.64], R86 ;  /* 0x000000560800a985 */ /* 0x0005e8000c101b06 */
[----:B------:R2:W-:Y:S01]  /*10ff0*/  @!P1 ST.E.64 [R6.64], R82 ;  /* 0x0000005206009985 */ /* 0x0005e2000c101b06 */
[----:B-1----:R-:W-:-:S04]  /*11000*/  @!P0 LEA R4, P4, R14, R2, 0x2 ;  /* 0x000000020e048211 */ /* 0x002fc800078810ff */
[----:B------:R-:W-:-:S05]  /*11010*/  @!P0 LEA.HI.X R5, R14, R3, R15, 0x2, P4 ;  /* 0x000000030e058211 */ /* 0x000fca00020f140f */
[----:B------:R2:W-:Y:S01]  /*11020*/  @!P0 ST.E.64 [R4.64], R78 ;  /* 0x0000004e04008985 */ /* 0x0005e2000c101b06 */
[----:B------:R-:W-:-:S13]  /*11030*/  ISETP.GE.AND P0, PT, R12, c[0x0][0x3c8], PT ;  /* 0x0000f2000c007a0c */ /* 0x000fda0003f06270 */
[----:B------:R-:W-:Y:S05]  /*11040*/  @P0 BRA `(.L_x_110) ;  /* 0x0000030000000947 */ /* 0x000fea0003800000 */
[----:B------:R-:W-:-:S04]  /*11050*/  LEA R2, P0, R12, R2, 0x2 ;  /* 0x000000020c027211 */ /* 0x000fc800078010ff */
[----:B------:R-:W-:-:S05]  /*11060*/  LEA.HI.X R3, R12, R3, R13, 0x2, P0 ;  /* 0x000000030c037211 */ /* 0x000fca00000f140d */
[----:B------:R1:W-:Y:S01]  /*11070*/  ST.E.64 [R2.64], R74 ;  /* 0x0000004a02007985 */ /* 0x0003e2000c101b06 */
[----:B------:R-:W-:Y:S05]  /*11080*/  BRA `(.L_x_110) ;  /* 0x000002c000007947 */ /* 0x000fea0003800000 */
.L_x_106:
[----:B------:R-:W2:Y:S02]  /*11090*/  S2R R4, SR_TID.X ;  /* 0x0000000000047919 */ /* 0x000ea40000002100 */
[----:B--2---:R-:W-:-:S13]  /*110a0*/  ISETP.GT.AND P0, PT, R4, 0x7f, PT ;  /* 0x0000007f0400780c */ /* 0x004fda0003f04270 */
[----:B------:R-:W-:Y:S05]  /*110b0*/  @P0 BRA `(.L_x_110) ;  /* 0x0000029000000947 */ /* 0x000fea0003800000 */
[----:B------:R-:W2:Y:S01]  /*110c0*/  LDL.LU R3, [R1+0x4c] ;  /* 0x00004c0001037983 */ /* 0x000ea20000300800 */
[----:B------:R-:W-:-:S05]  /*110d0*/  MOV R2, c[0x0][0x4e8] ;  /* 0x00013a0000027a02 */ /* 0x000fca0000000f00 */
[----:B------:R-:W-:Y:S01]  /*110e0*/  IMAD R0, R2, c[0x0][0x388], RZ ;  /* 0x0000e20002007a24 */ /* 0x000fe200078e02ff */
[----:B--2---:R-:W-:-:S04]  /*110f0*/  IADD3 R6, R3, R4, RZ ;  /* 0x0000000403067210 */ /* 0x004fc80007ffe0ff */
[----:B------:R-:W-:-:S13]  /*11100*/  ISETP.GE.AND P0, PT, R6, R0, PT ;  /* 0x000000000600720c */ /* 0x000fda0003f06270 */
[----:B------:R-:W-:Y:S05]  /*11110*/  @P0 BRA `(.L_x_110) ;  /* 0x0000023000000947 */ /* 0x000fea0003800000 */
[----:B------:R-:W2:Y:S04]  /*11120*/  LDL.LU R3, [R1+0x44] ;  /* 0x0000440001037983 */ /* 0x000ea80000300800 */
[----:B------:R-:W3:Y:S04]  /*11130*/  LDL.LU R9, [R1+0x40] ;  /* 0x0000400001097983 */ /* 0x000ee80000300800 */
[----:B------:R-:W4:Y:S01]  /*11140*/  LDL.LU R8, [R1+0x48] ;  /* 0x0000480001087983 */ /* 0x000f220000300800 */
[----:B------:R-:W-:-:S13]  /*11150*/  ISETP.NE.AND P0, PT, R2, 0x1, PT ;  /* 0x000000010200780c */ /* 0x000fda0003f05270 */
[----:B------:R-:W-:Y:S01]  /*11160*/  @P0 IMAD.HI.U32 R7, R6, c[0x0][0x4ec], RZ ;  /* 0x00013b0006070a27 */ /* 0x000fe200078e00ff */
[----:B--2---:R-:W-:Y:S02]  /*11170*/  SHF.R.S32.HI R0, RZ, 0x1f, R3 ;  /* 0x0000001fff007819 */ /* 0x004fe40000011403 */
[----:B---3--:R-:W-:-:S03]  /*11180*/  SHF.R.S32.HI R5, RZ, 0x1f, R9 ;  /* 0x0000001fff057819 */ /* 0x008fc60000011409 */
[----:B------:R-:W-:-:S04]  /*11190*/  IMAD R0, R0, c[0x0][0x4d0], RZ ;  /* 0x0001340000007a24 */ /* 0x000fc800078e02ff */
[C---:B------:R-:W-:Y:S01]  /*111a0*/  IMAD R4, R3.reuse, c[0x0][0x4d4], R0 ;  /* 0x0001350003047a24 */ /* 0x040fe200078e0200 */
[----:B------:R-:W-:Y:S01]  /*111b0*/  MOV R0, R6 ;  /* 0x0000000600007202 */ /* 0x000fe20000000f00 */
[----:B------:R-:W-:Y:S01]  /*111c0*/  IMAD.WIDE.U32 R2, R3, c[0x0][0x4d0], RZ ;  /* 0x0001340003027a25 */ /* 0x000fe200078e00ff */
[----:B------:R-:W-:-:S03]  /*111d0*/  @P0 SHF.R.U32.HI R0, RZ, c[0x0][0x4f0], R7 ;  /* 0x00013c00ff000a19 */ /* 0x000fc60000011607 */
[----:B------:R-:W-:Y:S01]  /*111e0*/  IMAD R5, R5, c[0x0][0x4d8], RZ ;  /* 0x0001360005057a24 */ /* 0x000fe200078e02ff */
[----:B------:R-:W-:Y:S02]  /*111f0*/  IADD3 R3, R3, R4, RZ ;  /* 0x0000000403037210 */ /* 0x000fe40007ffe0ff */
[----:B----4-:R-:W-:Y:S01]  /*11200*/  SHF.R.S32.HI R4, RZ, 0x1f, R8 ;  /* 0x0000001fff047819 */ /* 0x010fe20000011408 */
[C---:B------:R-:W-:Y:S01]  /*11210*/  IMAD R7, R9.reuse, c[0x0][0x4dc], R5 ;  /* 0x0001370009077a24 */ /* 0x040fe200078e0205 */
[----:B------:R-:W-:Y:S01]  /*11220*/  IADD3 R5, -R0, RZ, RZ ;  /* 0x000000ff00057210 */ /* 0x000fe20007ffe1ff */
[----:B------:R-:W-:-:S05]  /*11230*/  IMAD.WIDE.U32 R2, R9, c[0x0][0x4d8], R2 ;  /* 0x0001360009027a25 */ /* 0x000fca00078e0002 */
[----:B------:R-:W-:Y:S01]  /*11240*/  IADD3 R3, R3, R7, RZ ;  /* 0x0000000703037210 */ /* 0x000fe20007ffe0ff */
[----:B------:R-:W-:Y:S02]  /*11250*/  IMAD R7, R4, c[0x0][0x4e0], RZ ;  /* 0x0001380004077a24 */ /* 0x000fe400078e02ff */
[----:B------:R-:W-:Y:S02]  /*11260*/  IMAD R4, R5, c[0x0][0x4e8], R6 ;  /* 0x00013a0005047a24 */ /* 0x000fe400078e0206 */
[----:B------:R-:W-:-:S03]  /*11270*/  IMAD.WIDE.U32 R2, R8, c[0x0][0x4e0], R2 ;  /* 0x0001380008027a25 */ /* 0x000fc600078e0002 */
[----:B------:R-:W-:Y:S01]  /*11280*/  SHF.R.S32.HI R5, RZ, 0x1f, R4 ;  /* 0x0000001fff057819 */ /* 0x000fe20000011404 */
[----:B------:R-:W-:Y:S01]  /*11290*/  IMAD R6, R8, c[0x0][0x4e4], R7 ;  /* 0x0001390008067a24 */ /* 0x000fe200078e0207 */
[----:B------:R-:W-:Y:S02]  /*112a0*/  SHF.R.S32.HI R7, RZ, 0x1f, R0 ;  /* 0x0000001fff077819 */ /* 0x000fe40000011400 */
[----:B------:R-:W-:Y:S01]  /*112b0*/  IADD3 R2, P0, R0, R2, RZ ;  /* 0x0000000200027210 */ /* 0x000fe20007f1e0ff */
[----:B------:R-:W-:-:S03]  /*112c0*/  IMAD R0, R5, c[0x0][0x4c8], RZ ;  /* 0x0001320005007a24 */ /* 0x000fc600078e02ff */
[----:B------:R-:W-:Y:S01]  /*112d0*/  IADD3.X R3, R7, R3, R6, P0, !PT ;  /* 0x0000000307037210 */ /* 0x000fe200007fe406 */
[----:B------:R-:W-:-:S04]  /*112e0*/  IMAD R0, R4, c[0x0][0x4cc], R0 ;  /* 0x0001330004007a24 */ /* 0x000fc800078e0200 */
[----:B------:R-:W-:-:S05]  /*112f0*/  IMAD.WIDE.U32 R2, R4, c[0x0][0x4c8], R2 ;  /* 0x0001320004027a25 */ /* 0x000fca00078e0002 */
[----:B------:R-:W-:Y:S02]  /*11300*/  IADD3 R0, R3, R0, RZ ;  /* 0x0000000003007210 */ /* 0x000fe40007ffe0ff */
[----:B------:R-:W-:-:S04]  /*11310*/  LEA R4, P0, R2, c[0x0][0x4a8], 0x2 ;  /* 0x00012a0002047a11 */ /* 0x000fc800078010ff */
[----:B------:R-:W-:Y:S02]  /*11320*/  LEA.HI.X R5, R2, c[0x0][0x4ac], R0, 0x2, P0 ;  /* 0x00012b0002057a11 */ /* 0x000fe400000f1400 */
[----:B------:R-:W-:-:S05]  /*11330*/  MOV R0, 0xff800000 ;  /* 0xff80000000007802 */ /* 0x000fca0000000f00 */
[----:B------:R2:W-:Y:S02]  /*11340*/  STG.E [R4.64], R0 ;  /* 0x0000000004007986 */ /* 0x0005e4000c101906 */
.L_x_110:
[----:B------:R-:W-:Y:S05]  /*11350*/  BSYNC B1 ;  /* 0x0000000000017941 */ /* 0x000fea0003800000 */
.L_x_105:
[----:B--2---:R-:W2:Y:S02]  /*11360*/  LDL R0, [R1+0xd0] ;  /* 0x0000d00001007983 */ /* 0x004ea40000100800 */
[----:B--2---:R-:W-:-:S13]  /*11370*/  ISETP.NE.AND P0, PT, R0, RZ, PT ;  /* 0x000000ff0000720c */ /* 0x004fda0003f05270 */
[----:B------:R-:W-:Y:S01]  /*11380*/  @P0 WARPSYNC 0xffffffff ;  /* 0xffffffff00000948 */ /* 0x000fe20003800000 */
[----:B------:R-:W-:Y:S06]  /*11390*/  @P0 BAR.SYNC.DEFER_BLOCKING 0x5, 0x100 ;  /* 0x0144000000000b1d */ /* 0x000fec0000010000 */
[----:B------:R-:W2:Y:S04]  /*113a0*/  @P0 LDS R0, [0x10100] ;  /* 0x01010000ff000984 */ /* 0x000ea80000000800 */
[----:B--2---:R2:W-:Y:S04]  /*113b0*/  @P0 STL [R1+0x50], R0 ;  /* 0x0000500001000387 */ /* 0x0045e80000100800 */
[----:B------:R-:W-:Y:S06]  /*113c0*/  @P0 BAR.ARV 0x4, 0x100 ;  /* 0x0104000000000b1d */ /* 0x000fec0000002000 */
[----:B------:R-:W-:Y:S05]  /*113d0*/  @P0 BRA `(.L_x_111) ;  /* 0x0000007000000947 */ /* 0x000fea0003800000 */
[----:B------:R-:W-:Y:S05]  /*113e0*/  BRA.DIV ~URZ, `(.L_x_112) ;  /* 0x00002d727f007947 */ /* 0x000fea000b800000 */
[----:B--2---:R2:W3:Y:S02]  /*113f0*/  SHFL.IDX PT, R0, R18, RZ, 0x1f ;  /* 0x00001fff12007589 */ /* 0x0044e400000e0000 */
.L_x_131:
[----:B------:R-:W-:Y:S01]  /*11400*/  WARPSYNC 0xffffffff ;  /* 0xffffffff00007948 */ /* 0x000fe20003800000 */
[----:B------:R-:W-:Y:S06]  /*11410*/  BAR.SYNC.DEFER_BLOCKING 0x4, 0x100 ;  /* 0x0104000000007b1d */ /* 0x000fec0000010000 */
[----:B---3--:R3:W-:Y:S04]  /*11420*/  STL [R1+0x50], R0 ;  /* 0x0000500001007387 */ /* 0x0087e80000100800 */
[----:B------:R3:W-:Y:S04]  /*11430*/  @!P6 STS [0x10100], R18 ;  /* 0x01010012ff00e388 */ /* 0x0007e80000000800 */
[----:B------:R-:W-:Y:S06]  /*11440*/  BAR.ARV 0x5, 0x100 ;  /* 0x0144000000007b1d */ /* 0x000fec0000002000 */
.L_x_111:
[----:B--23--:R-:W2:Y:S02]  /*11450*/  LDL R0, [R1+0x50] ;  /* 0x0000500001007983 */ /* 0x00cea40000100800 */
[----:B--2---:R-:W-:-:S13]  /*11460*/  ISETP.GE.AND P0, PT, R0, c[0x0][0x538], PT ;  /* 0x00014e0000007a0c */ /* 0x004fda0003f06270 */
[----:B-1--45:R-:W-:Y:S01]  /*11470*/  @P0 CALL.REL.NOINC `(.L_x_113) ;  /* 0x0000001000000944 */ /* 0x032fe20003c00000 */
[----:B------:R-:W-:Y:S05]  /*11480*/  BRA `(.L_x_114) ;  /* 0xfffef59000007947 */ /* 0x000fea000383ffff */
.L_x_113:
[----:B------:R-:W-:Y:S05]  /*11490*/  EXIT ;  /* 0x000000000000794d */ /* 0x000fea0003800000 */
.L_x_77:
[----:B------:R-:W-:Y:S01]  /*114a0*/  IMAD.MOV.U32 R36, RZ, RZ, R0 ;  /* 0x000000ffff247224 */ /* 0x000fe200078e0000 */
[----:B------:R-:W-:Y:S01]  /*114b0*/  MOV R52, RZ ;  /* 0x000000ff00347202 */ /* 0x000fe20000000f00 */
[----:B------:R-:W-:Y:S01]  /*114c0*/  IMAD.MOV.U32 R3, RZ, RZ, 0x181f ;  /* 0x0000181fff037424 */ /* 0x000fe200078e00ff */
[----:B------:R-:W-:Y:S02]  /*114d0*/  MOV R2, 0x114f0 ;  /* 0x000114f000027802 */ /* 0x000fe40000000f00 */
[----:B------:R-:W-:Y:S05]  /*114e0*/  CALL.REL.NOINC `($__internal_1_$__cuda_sm70_shflsync_idx_p) ;  /* 0x00002d4000007944 */ /* 0x000fea0003c00000 */
[----:B------:R-:W-:Y:S01]  /*114f0*/  MOV R5, R52 ;  /* 0x0000003400057202 */ /* 0x000fe20000000f00 */
[----:B------:R-:W-:Y:S05]  /*11500*/  BRA `(.L_x_115) ;  /* 0xffff268000007947 */ /* 0x000fea000383ffff */
.L_x_78:
[----:B------:R-:W-:Y:S01]  /*11510*/  IMAD.MOV.U32 R36, RZ, RZ, R4 ;  /* 0x000000ffff247224 */ /* 0x000fe200078e0004 */
[----:B------:R-:W-:Y:S01]  /*11520*/  MOV R52, RZ ;  /* 0x000000ff00347202 */ /* 0x000fe20000000f00 */
[----:B------:R-:W-:Y:S01]  /*11530*/  IMAD.MOV.U32 R3, RZ, RZ, 0x181f ;  /* 0x0000181fff037424 */ /* 0x000fe200078e00ff */
[----:B------:R-:W-:Y:S02]  /*11540*/  MOV R2, 0x11560 ;  /* 0x0001156000027802 */ /* 0x000fe40000000f00 */
[----:B-12---:R-:W-:Y:S05]  /*11550*/  CALL.REL.NOINC `($__internal_1_$__cuda_sm70_shflsync_idx_p) ;  /* 0x00002cd000007944 */ /* 0x006fea0003c00000 */
[----:B------:R-:W-:Y:S01]  /*11560*/  ISETP.GE.AND P2, PT, R241, c[0x0][0x1d4], PT ;  /* 0x00007500f1007a0c */ /* 0x000fe20003f46270 */
[----:B------:R-:W-:Y:S01]  /*11570*/  IMAD.MOV.U32 R36, RZ, RZ, R0 ;  /* 0x000000ffff247224 */ /* 0x000fe200078e0000 */
[----:B------:R-:W-:Y:S02]  /*11580*/  IADD3 R2, P0, R52, R158, RZ ;  /* 0x0000009e34027210 */ /* 0x000fe40007f1e0ff */
[----:B------:R-:W-:-:S03]  /*11590*/  SEL R6, RZ, 0x10, P2 ;  /* 0x00000010ff067807 */ /* 0x000fc60001000000 */
[----:B------:R-:W-:Y:S01]  /*115a0*/  IMAD.X R3, R5, 0x1, R68, P0 ;  /* 0x0000000105037824 */ /* 0x000fe200000e0644 */
[----:B------:R-:W-:-:S05]  /*115b0*/  ISETP.GE.AND P0, PT, R242, c[0x0][0x1d4], PT ;  /* 0x00007500f2007a0c */ /* 0x000fca0003f06270 */
[----:B------:R-:W-:Y:S01]  /*115c0*/  @!PT LDS RZ, [RZ] ;  /* 0x00000000fffff984 */ /* 0x000fe20000000800 */
[----:B------:R-:W-:Y:S01]  /*115d0*/  @!PT LDS RZ, [RZ] ;  /* 0x00000000fffff984 */ /* 0x000fe20000000800 */
[----:B------:R-:W-:Y:S01]  /*115e0*/  @!PT LDS RZ, [RZ] ;  /* 0x00000000fffff984 */ /* 0x000fe20000000800 */
[----:B------:R1:W-:Y:S02]  /*115f0*/  LDGSTS.E.BYPASS.LTC128B.128 [R227+0x8100], [R2.64], !P2 ;  /* 0x0810000002e37fae */ /* 0x0003e4000d101d46 */
[----:B-1----:R-:W-:Y:S01]  /*11600*/  IADD3 R2, P5, R52, R159, RZ ;  /* 0x0000009f34027210 */ /* 0x002fe20007fbe0ff */
[----:B------:R-:W-:-:S04]  /*11610*/  IMAD.MOV.U32 R52, RZ, RZ, 0x1 ;  /* 0x00000001ff347424 */ /* 0x000fc800078e00ff */
[----:B------:R-:W-:Y:S01]  /*11620*/  IMAD.X R3, R5, 0x1, R69, P5 ;  /* 0x0000000105037824 */ /* 0x000fe200028e0645 */
[----:B------:R-:W-:-:S04]  /*11630*/  SEL R5, RZ, 0x10, P0 ;  /* 0x00000010ff057807 */ /* 0x000fc80000000000 */
[----:B------:R1:W-:Y:S02]  /*11640*/  LDGSTS.E.BYPASS.LTC128B.128 [R227+0xc100], [R2.64], !P0 ;  /* 0x0c10000002e37fae */ /* 0x0003e4000c101d46 */
[----:B-1----:R-:W-:Y:S01]  /*11650*/  IMAD.MOV.U32 R3, RZ, RZ, 0x181f ;  /* 0x0000181fff037424 */ /* 0x002fe200078e00ff */
[----:B------:R-:W-:Y:S02]  /*11660*/  MOV R2, 0x11680 ;  /* 0x0001168000027802 */ /* 0x000fe40000000f00 */
[----:B------:R-:W-:Y:S05]  /*11670*/  CALL.REL.NOINC `($__internal_1_$__cuda_sm70_shflsync_idx_p) ;  /* 0x00002bb000007944 */ /* 0x000fea0003c00000 */
[----:B------:R-:W-:Y:S01]  /*11680*/  IMAD.MOV.U32 R7, RZ, RZ, R52 ;  /* 0x000000ffff077224 */ /* 0x000fe200078e0034 */
[----:B------:R-:W-:Y:S01]  /*11690*/  MOV R52, 0x1 ;  /* 0x0000000100347802 */ /* 0x000fe20000000f00 */
[----:B------:R-:W-:Y:S01]  /*116a0*/  IMAD.MOV.U32 R36, RZ, RZ, R4 ;  /* 0x000000ffff247224 */ /* 0x000fe200078e0004 */
[----:B------:R-:W-:Y:S02]  /*116b0*/  MOV R3, 0x181f ;  /* 0x0000181f00037802 */ /* 0x000fe40000000f00 */
[----:B------:R-:W-:Y:S02]  /*116c0*/  MOV R2, 0x116e0 ;  /* 0x000116e000027802 */ /* 0x000fe40000000f00 */
[----:B------:R-:W-:Y:S05]  /*116d0*/  CALL.REL.NOINC `($__internal_1_$__cuda_sm70_shflsync_idx_p) ;  /* 0x00002b5000007944 */ /* 0x000fea0003c00000 */
[----:B------:R-:W-:Y:S01]  /*116e0*/  IADD3 R8, -R6, 0x10, RZ ;  /* 0x0000001006087810 */ /* 0x000fe20007ffe1ff */
[----:B------:R-:W-:Y:S01]  /*116f0*/  IMAD.MOV.U32 R36, RZ, RZ, R0 ;  /* 0x000000ffff247224 */ /* 0x000fe200078e0000 */
[----:B------:R-:W-:-:S02]  /*11700*/  IADD3 R2, -R5, 0x10, RZ ;  /* 0x0000001005027810 */ /* 0x000fc40007ffe1ff */
[----:B------:R-:W-:Y:S02]  /*11710*/  LOP3.LUT R8, R8, 0xf, RZ, 0xc0, !PT ;  /* 0x0000000f08087812 */ /* 0x000fe400078ec0ff */
[----:B------:R-:W-:Y:S02]  /*11720*/  ISETP.NE.U32.AND P6, PT, R6, RZ, PT ;  /* 0x000000ff0600720c */ /* 0x000fe40003fc5070 */
[----:B------:R-:W-:Y:S02]  /*11730*/  IADD3 R8, P2, P0, R8, R52, R158 ;  /* 0x0000003408087210 */ /* 0x000fe4000785e09e */
[----:B------:R-:W-:Y:S02]  /*11740*/  ISETP.NE.U32.AND P5, PT, R5, RZ, PT ;  /* 0x000000ff0500720c */ /* 0x000fe40003fa5070 */
[----:B------:R-:W-:Y:S02]  /*11750*/  LOP3.LUT R2, R2, 0xf, RZ, 0xc0, !PT ;  /* 0x0000000f02027812 */ /* 0x000fe400078ec0ff */
[----:B------:R-:W-:-:S02]  /*11760*/  IADD3.X R9, RZ, R7, R68, P2, P0 ;  /* 0x00000007ff097210 */ /* 0x000fc400017e0444 */
[----:B------:R-:W-:Y:S01]  /*11770*/  IADD3 R2, P2, P0, R2, R52, R159 ;  /* 0x0000003402027210 */ /* 0x000fe2000785e09f */
[----:B------:R-:W-:Y:S02]  /*11780*/  IMAD.MOV.U32 R52, RZ, RZ, 0x2 ;  /* 0x00000002ff347424 */ /* 0x000fe400078e00ff */
[----:B------:R-:W-:Y:S01]  /*11790*/  @!PT LDS RZ, [RZ] ;  /* 0x00000000fffff984 */ /* 0x000fe20000000800 */
[----:B------:R-:W-:Y:S01]  /*117a0*/  @!PT LDS RZ, [RZ] ;  /* 0x00000000fffff984 */ /* 0x000fe20000000800 */
[----:B------:R-:W-:Y:S01]  /*117b0*/  @!PT LDS RZ, [RZ] ;  /* 0x00000000fffff984 */ /* 0x000fe20000000800 */
[----:B------:R1:W-:Y:S01]  /*117c0*/  LDGSTS.E.BYPASS.LTC128B.128.ZFILL [R227+0x9100], [R8.64], P6 ;  /* 0x0910000008e37fae */ /* 0x0003e2000b141d46 */
[----:B------:R-:W-:-:S05]  /*117d0*/  IADD3.X R3, RZ, R7, R69, P2, P0 ;  /* 0x00000007ff037210 */ /* 0x000fca00017e0445 */
[----:B------:R2:W-:Y:S02]  /*117e0*/  LDGSTS.E.BYPASS.LTC128B.128.ZFILL [R227+0xd100], [R2.64], P5 ;  /* 0x0d10000002e37fae */ /* 0x0005e4000a941d46 */
[----:B--2---:R-:W-:Y:S01]  /*117f0*/  IMAD.MOV.U32 R3, RZ, RZ, 0x181f ;  /* 0x0000181fff037424 */ /* 0x004fe200078e00ff */
[----:B------:R-:W-:Y:S02]  /*11800*/  MOV R2, 0x11820 ;  /* 0x0001182000027802 */ /* 0x000fe40000000f00 */
[----:B-1----:R-:W-:Y:S05]  /*11810*/  CALL.REL.NOINC `($__internal_1_$__cuda_sm70_shflsync_idx_p) ;  /* 0x00002a1000007944 */ /* 0x002fea0003c00000 */
        /* <DEDUP_REMOVED lines=32> */
[----:B------:R-:W-:Y:S01]  /*11a20*/  MOV R4, R52 ;  /* 0x0000003400047202 */ /* 0x000fe20000000f00 */
[----:B------:R-:W-:Y:S05]  /*11a30*/  BRA `(.L_x_116) ;  /* 0xffff233000007947 */ /* 0x000fea000383ffff */
.L_x_79:
[----:B------:R-:W-:Y:S01]  /*11a40*/  IMAD.MOV.U32 R36, RZ, RZ, R4 ;  /* 0x000000ffff247224 */ /* 0x000fe200078e0004 */
[----:B------:R-:W-:Y:S01]  /*11a50*/  MOV R52, RZ ;  /* 0x000000ff00347202 */ /* 0x000fe20000000f00 */
[----:B------:R-:W-:Y:S01]  /*11a60*/  IMAD.MOV.U32 R3, RZ, RZ, 0x1c1f ;  /* 0x00001c1fff037424 */ /* 0x000fe200078e00ff */
[----:B------:R-:W-:-:S02]  /*11a70*/  MOV R2, 0x11a90 ;  /* 0x00011a9000027802 */ /* 0x000fc40000000f00 */
[----:B------:R-:W-:Y:S05]  /*11a80*/  CALL.REL.NOINC `($__internal_1_$__cuda_sm70_shflsync_idx_p) ;  /* 0x000027a000007944 */ /* 0x000fea0003c00000 */
[----:B------:R-:W-:Y:S05]  /*11a90*/  BRA `(.L_x_117) ;  /* 0xffff24d000007947 */ /* 0x000fea000383ffff */
.L_x_80:
[----:B------:R-:W-:Y:S01]  /*11aa0*/  IMAD.MOV.U32 R36, RZ, RZ, R4 ;  /* 0x000000ffff247224 */ /* 0x000fe200078e0004 */
[----:B------:R-:W-:Y:S01]  /*11ab0*/  MOV R52, 0x1 ;  /* 0x0000000100347802 */ /* 0x000fe20000000f00 */
[----:B------:R-:W-:Y:S01]  /*11ac0*/  IMAD.MOV.U32 R3, RZ, RZ, 0x1c1f ;  /* 0x00001c1fff037424 */ /* 0x000fe200078e00ff */
[----:B------:R-:W-:-:S02]  /*11ad0*/  MOV R2, 0x11af0 ;  /* 0x00011af000027802 */ /* 0x000fc40000000f00 */
[----:B-1----:R-:W-:Y:S05]  /*11ae0*/  CALL.REL.NOINC `($__internal_1_$__cuda_sm70_shflsync_idx_p) ;  /* 0x0000274000007944 */ /* 0x002fea0003c00000 */
[----:B------:R-:W-:Y:S01]  /*11af0*/  IMAD.IADD R5, R5, 0x1, R52 ;  /* 0x0000000105057824 */ /* 0x000fe200078e0234 */
[----:B------:R-:W-:-:S04]  /*11b00*/  FMNMX.FTZ R0, R7, R9, !PT ;  /* 0x0000000907007209 */ /* 0x000fc80007810000 */
[----:B------:R-:W-:Y:S02]  /*11b10*/  IMNMX R6, R6, R5, PT ;  /* 0x0000000506067217 */ /* 0x000fe40003800200 */
[----:B------:R-:W-:Y:S02]  /*11b20*/  FMNMX.FTZ R0, R11, R0, !PT ;  /* 0x000000000b007209 */ /* 0x000fe40007810000 */
[C---:B------:R-:W-:Y:S02]  /*11b30*/  ISETP.GT.AND P5, PT, R6.reuse, RZ, PT ;  /* 0x000000ff0600720c */ /* 0x040fe40003fa4270 */
[C---:B------:R-:W-:Y:S02]  /*11b40*/  ISETP.GT.AND P2, PT, R6.reuse, 0x1, PT ;  /* 0x000000010600780c */ /* 0x040fe40003f44270 */
[----:B------:R-:W-:Y:S02]  /*11b50*/  ISETP.GT.AND P0, PT, R6, 0x8, PT ;  /* 0x000000080600780c */ /* 0x000fe40003f04270 */
[----:B------:R-:W-:-:S02]  /*11b60*/  FSEL R5, R129, -INF , P5 ;  /* 0xff80000081057808 */ /* 0x000fc40002800000 */
[----:B------:R-:W-:Y:S02]  /*11b70*/  FSEL R8, R128, -INF , P2 ;  /* 0xff80000080087808 */ /* 0x000fe40001000000 */
[----:B------:R-:W-:Y:S02]  /*11b80*/  ISETP.GT.AND P2, PT, R6, 0x9, PT ;  /* 0x000000090600780c */ /* 0x000fe40003f44270 */
[----:B------:R-:W-:Y:S02]  /*11b90*/  FSEL R10, R126, -INF , P0 ;  /* 0xff8000007e0a7808 */ /* 0x000fe40000000000 */
[----:B------:R-:W-:Y:S02]  /*11ba0*/  FMNMX.FTZ R2, R5, R8, !PT ;  /* 0x0000000805027209 */ /* 0x000fe40007810000 */
[----:B------:R-:W-:Y:S02]  /*11bb0*/  FMNMX.FTZ R68, R13, R0, !PT ;  /* 0x000000000d447209 */ /* 0x000fe40007810000 */
[----:B------:R-:W-:-:S02]  /*11bc0*/  ISETP.GT.AND P0, PT, R6, 0x10, PT ;  /* 0x000000100600780c */ /* 0x000fc40003f04270 */
[----:B------:R-:W-:Y:S02]  /*11bd0*/  FSEL R15, R127, -INF , P2 ;  /* 0xff8000007f0f7808 */ /* 0x000fe40001000000 */
[----:B------:R-:W-:Y:S02]  /*11be0*/  FMNMX.FTZ R0, R10, R2, !PT ;  /* 0x000000020a007209 */ /* 0x000fe40007810000 */
[----:B------:R-:W-:Y:S02]  /*11bf0*/  FMNMX.FTZ R68, R16, R68, !PT ;  /* 0x0000004410447209 */ /* 0x000fe40007810000 */
[----:B------:R-:W-:Y:S02]  /*11c00*/  ISETP.GT.AND P2, PT, R6, 0x11, PT ;  /* 0x000000110600780c */ /* 0x000fe40003f44270 */
[----:B------:R-:W-:Y:S02]  /*11c10*/  FSEL R14, R94, -INF , P0 ;  /* 0xff8000005e0e7808 */ /* 0x000fe40000000000 */
[----:B------:R-:W-:-:S02]  /*11c20*/  FMNMX.FTZ R0, R15, R0, !PT ;  /* 0x000000000f007209 */ /* 0x000fc40007810000 */
[----:B------:R-:W-:Y:S02]  /*11c30*/  FMNMX.FTZ R68, R17, R68, !PT ;  /* 0x0000004411447209 */ /* 0x000fe40007810000 */
[----:B------:R-:W-:Y:S02]  /*11c40*/  ISETP.GT.AND P0, PT, R6, 0x18, PT ;  /* 0x000000180600780c */ /* 0x000fe40003f04270 */
[----:B------:R-:W-:Y:S02]  /*11c50*/  FSEL R19, R93, -INF , P2 ;  /* 0xff8000005d137808 */ /* 0x000fe40001000000 */
[----:B------:R-:W-:Y:S01]  /*11c60*/  FMNMX.FTZ R12, R14, R0, !PT ;  /* 0x000000000e0c7209 */ /* 0x000fe20007810000 */
[----:B------:R-:W-:Y:S01]  /*11c70*/  IMAD.MOV.U32 R0, RZ, RZ, 0x2 ;  /* 0x00000002ff007424 */ /* 0x000fe200078e00ff */
        /* <DEDUP_REMOVED lines=101> */
[----:B------:R-:W-:Y:S02]  /*122d0*/  FSEL R171, R26, -INF , P2 ;  /* 0xff8000001aab7808 */ /* 0x000fe40001000000 */
[----:B------:R-:W-:Y:S01]  /*122e0*/  FMNMX.FTZ R12, R166, R12, !PT ;  /* 0x0000000ca60c7209 */ /* 0x000fe20007810000 */
[----:B------:R-:W-:Y:S01]  /*122f0*/  IMAD.MOV.U32 R4, RZ, RZ, R68 ;  /* 0x000000ffff047224 */ /* 0x000fe200078e0044 */
[----:B------:R-:W-:-:S02]  /*12300*/  MOV R2, 0x12330 ;  /* 0x0001233000027802 */ /* 0x000fc40000000f00 */
[----:B------:R-:W-:Y:S02]  /*12310*/  FMNMX.FTZ R12, R171, R12, !PT ;  /* 0x0000000cab0c7209 */ /* 0x000fe40007810000 */
[----:B------:R-:W-:Y:S05]  /*12320*/  CALL.REL.NOINC `($__internal_0_$__cuda_sm70_shflsync_bfly_p) ;  /* 0x00001ea000007944 */ /* 0x000fea0003c00000 */
[----:B------:R-:W-:Y:S01]  /*12330*/  FMNMX.FTZ R68, R68, R0, !PT ;  /* 0x0000000044447209 */ /* 0x000fe20007810000 */
[----:B------:R-:W-:Y:S01]  /*12340*/  IMAD.MOV.U32 R0, RZ, RZ, 0x1 ;  /* 0x00000001ff007424 */ /* 0x000fe200078e00ff */
[----:B------:R-:W-:-:S03]  /*12350*/  MOV R2, 0x12380 ;  /* 0x0001238000027802 */ /* 0x000fc60000000f00 */
[----:B------:R-:W-:Y:S02]  /*12360*/  IMAD.MOV.U32 R4, RZ, RZ, R68 ;  /* 0x000000ffff047224 */ /* 0x000fe400078e0044 */
[----:B------:R-:W-:Y:S05]  /*12370*/  CALL.REL.NOINC `($__internal_0_$__cuda_sm70_shflsync_bfly_p) ;  /* 0x00001e5000007944 */ /* 0x000fea0003c00000 */
[----:B------:R-:W-:Y:S01]  /*12380*/  FMNMX.FTZ R68, R68, R0, !PT ;  /* 0x0000000044447209 */ /* 0x000fe20007810000 */
[----:B------:R-:W-:Y:S01]  /*12390*/  IMAD.MOV.U32 R4, RZ, RZ, R12 ;  /* 0x000000ffff047224 */ /* 0x000fe200078e000c */
[----:B------:R-:W-:Y:S01]  /*123a0*/  MOV R2, 0x123d0 ;  /* 0x000123d000027802 */ /* 0x000fe20000000f00 */
[----:B------:R-:W-:Y:S02]  /*123b0*/  IMAD.MOV.U32 R0, RZ, RZ, 0x2 ;  /* 0x00000002ff007424 */ /* 0x000fe400078e00ff */
[----:B------:R-:W-:Y:S05]  /*123c0*/  CALL.REL.NOINC `($__internal_0_$__cuda_sm70_shflsync_bfly_p) ;  /* 0x00001e0000007944 */ /* 0x000fea0003c00000 */
[----:B------:R-:W-:Y:S01]  /*123d0*/  FMNMX.FTZ R12, R12, R0, !PT ;  /* 0x000000000c0c7209 */ /* 0x000fe20007810000 */
[----:B------:R-:W-:Y:S01]  /*123e0*/  IMAD.MOV.U32 R0, RZ, RZ, 0x1 ;  /* 0x00000001ff007424 */ /* 0x000fe200078e00ff */
[----:B------:R-:W-:-:S03]  /*123f0*/  MOV R2, 0x12420 ;  /* 0x0001242000027802 */ /* 0x000fc60000000f00 */
[----:B------:R-:W-:Y:S02]  /*12400*/  IMAD.MOV.U32 R4, RZ, RZ, R12 ;  /* 0x000000ffff047224 */ /* 0x000fe400078e000c */
[----:B------:R-:W-:Y:S05]  /*12410*/  CALL.REL.NOINC `($__internal_0_$__cuda_sm70_shflsync_bfly_p) ;  /* 0x00001db000007944 */ /* 0x000fea0003c00000 */
[----:B------:R-:W-:Y:S01]  /*12420*/  MOV R3, R0 ;  /* 0x0000000000037202 */ /* 0x000fe20000000f00 */
[----:B------:R-:W-:Y:S05]  /*12430*/  BRA `(.L_x_118) ;  /* 0xffff27e000007947 */ /* 0x000fea000383ffff */
.L_x_84:
[----:B------:R-:W-:Y:S01]  /*12440*/  MOV R52, RZ ;  /* 0x000000ff00347202 */ /* 0x000fe20000000f00 */
[----:B------:R-:W-:Y:S01]  /*12450*/  IMAD.MOV.U32 R36, RZ, RZ, R0 ;  /* 0x000000ffff247224 */ /* 0x000fe200078e0000 */
[----:B------:R-:W-:Y:S01]  /*12460*/  MOV R2, 0x12490 ;  /* 0x0001249000027802 */ /* 0x000fe20000000f00 */
[----:B------:R-:W-:Y:S02]  /*12470*/  IMAD.MOV.U32 R3, RZ, RZ, 0x181f ;  /* 0x0000181fff037424 */ /* 0x000fe400078e00ff */
[----:B------:R-:W-:Y:S05]  /*12480*/  CALL.REL.NOINC `($__internal_1_$__cuda_sm70_shflsync_idx_p) ;  /* 0x00001da000007944 */ /* 0x000fea0003c00000 */
[----:B------:R-:W-:Y:S01]  /*12490*/  MOV R7, R52 ;  /* 0x0000003400077202 */ /* 0x000fe20000000f00 */
[----:B------:R-:W-:-:S05]  /*124a0*/  BRA `(.L_x_119) ;  /* 0xffff467000007947 */ /* 0x000fca000383ffff */
.L_x_85:
[----:B------:R-:W-:Y:S01]  /*124b0*/  MOV R52, RZ ;  /* 0x000000ff00347202 */ /* 0x000fe20000000f00 */
[----:B------:R-:W-:Y:S01]  /*124c0*/  IMAD.MOV.U32 R36, RZ, RZ, R4 ;  /* 0x000000ffff247224 */ /* 0x000fe200078e0004 */
[----:B------:R-:W-:Y:S01]  /*124d0*/  MOV R2, 0x12500 ;  /* 0x0001250000027802 */ /* 0x000fe20000000f00 */
[----:B------:R-:W-:Y:S02]  /*124e0*/  IMAD.MOV.U32 R3, RZ, RZ, 0x181f ;  /* 0x0000181fff037424 */ /* 0x000fe400078e00ff */
[----:B-12---:R-:W-:Y:S05]  /*124f0*/  CALL.REL.NOINC `($__internal_1_$__cuda_sm70_shflsync_idx_p) ;  /* 0x00001d3000007944 */ /* 0x006fea0003c00000 */
[----:B------:R-:W-:Y:S01]  /*12500*/  ISETP.GE.AND P5, PT, R241, c[0x0][0x1d4], PT ;  /* 0x00007500f1007a0c */ /* 0x000fe20003fa6270 */
[----:B------:R-:W-:Y:S01]  /*12510*/  IMAD.MOV.U32 R36, RZ, RZ, R0 ;  /* 0x000000ffff247224 */ /* 0x000fe200078e0000 */
[----:B------:R-:W-:Y:S02]  /*12520*/  IADD3 R12, P2, R52, R20, RZ ;  /* 0x00000014340c7210 */ /* 0x000fe40007f5e0ff */
[----:B------:R-:W-:Y:S03]  /*12530*/  ISETP.GE.AND P0, PT, R242, c[0x0][0x1d4], PT ;  /* 0x00007500f2007a0c */ /* 0x000fe60003f06270 */
[C---:B------:R-:W-:Y:S01]  /*12540*/  IMAD.X R13, R7.reuse, 0x1, R5, P2 ;  /* 0x00000001070d7824 */ /* 0x040fe200010e0605 */
[----:B------:R-:W-:Y:S01]  /*12550*/  IADD3 R2, P2, R52, R21, RZ ;  /* 0x0000001534027210 */ /* 0x000fe20007f5e0ff */
[----:B------:R-:W-:Y:S04]  /*12560*/  IMAD.MOV.U32 R52, RZ, RZ, 0x1 ;  /* 0x00000001ff347424 */ /* 0x000fe800078e00ff */
[----:B------:R-:W-:Y:S01]  /*12570*/  @!PT LDS RZ, [RZ] ;  /* 0x00000000fffff984 */ /* 0x000fe20000000800 */
[----:B------:R-:W-:Y:S01]  /*12580*/  @!PT LDS RZ, [RZ] ;  /* 0x00000000fffff984 */ /* 0x000fe20000000800 */
[----:B------:R-:W-:Y:S01]  /*12590*/  @!PT LDS RZ, [RZ] ;  /* 0x00000000fffff984 */ /* 0x000fe20000000800 */
[----:B------:R1:W-:Y:S01]  /*125a0*/  LDGSTS.E.BYPASS.LTC128B.128 [R227+0x100], [R12.64], !P5 ;  /* 0x001000000ce37fae */ /* 0x0003e2000e901d46 */
[----:B------:R-:W-:Y:S01]  /*125b0*/  IMAD.X R3, R7, 0x1, R6, P2 ;  /* 0x0000000107037824 */ /* 0x000fe200010e0606 */
[----:B------:R-:W-:Y:S04]  /*125c0*/  SEL R7, RZ, 0x10, P5 ;  /* 0x00000010ff077807 */ /* 0x000fe80002800000 */
[----:B------:R2:W-:Y:S01]  /*125d0*/  LDGSTS.E.BYPASS.LTC128B.128 [R227+0x4100], [R2.64], !P0 ;  /* 0x0410000002e37fae */ /* 0x0005e2000c101d46 */
[----:B-1----:R-:W-:Y:S02]  /*125e0*/  SEL R12, RZ, 0x10, P0 ;  /* 0x00000010ff0c7807 */ /* 0x002fe40000000000 */
[----:B--2---:R-:W-:Y:S01]  /*125f0*/  MOV R2, 0x12620 ;  /* 0x0001262000027802 */ /* 0x004fe20000000f00 */
[----:B------:R-:W-:Y:S02]  /*12600*/  IMAD.MOV.U32 R3, RZ, RZ, 0x181f ;  /* 0x0000181fff037424 */ /* 0x000fe400078e00ff */
[----:B------:R-:W-:Y:S05]  /*12610*/  CALL.REL.NOINC `($__internal_1_$__cuda_sm70_shflsync_idx_p) ;  /* 0x00001c1000007944 */ /* 0x000fea0003c00000 */
[----:B------:R-:W-:Y:S01]  /*12620*/  MOV R3, 0x181f ;  /* 0x0000181f00037802 */ /* 0x000fe20000000f00 */
[----:B------:R-:W-:Y:S01]  /*12630*/  IMAD.MOV.U32 R13, RZ, RZ, R52 ;  /* 0x000000ffff0d7224 */ /* 0x000fe200078e0034 */
[----:B------:R-:W-:Y:S01]  /*12640*/  MOV R52, 0x1 ;  /* 0x0000000100347802 */ /* 0x000fe20000000f00 */
[----:B------:R-:W-:Y:S01]  /*12650*/  IMAD.MOV.U32 R36, RZ, RZ, R4 ;  /* 0x000000ffff247224 */ /* 0x000fe200078e0004 */
[----:B------:R-:W-:Y:S02]  /*12660*/  MOV R2, 0x12680 ;  /* 0x0001268000027802 */ /* 0x000fe40000000f00 */
[----:B------:R-:W-:Y:S05]  /*12670*/  CALL.REL.NOINC `($__internal_1_$__cuda_sm70_shflsync_idx_p) ;  /* 0x00001bb000007944 */ /* 0x000fea0003c00000 */
[C---:B------:R-:W-:Y:S01]  /*12680*/  IADD3 R2, -R7.reuse, 0x10, RZ ;  /* 0x0000001007027810 */ /* 0x040fe20007ffe1ff */
[----:B------:R-:W-:Y:S01]  /*12690*/  IMAD.MOV.U32 R36, RZ, RZ, R0 ;  /* 0x000000ffff247224 */ /* 0x000fe200078e0000 */
[----:B------:R-:W-:Y:S02]  /*126a0*/  ISETP.NE.U32.AND P5, PT, R7, RZ, PT ;  /* 0x000000ff0700720c */ /* 0x000fe40003fa5070 */
[----:B------:R-:W-:Y:S04]  /*126b0*/  LOP3.LUT R2, R2, 0xf, RZ, 0xc0, !PT ;  /* 0x0000000f02027812 */ /* 0x000fe800078ec0ff */
[-C--:B------:R-:W-:Y:S04]  /*126c0*/  IADD3 R2, P2, P0, R2, R52.reuse, R20 ;  /* 0x0000003402027210 */ /* 0x080fe8000785e014 */
[-C--:B------:R-:W-:Y:S05]  /*126d0*/  IADD3.X R3, RZ, R13.reuse, R5, P2, P0 ;  /* 0x0000000dff037210 */ /* 0x080fea00017e0405 */
[----:B------:R-:W-:Y:S01]  /*126e0*/  @!PT LDS RZ, [RZ] ;  /* 0x00000000fffff984 */ /* 0x000fe20000000800 */
[----:B------:R-:W-:Y:S01]  /*126f0*/  @!PT LDS RZ, [RZ] ;  /* 0x00000000fffff984 */ /* 0x000fe20000000800 */
[----:B------:R-:W-:Y:S01]  /*12700*/  @!PT LDS RZ, [RZ] ;  /* 0x00000000fffff984 */ /* 0x000fe20000000800 */
[----:B------:R1:W-:Y:S01]  /*12710*/  LDGSTS.E.BYPASS.LTC128B.128.ZFILL [R227+0x1100], [R2.64], P5 ;  /* 0x0110000002e37fae */ /* 0x0003e2000a941d46 */
[C---:B------:R-:W-:Y:S02]  /*12720*/  ISETP.NE.U32.AND P5, PT, R12.reuse, RZ, PT ;  /* 0x000000ff0c00720c */ /* 0x040fe40003fa5070 */
[----:B-1----:R-:W-:Y:S04]  /*12730*/  IADD3 R2, -R12, 0x10, RZ ;  /* 0x000000100c027810 */ /* 0x002fe80007ffe1ff */
[----:B------:R-:W-:Y:S04]  /*12740*/  LOP3.LUT R2, R2, 0xf, RZ, 0xc0, !PT ;  /* 0x0000000f02027812 */ /* 0x000fe800078ec0ff */
[----:B------:R-:W-:Y:S01]  /*12750*/  IADD3 R2, P2, P0, R2, R52, R21 ;  /* 0x0000003402027210 */ /* 0x000fe2000785e015 */
[----:B------:R-:W-:Y:S03]  /*12760*/  IMAD.MOV.U32 R52, RZ, RZ, 0x2 ;  /* 0x00000002ff347424 */ /* 0x000fe600078e00ff */
[----:B------:R-:W-:Y:S05]  /*12770*/  IADD3.X R3, RZ, R13, R6, P2, P0 ;  /* 0x0000000dff037210 */ /* 0x000fea00017e0406 */
[----:B------:R1:W-:Y:S02]  /*12780*/  LDGSTS.E.BYPASS.LTC128B.128.ZFILL [R227+0x5100], [R2.64], P5 ;  /* 0x0510000002e37fae */ /* 0x0003e4000a941d46 */
[----:B-1----:R-:W-:Y:S01]  /*12790*/  MOV R2, 0x127c0 ;  /* 0x000127c000027802 */ /* 0x002fe20000000f00 */
[----:B------:R-:W-:Y:S03]  /*127a0*/  IMAD.MOV.U32 R3, RZ, RZ, 0x181f ;  /* 0x0000181fff037424 */ /* 0x000fe600078e00ff */
        /* <DEDUP_REMOVED lines=33> */
[----:B------:R-:W-:Y:S01]  /*129c0*/  MOV R4, R52 ;  /* 0x0000003400047202 */ /* 0x000fe20000000f00 */
[----:B------:R-:W-:-:S05]  /*129d0*/  BRA `(.L_x_120) ;  /* 0xffff433000007947 */ /* 0x000fca000383ffff */
.L_x_88:
[----:B------:R-:W-:Y:S01]  /*129e0*/  MOV R52, RZ ;  /* 0x000000ff00347202 */ /* 0x000fe20000000f00 */
[----:B------:R-:W-:Y:S01]  /*129f0*/  IMAD.MOV.U32 R36, RZ, RZ, R0 ;  /* 0x000000ffff247224 */ /* 0x000fe200078e0000 */
[----:B------:R-:W-:Y:S01]  /*12a00*/  MOV R2, 0x12a30 ;  /* 0x00012a3000027802 */ /* 0x000fe20000000f00 */
[----:B------:R-:W-:Y:S02]  /*12a10*/  IMAD.MOV.U32 R3, RZ, RZ, 0x181f ;  /* 0x0000181fff037424 */ /* 0x000fe400078e00ff */
[----:B------:R-:W-:Y:S05]  /*12a20*/  CALL.REL.NOINC `($__internal_1_$__cuda_sm70_shflsync_idx_p) ;  /* 0x0000180000007944 */ /* 0x000fea0003c00000 */
[----:B------:R-:W-:Y:S01]  /*12a30*/  MOV R7, R52 ;  /* 0x0000003400077202 */ /* 0x000fe20000000f00 */
[----:B------:R-:W-:-:S05]  /*12a40*/  BRA `(.L_x_121) ;  /* 0xffff5a4000007947 */ /* 0x000fca000383ffff */
.L_x_89:
        /* <DEDUP_REMOVED lines=83> */
.L_x_90:
[----:B--2---:R-:W-:Y:S01]  /*12f80*/  MOV R52, RZ ;  /* 0x000000ff00347202 */ /* 0x004fe20000000f00 */
[----:B------:R-:W-:Y:S01]  /*12f90*/  IMAD.MOV.U32 R36, RZ, RZ, R4 ;  /* 0x000000ffff247224 */ /* 0x000fe200078e0004 */
[----:B------:R-:W-:Y:S01]  /*12fa0*/  MOV R2, 0x12fd0 ;  /* 0x00012fd000027802 */ /* 0x000fe20000000f00 */
[----:B------:R-:W-:Y:S02]  /*12fb0*/  IMAD.MOV.U32 R3, RZ, RZ, 0x1c1f ;  /* 0x00001c1fff037424 */ /* 0x000fe400078e00ff */
[----:B------:R-:W-:Y:S05]  /*12fc0*/  CALL.REL.NOINC `($__internal_1_$__cuda_sm70_shflsync_idx_p) ;  /* 0x0000126000007944 */ /* 0x000fea0003c00000 */
[----:B------:R-:W-:Y:S01]  /*12fd0*/  MOV R0, R52 ;  /* 0x0000003400007202 */ /* 0x000fe20000000f00 */
[----:B------:R-:W-:-:S05]  /*12fe0*/  BRA `(.L_x_123) ;  /* 0xffff587000007947 */ /* 0x000fca000383ffff */
.L_x_91:
[----:B------:R-:W-:Y:S01]  /*12ff0*/  MOV R52, 0x1 ;  /* 0x0000000100347802 */ /* 0x000fe20000000f00 */
[----:B------:R-:W-:Y:S01]  /*13000*/  IMAD.MOV.U32 R36, RZ, RZ, R4 ;  /* 0x000000ffff247224 */ /* 0x000fe200078e0004 */
[----:B------:R-:W-:Y:S01]  /*13010*/  MOV R2, 0x13040 ;  /* 0x0001304000027802 */ /* 0x000fe20000000f00 */
[----:B------:R-:W-:Y:S02]  /*13020*/  IMAD.MOV.U32 R3, RZ, RZ, 0x1c1f ;  /* 0x00001c1fff037424 */ /* 0x000fe400078e00ff */
[----:B-1----:R-:W-:Y:S05]  /*13030*/  CALL.REL.NOINC `($__internal_1_$__cuda_sm70_shflsync_idx_p) ;  /* 0x000011f000007944 */ /* 0x002fea0003c00000 */
[----:B------:R-:W-:Y:S05]  /*13040*/  IMAD.IADD R0, R5, 0x1, R52 ;  /* 0x0000000105007824 */ /* 0x000fea00078e0234 */
        /* <DEDUP_REMOVED lines=115> */
[----:B------:R-:W-:Y:S02]  /*13780*/  FSEL R10, R154, -INF , P6 ;  /* 0xff8000009a0a7808 */ /* 0x000fe40003000000 */
[----:B------:R-:W-:Y:S02]  /*13790*/  FMNMX.FTZ R144, R36, R2, !PT ;  /* 0x0000000224907209 */ /* 0x000fe40007810000 */
[----:B------:R-:W-:Y:S01]  /*137a0*/  FMNMX.FTZ R4, R14, R0, !PT ;  /* 0x000000000e047209 */ /* 0x000fe20007810000 */
[----:B------:R-:W-:Y:S01]  /*137b0*/  IMAD.MOV.U32 R0, RZ, RZ, 0x2 ;  /* 0x00000002ff007424 */ /* 0x000fe200078e00ff */
[----:B------:R-:W-:Y:S02]  /*137c0*/  FSEL R9, R153, -INF , P5 ;  /* 0xff80000099097808 */ /* 0x000fe40002800000 */
[----:B------:R-:W-:Y:S02]  /*137d0*/  FMNMX.FTZ R144, R10, R144, !PT ;  /* 0x000000900a907209 */ /* 0x000fe40007810000 */
[----:B------:R-:W-:Y:S02]  /*137e0*/  FMNMX.FTZ R4, R13, R4, !PT ;  /* 0x000000040d047209 */ /* 0x000fe40007810000 */
[----:B------:R-:W-:Y:S02]  /*137f0*/  FSEL R8, R150, -INF , P2 ;  /* 0xff80000096087808 */ /* 0x000fe40001000000 */
[----:B------:R-:W-:Y:S02]  /*13800*/  FMNMX.FTZ R144, R9, R144, !PT ;  /* 0x0000009009907209 */ /* 0x000fe40007810000 */
[----:B------:R-:W-:Y:S02]  /*13810*/  FMNMX.FTZ R4, R12, R4, !PT ;  /* 0x000000040c047209 */ /* 0x000fe40007810000 */
[----:B------:R-:W-:Y:S02]  /*13820*/  FSEL R7, R149, -INF , P0 ;  /* 0xff80000095077808 */ /* 0x000fe40000000000 */
[----:B------:R-:W-:Y:S02]  /*13830*/  FMNMX.FTZ R144, R8, R144, !PT ;  /* 0x0000009008907209 */ /* 0x000fe40007810000 */
[----:B------:R-:W-:Y:S02]  /*13840*/  FMNMX.FTZ R4, R11, R4, !PT ;  /* 0x000000040b047209 */ /* 0x000fe40007810000 */
[----:B------:R-:W-:Y:S02]  /*13850*/  FMNMX.FTZ R144, R7, R144, !PT ;  /* 0x0000009007907209 */ /* 0x000fe40007810000 */
[----:B------:R-:W-:Y:S02]  /*13860*/  MOV R2, 0x13880 ;  /* 0x0001388000027802 */ /* 0x000fe40000000f00 */
[----:B------:R-:W-:Y:S05]  /*13870*/  CALL.REL.NOINC `($__internal_0_$__cuda_sm70_shflsync_bfly_p) ;  /* 0x0000095000007944 */ /* 0x000fea0003c00000 */
[----:B------:R-:W-:Y:S01]  /*13880*/  FMNMX.FTZ R4, R4, R0, !PT ;  /* 0x0000000004047209 */ /* 0x000fe20007810000 */
[----:B------:R-:W-:Y:S01]  /*13890*/  IMAD.MOV.U32 R0, RZ, RZ, 0x1 ;  /* 0x00000001ff007424 */ /* 0x000fe200078e00ff */
[----:B------:R-:W-:Y:S02]  /*138a0*/  MOV R2, 0x138c0 ;  /* 0x000138c000027802 */ /* 0x000fe40000000f00 */
        /* <DEDUP_REMOVED lines=8> */
[----:B------:R-:W-:Y:S02]  /*13930*/  MOV R2, 0x13950 ;  /* 0x0001395000027802 */ /* 0x000fe40000000f00 */
[----:B------:R-:W-:Y:S05]  /*13940*/  CALL.REL.NOINC `($__internal_0_$__cuda_sm70_shflsync_bfly_p) ;  /* 0x0000088000007944 */ /* 0x000fea0003c00000 */
[----:B------:R-:W-:-:S05]  /*13950*/  BRA `(.L_x_124) ;  /* 0xffff5bb000007947 */ /* 0x000fca000383ffff */
.L_x_94:
[----:B-1--4-:R-:W-:Y:S01]  /*13960*/  MOV R3, 0x181f ;  /* 0x0000181f00037802 */ /* 0x012fe20000000f00 */
[----:B------:R-:W-:Y:S01]  /*13970*/  IMAD.MOV.U32 R52, RZ, RZ, RZ ;  /* 0x000000ffff347224 */ /* 0x000fe200078e00ff */
[----:B------:R-:W-:Y:S02]  /*13980*/  MOV R2, 0x139a0 ;  /* 0x000139a000027802 */ /* 0x000fe40000000f00 */
[----:B------:R-:W-:Y:S05]  /*13990*/  CALL.REL.NOINC `($__internal_1_$__cuda_sm70_shflsync_idx_p) ;  /* 0x0000089000007944 */ /* 0x000fea0003c00000 */
[----:B------:R-:W-:Y:S01]  /*139a0*/  MOV R28, R52 ;  /* 0x00000034001c7202 */ /* 0x000fe20000000f00 */
[----:B------:R-:W-:-:S05]  /*139b0*/  BRA `(.L_x_125) ;  /* 0xffff7e8000007947 */ /* 0x000fca000383ffff */
.L_x_97:
[----:B------:R-:W-:Y:S01]  /*139c0*/  MOV R52, RZ ;  /* 0x000000ff00347202 */ /* 0x000fe20000000f00 */
[----:B------:R-:W-:Y:S01]  /*139d0*/  IMAD.MOV.U32 R36, RZ, RZ, R0 ;  /* 0x000000ffff247224 */ /* 0x000fe200078e0000 */
[----:B------:R-:W-:Y:S01]  /*139e0*/  MOV R2, 0x13a10 ;  /* 0x00013a1000027802 */ /* 0x000fe20000000f00 */
[----:B------:R-:W-:Y:S02]  /*139f0*/  IMAD.MOV.U32 R3, RZ, RZ, 0x181f ;  /* 0x0000181fff037424 */ /* 0x000fe400078e00ff */
[----:B-1----:R-:W-:Y:S05]  /*13a00*/  CALL.REL.NOINC `($__internal_1_$__cuda_sm70_shflsync_idx_p) ;  /* 0x0000082000007944 */ /* 0x002fea0003c00000 */
[----:B------:R-:W-:Y:S01]  /*13a10*/  MOV R7, R52 ;  /* 0x0000003400077202 */ /* 0x000fe20000000f00 */
[----:B------:R-:W-:-:S05]  /*13a20*/  BRA `(.L_x_126) ;  /* 0xffff971000007947 */ /* 0x000fca000383ffff */
.L_x_98:
[----:B------:R-:W-:Y:S01]  /*13a30*/  MOV R52, RZ ;  /* 0x000000ff00347202 */ /* 0x000fe20000000f00 */
[----:B------:R-:W-:Y:S01]  /*13a40*/  IMAD.MOV.U32 R36, RZ, RZ, R4 ;  /* 0x000000ffff247224 */ /* 0x000fe200078e0004 */
[----:B------:R-:W-:Y:S01]  /*13a50*/  MOV R2, 0x13a80 ;  /* 0x00013a8000027802 */ /* 0x000fe20000000f00 */
[----:B------:R-:W-:Y:S02]  /*13a60*/  IMAD.MOV.U32 R3, RZ, RZ, 0x181f ;  /* 0x0000181fff037424 */ /* 0x000fe400078e00ff */
[----:B-123--:R-:W-:Y:S05]  /*13a70*/  CALL.REL.NOINC `($__internal_1_$__cuda_sm70_shflsync_idx_p) ;  /* 0x000007b000007944 */ /* 0x00efea0003c00000 */
[C---:B------:R-:W-:Y:S01]  /*13a80*/  IADD3 R8, -R68.reuse, 0x10, RZ ;  /* 0x0000001044087810 */ /* 0x040fe20007ffe1ff */
[----:B------:R-:W-:Y:S01]  /*13a90*/  IMAD.MOV.U32 R36, RZ, RZ, R0 ;  /* 0x000000ffff247224 */ /* 0x000fe200078e0000 */
[----:B------:R-:W-:Y:S02]  /*13aa0*/  ISETP.NE.U32.AND P2, PT, R68, RZ, PT ;  /* 0x000000ff4400720c */ /* 0x000fe40003f45070 */
[----:B------:R-:W-:Y:S04]  /*13ab0*/  LOP3.LUT R8, R8, 0xf, RZ, 0xc0, !PT ;  /* 0x0000000f08087812 */ /* 0x000fe800078ec0ff */
[----:B------:R-:W-:Y:S04]  /*13ac0*/  IADD3 R8, P5, P4, R8, R52, R41 ;  /* 0x0000003408087210 */ /* 0x000fe80007cbe029 */
[----:B------:R-:W-:Y:S02]  /*13ad0*/  IADD3.X R9, RZ, R7, R5, P5, P4 ;  /* 0x00000007ff097210 */ /* 0x000fe40002fe8405 */
[----:B------:R-:W-:Y:S01]  /*13ae0*/  IADD3 R2, P4, R52, R42, RZ ;  /* 0x0000002a34027210 */ /* 0x000fe20007f9e0ff */
[----:B------:R-:W-:Y:S02]  /*13af0*/  IMAD.MOV.U32 R52, RZ, RZ, 0x1 ;  /* 0x00000001ff347424 */ /* 0x000fe400078e00ff */
[----:B------:R-:W-:Y:S01]  /*13b00*/  @!PT LDS RZ, [RZ] ;  /* 0x00000000fffff984 */ /* 0x000fe20000000800 */
[----:B------:R-:W-:Y:S01]  /*13b10*/  @!PT LDS RZ, [RZ] ;  /* 0x00000000fffff984 */ /* 0x000fe20000000800 */
[----:B------:R-:W-:Y:S01]  /*13b20*/  @!PT LDS RZ, [RZ] ;  /* 0x00000000fffff984 */ /* 0x000fe20000000800 */
[----:B------:R1:W-:Y:S02]  /*13b30*/  LDGSTS.E.BYPASS.LTC128B.128.ZFILL [R227+0x8100], [R8.64], P2 ;  /* 0x0810000008e37fae */ /* 0x0003e40009141d46 */
[----:B------:R-:W-:Y:S05]  /*13b40*/  IMAD.X R3, R7, 0x1, R6, P4 ;  /* 0x0000000107037824 */ /* 0x000fea00020e0606 */
[----:B------:R2:W-:Y:S02]  /*13b50*/  LDGSTS.E.BYPASS.LTC128B.128 [R227+0xc100], [R2.64], !P0 ;  /* 0x0c10000002e37fae */ /* 0x0005e4000c101d46 */
[----:B--2---:R-:W-:Y:S01]  /*13b60*/  MOV R2, 0x13b90 ;  /* 0x00013b9000027802 */ /* 0x004fe20000000f00 */
[----:B------:R-:W-:Y:S02]  /*13b70*/  IMAD.MOV.U32 R3, RZ, RZ, 0x181f ;  /* 0x0000181fff037424 */ /* 0x000fe400078e00ff */
[----:B-1----:R-:W-:Y:S05]  /*13b80*/  CALL.REL.NOINC `($__internal_1_$__cuda_sm70_shflsync_idx_p) ;  /* 0x000006a000007944 */ /* 0x002fea0003c00000 */
        /* <DEDUP_REMOVED lines=54> */
.L_x_99:
[----:B------:R-:W-:Y:S02]  /*13ef0*/  MOV R0, 0x2 ;  /* 0x0000000200007802 */ /* 0x000fe40000000f00 */
        /* <DEDUP_REMOVED lines=16> */
.L_x_101:
[----:B------:R-:W-:Y:S01]  /*14000*/  IMAD.MOV.U32 R4, RZ, RZ, R246 ;  /* 0x000000ffff047224 */ /* 0x000fe200078e00f6 */
[----:B------:R-:W-:-:S02]  /*14010*/  MOV R0, 0x2 ;  /* 0x0000000200007802 */ /* 0x000fc40000000f00 */
[----:B------:R-:W-:Y:S02]  /*14020*/  MOV R2, 0x14040 ;  /* 0x0001404000027802 */ /* 0x000fe40000000f00 */
[----:B------:R-:W-:Y:S05]  /*14030*/  CALL.REL.NOINC `($__internal_0_$__cuda_sm70_shflsync_bfly_p) ;  /* 0x0000019000007944 */ /* 0x000fea0003c00000 */
[----:B------:R-:W-:Y:S01]  /*14040*/  MOV R5, R0 ;  /* 0x0000000000057202 */ /* 0x000fe20000000f00 */
[----:B------:R-:W-:Y:S05]  /*14050*/  BRA `(.L_x_129) ;  /* 0xffffb82000007947 */ /* 0x000fea000383ffff */
.L_x_102:
[----:B------:R-:W-:Y:S01]  /*14060*/  IMAD.MOV.U32 R4, RZ, RZ, R5 ;  /* 0x000000ffff047224 */ /* 0x000fe200078e0005 */
[----:B------:R-:W-:Y:S02]  /*14070*/  MOV R0, 0x1 ;  /* 0x0000000100007802 */ /* 0x000fe40000000f00 */
[----:B------:R-:W-:Y:S02]  /*14080*/  MOV R2, 0x140a0 ;  /* 0x000140a000027802 */ /* 0x000fe40000000f00 */
[----:B-1----:R-:W-:Y:S05]  /*14090*/  CALL.REL.NOINC `($__internal_0_$__cuda_sm70_shflsync_bfly_p) ;  /* 0x0000013000007944 */ /* 0x002fea0003c00000 */
[----:B------:R1:W5:Y:S01]  /*140a0*/  LDL R4, [R1] ;  /* 0x0000000001047983 */ /* 0x0003620000100800 */
[----:B------:R-:W-:Y:S01]  /*140b0*/  FADD.FTZ R5, R5, R0 ;  /* 0x0000000005057221 */ /* 0x000fe20000010000 */
[----:B------:R-:W-:Y:S02]  /*140c0*/  MOV R0, 0x2 ;  /* 0x0000000200007802 */ /* 0x000fe40000000f00 */
[----:B------:R-:W-:Y:S02]  /*140d0*/  MOV R2, 0x140f0 ;  /* 0x000140f000027802 */ /* 0x000fe40000000f00 */
[----:B-1---5:R-:W-:Y:S05]  /*140e0*/  CALL.REL.NOINC `($__internal_0_$__cuda_sm70_shflsync_bfly_p) ;  /* 0x000000e000007944 */ /* 0x022fea0003c00000 */
[----:B------:R-:W2:Y:S02]  /*140f0*/  LDL.LU R2, [R1] ;  /* 0x0000000001027983 */ /* 0x000ea40000300800 */
[----:B--2---:R-:W-:Y:S01]  /*14100*/  FADD.FTZ R4, R2, R0 ;  /* 0x0000000002047221 */ /* 0x004fe20000010000 */
[----:B------:R-:W-:-:S02]  /*14110*/  MOV R0, 0x1 ;  /* 0x0000000100007802 */ /* 0x000fc40000000f00 */
[----:B------:R-:W-:Y:S02]  /*14120*/  MOV R2, 0x14140 ;  /* 0x0001414000027802 */ /* 0x000fe40000000f00 */
[----:B------:R-:W-:Y:S05]  /*14130*/  CALL.REL.NOINC `($__internal_0_$__cuda_sm70_shflsync_bfly_p) ;  /* 0x0000009000007944 */ /* 0x000fea0003c00000 */
[----:B------:R-:W-:Y:S01]  /*14140*/  MOV R3, R0 ;  /* 0x0000000000037202 */ /* 0x000fe20000000f00 */
[----:B------:R-:W-:Y:S05]  /*14150*/  BRA `(.L_x_130) ;  /* 0xffffb7a000007947 */ /* 0x000fea000383ffff */
.L_x_112:
[----:B-----5:R-:W-:Y:S01]  /*14160*/  IMAD.MOV.U32 R36, RZ, RZ, R18 ;  /* 0x000000ffff247224 */ /* 0x020fe200078e0012 */
[----:B------:R-:W-:Y:S01]  /*14170*/  MOV R52, RZ ;  /* 0x000000ff00347202 */ /* 0x000fe20000000f00 */
[----:B-1--4-:R-:W-:Y:S01]  /*14180*/  IMAD.MOV.U32 R3, RZ, RZ, 0x1f ;  /* 0x0000001fff037424 */ /* 0x012fe200078e00ff */
[----:B------:R-:W-:Y:S02]  /*14190*/  MOV R2, 0x141b0 ;  /* 0x000141b000027802 */ /* 0x000fe40000000f00 */
[----:B--23--:R-:W-:Y:S05]  /*141a0*/  CALL.REL.NOINC `($__internal_1_$__cuda_sm70_shflsync_idx_p) ;  /* 0x0000008000007944 */ /* 0x00cfea0003c00000 */
[----:B------:R-:W-:Y:S01]  /*141b0*/  MOV R0, R52 ;  /* 0x0000003400007202 */ /* 0x000fe20000000f00 */
[----:B------:R-:W-:Y:S05]  /*141c0*/  BRA `(.L_x_131) ;  /* 0xffffd23000007947 */ /* 0x000fea000383ffff */
        .weak           $__internal_0_$__cuda_sm70_shflsync_bfly_p
        .type           $__internal_0_$__cuda_sm70_shflsync_bfly_p,@function
        .size           $__internal_0_$__cuda_sm70_shflsync_bfly_p,($__internal_1_$__cuda_sm70_shflsync_idx_p - $__internal_0_$__cuda_sm70_shflsync_bfly_p)
$__internal_0_$__cuda_sm70_shflsync_bfly_p:
[----:B------:R-:W-:Y:S02]  /*141d0*/  MOV R234, 0xffffffff ;  /* 0xffffffff00ea7802 */ /* 0x000fe40000000f00 */
[----:B------:R-:W-:Y:S02]  /*141e0*/  MOV R3, 0x1f ;  /* 0x0000001f00037802 */ /* 0x000fe40000000f00 */
[----:B------:R-:W-:Y:S04]  /*141f0*/  WARPSYNC R234 ;  /* 0x000000ea00007348 */ /* 0x000fe80003800000 */
[----:B------:R1:W2:Y:S02]  /*14200*/  SHFL.BFLY PT, R0, R4, R0, R3 ;  /* 0x0c00000004007389 */ /* 0x0002a400000e0003 */
[----:B-1----:R-:W-:-:S04]  /*14210*/  MOV R3, 0x0 ;  /* 0x0000000000037802 */ /* 0x002fc80000000f00 */
[----:B--2---:R-:W-:Y:S05]  /*14220*/  RET.REL.NODEC R2 `(_ZN7cutlass13device_kernelIN5flash19enable_sm80_to_sm89INS1_16FlashAttnFwdSm80INS1_25CollectiveMainloopFwdSm80ILi8ELi1ELb1EN4cute5tupleIJNS5_1CILi128EEES8_S8_EEELi128ENS_10bfloat16_tEfNS_4arch4Sm80ELb1ELb0ELb1ELb0ELb1ELb0ELb1ELb1EEENS1_21CollectiveEpilogueFwdIS9_NS6_IJNS7_ILi1EEESF_SF_EEESA_SC_Li256ELb0ELb1ELb1ELb0EEENS1_30DynamicPersistentTileSchedulerILi256ELi256ELb1ELb1ELb0EEEEEEEEEvNT_6ParamsE) ;  /* 0xfffebdd002007950 */ /* 0x004fea0003c3ffff */
        .weak           $__internal_1_$__cuda_sm70_shflsync_idx_p
        .type           $__internal_1_$__cuda_sm70_shflsync_idx_p,@function
        .size           $__internal_1_$__cuda_sm70_shflsync_idx_p,(.L_x_1786 - $__internal_1_$__cuda_sm70_shflsync_idx_p)
$__internal_1_$__cuda_sm70_shflsync_idx_p:
[----:B------:R-:W-:-:S04]  /*14230*/  MOV R62, 0xffffffff ;  /* 0xffffffff003e7802 */ /* 0x000fc80000000f00 */
[----:B------:R-:W-:Y:S04]  /*14240*/  WARPSYNC R62 ;  /* 0x0000003e00007348 */ /* 0x000fe80003800000 */
[----:B------:R1:W2:Y:S02]  /*14250*/  SHFL.IDX PT, R52, R36, R52, R3 ;  /* 0x0000003424347389 */ /* 0x0002a400000e0003 */
[----:B-1----:R-:W-:-:S04]  /*14260*/  MOV R3, 0x0 ;  /* 0x0000000000037802 */ /* 0x002fc80000000f00 */
[----:B--2---:R-:W-:Y:S05]  /*14270*/  RET.REL.NODEC R2 `(_ZN7cutlass13device_kernelIN5flash19enable_sm80_to_sm89INS1_16FlashAttnFwdSm80INS1_25CollectiveMainloopFwdSm80ILi8ELi1ELb1EN4cute5tupleIJNS5_1CILi128EEES8_S8_EEELi128ENS_10bfloat16_tEfNS_4arch4Sm80ELb1ELb0ELb1ELb0ELb1ELb0ELb1ELb1EEENS1_21CollectiveEpilogueFwdIS9_NS6_IJNS7_ILi1EEESF_SF_EEESA_SC_Li256ELb0ELb1ELb1ELb0EEENS1_30DynamicPersistentTileSchedulerILi256ELi256ELb1ELb1ELb0EEEEEEEEEvNT_6ParamsE) ;  /* 0xfffebd8002007950 */ /* 0x004fea0003c3ffff */
.L_x_132:
        /* <DEDUP_REMOVED lines=16> */
.L_x_1786:


//--------------------- .text._ZN7cutlass13device_kernelIN5flash19enable_sm80_to_sm89INS1_16FlashAttnFwdSm80INS1_25CollectiveMainloopFwdSm80ILi4ELi1ELb0EN4cute5tupleIJNS5_1CILi128EEENS7_ILi64EEES8_EEELi128ENS_10bfloat16_tEfNS_4arch4Sm80ELb0ELb0ELb1ELb0ELb1ELb0ELb1ELb1EEENS1_21CollectiveEpilogueFwdINS6_IJS8_S8_S9_EEENS6_IJNS7_ILi1EEESH_SH_EEESB_SD_Li128ELb0ELb1ELb1ELb0EEENS1_19SingleTileSchedulerILb0ELb1ELb1ELi128EEEEEEEEEvNT_6ParamsE --------------------------
	.section	.text._ZN7cutlass13device_kernelIN5flash19enable_sm80_to_sm89INS1_16FlashAttnFwdSm80INS1_25CollectiveMainloopFwdSm80ILi4ELi1ELb0EN4cute5tupleIJNS5_1CILi128EEENS7_ILi64EEES8_EEELi128ENS_10bfloat16_tEfNS_4arch4Sm80ELb0ELb0ELb1ELb0ELb1ELb0ELb1ELb1EEENS1_21CollectiveEpilogueFwdINS6_IJS8_S8_S9_EEENS6_IJNS7_ILi1EEESH_SH_EEESB_SD_Li128ELb0ELb1ELb1ELb0EEENS1_19SingleTileSchedulerILb0ELb1ELb1ELi128EEEEEEEEEvNT_6ParamsE,"ax",@progbits
	.sectioninfo	@"SHI_REGISTERS=255"
	.align	128
.text._ZN7cutlass13device_kernelIN5flash19enable_sm80_to_sm89INS1_16FlashAttnFwdSm80INS1_25CollectiveMainloopFwdSm80ILi4ELi1ELb0EN4cute5tupleIJNS5_1CILi128EEENS7_ILi64EEES8_EEELi128ENS_10bfloat16_tEfNS_4arch4Sm80ELb0ELb0ELb1ELb0ELb1ELb0ELb1ELb1EEENS1_21CollectiveEpilogueFwdINS6_IJS8_S8_S9_EEENS6_IJNS7_ILi1EEESH_SH_EEESB_SD_Li128ELb0ELb1ELb1ELb0EEENS1_19SingleTileSchedulerILb0ELb1ELb1ELi128EEEEEEEEEvNT_6ParamsE:
        .type           _ZN7cutlass13device_kernelIN5flash19enable_sm80_to_sm89INS1_16FlashAttnFwdSm80INS1_25CollectiveMainloopFwdSm80ILi4ELi1ELb0EN4cute5tupleIJNS5_1CILi128EEENS7_ILi64EEES8_EEELi128ENS_10bfloat16_tEfNS_4arch4Sm80ELb0ELb0ELb1ELb0ELb1ELb0ELb1ELb1EEENS1_21CollectiveEpilogueFwdINS6_IJS8_S8_S9_EEENS6_IJNS7_ILi1EEESH_SH_EEESB_SD_Li128ELb0ELb1ELb1ELb0EEENS1_19SingleTileSchedulerILb0ELb1ELb1ELi128EEEEEEEEEvNT_6ParamsE,@function
        .size           _ZN7cutlass13device_kernelIN5flash19enable_sm80_to_sm89INS1_16FlashAttnFwdSm80INS1_25CollectiveMainloopFwdSm80ILi4ELi1ELb0EN4cute5tupleIJNS5_1CILi128EEENS7_ILi64EEES8_EEELi128ENS_10bfloat16_tEfNS_4arch4Sm80ELb0ELb0ELb1ELb0ELb1ELb0ELb1ELb1EEENS1_21CollectiveEpilogueFwdINS6_IJS8_S8_S9_EEENS6_IJNS7_ILi1EEESH_SH_EEESB_SD_Li128ELb0ELb1ELb1ELb0EEENS1_19SingleTileSchedulerILb0ELb1ELb1ELi128EEEEEEEEEvNT_6ParamsE,(.L_x_1789 - _ZN7cutlass13device_kernelIN5flash19enable_sm80_to_sm89INS1_16FlashAttnFwdSm80INS1_25CollectiveMainloopFwdSm80ILi4ELi1ELb0EN4cute5tupleIJNS5_1CILi128EEENS7_ILi64EEES8_EEELi128ENS_10bfloat16_tEfNS_4arch4Sm80ELb0ELb0ELb1ELb0ELb1ELb0ELb1ELb1EEENS1_21CollectiveEpilogueFwdINS6_IJS8_S8_S9_EEENS6_IJNS7_ILi1EEESH_SH_EEESB_SD_Li128ELb0ELb1ELb1ELb0EEENS1_19SingleTileSchedulerILb0ELb1ELb1ELi128EEEEEEEEEvNT_6ParamsE)
        .other          _ZN7cutlass13device_kernelIN5flash19enable_sm80_to_sm89INS1_16FlashAttnFwdSm80INS1_25CollectiveMainloopFwdSm80ILi4ELi1ELb0EN4cute5tupleIJNS5_1CILi128EEENS7_ILi64EEES8_EEELi128ENS_10bfloat16_tEfNS_4arch4Sm80ELb0ELb0ELb1ELb0ELb1ELb0ELb1ELb1EEENS1_21CollectiveEpilogueFwdINS6_IJS8_S8_S9_EEENS6_IJNS7_ILi1EEESH_SH_EEESB_SD_Li128ELb0ELb1ELb1ELb0EEENS1_19SingleTileSchedulerILb0ELb1ELb1ELi128EEEEEEEEEvNT_6ParamsE,@"STO_CUDA_ENTRY STV_DEFAULT"
_ZN7cutlass13device_kernelIN5flash19enable_sm80_to_sm89INS1_16FlashAttnFwdSm80INS1_25CollectiveMainloopFwdSm80ILi4ELi1ELb0EN4cute5tupleIJNS5_1CILi128EEENS7_ILi64EEES8_EEELi128ENS_10bfloat16_tEfNS_4arch4Sm80ELb0ELb0ELb1ELb0ELb1ELb0ELb1ELb1EEENS1_21CollectiveEpilogueFwdINS6_IJS8_S8_S9_EEENS6_IJNS7_ILi1EEESH_SH_EEESB_SD_Li128ELb0ELb1ELb1ELb0EEENS1_19SingleTileSchedulerILb0ELb1ELb1ELi128EEEEEEEEEvNT_6ParamsE:
        /* <DEDUP_REMOVED lines=18> */
.L_x_133:
[----:B------:R-:W-:Y:S02]  /*0120*/  ULDC.64 UR4, c[0x0][0x550] ;  /* 0x0001540000047ab9 */ /* 0x000fe40000000a00 */
[----:B------:R-:W-:Y:S02]  /*0130*/  UISETP.NE.AND UP0, UPT, UR4, 0x1, UPT ;  /* 0x000000010400788c */ /* 0x000fe4000bf05270 */
[----:B------:R-:W-:-:S02]  /*0140*/  UIMAD.WIDE.U32 UR8, UR6, UR5, URZ ;  /* 0x00000005060872a5 */ /* 0x000fc4000f8e003f */
[----:B------:R-:W-:Y:S02]  /*0150*/  ULDC UR4, c[0x0][0x558] ;  /* 0x0001560000047ab9 */ /* 0x000fe40000000800 */
[----:B------:R-:W-:-:S05]  /*0160*/  UMOV UR10, UR6 ;  /* 0x00000006000a7c82 */ /* 0x000fca0008000000 */
[----:B------:R-:W-:-:S03]  /*0170*/  @UP0 USHF.R.U32.HI UR10, URZ, UR4, UR9 ;  /* 0x000000043f0a0299 */ /* 0x000fc60008011609 */
.L_x_134:
        /* <DEDUP_REMOVED lines=28> */
[----:B------:R-:W-:Y:S05]  /*0340*/  @!P0 BRA `(.L_x_135) ;  /* 0x0000023000008947 */ /* 0x000fea0003800000 */
[----:B------:R-:W-:Y:S02]  /*0350*/  USHF.R.U32.HI UR4, URZ, 0x10, UR7 ;  /* 0x000000103f047899 */ /* 0x000fe40008011607 */
[----:B------:R-:W-:Y:S02]  /*0360*/  ULDC UR5, c[0x0][0x338] ;  /* 0x0000ce0000057ab9 */ /* 0x000fe40000000800 */
[----:B------:R-:W-:Y:S02]  /*0370*/  UISETP.NE.AND UP0, UPT, UR4, URZ, UPT ;  /* 0x0000003f0400728c */ /* 0x000fe4000bf05270 */
[----:B------:R-:W-:Y:S02]  /*0380*/  UMOV UR18, URZ ;  /* 0x0000003f00127c82 */ /* 0x000fe40008000000 */
[----:B------:R-:W-:-:S04]  /*0390*/  USEL UR5, UR4, UR5, UP0 ;  /* 0x0000000504057287 */ /* 0x000fc80008000000 */
[----:B------:R-:W-:Y:S02]  /*03a0*/  UIADD3 UR17, UR6, -0x1, UR5 ;  /* 0xffffffff06117890 */ /* 0x000fe4000fffe005 */
[----:B------:R-:W-:-:S05]  /*03b0*/  IMAD.U32 R3, RZ, RZ, UR5 ;  /* 0x00000005ff037e24 */ /* 0x000fca000f8e00ff */
[----:B------:R-:W-:-:S04]  /*03c0*/  IABS R0, R3 ;  /* 0x0000000300007213 */ /* 0x000fc80000000000 */
[----:B------:R-:W3:Y:S02]  /*03d0*/  R2UR UR16, R0 ;  /* 0x00000000001073c2 */ /* 0x000ee400000e0000 */
[----:B---3--:R-:W3:Y:S08]  /*03e0*/  I2F.RP R0, UR16 ;  /* 0x0000001000007d06 */ /* 0x008ef00008209400 */
[----:B---3--:R-:W3:Y:S02]  /*03f0*/  MUFU.RCP R0, R0 ;  /* 0x0000000000007308 */ /* 0x008ee40000001000 */
[----:B---3--:R-:W-:-:S06]  /*0400*/  IADD3 R0, R0, 0xffffffe, RZ ;  /* 0x0ffffffe00007810 */ /* 0x008fcc0007ffe0ff */
[----:B------:R-:W3:Y:S02]  /*0410*/  F2I.FTZ.U32.TRUNC.NTZ R0, R0 ;  /* 0x0000000000007305 */ /* 0x000ee4000021f000 */
[----:B---3--:R3:W4:Y:S02]  /*0420*/  R2UR UR19, R0 ;  /* 0x00000000001373c2 */ /* 0x00872400000e0000 */
[----:B---3--:R-:W-:Y:S01]  /*0430*/  IMAD.U32 R0, RZ, RZ, UR17 ;  /* 0x00000011ff007e24 */ /* 0x008fe2000f8e00ff */
[----:B----4-:R-:W-:Y:S02]  /*0440*/  UIADD3 UR4, URZ, -UR19, URZ ;  /* 0x800000133f047290 */ /* 0x010fe4000fffe03f */
[----:B------:R-:W-:Y:S02]  /*0450*/  ULOP3.LUT UR17, UR17, UR5, URZ, 0x3c, !UPT ;  /* 0x0000000511117292 */ /* 0x000fe4000f8e3c3f */
[----:B-1----:R-:W-:Y:S01]  /*0460*/  IABS R2, R0 ;  /* 0x0000000000027213 */ /* 0x002fe20000000000 */
[----:B------:R-:W-:Y:S01]  /*0470*/  UIMAD UR4, UR4, UR16, URZ ;  /* 0x00000010040472a4 */ /* 0x000fe2000f8e023f */
[----:B------:R-:W-:-:S02]  /*0480*/  IABS R0, R3 ;  /* 0x0000000300007213 */ /* 0x000fc40000000000 */
[----:B------:R-:W1:Y:S01]  /*0490*/  R2UR UR15, R2 ;  /* 0x00000000020f73c2 */ /* 0x000e6200000e0000 */
[----:B------:R-:W-:Y:S02]  /*04a0*/  UIMAD.WIDE.U32 UR18, UR19, UR4, UR18 ;  /* 0x00000004131272a5 */ /* 0x000fe4000f8e0012 */
[----:B------:R-:W-:-:S05]  /*04b0*/  IMAD.MOV R0, RZ, RZ, -R0 ;  /* 0x000000ffff007224 */ /* 0x000fca00078e0a00 */
[----:B------:R-:W3:Y:S01]  /*04c0*/  R2UR UR14, R0 ;  /* 0x00000000000e73c2 */ /* 0x000ee200000e0000 */
[----:B-1----:R-:W-:-:S04]  /*04d0*/  UIMAD.WIDE.U32 UR18, UR19, UR15, URZ ;  /* 0x0000000f131272a5 */ /* 0x002fc8000f8e003f */
[----:B---3--:R-:W-:-:S04]  /*04e0*/  UIMAD UR14, UR19, UR14, UR15 ;  /* 0x0000000e130e72a4 */ /* 0x008fc8000f8e020f */
        /* <DEDUP_REMOVED lines=9> */
.L_x_135:
[----:B------:R-:W-:Y:S01]  /*0580*/  ULOP3.LUT UR7, UR7, 0xffff, URZ, 0xc0, !UPT ;  /* 0x0000ffff07077892 */ /* 0x000fe2000f8ec03f */
[----:B------:R-:W-:Y:S01]  /*0590*/  PLOP3.LUT P4, PT, PT, PT, PT, 0x80, 0x0 ;  /* 0x000000000000781c */ /* 0x000fe20003f8f070 */
[----:B------:R-:W-:Y:S01]  /*05a0*/  CS2R R20, SRZ ;  /* 0x0000000000147805 */ /* 0x000fe2000001ff00 */
[----:B------:R-:W-:Y:S01]  /*05b0*/  CS2R R18, SRZ ;  /* 0x0000000000127805 */ /* 0x000fe2000001ff00 */
[----:B------:R-:W-:Y:S01]  /*05c0*/  UIMAD UR7, UR7, UR19, URZ ;  /* 0x00000013070772a4 */ /* 0x000fe2000f8e023f */
[----:B------:R-:W-:Y:S01]  /*05d0*/  CS2R R126, SRZ ;  /* 0x00000000007e7805 */ /* 0x000fe2000001ff00 */
        /* <DEDUP_REMOVED lines=76> */
[----:B-1----:R-:W-:Y:S02]  /*0aa0*/  IMAD.U32 R2, RZ, RZ, UR4 ;  /* 0x00000004ff027e24 */ /* 0x002fe4000f8e00ff */
[----:B------:R-:W-:Y:S01]  /*0ab0*/  IMAD.U32 R3, RZ, RZ, UR5 ;  /* 0x00000005ff037e24 */ /* 0x000fe2000f8e00ff */
[----:B------:R-:W1:Y:S01]  /*0ac0*/  S2R R12, SR_CTAID.X ;  /* 0x00000000000c7919 */ /* 0x000e620000002500 */
[----:B------:R-:W-:Y:S01]  /*0ad0*/  SHF.R.S32.HI R23, RZ, 0x1f, R208 ;  /* 0x0000001fff177819 */ /* 0x000fe200000114d0 */
[----:B------:R-:W-:Y:S02]  /*0ae0*/  USHF.R.S32.HI UR14, URZ, 0x1f, UR10 ;  /* 0x0000001f3f0e7899 */ /* 0x000fe4000801140a */
[----:B------:R3:W4:Y:S01]  /*0af0*/  @P0 LDG.E R7, [R2.64] ;  /* 0x0000000c02070981 */ /* 0x000722000c1e1900 */
[----:B------:R-:W-:Y:S01]  /*0b00*/  ULDC.64 UR4, c[0x0][0x1b8] ;  /* 0x00006e0000047ab9 */ /* 0x000fe20000000a00 */
[----:B------:R-:W-:Y:S01]  /*0b10*/  LEA.HI R13, R23, R208, RZ, 0x4 ;  /* 0x000000d0170d7211 */ /* 0x000fe200078f20ff */
[----:B------:R-:W-:Y:S01]  /*0b20*/  UIMAD UR14, UR14, UR4, URZ ;  /* 0x000000040e0e72a4 */ /* 0x000fe2000f8e023f */
[----:B------:R-:W-:Y:S01]  /*0b30*/  BSSY B0, `(.L_x_137) ;  /* 0x0000051000007945 */ /* 0x000fe20003800000 */
[----:B------:R-:W-:-:S02]  /*0b40*/  UIMAD.WIDE.U32 UR16, UR10, UR4, URZ ;  /* 0x000000040a1072a5 */ /* 0x000fc4000f8e003f */
[----:B------:R-:W-:Y:S02]  /*0b50*/  UIMAD UR14, UR10, UR5, UR14 ;  /* 0x000000050a0e72a4 */ /* 0x000fe4000f8e020e */
[----:B------:R-:W-:Y:S02]  /*0b60*/  USHF.R.S32.HI UR15, URZ, 0x1f, UR11 ;  /* 0x0000001f3f0f7899 */ /* 0x000fe4000801140b */
[----:B------:R-:W-:Y:S02]  /*0b70*/  ULDC.64 UR4, c[0x0][0x1c0] ;  /* 0x0000700000047ab9 */ /* 0x000fe40000000a00 */
[----:B------:R-:W-:Y:S02]  /*0b80*/  UIADD3 UR17, UR17, UR14, URZ ;  /* 0x0000000e11117290 */ /* 0x000fe4000fffe03f */
[----:B------:R-:W-:Y:S02]  /*0b90*/  UIMAD UR15, UR15, UR4, URZ ;  /* 0x000000040f0f72a4 */ /* 0x000fe4000f8e023f */
[----:B------:R-:W-:-:S02]  /*0ba0*/  UIMAD.WIDE.U32 UR16, UR11, UR4, UR16 ;  /* 0x000000040b1072a5 */ /* 0x000fc4000f8e0010 */
[----:B------:R-:W-:Y:S02]  /*0bb0*/  UIMAD UR5, UR11, UR5, UR15 ;  /* 0x000000050b0572a4 */ /* 0x000fe4000f8e020f */
[----:B------:R-:W-:Y:S02]  /*0bc0*/  ULDC UR4, c[0x0][0x2c4] ;  /* 0x0000b10000047ab9 */ /* 0x000fe40000000800 */
[----:B------:R-:W-:Y:S01]  /*0bd0*/  UIADD3 UR5, UR17, UR5, URZ ;  /* 0x0000000511057290 */ /* 0x000fe2000fffe03f */
[----:B---3--:R-:W-:Y:S01]  /*0be0*/  LEA.HI R2, R23, R208, RZ, 0x3 ;  /* 0x000000d017027211 */ /* 0x008fe200078f18ff */
[----:B------:R-:W-:Y:S01]  /*0bf0*/  IMAD.MOV.U32 R3, RZ, RZ, c[0x0][0x2c4] ;  /* 0x0000b100ff037624 */ /* 0x000fe200078e00ff */
[----:B------:R-:W-:Y:S02]  /*0c00*/  ULDC UR14, c[0x0][0x168] ;  /* 0x00005a00000e7ab9 */ /* 0x000fe40000000800 */
[----:B------:R-:W-:Y:S01]  /*0c10*/  LOP3.LUT R0, R2, 0xfffffff8, RZ, 0xc0, !PT ;  /* 0xfffffff802007812 */ /* 0x000fe200078ec0ff */
[----:B------:R-:W-:Y:S01]  /*0c20*/  UIMAD UR14, UR4, UR14, URZ ;  /* 0x0000000e040e72a4 */ /* 0x000fe2000f8e023f */
[----:B------:R-:W-:Y:S01]  /*0c30*/  ISETP.NE.AND P1, PT, R3, 0x1, PT ;  /* 0x000000010300780c */ /* 0x000fe20003f25270 */
[----:B------:R-:W-:Y:S01]  /*0c40*/  IMAD.U32 R3, RZ, RZ, UR17 ;  /* 0x00000011ff037e24 */ /* 0x000fe2000f8e00ff */
[----:B------:R-:W-:Y:S01]  /*0c50*/  SHF.R.S32.HI R17, RZ, 0x3, R2 ;  /* 0x00000003ff117819 */ /* 0x000fe20000011402 */
[----:B------:R-:W-:-:S02]  /*0c60*/  IMAD.IADD R34, R208, 0x1, -R0 ;  /* 0x00000001d0227824 */ /* 0x000fc400078e0a00 */
[----:B------:R-:W-:Y:S02]  /*0c70*/  IMAD.U32 R2, RZ, RZ, UR16 ;  /* 0x00000010ff027e24 */ /* 0x000fe4000f8e00ff */
[----:B------:R-:W-:Y:S02]  /*0c80*/  IMAD R158, R34, 0x10, R17 ;  /* 0x00000010229e7824 */ /* 0x000fe400078e0211 */
[----:B------:R-:W-:Y:S02]  /*0c90*/  IMAD.U32 R3, RZ, RZ, UR5 ;  /* 0x00000005ff037e24 */ /* 0x000fe4000f8e00ff */
[----:B-1----:R-:W-:Y:S01]  /*0ca0*/  IMAD R5, R12, 0x80, R158 ;  /* 0x000000800c057824 */ /* 0x002fe200078e029e */
[----:B------:R1:W-:Y:S01]  /*0cb0*/  STL [R1+0x48], R158 ;  /* 0x0000489e01007387 */ /* 0x0003e20000100800 */
[----:B------:R-:W-:Y:S02]  /*0cc0*/  IMAD.SHL.U32 R132, R34, 0x8, RZ ;  /* 0x0000000822847824 */ /* 0x000fe400078e00ff */
[----:B------:R-:W-:-:S03]  /*0cd0*/  @P1 IMAD.HI.U32 R0, R5, c[0x0][0x2c8], RZ ;  /* 0x0000b20005001a27 */ /* 0x000fc600078e00ff */
[----:B------:R-:W-:Y:S01]  /*0ce0*/  IADD3 R22, R132, 0x40, RZ ;  /* 0x0000004084167810 */ /* 0x000fe20007ffe0ff */
[----:B------:R-:W-:Y:S01]  /*0cf0*/  IMAD.MOV.U32 R4, RZ, RZ, R5 ;  /* 0x000000ffff047224 */ /* 0x000fe200078e0005 */
[----:B------:R-:W-:Y:S01]  /*0d00*/  @P1 SHF.R.U32.HI R4, RZ, c[0x0][0x2cc], R0 ;  /* 0x0000b300ff041a19 */ /* 0x000fe20000011600 */
[----:B------:R-:W-:Y:S01]  /*0d10*/  IMAD R12, R12, 0x80, R17 ;  /* 0x000000800c0c7824 */ /* 0x000fe200078e0211 */
[----:B------:R-:W-:Y:S02]  /*0d20*/  ISETP.GE.AND P3, PT, R132, c[0x0][0x198], PT ;  /* 0x0000660084007a0c */ /* 0x000fe40003f66270 */
[--C-:B------:R-:W-:Y:S01]  /*0d30*/  SHF.R.S32.HI R6, RZ, 0x1f, R4.reuse ;  /* 0x0000001fff067819 */ /* 0x100fe20000011404 */
[----:B------:R-:W-:Y:S01]  /*0d40*/  IMAD.MOV R0, RZ, RZ, -R4 ;  /* 0x000000ffff007224 */ /* 0x000fe200078e0a04 */
[----:B------:R-:W-:Y:S01]  /*0d50*/  ISETP.GE.AND P4, PT, R12, UR14, PT ;  /* 0x0000000e0c007c0c */ /* 0x000fe2000bf86270 */
[----:B------:R-:W-:-:S04]  /*0d60*/  IMAD.WIDE.U32 R2, R4, c[0x0][0x1b0], R2 ;  /* 0x00006c0004027a25 */ /* 0x000fc800078e0002 */
[----:B------:R-:W-:Y:S02]  /*0d70*/  IMAD R5, R0, c[0x0][0x2c4], R5 ;  /* 0x0000b10000057a24 */ /* 0x000fe400078e0205 */
[----:B------:R-:W-:-:S03]  /*0d80*/  IMAD R6, R6, c[0x0][0x1b0], RZ ;  /* 0x00006c0006067a24 */ /* 0x000fc600078e02ff */
[----:B------:R-:W-:Y:S01]  /*0d90*/  SHF.R.S32.HI R0, RZ, 0x1f, R5 ;  /* 0x0000001fff007819 */ /* 0x000fe20000011405 */
[----:B------:R-:W-:-:S04]  /*0da0*/  IMAD R4, R4, c[0x0][0x1b4], R6 ;  /* 0x00006d0004047a24 */ /* 0x000fc800078e0206 */
[----:B------:R-:W-:Y:S02]  /*0db0*/  IMAD.IADD R3, R3, 0x1, R4 ;  /* 0x0000000103037824 */ /* 0x000fe400078e0204 */
[----:B------:R-:W-:Y:S02]  /*0dc0*/  IMAD R0, R0, c[0x0][0x1a8], RZ ;  /* 0x00006a0000007a24 */ /* 0x000fe400078e02ff */
[----:B------:R-:W-:-:S04]  /*0dd0*/  IMAD.WIDE.U32 R2, R5, c[0x0][0x1a8], R2 ;  /* 0x00006a0005027a25 */ /* 0x000fc800078e0002 */
[----:B------:R-:W-:Y:S01]  /*0de0*/  IMAD R0, R5, c[0x0][0x1ac], R0 ;  /* 0x00006b0005007a24 */ /* 0x000fe200078e0200 */
[----:B------:R-:W-:Y:S01]  /*0df0*/  LEA R11, P1, R2, c[0x0][0x160], 0x1 ;  /* 0x00005800020b7a11 */ /* 0x000fe200078208ff */
[----:B------:R-:W-:Y:S02]  /*0e00*/  IMAD.SHL.U32 R4, R17, 0x40, RZ ;  /* 0x0000004011047824 */ /* 0x000fe400078e00ff */
[----:B------:R-:W-:Y:S01]  /*0e10*/  IMAD.IADD R0, R3, 0x1, R0 ;  /* 0x0000000103007824 */ /* 0x000fe200078e0200 */
[----:B------:R-:W-:-:S04]  /*0e20*/  LOP3.LUT R3, R13, 0xfffffff0, RZ, 0xc0, !PT ;  /* 0xfffffff00d037812 */ /* 0x000fc800078ec0ff */
[----:B------:R-:W-:Y:S01]  /*0e30*/  LEA.HI.X R10, R2, c[0x0][0x164], R0, 0x1, P1 ;  /* 0x00005900020a7a11 */ /* 0x000fe200008f0c00 */
[----:B------:R-:W-:Y:S01]  /*0e40*/  IMAD.IADD R0, R208, 0x1, -R3 ;  /* 0x00000001d0007824 */ /* 0x000fe200078e0a03 */
[----:B------:R-:W-:Y:S02]  /*0e50*/  LOP3.LUT R2, R4, 0x1c0, RZ, 0xc0, !PT ;  /* 0x000001c004027812 */ /* 0x000fe400078ec0ff */
[----:B------:R1:W3:Y:S02]  /*0e60*/  SHFL.IDX PT, R4, R11, RZ, 0x181f ;  /* 0x00181fff0b047589 */ /* 0x0002e400000e0000 */
[----:B------:R-:W-:Y:S02]  /*0e70*/  SHF.R.S32.HI R6, RZ, 0x1f, R0 ;  /* 0x0000001fff067819 */ /* 0x000fe40000011400 */
[----:B------:R-:W-:Y:S01]  /*0e80*/  SHF.R.U32.HI R3, RZ, 0x3, R2 ;  /* 0x00000003ff037819 */ /* 0x000fe20000011602 */
[----:B------:R1:W2:Y:S01]  /*0e90*/  SHFL.IDX PT, R5, R10, RZ, 0x181f ;  /* 0x00181fff0a057589 */ /* 0x0002a200000e0000 */
[----:B------:R-:W-:-:S02]  /*0ea0*/  LOP3.LUT R2, R2, 0x38, R132, 0xf8, !PT ;  /* 0x0000003802027812 */ /* 0x000fc400078ef884 */
[----:B------:R-:W-:Y:S02]  /*0eb0*/  LEA.HI R19, R6, R0, RZ, 0x3 ;  /* 0x0000000006137211 */ /* 0x000fe400078f18ff */
[----:B------:R-:W-:Y:S02]  /*0ec0*/  LOP3.LUT R3, R2, R3, RZ, 0x3c, !PT ;  /* 0x0000000302037212 */ /* 0x000fe400078e3cff */
[----:B------:R-:W-:Y:S02]  /*0ed0*/  LOP3.LUT R2, R19, 0xfffffff8, RZ, 0xc0, !PT ;  /* 0xfffffff813027812 */ /* 0x000fe400078ec0ff */
[----:B------:R-:W-:-:S03]  /*0ee0*/  LEA.HI R6, R23, R208, RZ, 0x6 ;  /* 0x000000d017067211 */ /* 0x000fc600078f30ff */
[----:B------:R-:W-:Y:S02]  /*0ef0*/  IMAD.IADD R18, R0, 0x1, -R2 ;  /* 0x0000000100127824 */ /* 0x000fe400078e0a02 */
[----:B------:R-:W-:Y:S02]  /*0f00*/  IMAD.SHL.U32 R0, R6, 0x8, RZ ;  /* 0x0000000806007824 */ /* 0x000fe400078e00ff */
[----:B------:R-:W-:Y:S02]  /*0f10*/  IMAD.MOV.U32 R2, RZ, RZ, 0x10 ;  /* 0x00000010ff027424 */ /* 0x000fe400078e00ff */
[----:B------:R-:W-:Y:S01]  /*0f20*/  IMAD.MOV.U32 R6, RZ, RZ, 0x20 ;  /* 0x00000020ff067424 */ /* 0x000fe200078e00ff */
[----:B------:R-:W-:Y:S01]  /*0f30*/  LOP3.LUT R9, R3, 0xfffffe00, R0, 0xf8, !PT ;  /* 0xfffffe0003097812 */ /* 0x000fe200078ef800 */
[----:B----4-:R1:W4:Y:S01]  /*0f40*/  @P0 R2UR UR15, R7 ;  /* 0x00000000070f03c2 */ /* 0x01032200000e0000 */
[----:B------:R-:W-:Y:S01]  /*0f50*/  ISETP.GE.AND P0, PT, R22, c[0x0][0x198], PT ;  /* 0x0000660016007a0c */ /* 0x000fe20003f06270 */
[----:B----4-:R-:W-:-:S03]  /*0f60*/  @!UP0 UMOV UR15, UR11 ;  /* 0x0000000b000f8c82 */ /* 0x010fc60008000000 */
[----:B------:R-:W-:-:S05]  /*0f70*/  R2P PR, R18, 0x6 ;  /* 0x0000000612007804 */ /* 0x000fca0000000000 */
[----:B------:R-:W-:Y:S02]  /*0f80*/  SEL R3, R2, 0xfffffff0, !P1 ;  /* 0xfffffff002037807 */ /* 0x000fe40004800000 */
[----:B------:R-:W-:Y:S01]  /*0f90*/  SEL R0, R6, 0xffffffe0, !P2 ;  /* 0xffffffe006007807 */ /* 0x000fe20005000000 */
[----:B------:R-:W-:Y:S05]  /*0fa0*/  @P4 BRA `(.L_x_138) ;  /* 0x0000009000004947 */ /* 0x000fea0003800000 */
[----:B--23--:R-:W-:Y:S01]  /*0fb0*/  SHF.R.S32.HI R2, RZ, 0x1f, R22 ;  /* 0x0000001fff027819 */ /* 0x00cfe20000011416 */
[----:B-1----:R-:W-:-:S03]  /*0fc0*/  IMAD.WIDE R6, R132, 0x2, R4 ;  /* 0x0000000284067825 */ /* 0x002fc600078e0204 */
[----:B------:R-:W-:-:S04]  /*0fd0*/  LEA.HI R2, R2, R22, RZ, 0x3 ;  /* 0x0000001602027211 */ /* 0x000fc800078f18ff */
[----:B------:R-:W-:Y:S02]  /*0fe0*/  LOP3.LUT R8, R2, 0xfffffff8, RZ, 0xc0, !PT ;  /* 0xfffffff802087812 */ /* 0x000fe400078ec0ff */
[----:B------:R-:W-:-:S03]  /*0ff0*/  SHF.L.U32 R2, R9, 0x1, RZ ;  /* 0x0000000109027819 */ /* 0x000fc600000006ff */
[----:B------:R-:W-:Y:S02]  /*1000*/  IMAD.WIDE R4, R8, 0x2, R4 ;  /* 0x0000000208047825 */ /* 0x000fe400078e0204 */
[----:B------:R-:W-:Y:S01]  /*1010*/  @!PT LDS RZ, [RZ] ;  /* 0x00000000fffff984 */ /* 0x000fe20000000800 */
[----:B------:R1:W-:Y:S04]  /*1020*/  LDGSTS.E.BYPASS.LTC128B.128 [R2+0x8100], [R6.64], !P3 ;  /* 0x0810000006027fae */ /* 0x0003e8000d901d4c */
[----:B------:R1:W-:Y:S02]  /*1030*/  LDGSTS.E.BYPASS.LTC128B.128 [R2+0xc100], [R4.64], !P0 ;  /* 0x0c10000004027fae */ /* 0x0003e4000c101d4c */
.L_x_138:
[----:B--23--:R-:W-:Y:S05]  /*1040*/  BSYNC B0 ;  /* 0x0000000000007941 */ /* 0x00cfea0003800000 */
.L_x_137:
[----:B-1----:R-:W-:Y:S01]  /*1050*/  IADD3 R2, R12, 0x10, RZ ;  /* 0x000000100c027810 */ /* 0x002fe20007ffe0ff */
[----:B------:R1:W2:Y:S01]  /*1060*/  SHFL.IDX PT, R5, R10, 0x1, 0x181f ;  /* 0x00381f000a057f89 */ /* 0x0002a200000e0000 */
[----:B------:R-:W-:Y:S02]  /*1070*/  BSSY B0, `(.L_x_139) ;  /* 0x000000d000007945 */ /* 0x000fe40003800000 */
[----:B------:R-:W-:Y:S01]  /*1080*/  ISETP.GE.AND P1, PT, R2, UR14, PT ;  /* 0x0000000e02007c0c */ /* 0x000fe2000bf26270 */
[----:B------:R1:W3:-:S12]  /*1090*/  SHFL.IDX PT, R4, R11, 0x1, 0x181f ;  /* 0x00381f000b047f89 */ /* 0x0002d800000e0000 */
[----:B------:R-:W-:Y:S05]  /*10a0*/  @P1 BRA `(.L_x_140) ;  /* 0x0000009000001947 */ /* 0x000fea0003800000 */
[----:B------:R-:W-:Y:S01]  /*10b0*/  SHF.R.S32.HI R2, RZ, 0x1f, R22 ;  /* 0x0000001fff027819 */ /* 0x000fe20000011416 */
[----:B--23--:R-:W-:-:S03]  /*10c0*/  IMAD.WIDE R6, R132, 0x2, R4 ;  /* 0x0000000284067825 */ /* 0x00cfc600078e0204 */
[----:B------:R-:W-:-:S04]  /*10d0*/  LEA.HI R2, R2, R22, RZ, 0x3 ;  /* 0x0000001602027211 */ /* 0x000fc800078f18ff */
[----:B------:R-:W-:Y:S02]  /*10e0*/  LOP3.LUT R8, R2, 0xfffffff8, RZ, 0xc0, !PT ;  /* 0xfffffff802087812 */ /* 0x000fe400078ec0ff */
[----:B------:R-:W-:-:S03]  /*10f0*/  SHF.L.U32 R2, R9, 0x1, RZ ;  /* 0x0000000109027819 */ /* 0x000fc600000006ff */
[----:B------:R-:W-:Y:S02]  /*1100*/  IMAD.WIDE R4, R8, 0x2, R4 ;  /* 0x0000000208047825 */ /* 0x000fe400078e0204 */
[----:B------:R-:W-:Y:S01]  /*1110*/  @!PT LDS RZ, [RZ] ;  /* 0x00000000fffff984 */ /* 0x000fe20000000800 */
[----:B------:R2:W-:Y:S04]  /*1120*/  LDGSTS.E.BYPASS.LTC128B.128 [R2+0x8900], [R6.64], !P3 ;  /* 0x0890000006027fae */ /* 0x0005e8000d901d4c */
[----:B------:R2:W-:Y:S02]  /*1130*/  LDGSTS.E.BYPASS.LTC128B.128 [R2+0xc900], [R4.64], !P0 ;  /* 0x0c90000004027fae */ /* 0x0005e4000c101d4c */
.L_x_140:
[----:B------:R-:W-:Y:S05]  /*1140*/  BSYNC B0 ;  /* 0x0000000000007941 */ /* 0x000fea0003800000 */
.L_x_139:
[----:B--2---:R-:W-:Y:S01]  /*1150*/  IADD3 R2, R12, 0x20, RZ ;  /* 0x000000200c027810 */ /* 0x004fe20007ffe0ff */
[----:B------:R2:W4:Y:S01]  /*1160*/  SHFL.IDX PT, R5, R10, 0x2, 0x181f ;  /* 0x00581f000a057f89 */ /* 0x00052200000e0000 */
[----:B------:R-:W-:Y:S02]  /*1170*/  BSSY B0, `(.L_x_141) ;  /* 0x000000d000007945 */ /* 0x000fe40003800000 */
[----:B------:R-:W-:Y:S01]  /*1180*/  ISETP.GE.AND P1, PT, R2, UR14, PT ;  /* 0x0000000e02007c0c */ /* 0x000fe2000bf26270 */
[----:B---3--:R2:W3:-:S12]  /*1190*/  SHFL.IDX PT, R4, R11, 0x2, 0x181f ;  /* 0x00581f000b047f89 */ /* 0x0084d800000e0000 */
[----:B------:R-:W-:Y:S05]  /*11a0*/  @P1 BRA `(.L_x_142) ;  /* 0x0000009000001947 */ /* 0x000fea0003800000 */
[----:B------:R-:W-:Y:S01]  /*11b0*/  SHF.R.S32.HI R2, RZ, 0x1f, R22 ;  /* 0x0000001fff027819 */ /* 0x000fe20000011416 */
[----:B---34-:R-:W-:-:S03]  /*11c0*/  IMAD.WIDE R6, R132, 0x2, R4 ;  /* 0x0000000284067825 */ /* 0x018fc600078e0204 */
[----:B------:R-:W-:-:S04]  /*11d0*/  LEA.HI R2, R2, R22, RZ, 0x3 ;  /* 0x0000001602027211 */ /* 0x000fc800078f18ff */
[----:B------:R-:W-:Y:S02]  /*11e0*/  LOP3.LUT R8, R2, 0xfffffff8, RZ, 0xc0, !PT ;  /* 0xfffffff802087812 */ /* 0x000fe400078ec0ff */
[----:B------:R-:W-:-:S03]  /*11f0*/  SHF.L.U32 R2, R9, 0x1, RZ ;  /* 0x0000000109027819 */ /* 0x000fc600000006ff */
[----:B------:R-:W-:Y:S02]  /*1200*/  IMAD.WIDE R4, R8, 0x2, R4 ;  /* 0x0000000208047825 */ /* 0x000fe400078e0204 */
[----:B------:R-:W-:Y:S01]  /*1210*/  @!PT LDS RZ, [RZ] ;  /* 0x00000000fffff984 */ /* 0x000fe20000000800 */
[----:B------:R3:W-:Y:S04]  /*1220*/  LDGSTS.E.BYPASS.LTC128B.128 [R2+0x9100], [R6.64], !P3 ;  /* 0x0910000006027fae */ /* 0x0007e8000d901d4c */
[----:B------:R3:W-:Y:S02]  /*1230*/  LDGSTS.E.BYPASS.LTC128B.128 [R2+0xd100], [R4.64], !P0 ;  /* 0x0d10000004027fae */ /* 0x0007e4000c101d4c */
.L_x_142:
[----:B------:R-:W-:Y:S05]  /*1240*/  BSYNC B0 ;  /* 0x0000000000007941 */ /* 0x000fea0003800000 */
.L_x_141:
[----:B---3--:R-:W-:Y:S01]  /*1250*/  IADD3 R2, R12, 0x30, RZ ;  /* 0x000000300c027810 */ /* 0x008fe20007ffe0ff */
[----:B----4-:R3:W4:Y:S01]  /*1260*/  SHFL.IDX PT, R5, R10, 0x3, 0x181f ;  /* 0x00781f000a057f89 */ /* 0x01072200000e0000 */
[----:B------:R-:W-:Y:S02]  /*1270*/  BSSY B0, `(.L_x_143) ;  /* 0x000000d000007945 */ /* 0x000fe40003800000 */
[----:B------:R-:W-:Y:S01]  /*1280*/  ISETP.GE.AND P1, PT, R2, UR14, PT ;  /* 0x0000000e02007c0c */ /* 0x000fe2000bf26270 */
[----:B------:R3:W1:-:S12]  /*1290*/  SHFL.IDX PT, R4, R11, 0x3, 0x181f ;  /* 0x00781f000b047f89 */ /* 0x00065800000e0000 */
[----:B------:R-:W-:Y:S05]  /*12a0*/  @P1 BRA `(.L_x_144) ;  /* 0x0000009000001947 */ /* 0x000fea0003800000 */
[----:B------:R-:W-:Y:S01]  /*12b0*/  SHF.R.S32.HI R2, RZ, 0x1f, R22 ;  /* 0x0000001fff027819 */ /* 0x000fe20000011416 */
[----:B-1--4-:R-:W-:-:S03]  /*12c0*/  IMAD.WIDE R6, R132, 0x2, R4 ;  /* 0x0000000284067825 */ /* 0x012fc600078e0204 */
[----:B------:R-:W-:-:S04]  /*12d0*/  LEA.HI R2, R2, R22, RZ, 0x3 ;  /* 0x0000001602027211 */ /* 0x000fc800078f18ff */
[----:B------:R-:W-:Y:S02]  /*12e0*/  LOP3.LUT R8, R2, 0xfffffff8, RZ, 0xc0, !PT ;  /* 0xfffffff802087812 */ /* 0x000fe400078ec0ff */
[----:B------:R-:W-:-:S03]  /*12f0*/  SHF.L.U32 R2, R9, 0x1, RZ ;  /* 0x0000000109027819 */ /* 0x000fc600000006ff */
[----:B------:R-:W-:Y:S02]  /*1300*/  IMAD.WIDE R4, R8, 0x2, R4 ;  /* 0x0000000208047825 */ /* 0x000fe400078e0204 */
[----:B------:R-:W-:Y:S01]  /*1310*/  @!PT LDS RZ, [RZ] ;  /* 0x00000000fffff984 */ /* 0x000fe20000000800 */
[----:B------:R1:W-:Y:S04]  /*1320*/  LDGSTS.E.BYPASS.LTC128B.128 [R2+0x9900], [R6.64], !P3 ;  /* 0x0990000006027fae */ /* 0x0003e8000d901d4c */
[----:B------:R1:W-:Y:S02]  /*1330*/  LDGSTS.E.BYPASS.LTC128B.128 [R2+0xd900], [R4.64], !P0 ;  /* 0x0d90000004027fae */ /* 0x0003e4000c101d4c */
.L_x_144:
[----:B------:R-:W-:Y:S05]  /*1340*/  BSYNC B0 ;  /* 0x0000000000007941 */ /* 0x000fea0003800000 */
.L_x_143:
[----:B-1----:R-:W-:Y:S01]  /*1350*/  IADD3 R2, R12, 0x40, RZ ;  /* 0x000000400c027810 */ /* 0x002fe20007ffe0ff */
[----:B----4-:R1:W4:Y:S01]  /*1360*/  SHFL.IDX PT, R5, R10, 0x4, 0x181f ;  /* 0x00981f000a057f89 */ /* 0x01032200000e0000 */
[----:B------:R-:W-:Y:S02]  /*1370*/  BSSY B0, `(.L_x_145) ;  /* 0x000000d000007945 */ /* 0x000fe40003800000 */
[----:B------:R-:W-:Y:S01]  /*1380*/  ISETP.GE.AND P1, PT, R2, UR14, PT ;  /* 0x0000000e02007c0c */ /* 0x000fe2000bf26270 */
[----:B------:R1:W2:-:S12]  /*1390*/  SHFL.IDX PT, R4, R11, 0x4, 0x181f ;  /* 0x00981f000b047f89 */ /* 0x00029800000e0000 */
[----:B------:R-:W-:Y:S05]  /*13a0*/  @P1 BRA `(.L_x_146) ;  /* 0x0000009000001947 */ /* 0x000fea0003800000 */
[----:B------:R-:W-:Y:S01]  /*13b0*/  SHF.R.S32.HI R2, RZ, 0x1f, R22 ;  /* 0x0000001fff027819 */ /* 0x000fe20000011416 */
[----:B--2-4-:R-:W-:-:S03]  /*13c0*/  IMAD.WIDE R6, R132, 0x2, R4 ;  /* 0x0000000284067825 */ /* 0x014fc600078e0204 */
[----:B------:R-:W-:-:S04]  /*13d0*/  LEA.HI R2, R2, R22, RZ, 0x3 ;  /* 0x0000001602027211 */ /* 0x000fc800078f18ff */
[----:B------:R-:W-:Y:S02]  /*13e0*/  LOP3.LUT R8, R2, 0xfffffff8, RZ, 0xc0, !PT ;  /* 0xfffffff802087812 */ /* 0x000fe400078ec0ff */
[----:B------:R-:W-:-:S03]  /*13f0*/  SHF.L.U32 R2, R9, 0x1, RZ ;  /* 0x0000000109027819 */ /* 0x000fc600000006ff */
[----:B------:R-:W-:Y:S02]  /*1400*/  IMAD.WIDE R4, R8, 0x2, R4 ;  /* 0x0000000208047825 */ /* 0x000fe400078e0204 */
[----:B------:R-:W-:Y:S01]  /*1410*/  @!PT LDS RZ, [RZ] ;  /* 0x00000000fffff984 */ /* 0x000fe20000000800 */
[----:B------:R2:W-:Y:S04]  /*1420*/  LDGSTS.E.BYPASS.LTC128B.128 [R2+0xa100], [R6.64], !P3 ;  /* 0x0a10000006027fae */ /* 0x0005e8000d901d4c */
[----:B------:R2:W-:Y:S02]  /*1430*/  LDGSTS.E.BYPASS.LTC128B.128 [R2+0xe100], [R4.64], !P0 ;  /* 0x0e10000004027fae */ /* 0x0005e4000c101d4c */
.L_x_146:
[----:B------:R-:W-:Y:S05]  /*1440*/  BSYNC B0 ;  /* 0x0000000000007941 */ /* 0x000fea0003800000 */
.L_x_145:
[----:B--2---:R-:W-:Y:S01]  /*1450*/  IADD3 R2, R12, 0x50, RZ ;  /* 0x000000500c027810 */ /* 0x004fe20007ffe0ff */
        /* <DEDUP_REMOVED lines=14> */
.L_x_148:
[----:B------:R-:W-:Y:S05]  /*1540*/  BSYNC B0 ;  /* 0x0000000000007941 */ /* 0x000fea0003800000 */
.L_x_147:
        /* <DEDUP_REMOVED lines=15> */
.L_x_150:
[----:B------:R-:W-:Y:S05]  /*1640*/  BSYNC B0 ;  /* 0x0000000000007941 */ /* 0x000fea0003800000 */
.L_x_149:
[----:B------:R-:W-:Y:S01]  /*1650*/  UIADD3 UR11, UR6, -0x1, URZ ;  /* 0xffffffff060b7890 */ /* 0x000fe2000fffe03f */
[----:B--2-4-:R-:W-:Y:S01]  /*1660*/  MOV R5, c[0x0][0x2b8] ;  /* 0x0000ae0000057a02 */ /* 0x014fe20000000f00 */
[----:B------:R-:W-:Y:S01]  /*1670*/  SHFL.IDX PT, R4, R11, 0x7, 0x181f ;  /* 0x00f81f000b047f89 */ /* 0x000fe200000e0000 */
[----:B------:R-:W-:Y:S01]  /*1680*/  IADD3 R6, R12, 0x70, RZ ;  /* 0x000000700c067810 */ /* 0x000fe20007ffe0ff */
[----:B------:R-:W-:Y:S01]  /*1690*/  USHF.R.S32.HI UR18, URZ, 0x1f, UR15 ;  /* 0x0000001f3f127899 */ /* 0x000fe2000801140f */
[----:B------:R-:W-:Y:S01]  /*16a0*/  ISETP.NE.AND P1, PT, R5, 0x1, PT ;  /* 0x000000010500780c */ /* 0x000fe20003f25270 */
[----:B------:R-:W-:Y:S01]  /*16b0*/  IMAD.U32 R2, RZ, RZ, UR11 ;  /* 0x0000000bff027e24 */ /* 0x000fe2000f8e00ff */
[----:B------:R-:W2:Y:S01]  /*16c0*/  SHFL.IDX PT, R5, R10, 0x7, 0x181f ;  /* 0x00f81f000a057f89 */ /* 0x000ea200000e0000 */
[----:B------:R-:W-:Y:S01]  /*16d0*/  ISETP.GE.AND P4, PT, R6, UR14, PT ;  /* 0x0000000e06007c0c */ /* 0x000fe2000bf86270 */
[----:B------:R-:W-:Y:S01]  /*16e0*/  ULDC.64 UR4, c[0x0][0x2b0] ;  /* 0x0000ac0000047ab9 */ /* 0x000fe20000000a00 */
[----:B------:R-:W-:Y:S01]  /*16f0*/  SHF.R.S32.HI R7, RZ, 0x1f, R22 ;  /* 0x0000001fff077819 */ /* 0x000fe20000011416 */
[----:B------:R-:W-:Y:S01]  /*1700*/  UIMAD UR18, UR18, UR4, URZ ;  /* 0x00000004121272a4 */ /* 0x000fe2000f8e023f */
[----:B------:R-:W-:Y:S01]  /*1710*/  LEA R2, R2, R158, 0x6 ;  /* 0x0000009e02027211 */ /* 0x000fe200078e30ff */
[----:B------:R-:W-:Y:S01]  /*1720*/  UIMAD.WIDE.U32 UR16, UR15, UR4, URZ ;  /* 0x000000040f1072a5 */ /* 0x000fe2000f8e003f */
[----:B------:R-:W-:Y:S01]  /*1730*/  SHF.L.U32 R156, R9, 0x1, RZ ;  /* 0x00000001099c7819 */ /* 0x000fe200000006ff */
[----:B------:R-:W-:Y:S01]  /*1740*/  UIMAD UR15, UR15, UR5, UR18 ;  /* 0x000000050f0f72a4 */ /* 0x000fe2000f8e0212 */
[C---:B------:R-:W-:Y:S01]  /*1750*/  IADD3 R8, R2.reuse, UR8, RZ ;  /* 0x0000000802087c10 */ /* 0x040fe2000fffe0ff */
[----:B------:R-:W-:Y:S01]  /*1760*/  IMAD.MOV.U32 R24, RZ, RZ, RZ ;  /* 0x000000ffff187224 */ /* 0x000fe200078e00ff */
[----:B------:R-:W-:Y:S01]  /*1770*/  ISETP.GE.AND P5, PT, R2, UR9, PT ;  /* 0x0000000902007c0c */ /* 0x000fe2000bfa6270 */
[----:B------:R-:W-:Y:S01]  /*1780*/  UIADD3 UR15, UR17, UR15, URZ ;  /* 0x0000000f110f7290 */ /* 0x000fe2000fffe03f */
[----:B------:R-:W-:Y:S01]  /*1790*/  SHF.R.S32.HI R16, RZ, 0x4, R13 ;  /* 0x00000004ff107819 */ /* 0x000fe2000001140d */
[----:B------:R-:W-:Y:S01]  /*17a0*/  @P1 IMAD.HI.U32 R6, R8, c[0x0][0x2bc], RZ ;  /* 0x0000af0008061a27 */ /* 0x000fe200078e00ff */
[----:B------:R-:W-:Y:S01]  /*17b0*/  ISETP.GT.OR P5, PT, R158, 0x3f, P5 ;  /* 0x0000003f9e00780c */ /* 0x000fe20002fa4670 */
[----:B------:R-:W-:Y:S01]  /*17c0*/  USHF.R.S32.HI UR14, URZ, 0x1f, UR10 ;  /* 0x0000001f3f0e7899 */ /* 0x000fe2000801140a */
[----:B------:R-:W-:Y:S01]  /*17d0*/  LEA.HI R155, R23, R208, RZ, 0x5 ;  /* 0x000000d0179b7211 */ /* 0x000fe200078f28ff */
[----:B------:R-:W-:Y:S01]  /*17e0*/  IMAD.MOV.U32 R2, RZ, RZ, R8 ;  /* 0x000000ffff027224 */ /* 0x000fe200078e0008 */
[----:B------:R-:W-:Y:S01]  /*17f0*/  @P1 SHF.R.U32.HI R2, RZ, c[0x0][0x2c0], R6 ;  /* 0x0000b000ff021a19 */ /* 0x000fe20000011606 */
[----:B------:R-:W-:Y:S01]  /*1800*/  ULDC.64 UR4, c[0x0][0x1e8] ;  /* 0x00007a0000047ab9 */ /* 0x000fe20000000a00 */
[----:B------:R-:W-:Y:S01]  /*1810*/  LEA.HI R6, R7, R22, RZ, 0x3 ;  /* 0x0000001607067211 */ /* 0x000fe200078f18ff */
[----:B------:R-:W-:Y:S01]  /*1820*/  STL [R1+0x4], R156 ;  /* 0x0000049c01007387 */ /* 0x000fe20000100800 */
[----:B-123--:R-:W-:-:S02]  /*1830*/  @!P4 IMAD.WIDE R10, R132, 0x2, R4 ;  /* 0x00000002840ac825 */ /* 0x00efc400078e0204 */
[----:B------:R-:W-:-:S03]  /*1840*/  LOP3.LUT R134, R6, 0xfffffff8, RZ, 0xc0, !PT ;  /* 0xfffffff806867812 */ /* 0x000fc600078ec0ff */
[----:B------:R-:W-:Y:S01]  /*1850*/  @!P5 IADD3 R7, P2, R2, UR16, RZ ;  /* 0x000000100207dc10 */ /* 0x000fe2000ff5e0ff */
[----:B------:R-:W-:Y:S01]  /*1860*/  @!PT LDS RZ, [RZ] ;  /* 0x00000000fffff984 */ /* 0x000fe20000000800 */
[----:B------:R1:W-:Y:S01]  /*1870*/  @!P4 LDGSTS.E.BYPASS.LTC128B.128 [R156+0xb900], [R10.64], !P3 ;  /* 0x0b9000000a9ccfae */ /* 0x0003e2000d901d4c */
[----:B------:R-:W-:Y:S02]  /*1880*/  @!P4 IMAD.WIDE R4, R134, 0x2, R4 ;  /* 0x000000028604c825 */ /* 0x000fe400078e0204 */
[C---:B------:R-:W-:Y:S02]  /*1890*/  @!P5 LEA.HI.X.SX32 R9, R2.reuse, UR15, 0x1, P2 ;  /* 0x0000000f0209dc11 */ /* 0x040fe400090f0eff */
[C---:B------:R-:W-:Y:S01]  /*18a0*/  @!P5 LEA R6, P2, R7.reuse, c[0x0][0x2a0], 0x2 ;  /* 0x0000a8000706da11 */ /* 0x040fe200078410ff */
[----:B------:R2:W-:Y:S03]  /*18b0*/  @!P4 LDGSTS.E.BYPASS.LTC128B.128 [R156+0xf900], [R4.64], !P0 ;  /* 0x0f900000049ccfae */ /* 0x0005e6000c101d4c */
[----:B------:R-:W-:Y:S01]  /*18c0*/  @!P5 LEA.HI.X R7, R7, c[0x0][0x2a4], R9, 0x2, P2 ;  /* 0x0000a9000707da11 */ /* 0x000fe200010f1409 */
[----:B------:R-:W0:Y:S04]  /*18d0*/  LDGDEPBAR ;  /* 0x00000000000079af */ /* 0x000e280000000000 */
[----:B------:R-:W-:Y:S06]  /*18e0*/  BAR.SYNC.DEFER_BLOCKING 0x0 ;  /* 0x0000000000007b1d */ /* 0x000fec0000010000 */
[----:B------:R-:W3:Y:S01]  /*18f0*/  @!P5 LDG.E R24, [R6.64] ;  /* 0x0000000c0618d981 */ /* 0x000ee2000c1e1900 */
[----:B------:R-:W-:Y:S01]  /*1900*/  IADD3 R2, -R2, RZ, RZ ;  /* 0x000000ff02027210 */ /* 0x000fe20007ffe1ff */
[----:B------:R-:W-:Y:S01]  /*1910*/  UIMAD UR18, UR14, UR4, URZ ;  /* 0x000000040e1272a4 */ /* 0x000fe2000f8e023f */
[----:B------:R-:W-:Y:S01]  /*1920*/  ISETP.GE.AND P4, PT, R132, c[0x0][0x1d4], PT ;  /* 0x0000750084007a0c */ /* 0x000fe20003f86270 */
[----:B------:R-:W-:Y:S01]  /*1930*/  UIMAD.WIDE.U32 UR20, UR10, UR4, URZ ;  /* 0x000000040a1472a5 */ /* 0x000fe2000f8e003f */
[----:B------:R-:W-:Y:S01]  /*1940*/  ISETP.GE.AND P3, PT, R22, c[0x0][0x1d4], PT ;  /* 0x0000750016007a0c */ /* 0x000fe20003f66270 */
[----:B------:R-:W-:Y:S01]  /*1950*/  IMAD R25, R2, c[0x0][0x2b8], R8 ;  /* 0x0000ae0002197a24 */ /* 0x000fe200078e0208 */
[----:B------:R-:W-:Y:S01]  /*1960*/  UIMAD UR18, UR10, UR5, UR18 ;  /* 0x000000050a1272a4 */ /* 0x000fe2000f8e0212 */
[----:B------:R-:W-:Y:S01]  /*1970*/  SHF.R.S32.HI R157, RZ, 0x1f, R132 ;  /* 0x0000001fff9d7819 */ /* 0x000fe20000011484 */
[----:B------:R-:W-:Y:S01]  /*1980*/  UIMAD UR9, UR11, -0x40, UR9 ;  /* 0xffffffc00b0978a4 */ /* 0x000fe2000f8e0209 */
[----:B--2---:R-:W-:Y:S01]  /*1990*/  IMAD.WIDE.U32 R4, R25, c[0x0][0x1e0], RZ ;  /* 0x0000780019047a25 */ /* 0x004fe200078e00ff */
[----:B------:R-:W-:Y:S01]  /*19a0*/  SHF.R.S32.HI R20, RZ, 0x1f, R25 ;  /* 0x0000001fff147819 */ /* 0x000fe20000011419 */
[----:B------:R-:W-:Y:S01]  /*19b0*/  UIADD3 UR18, UR21, UR18, URZ ;  /* 0x0000001215127290 */ /* 0x000fe2000fffe03f */
[----:B------:R-:W-:Y:S01]  /*19c0*/  STL [R1+0x34], R25 ;  /* 0x0000341901007387 */ /* 0x000fe20000100800 */
[----:B------:R-:W-:Y:S01]  /*19d0*/  ULDC.64 UR4, c[0x0][0x210] ;  /* 0x0000840000047ab9 */ /* 0x000fe20000000a00 */
[----:B------:R-:W-:Y:S01]  /*19e0*/  IADD3 R33, -R17, UR9, RZ ;  /* 0x0000000911217c10 */ /* 0x000fe2000fffe1ff */
[----:B------:R-:W-:Y:S01]  /*19f0*/  IMAD R2, R20, c[0x0][0x1e0], RZ ;  /* 0x0000780014027a24 */ /* 0x000fe200078e02ff */
[----:B------:R-:W-:-:S02]  /*1a00*/  UIMAD UR14, UR14, UR4, URZ ;  /* 0x000000040e0e72a4 */ /* 0x000fc4000f8e023f */
[----:B------:R-:W-:Y:S01]  /*1a10*/  ISETP.GE.AND P6, PT, R33, 0x1, PT ;  /* 0x000000012100780c */ /* 0x000fe20003fc6270 */
[----:B------:R-:W-:Y:S01]  /*1a20*/  IMAD R2, R25, c[0x0][0x1e4], R2 ;  /* 0x0000790019027a24 */ /* 0x000fe200078e0202 */
[C---:B------:R-:W-:Y:S01]  /*1a30*/  ISETP.GE.AND P5, PT, R33.reuse, 0x11, PT ;  /* 0x000000112100780c */ /* 0x040fe20003fa6270 */
[----:B------:R-:W-:Y:S01]  /*1a40*/  UIMAD.WIDE.U32 UR22, UR10, UR4, URZ ;  /* 0x000000040a1672a5 */ /* 0x000fe2000f8e003f */
[----:B------:R-:W-:Y:S01]  /*1a50*/  ISETP.GE.AND P2, PT, R33, 0x21, PT ;  /* 0x000000212100780c */ /* 0x000fe20003f46270 */
[----:B------:R-:W-:Y:S01]  /*1a60*/  IMAD.IADD R5, R5, 0x1, R2 ;  /* 0x0000000105057824 */ /* 0x000fe200078e0202 */
[----:B------:R-:W-:Y:S02]  /*1a70*/  UIMAD UR4, UR10, UR5, UR14 ;  /* 0x000000050a0472a4 */ /* 0x000fe4000f8e020e */
[----:B------:R-:W-:Y:S02]  /*1a80*/  UISETP.GT.AND UP0, UPT, UR11, UR7, UPT ;  /* 0x000000070b00728c */ /* 0x000fe4000bf04270 */
[----:B------:R-:W-:Y:S01]  /*1a90*/  UIADD3 UR4, UR23, UR4, URZ ;  /* 0x0000000417047290 */ /* 0x000fe2000fffe03f */
[----:B---3--:R-:W-:Y:S01]  /*1aa0*/  SHF.R.S32.HI R21, RZ, 0x1f, R24 ;  /* 0x0000001fff157819 */ /* 0x008fe20000011418 */
[----:B------:R-:W-:Y:S01]  /*1ab0*/  IMAD.WIDE.U32 R4, R24, c[0x0][0x1f0], R4 ;  /* 0x00007c0018047a25 */ /* 0x000fe200078e0004 */
[----:B------:R-:W-:Y:S03]  /*1ac0*/  STL [R1+0x2c], R24 ;  /* 0x00002c1801007387 */ /* 0x000fe60000100800 */
[----:B------:R-:W-:Y:S01]  /*1ad0*/  IMAD R6, R21, c[0x0][0x1f0], RZ ;  /* 0x00007c0015067a24 */ /* 0x000fe200078e02ff */
[----:B------:R-:W-:-:S03]  /*1ae0*/  IADD3 R2, P0, R4, UR20, RZ ;  /* 0x0000001404027c10 */ /* 0x000fc6000ff1e0ff */
[----:B------:R-:W-:-:S05]  /*1af0*/  IMAD R6, R24, c[0x0][0x1f4], R6 ;  /* 0x00007d0018067a24 */ /* 0x000fca00078e0206 */
[----:B------:R-:W-:Y:S02]  /*1b00*/  IADD3.X R4, R5, UR18, R6, P0, !PT ;  /* 0x0000001205047c10 */ /* 0x000fe400087fe406 */
[----:B------:R-:W-:-:S04]  /*1b10*/  LEA R6, P0, R2, c[0x0][0x1c8], 0x1 ;  /* 0x0000720002067a11 */ /* 0x000fc800078008ff */
[----:B------:R-:W-:Y:S01]  /*1b20*/  LEA.HI.X R2, R2, c[0x0][0x1cc], R4, 0x1, P0 ;  /* 0x0000730002027a11 */ /* 0x000fe200000f0c04 */
[----:B-1----:R-:W-:Y:S01]  /*1b30*/  SHFL.IDX PT, R10, R6, RZ, 0x181f ;  /* 0x00181fff060a7589 */ /* 0x002fe200000e0000 */
[----:B------:R-:W-:-:S03]  /*1b40*/  ISETP.GT.AND P0, PT, R33, 0x30, PT ;  /* 0x000000302100780c */ /* 0x000fc60003f04270 */
[----:B------:R-:W1:Y:S04]  /*1b50*/  SHFL.IDX PT, R11, R2, RZ, 0x181f ;  /* 0x00181fff020b7589 */ /* 0x000e6800000e0000 */
[----:B------:R-:W-:Y:S04]  /*1b60*/  SHFL.IDX PT, R4, R6, 0x1, 0x181f ;  /* 0x00381f0006047f89 */ /* 0x000fe800000e0000 */
[----:B------:R-:W2:Y:S04]  /*1b70*/  SHFL.IDX PT, R5, R2, 0x1, 0x181f ;  /* 0x00381f0002057f89 */ /* 0x000ea800000e0000 */
[----:B------:R-:W-:Y:S04]  /*1b80*/  SHFL.IDX PT, R8, R6, 0x2, 0x181f ;  /* 0x00581f0006087f89 */ /* 0x000fe800000e0000 */
[----:B------:R-:W3:Y:S04]  /*1b90*/  SHFL.IDX PT, R9, R2, 0x2, 0x181f ;  /* 0x00581f0002097f89 */ /* 0x000ee800000e0000 */
[----:B------:R-:W-:Y:S04]  /*1ba0*/  SHFL.IDX PT, R6, R6, 0x3, 0x181f ;  /* 0x00781f0006067f89 */ /* 0x000fe800000e0000 */
[----:B------:R4:W5:Y:S01]  /*1bb0*/  SHFL.IDX PT, R7, R2, 0x3, 0x181f ;  /* 0x00781f0002077f89 */ /* 0x00096200000e0000 */
[----:B-1----:R-:W-:-:S05]  /*1bc0*/  @P6 IMAD.WIDE R14, R132, 0x2, R10 ;  /* 0x00000002840e6825 */ /* 0x002fca00078e020a */
[----:B------:R1:W-:Y:S01]  /*1bd0*/  @P6 LDGSTS.E.BYPASS.LTC128B.128 [R156+0x4100], [R14.64], !P4 ;  /* 0x041000000e9c6fae */ /* 0x0003e2000e101d4c */
[----:B----4-:R-:W-:Y:S01]  /*1be0*/  LEA.HI R2, R13, R16, RZ, 0x1 ;  /* 0x000000100d027211 */ /* 0x010fe200078f08ff */
[----:B------:R-:W-:-:S03]  /*1bf0*/  @P6 IMAD.WIDE R12, R134, 0x2, R10 ;  /* 0x00000002860c6825 */ /* 0x000fc600078e020a */
[----:B------:R-:W-:Y:S01]  /*1c00*/  LOP3.LUT R2, R2, 0xfffffffe, RZ, 0xc0, !PT ;  /* 0xfffffffe02027812 */ /* 0x000fe200078ec0ff */
[----:B--2---:R-:W-:Y:S01]  /*1c10*/  @P5 IMAD.WIDE R10, R132, 0x2, R4 ;  /* 0x00000002840a5825 */ /* 0x004fe200078e0204 */
[----:B------:R2:W-:Y:S02]  /*1c20*/  @P6 LDGSTS.E.BYPASS.LTC128B.128 [R156+0x6100], [R12.64], !P3 ;  /* 0x061000000c9c6fae */ /* 0x0005e4000d901d4c */
[----:B------:R-:W-:Y:S02]  /*1c30*/  IADD3 R16, R16, -R2, RZ ;  /* 0x8000000210107210 */ /* 0x000fe40007ffe0ff */
[----:B------:R3:W-:Y:S01]  /*1c40*/  @P5 LDGSTS.E.BYPASS.LTC128B.128 [R156+0x4900], [R10.64], !P4 ;  /* 0x049000000a9c5fae */ /* 0x0007e2000e101d4c */
[----:B------:R-:W-:-:S04]  /*1c50*/  SHF.L.U32 R2, R34, 0x6, RZ ;  /* 0x0000000622027819 */ /* 0x000fc800000006ff */
[----:B------:R-:W-:Y:S01]  /*1c60*/  LOP3.LUT R2, R2, 0x1c0, RZ, 0xc0, !PT ;  /* 0x000001c002027812 */ /* 0x000fe200078ec0ff */
[----:B--2---:R-:W-:-:S04]  /*1c70*/  @P5 IMAD.WIDE R12, R134, 0x2, R4 ;  /* 0x00000002860c5825 */ /* 0x004fc800078e0204 */
[--C-:B---3--:R-:W-:Y:S01]  /*1c80*/  @P2 IMAD.WIDE R10, R132, 0x2, R8.reuse ;  /* 0x00000002840a2825 */ /* 0x108fe200078e0208 */
[----:B------:R2:W-:Y:S01]  /*1c90*/  @P5 LDGSTS.E.BYPASS.LTC128B.128 [R156+0x6900], [R12.64], !P3 ;  /* 0x069000000c9c5fae */ /* 0x0005e2000d901d4c */
[----:B------:R-:W-:Y:S02]  /*1ca0*/  ISETP.GE.AND P5, PT, R22, c[0x0][0x1d4], PT ;  /* 0x0000750016007a0c */ /* 0x000fe40003fa6270 */
[----:B------:R-:W-:Y:S01]  /*1cb0*/  @P2 IMAD.WIDE R8, R134, 0x2, R8 ;  /* 0x0000000286082825 */ /* 0x000fe200078e0208 */
[----:B------:R3:W-:Y:S03]  /*1cc0*/  @P2 LDGSTS.E.BYPASS.LTC128B.128 [R156+0x5100], [R10.64], !P4 ;  /* 0x051000000a9c2fae */ /* 0x0007e6000e101d4c */
[--C-:B-----5:R-:W-:Y:S01]  /*1cd0*/  @P0 IMAD.WIDE R4, R132, 0x2, R6.reuse ;  /* 0x0000000284040825 */ /* 0x120fe200078e0206 */
[----:B------:R4:W-:Y:S03]  /*1ce0*/  @P2 LDGSTS.E.BYPASS.LTC128B.128 [R156+0x7100], [R8.64], !P3 ;  /* 0x07100000089c2fae */ /* 0x0009e6000d901d4c */
[----:B------:R-:W-:Y:S01]  /*1cf0*/  @P0 IMAD.WIDE R6, R134, 0x2, R6 ;  /* 0x0000000286060825 */ /* 0x000fe200078e0206 */
[----:B------:R5:W-:Y:S04]  /*1d00*/  @P0 LDGSTS.E.BYPASS.LTC128B.128 [R156+0x5900], [R4.64], !P4 ;  /* 0x05900000049c0fae */ /* 0x000be8000e101d4c */
[----:B------:R1:W-:Y:S04]  /*1d10*/  @P0 LDGSTS.E.BYPASS.LTC128B.128 [R156+0x7900], [R6.64], !P3 ;  /* 0x07900000069c0fae */ /* 0x0003e8000d901d4c */
[----:B------:R-:W0:Y:S01]  /*1d20*/  LDGDEPBAR ;  /* 0x00000000000079af */ /* 0x000e220000000000 */
[----:B--2---:R-:W-:-:S04]  /*1d30*/  IMAD.WIDE.U32 R12, R25, c[0x0][0x208], RZ ;  /* 0x00008200190c7a25 */ /* 0x004fc800078e00ff */
[----:B----4-:R-:W-:Y:S02]  /*1d40*/  IMAD.SHL.U32 R8, R17, 0x8, RZ ;  /* 0x0000000811087824 */ /* 0x010fe400078e00ff */
[----:B-----5:R-:W-:Y:S01]  /*1d50*/  IMAD.SHL.U32 R4, R18, 0x40, RZ ;  /* 0x0000004012047824 */ /* 0x020fe200078e00ff */
[----:B------:R-:W-:Y:S02]  /*1d60*/  SHF.L.U32 R5, R16, 0x3, RZ ;  /* 0x0000000310057819 */ /* 0x000fe400000006ff */
[----:B------:R-:W-:Y:S01]  /*1d70*/  LOP3.LUT R8, R2, 0x8, R8, 0xf8, !PT ;  /* 0x0000000802087812 */ /* 0x000fe200078ef808 */
[----:B------:R-:W-:-:S04]  /*1d80*/  DEPBAR.LE SB0, 0x1 ;  /* 0x000080400000791a */ /* 0x000fc80000000000 */
[----:B------:R-:W-:-:S04]  /*1d90*/  DEPBAR.LE SB0, 0x0 ;  /* 0x000080000000791a */ /* 0x000fc80000000000 */
[----:B------:R-:W-:Y:S02]  /*1da0*/  LOP3.LUT R4, R4, 0x1c0, RZ, 0xc0, !PT ;  /* 0x000001c004047812 */ /* 0x000fe400078ec0ff */
[----:B-1----:R-:W-:Y:S02]  /*1db0*/  SHF.R.U32.HI R6, RZ, 0x3, R2 ;  /* 0x00000003ff067819 */ /* 0x002fe40000011602 */
[----:B------:R-:W-:Y:S01]  /*1dc0*/  LOP3.LUT R7, R4, 0x8, R5, 0xf8, !PT ;  /* 0x0000000804077812 */ /* 0x000fe200078ef805 */
[----:B------:R-:W-:Y:S01]  /*1dd0*/  IMAD.SHL.U32 R5, R19, 0x40, RZ ;  /* 0x0000004013057824 */ /* 0x000fe200078e00ff */
[----:B------:R-:W-:Y:S02]  /*1de0*/  SHF.R.U32.HI R4, RZ, 0x3, R4 ;  /* 0x00000003ff047819 */ /* 0x000fe40000011604 */
[----:B------:R-:W-:Y:S02]  /*1df0*/  SHF.L.U32 R2, R155, 0x5, RZ ;  /* 0x000000059b027819 */ /* 0x000fe400000006ff */
[----:B------:R-:W-:-:S02]  /*1e00*/  LOP3.LUT R6, R8, R6, RZ, 0x3c, !PT ;  /* 0x0000000608067212 */ /* 0x000fc400078e3cff */
[----:B------:R-:W-:Y:S02]  /*1e10*/  LOP3.LUT R154, R7, R4, RZ, 0x3c, !PT ;  /* 0x00000004079a7212 */ /* 0x000fe400078e3cff */
[----:B------:R-:W-:Y:S02]  /*1e20*/  LOP3.LUT R153, R5, 0xfffffe00, RZ, 0xc0, !PT ;  /* 0xfffffe0005997812 */ /* 0x000fe400078ec0ff */
[----:B------:R-:W-:Y:S02]  /*1e30*/  LOP3.LUT R4, R2, 0x7ffffc00, RZ, 0xc0, !PT ;  /* 0x7ffffc0002047812 */ /* 0x000fe400078ec0ff */
[----:B------:R-:W-:Y:S02]  /*1e40*/  LEA R2, R16, R6, 0x9 ;  /* 0x0000000610027211 */ /* 0x000fe400078e48ff */
[----:B------:R-:W-:-:S03]  /*1e50*/  IADD3 R4, R154, R153, R4 ;  /* 0x000000999a047210 */ /* 0x000fc60007ffe004 */
[----:B------:R-:W-:Y:S01]  /*1e60*/  IMAD.SHL.U32 R232, R2, 0x2, RZ ;  /* 0x0000000202e87824 */ /* 0x000fe200078e00ff */
[----:B------:R-:W-:Y:S01]  /*1e70*/  BAR.SYNC.DEFER_BLOCKING 0x0 ;  /* 0x0000000000007b1d */ /* 0x000fe20000010000 */
[----:B------:R-:W-:Y:S01]  /*1e80*/  SHF.L.U32 R239, R4, 0x1, RZ ;  /* 0x0000000104ef7819 */ /* 0x000fe200000006ff */
[----:B------:R-:W-:Y:S02]  /*1e90*/  IMAD R2, R20, c[0x0][0x208], RZ ;  /* 0x0000820014027a24 */ /* 0x000fe400078e02ff */
[----:B------:R-:W-:Y:S02]  /*1ea0*/  IADD3 R243, R232, 0x4120, RZ ;  /* 0x00004120e8f37810 */ /* 0x000fe40007ffe0ff */
[----:B------:R-:W-:Y:S01]  /*1eb0*/  IMAD R2, R25, c[0x0][0x20c], R2 ;  /* 0x0000830019027a24 */ /* 0x000fe200078e0202 */
[----:B------:R-:W-:Y:S01]  /*1ec0*/  LEA R240, R0, R239, 0x1 ;  /* 0x000000ef00f07211 */ /* 0x000fe200078e08ff */
[----:B------:R-:W-:-:S03]  /*1ed0*/  IMAD R241, R3, 0x2, R239 ;  /* 0x0000000203f17824 */ /* 0x000fc600078e02ef */
[----:B------:R-:W-:Y:S01]  /*1ee0*/  IADD3 R13, R13, R2, RZ ;  /* 0x000000020d0d7210 */ /* 0x000fe20007ffe0ff */
[----:B------:R-:W-:Y:S01]  /*1ef0*/  IMAD R2, R21, c[0x0][0x218], RZ ;  /* 0x0000860015027a24 */ /* 0x000fe200078e02ff */
[----:B------:R-:W-:Y:S02]  /*1f00*/  LEA R242, R0, R241, 0x1 ;  /* 0x000000f100f27211 */ /* 0x000fe400078e08ff */
[----:B------:R-:W-:Y:S01]  /*1f10*/  LEA R244, R3, R240, 0x1 ;  /* 0x000000f003f47211 */ /* 0x000fe200078e08ff */
[----:B------:R-:W-:-:S04]  /*1f20*/  IMAD.WIDE.U32 R12, R24, c[0x0][0x218], R12 ;  /* 0x00008600180c7a25 */ /* 0x000fc800078e000c */
[----:B------:R-:W-:Y:S01]  /*1f30*/  IMAD R2, R24, c[0x0][0x21c], R2 ;  /* 0x0000870018027a24 */ /* 0x000fe200078e0202 */
[----:B------:R-:W-:Y:S01]  /*1f40*/  IADD3 R14, P2, R12, UR22, RZ ;  /* 0x000000160c0e7c10 */ /* 0x000fe2000ff5e0ff */
[----:B------:R-:W-:Y:S01]  /*1f50*/  IMAD.WIDE R24, R132, 0x2, RZ ;  /* 0x0000000284187825 */ /* 0x000fe200078e02ff */
[----:B------:R-:W-:Y:S02]  /*1f60*/  LDSM.16.M88.4 R4, [R239+0xa100] ;  /* 0x00a10000ef04783b */ /* 0x000fe40000000200 */
[C---:B------:R-:W-:Y:S02]  /*1f70*/  LEA R12, P0, R14.reuse, c[0x0][0x1f8], 0x1 ;  /* 0x00007e000e0c7a11 */ /* 0x040fe400078008ff */
[----:B------:R-:W-:Y:S01]  /*1f80*/  IADD3.X R2, R13, UR4, R2, P2, !PT ;  /* 0x000000040d027c10 */ /* 0x000fe200097fe402 */
[----:B------:R-:W1:Y:S03]  /*1f90*/  LDSM.16.M88.4 R16, [R232+0x4100] ;  /* 0x00410000e810783b */ /* 0x000e660000000200 */
[----:B------:R-:W-:Y:S01]  /*1fa0*/  LEA.HI.X R2, R14, c[0x0][0x1fc], R2, 0x1, P0 ;  /* 0x00007f000e027a11 */ /* 0x000fe200000f0c02 */
[----:B------:R-:W-:Y:S01]  /*1fb0*/  LDSM.16.M88.4 R36, [R232+0x4900] ;  /* 0x00490000e824783b */ /* 0x000fe20000000200 */
[----:B------:R-:W-:-:S03]  /*1fc0*/  LOP3.LUT P0, RZ, R34, 0x2, RZ, 0xc0, !PT ;  /* 0x0000000222ff7812 */ /* 0x000fc6000780c0ff */
[----:B------:R-:W-:Y:S04]  /*1fd0*/  LDSM.16.M88.4 R40, [R232+0x5100] ;  /* 0x00510000e828783b */ /* 0x000fe80000000200 */
[----:B------:R-:W-:Y:S04]  /*1fe0*/  LDSM.16.M88.4 R48, [R232+0x5900] ;  /* 0x00590000e830783b */ /* 0x000fe80000000200 */
[----:B------:R-:W-:Y:S04]  /*1ff0*/  SHFL.IDX PT, R20, R12, RZ, 0x181f ;  /* 0x00181fff0c147589 */ /* 0x000fe800000e0000 */
[----:B------:R-:W2:Y:S04]  /*2000*/  SHFL.IDX PT, R13, R12, 0x2, 0x181f ;  /* 0x00581f000c0d7f89 */ /* 0x000ea800000e0000 */
[----:B------:R-:W-:Y:S04]  /*2010*/  SHFL.IDX PT, R21, R2, RZ, 0x181f ;  /* 0x00181fff02157589 */ /* 0x000fe800000e0000 */
[----:B------:R-:W-:Y:S04]  /*2020*/  SHFL.IDX PT, R30, R12, 0x3, 0x181f ;  /* 0x00781f000c1e7f89 */ /* 0x000fe800000e0000 */
[----:B------:R-:W4:Y:S04]  /*2030*/  SHFL.IDX PT, R31, R2, 0x2, 0x181f ;  /* 0x00581f00021f7f89 */ /* 0x000f2800000e0000 */
[----:B------:R-:W-:Y:S01]  /*2040*/  SHFL.IDX PT, R32, R2, 0x1, 0x181f ;  /* 0x00381f0002207f89 */ /* 0x000fe200000e0000 */
[----:B-1----:R-:W-:Y:S03]  /*2050*/  HMMA.16816.F32.BF16 R64, R4, R16, RZ ;  /* 0x000000100440723c */ /* 0x002fe600000418ff */
[----:B---3--:R-:W1:Y:S01]  /*2060*/  LDSM.16.M88.4 R8, [R239+0x8100] ;  /* 0x00810000ef08783b */ /* 0x008e620000000200 */
[----:B--2---:R-:W-:-:S04]  /*2070*/  IADD3 R14, P2, R24, R13, RZ ;  /* 0x0000000d180e7210 */ /* 0x004fc80007f5e0ff */
[C---:B------:R-:W-:Y:S08]  /*2080*/  HMMA.16816.F32.BF16 R68, R4.reuse, R36, RZ ;  /* 0x000000240444723c */ /* 0x040ff000000418ff */
[----:B------:R-:W-:Y:S01]  /*2090*/  HMMA.16816.F32.BF16 R72, R4, R40, RZ ;  /* 0x000000280448723c */ /* 0x000fe200000418ff */
[----:B----4-:R-:W-:-:S07]  /*20a0*/  IMAD.X R15, R25, 0x1, R31, P2 ;  /* 0x00000001190f7824 */ /* 0x010fce00010e061f */
[C---:B------:R-:W-:Y:S08]  /*20b0*/  HMMA.16816.F32.BF16 R76, R4.reuse, R48, RZ ;  /* 0x00000030044c723c */ /* 0x040ff000000418ff */
[C---:B------:R-:W-:Y:S08]  /*20c0*/  HMMA.16816.F32.BF16 R84, R4.reuse, R18, RZ ;  /* 0x000000120454723c */ /* 0x040ff000000418ff */
[C---:B------:R-:W-:Y:S08]  /*20d0*/  HMMA.16816.F32.BF16 R92, R4.reuse, R38, RZ ;  /* 0x00000026045c723c */ /* 0x040ff000000418ff */
[C---:B------:R-:W-:Y:S08]  /*20e0*/  HMMA.16816.F32.BF16 R100, R4.reuse, R42, RZ ;  /* 0x0000002a0464723c */ /* 0x040ff000000418ff */
[----:B------:R-:W-:Y:S01]  /*20f0*/  HMMA.16816.F32.BF16 R96, R4, R50, RZ ;  /* 0x000000320460723c */ /* 0x000fe200000418ff */
[----:B------:R-:W2:Y:S04]  /*2100*/  SHFL.IDX PT, R6, R12, 0x1, 0x181f ;  /* 0x00381f000c067f89 */ /* 0x000ea800000e0000 */
[----:B------:R3:W4:Y:S02]  /*2110*/  SHFL.IDX PT, R7, R2, 0x3, 0x181f ;  /* 0x00781f0002077f89 */ /* 0x00072400000e0000 */
[----:B------:R-:W-:Y:S01]  /*2120*/  IMAD.WIDE R4, R134, 0x2, RZ ;  /* 0x0000000286047825 */ /* 0x000fe200078e02ff */
[C---:B-1----:R-:W-:Y:S08]  /*2130*/  HMMA.16816.F32.BF16 R108, R8.reuse, R16, RZ ;  /* 0x00000010086c723c */ /* 0x042ff000000418ff */
[C---:B------:R-:W-:Y:S01]  /*2140*/  HMMA.16816.F32.BF16 R140, R8.reuse, R18, RZ ;  /* 0x00000012088c723c */ /* 0x040fe200000418ff */
[----:B------:R-:W-:Y:S07]  /*2150*/  LDSM.16.M88.4 R16, [R241+0xa100] ;  /* 0x00a10000f110783b */ /* 0x000fee0000000200 */
[----:B------:R-:W-:Y:S01]  /*2160*/  HMMA.16816.F32.BF16 R104, R8, R36, RZ ;  /* 0x000000240868723c */ /* 0x000fe200000418ff */
[----:B--2---:R-:W-:-:S02]  /*2170*/  IADD3 R22, P6, R24, R6, RZ ;  /* 0x0000000618167210 */ /* 0x004fc40007fde0ff */
[----:B---3--:R-:W-:Y:S02]  /*2180*/  IADD3 R2, R232, 0x4100, RZ ;  /* 0x00004100e8027810 */ /* 0x008fe40007ffe0ff */
[----:B------:R-:W-:Y:S02]  /*2190*/  IADD3.X R23, R25, R32, RZ, P6, !PT ;  /* 0x0000002019177210 */ /* 0x000fe400037fe4ff */
[----:B------:R-:W-:Y:S01]  /*21a0*/  @P0 IADD3 R243, R2, -0x20, RZ ;  /* 0xffffffe002f30810 */ /* 0x000fe20007ffe0ff */
[----:B------:R-:W-:Y:S01]  /*21b0*/  HMMA.16816.F32.BF16 R112, R8, R38, RZ ;  /* 0x000000260870723c */ /* 0x000fe200000418ff */
[----:B------:R-:W-:Y:S01]  /*21c0*/  IADD3 R26, P0, R20, R24, RZ ;  /* 0x00000018141a7210 */ /* 0x000fe20007f1e0ff */
[----:B------:R-:W-:Y:S01]  /*21d0*/  IMAD.MOV.U32 R2, RZ, RZ, 0x40 ;  /* 0x00000040ff027424 */ /* 0x000fe200078e00ff */
[----:B------:R-:W-:Y:S01]  /*21e0*/  ISETP.GE.AND P6, PT, R132, c[0x0][0x1d4], PT ;  /* 0x0000750084007a0c */ /* 0x000fe20003fc6270 */
[----:B------:R-:W1:Y:S01]  /*21f0*/  LDSM.16.M88.4 R56, [R243] ;  /* 0x00000000f338783b */ /* 0x000e620000000200 */
[----:B------:R-:W-:-:S02]  /*2200*/  IADD3.X R27, R21, R25, RZ, P0, !PT ;  /* 0x00000019151b7210 */ /* 0x000fc400007fe4ff */
[----:B------:R-:W-:Y:S01]  /*2210*/  IADD3 R28, P0, R24, R30, RZ ;  /* 0x0000001e181c7210 */ /* 0x000fe20007f1e0ff */
[----:B------:R-:W2:Y:S01]  /*2220*/  LDSM.16.M88.4 R52, [R243+0x800] ;  /* 0x00080000f334783b */ /* 0x000ea20000000200 */
[----:B------:R-:W-:Y:S01]  /*2230*/  IADD3 R24, P2, R20, R4, RZ ;  /* 0x0000000414187210 */ /* 0x000fe20007f5e0ff */
[C---:B------:R-:W-:Y:S01]  /*2240*/  HMMA.16816.F32.BF16 R60, R8.reuse, R48, RZ ;  /* 0x00000030083c723c */ /* 0x040fe200000418ff */
[----:B----4-:R-:W-:Y:S01]  /*2250*/  IADD3.X R29, R25, R7, RZ, P0, !PT ;  /* 0x00000007191d7210 */ /* 0x010fe200007fe4ff */
[----:B------:R-:W-:Y:S01]  /*2260*/  LDSM.16.M88.4 R44, [R243+0x1000] ;  /* 0x00100000f32c783b */ /* 0x000fe20000000200 */
[----:B------:R-:W-:Y:S02]  /*2270*/  IADD3.X R25, R21, R5, RZ, P2, !PT ;  /* 0x0000000515197210 */ /* 0x000fe400017fe4ff */
[C---:B------:R-:W-:Y:S01]  /*2280*/  IADD3 R12, P2, R4.reuse, R13, RZ ;  /* 0x0000000d040c7210 */ /* 0x040fe20007f5e0ff */
[----:B------:R-:W3:Y:S01]  /*2290*/  LDSM.16.M88.4 R36, [R243+0x1800] ;  /* 0x00180000f324783b */ /* 0x000ee20000000200 */
[----:B------:R-:W-:Y:S01]  /*22a0*/  IADD3 R20, P0, R4, R6, RZ ;  /* 0x0000000604147210 */ /* 0x000fe20007f1e0ff */
[----:B------:R-:W-:Y:S01]  /*22b0*/  HMMA.16816.F32.BF16 R88, R8, R40, RZ ;  /* 0x000000280858723c */ /* 0x000fe200000418ff */
[----:B------:R-:W-:-:S02]  /*22c0*/  IADD3.X R13, R5, R31, RZ, P2, !PT ;  /* 0x0000001f050d7210 */ /* 0x000fc400017fe4ff */
[----:B------:R-:W-:Y:S01]  /*22d0*/  ISETP.LT.OR P2, PT, R33, 0x1, P6 ;  /* 0x000000012100780c */ /* 0x000fe20003741670 */
[----:B------:R-:W-:Y:S01]  /*22e0*/  IMAD.X R21, R5, 0x1, R32, P0 ;  /* 0x0000000105157824 */ /* 0x000fe200000e0620 */
[----:B------:R-:W-:Y:S02]  /*22f0*/  IADD3 R30, P0, R4, R30, RZ ;  /* 0x0000001e041e7210 */ /* 0x000fe40007f1e0ff */
[----:B------:R-:W-:Y:S01]  /*2300*/  IADD3 R251, R243, 0x800, RZ ;  /* 0x00000800f3fb7810 */ /* 0x000fe20007ffe0ff */
[----:B------:R-:W-:Y:S01]  /*2310*/  HMMA.16816.F32.BF16 R80, R8, R42, RZ ;  /* 0x0000002a0850723c */ /* 0x000fe200000418ff */
[----:B------:R-:W-:Y:S02]  /*2320*/  IADD3.X R31, R5, R7, RZ, P0, !PT ;  /* 0x00000007051f7210 */ /* 0x000fe400007fe4ff */
[----:B------:R-:W-:Y:S01]  /*2330*/  ISETP.LT.OR P0, PT, R33, 0x1, P5 ;  /* 0x000000012100780c */ /* 0x000fe20002f01670 */
[----:B------:R-:W4:Y:S01]  /*2340*/  LDSM.16.M88.4 R4, [R241+0x8100] ;  /* 0x00810000f104783b */ /* 0x000f220000000200 */
[----:B------:R-:W-:-:S02]  /*2350*/  IADD3 R250, R243, 0x1000, RZ ;  /* 0x00001000f3fa7810 */ /* 0x000fc40007ffe0ff */
[----:B------:R-:W-:Y:S01]  /*2360*/  IADD3 R249, R243, 0x1800, RZ ;  /* 0x00001800f3f97810 */ /* 0x000fe20007ffe0ff */
[----:B------:R-:W-:Y:S01]  /*2370*/  @!PT LDS RZ, [RZ] ;  /* 0x00000000fffff984 */ /* 0x000fe20000000800 */
[----:B------:R-:W-:Y:S01]  /*2380*/  @!PT LDS RZ, [RZ] ;  /* 0x00000000fffff984 */ /* 0x000fe20000000800 */
[----:B------:R-:W-:Y:S01]  /*2390*/  @!PT LDS RZ, [RZ] ;  /* 0x00000000fffff984 */ /* 0x000fe20000000800 */
[----:B------:R5:W-:Y:S01]  /*23a0*/  LDGSTS.E.BYPASS.LTC128B.128 [R156+0x100], [R26.64], !P2 ;  /* 0x001000001a9c7fae */ /* 0x000be2000d101d4c */
[----:B------:R-:W-:Y:S01]  /*23b0*/  ISETP.LT.OR P2, PT, R33, 0x11, P6 ;  /* 0x000000112100780c */ /* 0x000fe20003741670 */
[----:B------:R-:W-:Y:S01]  /*23c0*/  HMMA.16816.F32.BF16 R48, R8, R50, RZ ;  /* 0x000000320830723c */ /* 0x000fe200000418ff */
[C---:B------:R-:W-:Y:S02]  /*23d0*/  IADD3 R248, R243.reuse, 0x2000, RZ ;  /* 0x00002000f3f87810 */ /* 0x040fe40007ffe0ff */
[C---:B------:R-:W-:Y:S02]  /*23e0*/  IADD3 R247, R243.reuse, 0x2800, RZ ;  /* 0x00002800f3f77810 */ /* 0x040fe40007ffe0ff */
[----:B------:R-:W-:Y:S01]  /*23f0*/  IADD3 R246, R243, 0x3000, RZ ;  /* 0x00003000f3f67810 */ /* 0x000fe20007ffe0ff */
[----:B------:R5:W-:Y:S01]  /*2400*/  LDGSTS.E.BYPASS.LTC128B.128 [R156+0x2100], [R24.64], !P0 ;  /* 0x02100000189c7fae */ /* 0x000be2000c101d4c */
[----:B------:R-:W-:Y:S01]  /*2410*/  ISETP.LT.OR P0, PT, R33, 0x11, P5 ;  /* 0x000000112100780c */ /* 0x000fe20002f01670 */
[----:B-1----:R-:W-:Y:S01]  /*2420*/  HMMA.16816.F32.BF16 R40, R16, R56, R64 ;  /* 0x000000381028723c */ /* 0x002fe20000041840 */
[----:B------:R-:W-:-:S03]  /*2430*/  IADD3 R245, R243, 0x3800, RZ ;  /* 0x00003800f3f57810 */ /* 0x000fc60007ffe0ff */
[----:B------:R1:W-:Y:S01]  /*2440*/  LDGSTS.E.BYPASS.LTC128B.128 [R156+0x900], [R22.64], !P2 ;  /* 0x00900000169c7fae */ /* 0x0003e2000d101d4c */
[C---:B------:R-:W-:Y:S02]  /*2450*/  ISETP.LT.OR P2, PT, R33.reuse, 0x21, P6 ;  /* 0x000000212100780c */ /* 0x040fe40003741670 */
[C---:B------:R-:W-:Y:S01]  /*2460*/  ISETP.LT.OR P6, PT, R33.reuse, 0x31, P6 ;  /* 0x000000312100780c */ /* 0x040fe200037c1670 */
[C---:B--2---:R-:W-:Y:S04]  /*2470*/  HMMA.16816.F32.BF16 R128, R16.reuse, R52, R68 ;  /* 0x000000341080723c */ /* 0x044fe80000041844 */
[----:B------:R1:W-:Y:S01]  /*2480*/  LDGSTS.E.BYPASS.LTC128B.128 [R156+0x2900], [R20.64], !P0 ;  /* 0x02900000149c7fae */ /* 0x0003e2000c101d4c */
[C---:B------:R-:W-:Y:S02]  /*2490*/  ISETP.LT.OR P0, PT, R33.reuse, 0x21, P5 ;  /* 0x000000212100780c */ /* 0x040fe40002f01670 */
[----:B------:R-:W-:Y:S01]  /*24a0*/  ISETP.LT.OR P5, PT, R33, 0x31, P5 ;  /* 0x000000312100780c */ /* 0x000fe20002fa1670 */
[----:B---3--:R-:W-:Y:S02]  /*24b0*/  HMMA.16816.F32.BF16 R68, R16, R36, R76 ;  /* 0x000000241044723c */ /* 0x008fe4000004184c */
[----:B------:R2:W-:Y:S01]  /*24c0*/  LDGSTS.E.BYPASS.LTC128B.128 [R156+0x1100], [R14.64], !P2 ;  /* 0x011000000e9c7fae */ /* 0x0005e2000d101d4c */
[----:B------:R-:W-:-:S04]  /*24d0*/  LOP3.LUT P2, RZ, R34, 0x4, RZ, 0xc0, !PT ;  /* 0x0000000422ff7812 */ /* 0x000fc8000784c0ff */
[----:B------:R-:W-:Y:S01]  /*24e0*/  SEL R2, R2, 0xffffffc0, !P2 ;  /* 0xffffffc002027807 */ /* 0x000fe20005000000 */
[----:B------:R-:W-:Y:S01]  /*24f0*/  HMMA.16816.F32.BF16 R72, R16, R44, R72 ;  /* 0x0000002c1048723c */ /* 0x000fe20000041848 */
[----:B------:R-:W-:Y:S01]  /*2500*/  PLOP3.LUT P2, PT, PT, PT, UP0, 0x80, 0x0 ;  /* 0x000000000000781c */ /* 0x000fe20003f4f008 */
[----:B------:R2:W-:Y:S01]  /*2510*/  LDGSTS.E.BYPASS.LTC128B.128 [R156+0x3100], [R12.64], !P0 ;  /* 0x031000000c9c7fae */ /* 0x0005e2000c101d4c */
[----:B------:R-:W-:Y:S01]  /*2520*/  IADD3 R238, R232, R2, RZ ;  /* 0x00000002e8ee7210 */ /* 0x000fe20007ffe0ff */
[----:B------:R-:W-:Y:S01]  /*2530*/  IMAD.IADD R237, R2, 0x1, R243 ;  /* 0x0000000102ed7824 */ /* 0x000fe200078e02f3 */
[----:B------:R-:W-:Y:S01]  /*2540*/  ISETP.GT.AND P0, PT, R158, 0x3f, PT ;  /* 0x0000003f9e00780c */ /* 0x000fe20003f04270 */
[----:B------:R3:W-:Y:S02]  /*2550*/  LDGSTS.E.BYPASS.LTC128B.128 [R156+0x1900], [R28.64], !P6 ;  /* 0x019000001c9c7fae */ /* 0x0007e4000f101d4c */
[----:B----4-:R-:W-:Y:S02]  /*2560*/  HMMA.16816.F32.BF16 R32, R4, R56, R108 ;  /* 0x000000380420723c */ /* 0x010fe4000004186c */
[----:B------:R3:W-:Y:S04]  /*2570*/  LDGSTS.E.BYPASS.LTC128B.128 [R156+0x3900], [R30.64], !P5 ;  /* 0x039000001e9c7fae */ /* 0x0007e8000e901d4c */
[----:B------:R-:W-:Y:S02]  /*2580*/  LDSM.16.M88.4 R8, [R240+0xa100] ;  /* 0x00a10000f008783b */ /* 0x000fe40000000200 */
[C---:B------:R-:W-:Y:S02]  /*2590*/  HMMA.16816.F32.BF16 R64, R16.reuse, R58, R84 ;  /* 0x0000003a1040723c */ /* 0x040fe40000041854 */
[----:B-1----:R-:W-:Y:S04]  /*25a0*/  LDSM.16.M88.4 R20, [R238+0x5100] ;  /* 0x00510000ee14783b */ /* 0x002fe80000000200 */
[----:B-----5:R-:W-:Y:S02]  /*25b0*/  LDSM.16.M88.4 R24, [R238+0x4900] ;  /* 0x00490000ee18783b */ /* 0x020fe40000000200 */
[C---:B------:R-:W-:Y:S02]  /*25c0*/  HMMA.16816.F32.BF16 R76, R16.reuse, R54, R92 ;  /* 0x00000036104c723c */ /* 0x040fe4000004185c */
[----:B------:R-:W-:Y:S04]  /*25d0*/  LDSM.16.M88.4 R84, [R237+0x1000] ;  /* 0x00100000ed54783b */ /* 0x000fe80000000200 */
[----:B--2---:R-:W-:Y:S02]  /*25e0*/  LDSM.16.M88.4 R12, [R240+0x8100] ;  /* 0x00810000f00c783b */ /* 0x004fe40000000200 */
[C---:B------:R-:W-:Y:S02]  /*25f0*/  HMMA.16816.F32.BF16 R144, R16.reuse, R46, R100 ;  /* 0x0000002e1090723c */ /* 0x040fe40000041864 */
[----:B------:R-:W-:Y:S04]  /*2600*/  LDSM.16.M88.4 R100, [R237+0x1800] ;  /* 0x00180000ed64783b */ /* 0x000fe80000000200 */
[----:B---3--:R-:W1:Y:S02]  /*2610*/  LDSM.16.M88.4 R28, [R238+0x4100] ;  /* 0x00410000ee1c783b */ /* 0x008e640000000200 */
[----:B------:R-:W-:Y:S02]  /*2620*/  HMMA.16816.F32.BF16 R136, R16, R38, R96 ;  /* 0x000000261088723c */ /* 0x000fe40000041860 */
[----:B------:R-:W2:Y:S04]  /*2630*/  LDSM.16.M88.4 R16, [R238+0x5900] ;  /* 0x00590000ee10783b */ /* 0x000ea80000000200 */
[----:B------:R-:W0:Y:S02]  /*2640*/  LDGDEPBAR ;  /* 0x00000000000079af */ /* 0x000e240000000000 */
[C---:B------:R-:W-:Y:S08]  /*2650*/  HMMA.16816.F32.BF16 R92, R4.reuse, R58, R140 ;  /* 0x0000003a045c723c */ /* 0x040ff0000004188c */
[C---:B------:R-:W-:Y:S01]  /*2660*/  HMMA.16816.F32.BF16 R116, R4.reuse, R36, R60 ;  /* 0x000000240474723c */ /* 0x040fe2000004183c */
[----:B------:R-:W-:Y:S07]  /*2670*/  LDSM.16.M88.4 R60, [R232+0x6100] ;  /* 0x00610000e83c783b */ /* 0x000fee0000000200 */
[C---:B------:R-:W-:Y:S01]  /*2680*/  HMMA.16816.F32.BF16 R48, R4.reuse, R38, R48 ;  /* 0x000000260430723c */ /* 0x040fe20000041830 */
[----:B------:R-:W-:Y:S07]  /*2690*/  LDSM.16.M88.4 R36, [R242+0x8100] ;  /* 0x00810000f224783b */ /* 0x000fee0000000200 */
[----:B------:R-:W-:Y:S08]  /*26a0*/  HMMA.16816.F32.BF16 R120, R4, R52, R104 ;  /* 0x000000340478723c */ /* 0x000ff00000041868 */
[----:B-1----:R-:W-:Y:S01]  /*26b0*/  HMMA.16816.F32.BF16 R56, R8, R28, R40 ;  /* 0x0000001c0838723c */ /* 0x002fe20000041828 */
[----:B------:R-:W1:Y:S07]  /*26c0*/  LDSM.16.M88.4 R40, [R237] ;  /* 0x00000000ed28783b */ /* 0x000e6e0000000200 */
[C---:B------:R-:W-:Y:S08]  /*26d0*/  HMMA.16816.F32.BF16 R124, R4.reuse, R44, R88 ;  /* 0x0000002c047c723c */ /* 0x040ff00000041858 */
[C---:B------:R-:W-:Y:S01]  /*26e0*/  HMMA.16816.F32.BF16 R112, R4.reuse, R54, R112 ;  /* 0x000000360470723c */ /* 0x040fe20000041870 */
[----:B------:R-:W-:Y:S07]  /*26f0*/  LDSM.16.M88.4 R52, [R237+0x800] ;  /* 0x00080000ed34783b */ /* 0x000fee0000000200 */
[----:B------:R-:W-:Y:S01]  /*2700*/  HMMA.16816.F32.BF16 R108, R4, R46, R80 ;  /* 0x0000002e046c723c */ /* 0x000fe20000041850 */
[----:B------:R-:W3:Y:S07]  /*2710*/  LDSM.16.M88.4 R4, [R242+0xa100] ;  /* 0x00a10000f204783b */ /* 0x000eee0000000200 */
[----:B------:R-:W-:Y:S01]  /*2720*/  HMMA.16816.F32.BF16 R44, R12, R28, R32 ;  /* 0x0000001c0c2c723c */ /* 0x000fe20000041820 */
[----:B------:R-:W4:Y:S07]  /*2730*/  LDSM.16.M88.4 R32, [R239+0xc100] ;  /* 0x00c10000ef20783b */ /* 0x000f2e0000000200 */
[C---:B------:R-:W-:Y:S08]  /*2740*/  HMMA.16816.F32.BF16 R96, R8.reuse, R20, R72 ;  /* 0x000000140860723c */ /* 0x040ff00000041848 */
[C---:B--2---:R-:W-:Y:S08]  /*2750*/  HMMA.16816.F32.BF16 R88, R8.reuse, R16, R68 ;  /* 0x000000100858723c */ /* 0x044ff00000041844 */
[C---:B------:R-:W-:Y:S08]  /*2760*/  HMMA.16816.F32.BF16 R104, R8.reuse, R24, R128 ;  /* 0x000000180868723c */ /* 0x040ff00000041880 */
[C---:B------:R-:W-:Y:S08]  /*2770*/  HMMA.16816.F32.BF16 R80, R8.reuse, R30, R64 ;  /* 0x0000001e0850723c */ /* 0x040ff00000041840 */
[C---:B------:R-:W-:Y:S08]  /*2780*/  HMMA.16816.F32.BF16 R76, R8.reuse, R26, R76 ;  /* 0x0000001a084c723c */ /* 0x040ff0000004184c */
[C---:B------:R-:W-:Y:S08]  /*2790*/  HMMA.16816.F32.BF16 R72, R8.reuse, R22, R144 ;  /* 0x000000160848723c */ /* 0x040ff00000041890 */
[----:B------:R-:W-:Y:S08]  /*27a0*/  HMMA.16816.F32.BF16 R68, R8, R18, R136 ;  /* 0x000000120844723c */ /* 0x000ff00000041888 */
[----:B-1----:R-:W-:Y:S08]  /*27b0*/  HMMA.16816.F32.BF16 R8, R36, R40, R44 ;  /* 0x000000282408723c */ /* 0x002ff0000004182c */
[C---:B------:R-:W-:Y:S01]  /*27c0*/  HMMA.16816.F32.BF16 R64, R12.reuse, R30, R92 ;  /* 0x0000001e0c40723c */ /* 0x040fe2000004185c */
[----:B------:R-:W1:Y:S07]  /*27d0*/  LDSM.16.M88.4 R28, [R239+0xe100] ;  /* 0x00e10000ef1c783b */ /* 0x000e6e0000000200 */
[C---:B------:R-:W-:Y:S08]  /*27e0*/  HMMA.16816.F32.BF16 R92, R12.reuse, R24, R120 ;  /* 0x000000180c5c723c */ /* 0x040ff00000041878 */
[C---:B------:R-:W-:Y:S08]  /*27f0*/  HMMA.16816.F32.BF16 R120, R12.reuse, R16, R116 ;  /* 0x000000100c78723c */ /* 0x040ff00000041874 */
[C---:B------:R-:W-:Y:S01]  /*2800*/  HMMA.16816.F32.BF16 R112, R12.reuse, R26, R112 ;  /* 0x0000001a0c70723c */ /* 0x040fe20000041870 */
[----:B------:R-:W-:Y:S07]  /*2810*/  LDSM.16.M88.4 R24, [R241+0xc100] ;  /* 0x00c10000f118783b */ /* 0x000fee0000000200 */
[C---:B------:R-:W-:Y:S08]  /*2820*/  HMMA.16816.F32.BF16 R124, R12.reuse, R20, R124 ;  /* 0x000000140c7c723c */ /* 0x040ff0000004187c */
[C---:B------:R-:W-:Y:S01]  /*2830*/  HMMA.16816.F32.BF16 R108, R12.reuse, R22, R108 ;  /* 0x000000160c6c723c */ /* 0x040fe2000004186c */
[----:B------:R-:W-:Y:S07]  /*2840*/  LDSM.16.M88.4 R20, [R241+0xe100] ;  /* 0x00e10000f114783b */ /* 0x000fee0000000200 */
[----:B------:R-:W-:Y:S01]  /*2850*/  HMMA.16816.F32.BF16 R116, R12, R18, R48 ;  /* 0x000000120c74723c */ /* 0x000fe20000041830 */
[----:B------:R-:W-:Y:S04]  /*2860*/  LDSM.16.M88.4 R48, [R238+0x6100] ;  /* 0x00610000ee30783b */ /* 0x000fe80000000200 */
[----:B------:R-:W-:Y:S03]  /*2870*/  LDSM.16.M88.4 R16, [R240+0xc100] ;  /* 0x00c10000f010783b */ /* 0x000fe60000000200 */
[----:B---3--:R-:W-:Y:S01]  /*2880*/  HMMA.16816.F32.BF16 R12, R4, R40, R56 ;  /* 0x00000028040c723c */ /* 0x008fe20000041838 */
[----:B------:R-:W2:Y:S07]  /*2890*/  LDSM.16.M88.4 R56, [R243+0x2000] ;  /* 0x00200000f338783b */ /* 0x000eae0000000200 */
[----:B----4-:R-:W-:Y:S08]  /*28a0*/  HMMA.16816.F32.BF16 R8, R32, R60, R8 ;  /* 0x0000003c2008723c */ /* 0x010ff00000041808 */
[C---:B------:R-:W-:Y:S08]  /*28b0*/  HMMA.16816.F32.BF16 R80, R4.reuse, R42, R80 ;  /* 0x0000002a0450723c */ /* 0x040ff00000041850 */
[C---:B------:R-:W-:Y:S08]  /*28c0*/  HMMA.16816.F32.BF16 R104, R4.reuse, R52, R104 ;  /* 0x000000340468723c */ /* 0x040ff00000041868 */
[C---:B------:R-:W-:Y:S08]  /*28d0*/  HMMA.16816.F32.BF16 R128, R4.reuse, R54, R76 ;  /* 0x000000360480723c */ /* 0x040ff0000004184c */
[C---:B------:R-:W-:Y:S08]  /*28e0*/  HMMA.16816.F32.BF16 R96, R4.reuse, R84, R96 ;  /* 0x000000540460723c */ /* 0x040ff00000041860 */
[C---:B------:R-:W-:Y:S08]  /*28f0*/  HMMA.16816.F32.BF16 R136, R4.reuse, R86, R72 ;  /* 0x000000560488723c */ /* 0x040ff00000041848 */
[C---:B------:R-:W-:Y:S08]  /*2900*/  HMMA.16816.F32.BF16 R140, R4.reuse, R100, R88 ;  /* 0x00000064048c723c */ /* 0x040ff00000041858 */
[----:B------:R-:W-:Y:S08]  /*2910*/  HMMA.16816.F32.BF16 R144, R4, R102, R68 ;  /* 0x000000660490723c */ /* 0x000ff00000041844 */
[----:B-1----:R-:W-:Y:S01]  /*2920*/  HMMA.16816.F32.BF16 R4, R28, R60, R12 ;  /* 0x0000003c1c04723c */ /* 0x002fe2000004180c */
[----:B------:R-:W1:Y:S07]  /*2930*/  LDSM.16.M88.4 R12, [R240+0xe100] ;  /* 0x00e10000f00c783b */ /* 0x000e6e0000000200 */
[----:B--2---:R-:W-:Y:S01]  /*2940*/  HMMA.16816.F32.BF16 R44, R24, R56, R8 ;  /* 0x00000038182c723c */ /* 0x004fe20000041808 */
[----:B------:R-:W-:Y:S07]  /*2950*/  LDSM.16.M88.4 R8, [R242+0xc100] ;  /* 0x00c10000f208783b */ /* 0x000fee0000000200 */
[C---:B------:R-:W-:Y:S01]  /*2960*/  HMMA.16816.F32.BF16 R64, R36.reuse, R42, R64 ;  /* 0x0000002a2440723c */ /* 0x040fe20000041840 */
[----:B------:R-:W2:Y:S07]  /*2970*/  LDSM.16.M88.4 R40, [R237+0x2000] ;  /* 0x00200000ed28783b */ /* 0x000eae0000000200 */
[C---:B------:R-:W-:Y:S08]  /*2980*/  HMMA.16816.F32.BF16 R92, R36.reuse, R52, R92 ;  /* 0x00000034245c723c */ /* 0x040ff0000004185c */
[----:B------:R-:W-:Y:S08]  /*2990*/  HMMA.16816.F32.BF16 R112, R36, R54, R112 ;  /* 0x000000362470723c */ /* 0x000ff00000041870 */
[----:B------:R-:W-:Y:S01]  /*29a0*/  HMMA.16816.F32.BF16 R52, R20, R56, R4 ;  /* 0x000000381434723c */ /* 0x000fe20000041804 */
[----:B------:R-:W-:Y:S07]  /*29b0*/  LDSM.16.M88.4 R4, [R244+0xe100] ;  /* 0x00e10000f404783b */ /* 0x000fee0000000200 */
[----:B------:R-:W-:Y:S01]  /*29c0*/  HMMA.16816.F32.BF16 R68, R16, R48, R44 ;  /* 0x000000301044723c */ /* 0x000fe2000004182c */
[----:B------:R-:W3:Y:S07]  /*29d0*/  LDSM.16.M88.4 R44, [R232+0x6900] ;  /* 0x00690000e82c783b */ /* 0x000eee0000000200 */
[-C--:B------:R-:W-:Y:S08]  /*29e0*/  HMMA.16816.F32.BF16 R64, R32, R62.reuse, R64 ;  /* 0x0000003e2040723c */ /* 0x080ff00000041840 */
[----:B------:R-:W-:Y:S08]  /*29f0*/  HMMA.16816.F32.BF16 R72, R28, R62, R80 ;  /* 0x0000003e1c48723c */ /* 0x000ff00000041850 */
[----:B-1----:R-:W-:Y:S01]  /*2a00*/  HMMA.16816.F32.BF16 R60, R12, R48, R52 ;  /* 0x000000300c3c723c */ /* 0x002fe20000041834 */
[----:B------:R-:W1:Y:S07]  /*2a10*/  LDSM.16.M88.4 R52, [R243+0x2800] ;  /* 0x00280000f334783b */ /* 0x000e6e0000000200 */
[----:B------:R-:W-:Y:S08]  /*2a20*/  HMMA.16816.F32.BF16 R64, R24, R58, R64 ;  /* 0x0000003a1840723c */ /* 0x000ff00000041840 */
[----:B--2---:R-:W-:Y:S08]  /*2a30*/  HMMA.16816.F32.BF16 R76, R8, R40, R68 ;  /* 0x00000028084c723c */ /* 0x004ff00000041844 */
[----:B------:R-:W-:Y:S08]  /*2a40*/  HMMA.16816.F32.BF16 R72, R20, R58, R72 ;  /* 0x0000003a1448723c */ /* 0x000ff00000041848 */
[----:B---3--:R-:W-:Y:S08]  /*2a50*/  HMMA.16816.F32.BF16 R68, R32, R44, R92 ;  /* 0x0000002c2044723c */ /* 0x008ff0000004185c */
[----:B------:R-:W-:Y:S01]  /*2a60*/  HMMA.16816.F32.BF16 R124, R36, R84, R124 ;  /* 0x00000054247c723c */ /* 0x000fe2000004187c */
[----:B------:R-:W-:-:S04]  /*2a70*/  FMUL.FTZ R2, R76, c[0x0][0x320] ;  /* 0x0000c8004c027a20 */ /* 0x000fc80000410000 */
[----:B------:R2:W3:Y:S03]  /*2a80*/  MUFU.TANH R152, R2 ;  /* 0x0000000200987308 */ /* 0x0004e60000002400 */
[C---:B------:R-:W-:Y:S08]  /*2a90*/  HMMA.16816.F32.BF16 R108, R36.reuse, R86, R108 ;  /* 0x00000056246c723c */ /* 0x040ff0000004186c */
[----:B------:R-:W-:Y:S01]  /*2aa0*/  HMMA.16816.F32.BF16 R120, R36, R100, R120 ;  /* 0x000000642478723c */ /* 0x000fe20000041878 */
[----:B--2---:R-:W-:-:S07]  /*2ab0*/  FMUL.FTZ R2, R77, c[0x0][0x320] ;  /* 0x0000c8004d027a20 */ /* 0x004fce0000410000 */
[----:B------:R-:W-:Y:S01]  /*2ac0*/  HMMA.16816.F32.BF16 R116, R36, R102, R116 ;  /* 0x000000662474723c */ /* 0x000fe20000041874 */
[----:B------:R-:W2:Y:S01]  /*2ad0*/  LDSM.16.M88.4 R36, [R238+0x6900] ;  /* 0x00690000ee24783b */ /* 0x000ea20000000200 */
[----:B------:R4:W1:Y:S06]  /*2ae0*/  MUFU.TANH R151, R2 ;  /* 0x0000000200977308 */ /* 0x00086c0000002400 */
[----:B------:R-:W-:Y:S08]  /*2af0*/  HMMA.16816.F32.BF16 R80, R4, R40, R60 ;  /* 0x000000280450723c */ /* 0x000ff0000004183c */
[----:B------:R-:W-:Y:S01]  /*2b00*/  HMMA.16816.F32.BF16 R60, R16, R50, R64 ;  /* 0x00000032103c723c */ /* 0x000fe20000041840 */
[----:B----4-:R-:W-:-:S04]  /*2b10*/  FMUL.FTZ R2, R78, c[0x0][0x320] ;  /* 0x0000c8004e027a20 */ /* 0x010fc80000410000 */
[----:B------:R4:W1:Y:S03]  /*2b20*/  MUFU.TANH R150, R2 ;  /* 0x0000000200967308 */ /* 0x0008660000002400 */
[----:B------:R-:W-:Y:S08]  /*2b30*/  HMMA.16816.F32.BF16 R56, R28, R44, R104 ;  /* 0x0000002c1c38723c */ /* 0x000ff00000041868 */
[----:B------:R-:W-:Y:S01]  /*2b40*/  HMMA.16816.F32.BF16 R64, R12, R50, R72 ;  /* 0x000000320c40723c */ /* 0x000fe20000041848 */
[----:B------:R-:W5:Y:S01]  /*2b50*/  LDSM.16.M88.4 R48, [R237+0x2800] ;  /* 0x00280000ed30783b */ /* 0x000f620000000200 */
[----:B----4-:R-:W-:-:S06]  /*2b60*/  FMUL.FTZ R2, R79, c[0x0][0x320] ;  /* 0x0000c8004f027a20 */ /* 0x010fcc0000410000 */
[----:B-1----:R-:W-:Y:S01]  /*2b70*/  HMMA.16816.F32.BF16 R68, R24, R52, R68 ;  /* 0x000000341844723c */ /* 0x002fe20000041844 */
[----:B------:R1:W4:Y:S07]  /*2b80*/  MUFU.TANH R149, R2 ;  /* 0x0000000200957308 */ /* 0x00032e0000002400 */
[----:B------:R-:W-:Y:S08]  /*2b90*/  HMMA.16816.F32.BF16 R72, R8, R42, R60 ;  /* 0x0000002a0848723c */ /* 0x000ff0000004183c */
[----:B------:R-:W-:Y:S01]  /*2ba0*/  HMMA.16816.F32.BF16 R60, R20, R52, R56 ;  /* 0x00000034143c723c */ /* 0x000fe20000041838 */
[----:B------:R-:W3:Y:S01]  /*2bb0*/  LDSM.16.M88.4 R56, [R232+0x7100] ;  /* 0x00710000e838783b */ /* 0x000ee20000000200 */
[----:B-1----:R-:W-:-:S04]  /*2bc0*/  FMUL.FTZ R2, R80, c[0x0][0x320] ;  /* 0x0000c80050027a20 */ /* 0x002fc80000410000 */
[----:B------:R1:W1:Y:S02]  /*2bd0*/  MUFU.TANH R148, R2 ;  /* 0x0000000200947308 */ /* 0x0002640000002400 */
[----:B------:R-:W-:Y:S08]  /*2be0*/  HMMA.16816.F32.BF16 R84, R4, R42, R64 ;  /* 0x0000002a0454723c */ /* 0x000ff00000041840 */
[----:B------:R-:W-:Y:S01]  /*2bf0*/  HMMA.16816.F32.BF16 R40, R32, R46, R112 ;  /* 0x0000002e2028723c */ /* 0x000fe20000041870 */
[----:B-1----:R-:W-:-:S07]  /*2c00*/  FMUL.FTZ R2, R81, c[0x0][0x320] ;  /* 0x0000c80051027a20 */ /* 0x002fce0000410000 */
[----:B--2---:R-:W-:Y:S01]  /*2c10*/  HMMA.16816.F32.BF16 R64, R16, R36, R68 ;  /* 0x000000241040723c */ /* 0x004fe20000041844 */
[----:B------:R1:W2:Y:S07]  /*2c20*/  MUFU.TANH R135, R2 ;  /* 0x0000000200877308 */ /* 0x0002ae0000002400 */
[----:B------:R-:W-:Y:S08]  /*2c30*/  HMMA.16816.F32.BF16 R68, R28, R46, R128 ;  /* 0x0000002e1c44723c */ /* 0x000ff00000041880 */
[----:B------:R-:W-:Y:S01]  /*2c40*/  HMMA.16816.F32.BF16 R44, R12, R36, R60 ;  /* 0x000000240c2c723c */ /* 0x000fe2000004183c */
[----:B-1----:R-:W-:-:S04]  /*2c50*/  FMUL.FTZ R2, R82, c[0x0][0x320] ;  /* 0x0000c80052027a20 */ /* 0x002fc80000410000 */
[----:B------:R1:W1:Y:S03]  /*2c60*/  MUFU.TANH R133, R2 ;  /* 0x0000000200857308 */ /* 0x0002660000002400 */
[----:B------:R-:W-:Y:S01]  /*2c70*/  HMMA.16816.F32.BF16 R60, R24, R54, R40 ;  /* 0x00000036183c723c */ /* 0x000fe20000041828 */
[----:B------:R-:W2:Y:S01]  /*2c80*/  LDSM.16.M88.4 R40, [R243+0x3000] ;  /* 0x00300000f328783b */ /* 0x000ea20000000200 */
[----:B-1----:R-:W-:Y:S11]  /*2c90*/  FMUL.FTZ R2, R83, c[0x0][0x320] ;  /* 0x0000c80053027a20 */ /* 0x002ff60000410000 */
[----:B------:R-:W-:Y:S03]  /*2ca0*/  @!UPT UIADD3 URZ, URZ, URZ, URZ ;  /* 0x0000003f3f3ff290 */ /* 0x000fe6000fffe03f */
[----:B-----5:R-:W-:Y:S01]  /*2cb0*/  HMMA.16816.F32.BF16 R76, R4, R48, R44 ;  /* 0x00000030044c723c */ /* 0x020fe2000004182c */
[----:B------:R1:W1:Y:S07]  /*2cc0*/  MUFU.TANH R114, R2 ;  /* 0x0000000200727308 */ /* 0x00026e0000002400 */
[----:B------:R-:W-:Y:S08]  /*2cd0*/  HMMA.16816.F32.BF16 R60, R16, R38, R60 ;  /* 0x00000026103c723c */ /* 0x000ff0000004183c */
[----:B---3--:R-:W-:Y:S01]  /*2ce0*/  HMMA.16816.F32.BF16 R44, R28, R56, R96 ;  /* 0x000000381c2c723c */ /* 0x008fe20000041860 */
[----:B-1----:R-:W-:-:S04]  /*2cf0*/  FMUL.FTZ R2, R72, c[0x0][0x320] ;  /* 0x0000c80048027a20 */ /* 0x002fc80000410000 */
[----:B------:R1:W3:Y:S02]  /*2d00*/  MUFU.TANH R115, R2 ;  /* 0x0000000200737308 */ /* 0x0002e40000002400 */
[----:B-1----:R-:W-:-:S06]  /*2d10*/  FMUL.FTZ R2, R73, c[0x0][0x320] ;  /* 0x0000c80049027a20 */ /* 0x002fcc0000410000 */
[----:B------:R1:W1:Y:S02]  /*2d20*/  MUFU.TANH R113, R2 ;  /* 0x0000000200717308 */ /* 0x0002640000002400 */
[----:B-1----:R-:W-:-:S06]  /*2d30*/  FMUL.FTZ R2, R74, c[0x0][0x320] ;  /* 0x0000c8004a027a20 */ /* 0x002fcc0000410000 */
[----:B------:R1:W1:Y:S02]  /*2d40*/  MUFU.TANH R112, R2 ;  /* 0x0000000200707308 */ /* 0x0002640000002400 */
[----:B-1----:R-:W-:Y:S02]  /*2d50*/  FMUL.FTZ R2, R75, c[0x0][0x320] ;  /* 0x0000c8004b027a20 */ /* 0x002fe40000410000 */
[----:B------:R-:W-:Y:S04]  /*2d60*/  HMMA.16816.F32.BF16 R72, R8, R48, R64 ;  /* 0x000000300848723c */ /* 0x000fe80000041840 */
[----:B------:R1:W1:Y:S04]  /*2d70*/  MUFU.TANH R107, R2 ;  /* 0x00000002006b7308 */ /* 0x0002680000002400 */
[----:B------:R-:W-:Y:S01]  /*2d80*/  HMMA.16816.F32.BF16 R64, R20, R54, R68 ;  /* 0x000000361440723c */ /* 0x000fe20000041844 */
[----:B------:R-:W5:Y:S07]  /*2d90*/  LDSM.16.M88.4 R52, [R238+0x7100] ;  /* 0x00710000ee34783b */ /* 0x000f6e0000000200 */
[----:B------:R-:W-:Y:S01]  /*2da0*/  HMMA.16816.F32.BF16 R68, R32, R56, R124 ;  /* 0x000000382044723c */ /* 0x000fe2000004187c */
[----:B-1----:R-:W-:-:S04]  /*2db0*/  FMUL.FTZ R2, R84, c[0x0][0x320] ;  /* 0x0000c80054027a20 */ /* 0x002fc80000410000 */
[----:B------:R1:W1:Y:S11]  /*2dc0*/  MUFU.TANH R106, R2 ;  /* 0x00000002006a7308 */ /* 0x0002760000002400 */
[----:B------:R-:W-:Y:S01]  /*2dd0*/  HMMA.16816.F32.BF16 R64, R12, R38, R64 ;  /* 0x000000260c40723c */ /* 0x000fe20000041840 */
[----:B------:R-:W3:Y:S01]  /*2de0*/  LDSM.16.M88.4 R36, [R237+0x3000] ;  /* 0x00300000ed24783b */ /* 0x000ee20000000200 */
[----:B-1----:R-:W-:-:S06]  /*2df0*/  FMUL.FTZ R2, R85, c[0x0][0x320] ;  /* 0x0000c80055027a20 */ /* 0x002fcc0000410000 */
[----:B--2---:R-:W-:Y:S01]  /*2e00*/  HMMA.16816.F32.BF16 R68, R24, R40, R68 ;  /* 0x000000281844723c */ /* 0x004fe20000041844 */
[----:B------:R1:W2:Y:S11]  /*2e10*/  MUFU.TANH R105, R2 ;  /* 0x0000000200697308 */ /* 0x0002b60000002400 */
[----:B------:R-:W-:Y:S04]  /*2e20*/  @!UPT UIADD3 URZ, URZ, URZ, URZ ;  /* 0x0000003f3f3ff290 */ /* 0x000fe8000fffe03f */
[----:B------:R-:W-:Y:S01]  /*2e30*/  HMMA.16816.F32.BF16 R80, R4, R50, R64 ;  /* 0x000000320450723c */ /* 0x000fe20000041840 */
[----:B-1----:R-:W-:-:S04]  /*2e40*/  FMUL.FTZ R2, R86, c[0x0][0x320] ;  /* 0x0000c80056027a20 */ /* 0x002fc80000410000 */
[----:B------:R1:W1:Y:S03]  /*2e50*/  MUFU.TANH R104, R2 ;  /* 0x0000000200687308 */ /* 0x0002660000002400 */
[----:B-----5:R-:W-:Y:S08]  /*2e60*/  HMMA.16816.F32.BF16 R64, R16, R52, R68 ;  /* 0x000000341040723c */ /* 0x020ff00000041844 */
[----:B------:R-:W-:Y:S01]  /*2e70*/  HMMA.16816.F32.BF16 R68, R28, R58, R136 ;  /* 0x0000003a1c44723c */ /* 0x000fe20000041888 */
[----:B-1----:R-:W-:-:S04]  /*2e80*/  FMUL.FTZ R2, R87, c[0x0][0x320] ;  /* 0x0000c80057027a20 */ /* 0x002fc80000410000 */
[----:B------:R1:W1:Y:S11]  /*2e90*/  MUFU.TANH R102, R2 ;  /* 0x0000000200667308 */ /* 0x0002760000002400 */
[----:B------:R-:W-:Y:S08]  /*2ea0*/  @!UPT UIADD3 URZ, URZ, URZ, URZ ;  /* 0x0000003f3f3ff290 */ /* 0x000ff0000fffe03f */
[----:B------:R-:W-:Y:S01]  /*2eb0*/  HMMA.16816.F32.BF16 R68, R20, R42, R68 ;  /* 0x0000002a1444723c */ /* 0x000fe20000041844 */
[----:B-1----:R-:W-:-:S04]  /*2ec0*/  FMUL.FTZ R2, R72, c[0x0][0x320] ;  /* 0x0000c80048027a20 */ /* 0x002fc80000410000 */
[----:B------:R1:W1:Y:S02]  /*2ed0*/  MUFU.TANH R103, R2 ;  /* 0x0000000200677308 */ /* 0x0002640000002400 */
[----:B-1----:R-:W-:Y:S11]  /*2ee0*/  FMUL.FTZ R2, R73, c[0x0][0x320] ;  /* 0x0000c80049027a20 */ /* 0x002ff60000410000 */
[----:B------:R-:W-:Y:S06]  /*2ef0*/  @!UPT UIADD3 URZ, URZ, URZ, URZ ;  /* 0x0000003f3f3ff290 */ /* 0x000fec000fffe03f */
[----:B------:R-:W-:Y:S01]  /*2f00*/  HMMA.16816.F32.BF16 R68, R12, R54, R68 ;  /* 0x000000360c44723c */ /* 0x000fe20000041844 */
[----:B------:R1:W1:Y:S02]  /*2f10*/  MUFU.TANH R101, R2 ;  /* 0x0000000200657308 */ /* 0x0002640000002400 */
[----:B-1----:R-:W-:-:S06]  /*2f20*/  FMUL.FTZ R2, R74, c[0x0][0x320] ;  /* 0x0000c8004a027a20 */ /* 0x002fcc0000410000 */
[----:B------:R1:W1:Y:S11]  /*2f30*/  MUFU.TANH R100, R2 ;  /* 0x0000000200647308 */ /* 0x0002760000002400 */
[----:B------:R-:W-:Y:S04]  /*2f40*/  @!UPT UIADD3 URZ, URZ, URZ, URZ ;  /* 0x0000003f3f3ff290 */ /* 0x000fe8000fffe03f */
[----:B---3--:R-:W-:Y:S01]  /*2f50*/  HMMA.16816.F32.BF16 R68, R4, R38, R68 ;  /* 0x000000260444723c */ /* 0x008fe20000041844 */
[----:B-1----:R-:W-:-:S07]  /*2f60*/  FMUL.FTZ R2, R75, c[0x0][0x320] ;  /* 0x0000c8004b027a20 */ /* 0x002fce0000410000 */
[----:B------:R-:W-:Y:S01]  /*2f70*/  HMMA.16816.F32.BF16 R72, R8, R50, R60 ;  /* 0x000000320848723c */ /* 0x000fe2000004183c */
[----:B------:R1:W3:Y:S07]  /*2f80*/  MUFU.TANH R95, R2 ;  /* 0x00000002005f7308 */ /* 0x0002ee0000002400 */
[----:B------:R-:W-:Y:S01]  /*2f90*/  HMMA.16816.F32.BF16 R60, R20, R40, R44 ;  /* 0x00000028143c723c */ /* 0x000fe2000004182c */
[----:B------:R-:W5:Y:S07]  /*2fa0*/  LDSM.16.M88.4 R44, [R232+0x7900] ;  /* 0x00790000e82c783b */ /* 0x000f6e0000000200 */
[----:B------:R-:W-:-:S02]  /*2fb0*/  FMUL.FTZ R68, R68, c[0x0][0x320] ;  /* 0x0000c80044447a20 */ /* 0x000fc40000410000 */
[----:B------:R-:W-:Y:S02]  /*2fc0*/  FMUL.FTZ R69, R69, c[0x0][0x320] ;  /* 0x0000c80045457a20 */ /* 0x000fe40000410000 */
[----:B------:R-:W-:Y:S01]  /*2fd0*/  FMUL.FTZ R70, R70, c[0x0][0x320] ;  /* 0x0000c80046467a20 */ /* 0x000fe20000410000 */
[----:B------:R-:W-:Y:S01]  /*2fe0*/  HMMA.16816.F32.BF16 R48, R32, R58, R108 ;  /* 0x0000003a2030723c */ /* 0x000fe2000004186c */
[----:B------:R-:W2:Y:S01]  /*2ff0*/  MUFU.TANH R68, R68 ;  /* 0x0000004400447308 */ /* 0x000ea20000002400 */
[----:B-1----:R-:W-:-:S07]  /*3000*/  FMUL.FTZ R2, R76, c[0x0][0x320] ;  /* 0x0000c8004c027a20 */ /* 0x002fce0000410000 */
[----:B------:R1:W1:Y:S02]  /*3010*/  MUFU.TANH R94, R2 ;  /* 0x00000002005e7308 */ /* 0x0002640000002400 */
[----:B------:R-:W-:Y:S06]  /*3020*/  HMMA.16816.F32.BF16 R56, R12, R52, R60 ;  /* 0x000000340c38723c */ /* 0x000fec000004183c */
[----:B------:R-:W2:Y:S07]  /*3030*/  MUFU.TANH R69, R69 ;  /* 0x0000004500457308 */ /* 0x000eae0000002400 */
[----:B------:R-:W-:Y:S01]  /*3040*/  HMMA.16816.F32.BF16 R60, R24, R42, R48 ;  /* 0x0000002a183c723c */ /* 0x000fe20000041830 */
[----:B-1----:R-:W-:Y:S01]  /*3050*/  FMUL.FTZ R2, R77, c[0x0][0x320] ;  /* 0x0000c8004d027a20 */ /* 0x002fe20000410000 */
[----:B------:R-:W1:Y:S01]  /*3060*/  LDSM.16.M88.4 R48, [R243+0x3800] ;  /* 0x00380000f330783b */ /* 0x000e620000000200 */
[----:B------:R-:W1:Y:S03]  /*3070*/  MUFU.TANH R70, R70 ;  /* 0x0000004600467308 */ /* 0x000e660000002400 */
[----:B------:R-:W1:Y:S05]  /*3080*/  LDSM.16.M88.4 R40, [R238+0x7900] ;  /* 0x00790000ee28783b */ /* 0x000e6a0000000200 */
[----:B------:R2:W1:Y:S02]  /*3090*/  MUFU.TANH R93, R2 ;  /* 0x00000002005d7308 */ /* 0x0004640000002400 */
[----:B--2---:R-:W-:-:S06]  /*30a0*/  FMUL.FTZ R2, R78, c[0x0][0x320] ;  /* 0x0000c8004e027a20 */ /* 0x004fcc0000410000 */
[----:B------:R2:W1:Y:S02]  /*30b0*/  MUFU.TANH R92, R2 ;  /* 0x00000002005c7308 */ /* 0x0004640000002400 */
[----:B--2---:R-:W-:Y:S02]  /*30c0*/  FMUL.FTZ R2, R79, c[0x0][0x320] ;  /* 0x0000c8004f027a20 */ /* 0x004fe40000410000 */
[----:B------:R-:W-:Y:S04]  /*30d0*/  HMMA.16816.F32.BF16 R76, R4, R36, R56 ;  /* 0x00000024044c723c */ /* 0x000fe80000041838 */
[----:B------:R2:W1:Y:S04]  /*30e0*/  MUFU.TANH R89, R2 ;  /* 0x0000000200597308 */ /* 0x0004680000002400 */
[----:B------:R-:W-:Y:S08]  /*30f0*/  HMMA.16816.F32.BF16 R56, R16, R54, R60 ;  /* 0x000000361038723c */ /* 0x000ff0000004183c */
[----:B-----5:R-:W-:Y:S01]  /*3100*/  HMMA.16816.F32.BF16 R60, R28, R44, R140 ;  /* 0x0000002c1c3c723c */ /* 0x020fe2000004188c */
[----:B--2---:R-:W-:-:S04]  /*3110*/  FMUL.FTZ R2, R72, c[0x0][0x320] ;  /* 0x0000c80048027a20 */ /* 0x004fc80000410000 */
[----:B------:R2:W1:Y:S03]  /*3120*/  MUFU.TANH R91, R2 ;  /* 0x00000002005b7308 */ /* 0x0004660000002400 */
[----:B------:R-:W-:Y:S01]  /*3130*/  HMMA.16816.F32.BF16 R28, R28, R46, R144 ;  /* 0x0000002e1c1c723c */ /* 0x000fe20000041890 */
[----:B--2---:R-:W-:Y:S11]  /*3140*/  FMUL.FTZ R2, R73, c[0x0][0x320] ;  /* 0x0000c80049027a20 */ /* 0x004ff60000410000 */
[----:B------:R-:W-:Y:S04]  /*3150*/  @!UPT UIADD3 URZ, URZ, URZ, URZ ;  /* 0x0000003f3f3ff290 */ /* 0x000fe8000fffe03f */
[----:B-1----:R-:W-:Y:S01]  /*3160*/  HMMA.16816.F32.BF16 R60, R20, R48, R60 ;  /* 0x00000030143c723c */ /* 0x002fe2000004183c */
[----:B------:R1:W2:Y:S02]  /*3170*/  MUFU.TANH R90, R2 ;  /* 0x00000002005a7308 */ /* 0x0002a40000002400 */
[----:B-1----:R-:W-:-:S06]  /*3180*/  FMUL.FTZ R2, R74, c[0x0][0x320] ;  /* 0x0000c8004a027a20 */ /* 0x002fcc0000410000 */
[----:B------:R1:W1:Y:S02]  /*3190*/  MUFU.TANH R88, R2 ;  /* 0x0000000200587308 */ /* 0x0002640000002400 */
[----:B-1----:R-:W-:Y:S02]  /*31a0*/  FMUL.FTZ R2, R75, c[0x0][0x320] ;  /* 0x0000c8004b027a20 */ /* 0x002fe40000410000 */
[----:B------:R-:W-:Y:S04]  /*31b0*/  HMMA.16816.F32.BF16 R72, R8, R36, R64 ;  /* 0x000000240848723c */ /* 0x000fe80000041840 */
[----:B------:R1:W1:Y:S04]  /*31c0*/  MUFU.TANH R87, R2 ;  /* 0x0000000200577308 */ /* 0x0002680000002400 */
[----:B------:R-:W-:Y:S01]  /*31d0*/  HMMA.16816.F32.BF16 R64, R32, R44, R120 ;  /* 0x0000002c2040723c */ /* 0x000fe20000041878 */
[----:B-1----:R-:W-:-:S04]  /*31e0*/  FMUL.FTZ R2, R80, c[0x0][0x320] ;  /* 0x0000c80050027a20 */ /* 0x002fc80000410000 */
[----:B------:R1:W1:Y:S11]  /*31f0*/  MUFU.TANH R86, R2 ;  /* 0x0000000200567308 */ /* 0x0002760000002400 */
[----:B------:R-:W-:Y:S08]  /*3200*/  @!UPT UIADD3 URZ, URZ, URZ, URZ ;  /* 0x0000003f3f3ff290 */ /* 0x000ff0000fffe03f */
[----:B------:R-:W-:Y:S01]  /*3210*/  HMMA.16816.F32.BF16 R52, R24, R48, R64 ;  /* 0x000000301834723c */ /* 0x000fe20000041840 */
[----:B-1----:R-:W-:-:S07]  /*3220*/  FMUL.FTZ R2, R81, c[0x0][0x320] ;  /* 0x0000c80051027a20 */ /* 0x002fce0000410000 */
[----:B------:R-:W-:Y:S01]  /*3230*/  HMMA.16816.F32.BF16 R64, R8, R38, R56 ;  /* 0x000000260840723c */ /* 0x000fe20000041838 */
[----:B------:R1:W1:Y:S07]  /*3240*/  MUFU.TANH R85, R2 ;  /* 0x0000000200557308 */ /* 0x00026e0000002400 */
[----:B------:R-:W-:Y:S01]  /*3250*/  HMMA.16816.F32.BF16 R56, R32, R46, R116 ;  /* 0x0000002e2038723c */ /* 0x000fe20000041874 */
[----:B------:R-:W5:Y:S01]  /*3260*/  LDSM.16.M88.4 R32, [R237+0x3800] ;  /* 0x00380000ed20783b */ /* 0x000f620000000200 */
[----:B------:R-:W-:-:S06]  /*3270*/  DEPBAR.LE SB0, 0x0 ;  /* 0x000080000000791a */ /* 0x000fcc0000000000 */
[----:B------:R-:W-:Y:S01]  /*3280*/  HMMA.16816.F32.BF16 R52, R16, R40, R52 ;  /* 0x000000281034723c */ /* 0x000fe20000041834 */
[----:B-1----:R-:W-:-:S04]  /*3290*/  FMUL.FTZ R2, R82, c[0x0][0x320] ;  /* 0x0000c80052027a20 */ /* 0x002fc80000410000 */
[----:B------:R1:W1:Y:S03]  /*32a0*/  MUFU.TANH R82, R2 ;  /* 0x0000000200527308 */ /* 0x0002660000002400 */
[----:B------:R-:W-:Y:S01]  /*32b0*/  HMMA.16816.F32.BF16 R36, R12, R40, R60 ;  /* 0x000000280c24723c */ /* 0x000fe2000004183c */
[----:B------:R-:W-:Y:S02]  /*32c0*/  FMUL.FTZ R65, R65, c[0x0][0x320] ;  /* 0x0000c80041417a20 */ /* 0x000fe40000410000 */
[----:B------:R-:W-:Y:S02]  /*32d0*/  FMUL.FTZ R66, R66, c[0x0][0x320] ;  /* 0x0000c80042427a20 */ /* 0x000fe40000410000 */
[----:B------:R-:W-:Y:S02]  /*32e0*/  FMUL.FTZ R67, R67, c[0x0][0x320] ;  /* 0x0000c80043437a20 */ /* 0x000fe40000410000 */
[----:B------:R-:W2:Y:S01]  /*32f0*/  MUFU.TANH R65, R65 ;  /* 0x0000004100417308 */ /* 0x000ea20000002400 */
[----:B------:R-:W-:Y:S01]  /*3300*/  HMMA.16816.F32.BF16 R24, R24, R50, R56 ;  /* 0x000000321818723c */ /* 0x000fe20000041838 */
[----:B-1----:R-:W-:-:S06]  /*3310*/  FMUL.FTZ R2, R83, c[0x0][0x320] ;  /* 0x0000c80053027a20 */ /* 0x002fcc0000410000 */
[----:B------:R-:W1:Y:S01]  /*3320*/  MUFU.TANH R66, R66 ;  /* 0x0000004200427308 */ /* 0x000e620000002400 */
[----:B------:R-:W-:Y:S07]  /*3330*/  HMMA.16816.F32.BF16 R48, R20, R50, R28 ;  /* 0x000000321430723c */ /* 0x000fee000004181c */
[----:B------:R1:W1:Y:S01]  /*3340*/  MUFU.TANH R81, R2 ;  /* 0x0000000200517308 */ /* 0x0002620000002400 */
[----:B-----5:R-:W-:Y:S07]  /*3350*/  HMMA.16816.F32.BF16 R52, R8, R32, R52 ;  /* 0x000000200834723c */ /* 0x020fee0000041834 */
[----:B------:R-:W2:Y:S01]  /*3360*/  MUFU.TANH R67, R67 ;  /* 0x0000004300437308 */ /* 0x000ea20000002400 */
[----:B------:R-:W-:Y:S01]  /*3370*/  HMMA.16816.F32.BF16 R16, R16, R42, R24 ;  /* 0x0000002a1010723c */ /* 0x000fe20000041818 */
[----:B-1----:R-:W-:-:S07]  /*3380*/  FMUL.FTZ R2, R72, c[0x0][0x320] ;  /* 0x0000c80048027a20 */ /* 0x002fce0000410000 */
[----:B------:R-:W-:Y:S01]  /*3390*/  HMMA.16816.F32.BF16 R12, R12, R42, R48 ;  /* 0x0000002a0c0c723c */ /* 0x000fe20000041830 */
[----:B------:R1:W1:Y:S07]  /*33a0*/  MUFU.TANH R83, R2 ;  /* 0x0000000200537308 */ /* 0x00026e0000002400 */
[----:B------:R-:W-:Y:S01]  /*33b0*/  HMMA.16816.F32.BF16 R20, R4, R32, R36 ;  /* 0x000000200414723c */ /* 0x000fe20000041824 */
[----:B------:R-:W-:Y:S02]  /*33c0*/  FMUL.FTZ R52, R52, c[0x0][0x320] ;  /* 0x0000c80034347a20 */ /* 0x000fe40000410000 */
[----:B------:R-:W-:-:S02]  /*33d0*/  FMUL.FTZ R53, R53, c[0x0][0x320] ;  /* 0x0000c80035357a20 */ /* 0x000fc40000410000 */
[----:B------:R-:W-:Y:S02]  /*33e0*/  FMUL.FTZ R54, R54, c[0x0][0x320] ;  /* 0x0000c80036367a20 */ /* 0x000fe40000410000 */
[----:B------:R-:W2:Y:S01]  /*33f0*/  MUFU.TANH R52, R52 ;  /* 0x0000003400347308 */ /* 0x000ea20000002400 */
[----:B------:R-:W-:Y:S01]  /*3400*/  HMMA.16816.F32.BF16 R8, R8, R34, R16 ;  /* 0x000000220808723c */ /* 0x000fe20000041810 */
[----:B-1----:R-:W-:-:S06]  /*3410*/  FMUL.FTZ R2, R73, c[0x0][0x320] ;  /* 0x0000c80049027a20 */ /* 0x002fcc0000410000 */
[----:B------:R1:W1:Y:S01]  /*3420*/  MUFU.TANH R84, R2 ;  /* 0x0000000200547308 */ /* 0x0002620000002400 */
[----:B------:R-:W-:Y:S07]  /*3430*/  HMMA.16816.F32.BF16 R4, R4, R34, R12 ;  /* 0x000000220404723c */ /* 0x000fee000004180c */
[----:B------:R-:W2:Y:S01]  /*3440*/  MUFU.TANH R53, R53 ;  /* 0x0000003500357308 */ /* 0x000ea20000002400 */
[----:B------:R-:W-:Y:S01]  /*3450*/  FMUL.FTZ R20, R20, c[0x0][0x320] ;  /* 0x0000c80014147a20 */ /* 0x000fe20000410000 */
[----:B------:R-:W-:Y:S01]  /*3460*/  SHF.R.S32.HI R15, RZ, 0x1f, R134 ;  /* 0x0000001fff0f7819 */ /* 0x000fe20000011486 */
[----:B------:R-:W-:-:S02]  /*3470*/  FMUL.FTZ R21, R21, c[0x0][0x320] ;  /* 0x0000c80015157a20 */ /* 0x000fc40000410000 */
[----:B------:R-:W-:Y:S02]  /*3480*/  FMUL.FTZ R22, R22, c[0x0][0x320] ;  /* 0x0000c80016167a20 */ /* 0x000fe40000410000 */
[----:B------:R-:W-:Y:S01]  /*3490*/  FMUL.FTZ R23, R23, c[0x0][0x320] ;  /* 0x0000c80017177a20 */ /* 0x000fe20000410000 */
[----:B------:R-:W2:Y:S01]  /*34a0*/  MUFU.TANH R54, R54 ;  /* 0x0000003600367308 */ /* 0x000ea20000002400 */
[----:B-1----:R-:W-:Y:S02]  /*34b0*/  FMUL.FTZ R2, R74, c[0x0][0x320] ;  /* 0x0000c8004a027a20 */ /* 0x002fe40000410000 */
[----:B------:R-:W-:Y:S02]  /*34c0*/  FMUL.FTZ R8, R8, c[0x0][0x320] ;  /* 0x0000c80008087a20 */ /* 0x000fe40000410000 */
[----:B------:R-:W-:Y:S02]  /*34d0*/  FMUL.FTZ R9, R9, c[0x0][0x320] ;  /* 0x0000c80009097a20 */ /* 0x000fe40000410000 */
[----:B------:R-:W-:Y:S01]  /*34e0*/  FMUL.FTZ R10, R10, c[0x0][0x320] ;  /* 0x0000c8000a0a7a20 */ /* 0x000fe20000410000 */
[----:B------:R1:W1:Y:S01]  /*34f0*/  MUFU.TANH R80, R2 ;  /* 0x0000000200507308 */ /* 0x0002620000002400 */
[----:B------:R-:W-:-:S02]  /*3500*/  FMUL.FTZ R11, R11, c[0x0][0x320] ;  /* 0x0000c8000b0b7a20 */ /* 0x000fc40000410000 */
[----:B------:R-:W-:Y:S02]  /*3510*/  FMUL.FTZ R5, R5, c[0x0][0x320] ;  /* 0x0000c80005057a20 */ /* 0x000fe40000410000 */
[----:B------:R-:W-:Y:S02]  /*3520*/  FMUL.FTZ R6, R6, c[0x0][0x320] ;  /* 0x0000c80006067a20 */ /* 0x000fe40000410000 */
[----:B------:R-:W-:Y:S01]  /*3530*/  FMUL.FTZ R7, R7, c[0x0][0x320] ;  /* 0x0000c80007077a20 */ /* 0x000fe20000410000 */
[----:B------:R-:W2:Y:S01]  /*3540*/  MUFU.TANH R33, R20 ;  /* 0x0000001400217308 */ /* 0x000ea20000002400 */
[----:B------:R-:W-:Y:S02]  /*3550*/  FMUL.FTZ R4, R4, c[0x0][0x320] ;  /* 0x0000c80004047a20 */ /* 0x000fe40000410000 */
[----:B-1----:R-:W-:-:S05]  /*3560*/  FMUL.FTZ R2, R75, c[0x0][0x320] ;  /* 0x0000c8004b027a20 */ /* 0x002fca0000410000 */
[----:B------:R-:W1:Y:S08]  /*3570*/  MUFU.TANH R32, R21 ;  /* 0x0000001500207308 */ /* 0x000e700000002400 */
[----:B------:R5:W1:Y:S08]  /*3580*/  MUFU.TANH R75, R2 ;  /* 0x00000002004b7308 */ /* 0x000a700000002400 */
[----:B------:R-:W1:Y:S01]  /*3590*/  MUFU.TANH R31, R22 ;  /* 0x00000016001f7308 */ /* 0x000e620000002400 */
[----:B-----5:R-:W-:-:S07]  /*35a0*/  FMUL.FTZ R2, R76, c[0x0][0x320] ;  /* 0x0000c8004c027a20 */ /* 0x020fce0000410000 */
        /* <DEDUP_REMOVED lines=16> */
[----:B------:R5:W1:Y:S08]  /*36b0*/  MUFU.TANH R28, R4 ;  /* 0x00000004001c7308 */ /* 0x000a700000002400 */
[----:B------:R1:W1:Y:S01]  /*36c0*/  MUFU.TANH R44, R2 ;  /* 0x00000002002c7308 */ /* 0x0002620000002400 */
[----:B-----5:R-:W-:Y:S01]  /*36d0*/  LOP3.LUT R4, R154, R153, RZ, 0xfc, !PT ;  /* 0x000000999a047212 */ /* 0x020fe200078efcff */
[----:B-1----:R-:W-:-:S06]  /*36e0*/  FMUL.FTZ R2, R71, c[0x0][0x320] ;  /* 0x0000c80047027a20 */ /* 0x002fcc0000410000 */
[----:B------:R1:W1:Y:S02]  /*36f0*/  MUFU.TANH R40, R2 ;  /* 0x0000000200287308 */ /* 0x0002640000002400 */
[----:B-1----:R-:W-:-:S06]  /*3700*/  FMUL.FTZ R2, R55, c[0x0][0x320] ;  /* 0x0000c80037027a20 */ /* 0x002fcc0000410000 */
[----:B------:R1:W1:Y:S02]  /*3710*/  MUFU.TANH R190, R2 ;  /* 0x0000000200be7308 */ /* 0x0002640000002400 */
[----:B-1----:R-:W-:-:S05]  /*3720*/  IADD3 R2, R156, 0x100, RZ ;  /* 0x000001009c027810 */ /* 0x002fca0007ffe0ff */
[----:B------:R1:W-:Y:S04]  /*3730*/  STL [R1+0x30], R2 ;  /* 0x0000300201007387 */ /* 0x0003e80000100800 */
[----:B------:R-:W-:Y:S06]  /*3740*/  BAR.SYNC.DEFER_BLOCKING 0x0 ;  /* 0x0000000000007b1d */ /* 0x000fec0000010000 */
[----:B------:R-:W-:Y:S05]  /*3750*/  @!P2 BRA `(.L_x_151) ;  /* 0x000004900000a947 */ /* 0x000fea0003800000 */
[----:B--234-:R-:W-:Y:S01]  /*3760*/  ULEA UR11, UR11, UR8, 0x6 ;  /* 0x000000080b0b7291 */ /* 0x01cfe2000f8e303f */
[----:B------:R-:W-:-:S05]  /*3770*/  IMAD.MOV.U32 R9, RZ, RZ, RZ ;  /* 0x000000ffff097224 */ /* 0x000fca00078e00ff */
[----:B------:R-:W-:-:S05]  /*3780*/  IMAD.U32 R5, RZ, RZ, UR11 ;  /* 0x0000000bff057e24 */ /* 0x000fca000f8e00ff */
[----:B------:R-:W-:-:S05]  /*3790*/  IADD3 R5, R5, -0x40, R158 ;  /* 0xffffffc005057810 */ /* 0x000fca0007ffe09e */
[----:B------:R-:W-:-:S04]  /*37a0*/  @P1 IMAD.HI.U32 R6, R5, c[0x0][0x2bc], RZ ;  /* 0x0000af0005061a27 */ /* 0x000fc800078e00ff */
[----:B-1----:R-:W-:Y:S01]  /*37b0*/  IMAD.MOV.U32 R2, RZ, RZ, R5 ;  /* 0x000000ffff027224 */ /* 0x002fe200078e0005 */
[----:B------:R-:W-:-:S04]  /*37c0*/  @P1 SHF.R.U32.HI R2, RZ, c[0x0][0x2c0], R6 ;  /* 0x0000b000ff021a19 */ /* 0x000fc80000011606 */
[----:B------:R-:W-:-:S04]  /*37d0*/  @!P0 IADD3 R7, P2, R2, UR16, RZ ;  /* 0x0000001002078c10 */ /* 0x000fc8000ff5e0ff */
[----:B------:R-:W-:Y:S02]  /*37e0*/  @!P0 LEA.HI.X.SX32 R8, R2, UR15, 0x1, P2 ;  /* 0x0000000f02088c11 */ /* 0x000fe400090f0eff */
[----:B------:R-:W-:-:S04]  /*37f0*/  @!P0 LEA R6, P2, R7, c[0x0][0x2a0], 0x2 ;  /* 0x0000a80007068a11 */ /* 0x000fc800078410ff */
[----:B------:R-:W-:-:S05]  /*3800*/  @!P0 LEA.HI.X R7, R7, c[0x0][0x2a4], R8, 0x2, P2 ;  /* 0x0000a90007078a11 */ /* 0x000fca00010f1408 */
[----:B------:R1:W2:Y:S01]  /*3810*/  @!P0 LDG.E R9, [R6.64] ;  /* 0x0000000c06098981 */ /* 0x0002a2000c1e1900 */
[----:B------:R-:W-:Y:S01]  /*3820*/  IMAD.MOV R2, RZ, RZ, -R2 ;  /* 0x000000ffff027224 */ /* 0x000fe200078e0a02 */
[----:B------:R-:W-:Y:S01]  /*3830*/  SEL R26, RZ, 0x10, P4 ;  /* 0x00000010ff1a7807 */ /* 0x000fe20002000000 */
[----:B------:R-:W-:Y:S01]  /*3840*/  IMAD.SHL.U32 R12, R132, 0x2, RZ ;  /* 0x00000002840c7824 */ /* 0x000fe200078e00ff */
[----:B------:R-:W-:Y:S01]  /*3850*/  SEL R25, RZ, 0x10, P3 ;  /* 0x00000010ff197807 */ /* 0x000fe20001800000 */
[----:B------:R-:W-:Y:S01]  /*3860*/  IMAD R10, R2, c[0x0][0x2b8], R5 ;  /* 0x0000ae00020a7a24 */ /* 0x000fe200078e0205 */
[----:B------:R-:W-:Y:S02]  /*3870*/  IADD3 R22, -R26, 0x10, RZ ;  /* 0x000000101a167810 */ /* 0x000fe40007ffe1ff */
[----:B------:R-:W-:Y:S02]  /*3880*/  IADD3 R11, -R25, 0x10, RZ ;  /* 0x00000010190b7810 */ /* 0x000fe40007ffe1ff */
[----:B------:R-:W-:Y:S01]  /*3890*/  SHF.R.S32.HI R2, RZ, 0x1f, R10 ;  /* 0x0000001fff027819 */ /* 0x000fe2000001140a */
[----:B------:R-:W-:Y:S01]  /*38a0*/  STL [R1+0x34], R10 ;  /* 0x0000340a01007387 */ /* 0x000fe20000100800 */
[----:B------:R-:W-:-:S02]  /*38b0*/  LOP3.LUT R22, R22, 0xf, RZ, 0xc0, !PT ;  /* 0x0000000f16167812 */ /* 0x000fc400078ec0ff */
[----:B------:R-:W-:Y:S01]  /*38c0*/  LOP3.LUT R11, R11, 0xf, RZ, 0xc0, !PT ;  /* 0x0000000f0b0b7812 */ /* 0x000fe200078ec0ff */
[----:B------:R-:W-:-:S04]  /*38d0*/  IMAD R2, R2, c[0x0][0x1e0], RZ ;  /* 0x0000780002027a24 */ /* 0x000fc800078e02ff */
[C---:B------:R-:W-:Y:S02]  /*38e0*/  IMAD R2, R10.reuse, c[0x0][0x1e4], R2 ;  /* 0x000079000a027a24 */ /* 0x040fe400078e0202 */
[----:B-1----:R-:W-:-:S04]  /*38f0*/  IMAD.WIDE.U32 R6, R10, c[0x0][0x1e0], RZ ;  /* 0x000078000a067a25 */ /* 0x002fc800078e00ff */
[----:B------:R-:W-:Y:S01]  /*3900*/  IMAD.IADD R7, R7, 0x1, R2 ;  /* 0x0000000107077824 */ /* 0x000fe200078e0202 */
[----:B--2---:R-:W-:-:S03]  /*3910*/  SHF.R.S32.HI R2, RZ, 0x1f, R9 ;  /* 0x0000001fff027819 */ /* 0x004fc60000011409 */
[----:B------:R-:W-:Y:S01]  /*3920*/  IMAD.WIDE.U32 R6, R9, c[0x0][0x1f0], R6 ;  /* 0x00007c0009067a25 */ /* 0x000fe200078e0006 */
[----:B------:R-:W-:Y:S03]  /*3930*/  STL [R1+0x2c], R9 ;  /* 0x00002c0901007387 */ /* 0x000fe60000100800 */
[----:B------:R-:W-:-:S04]  /*3940*/  IMAD R2, R2, c[0x0][0x1f0], RZ ;  /* 0x00007c0002027a24 */ /* 0x000fc800078e02ff */
[----:B------:R-:W-:Y:S01]  /*3950*/  IMAD R5, R9, c[0x0][0x1f4], R2 ;  /* 0x00007d0009057a24 */ /* 0x000fe200078e0202 */
[----:B------:R-:W-:-:S04]  /*3960*/  IADD3 R2, P2, R6, UR20, RZ ;  /* 0x0000001406027c10 */ /* 0x000fc8000ff5e0ff */
[----:B------:R-:W-:Y:S02]  /*3970*/  IADD3.X R6, R7, UR18, R5, P2, !PT ;  /* 0x0000001207067c10 */ /* 0x000fe400097fe405 */
[----:B------:R-:W-:-:S04]  /*3980*/  LEA R5, P2, R2, c[0x0][0x1c8], 0x1 ;  /* 0x0000720002057a11 */ /* 0x000fc800078408ff */
[----:B------:R-:W-:Y:S01]  /*3990*/  LEA.HI.X R2, R2, c[0x0][0x1cc], R6, 0x1, P2 ;  /* 0x0000730002027a11 */ /* 0x000fe200010f0c06 */
[----:B------:R-:W1:Y:S01]  /*39a0*/  SHFL.IDX PT, R10, R5, 0x3, 0x181f ;  /* 0x00781f00050a7f89 */ /* 0x000e6200000e0000 */
[----:B------:R-:W-:-:S03]  /*39b0*/  SHF.L.U64.HI R6, R132, 0x1, R157 ;  /* 0x0000000184067819 */ /* 0x000fc6000001029d */
[----:B------:R-:W2:Y:S04]  /*39c0*/  SHFL.IDX PT, R7, R2, 0x3, 0x181f ;  /* 0x00781f0002077f89 */ /* 0x000ea800000e0000 */
[----:B------:R-:W3:Y:S04]  /*39d0*/  SHFL.IDX PT, R18, R5, RZ, 0x181f ;  /* 0x00181fff05127589 */ /* 0x000ee800000e0000 */
[----:B------:R-:W-:Y:S04]  /*39e0*/  SHFL.IDX PT, R14, R5, 0x1, 0x181f ;  /* 0x00381f00050e7f89 */ /* 0x000fe800000e0000 */
[----:B------:R-:W4:Y:S04]  /*39f0*/  SHFL.IDX PT, R8, R2, RZ, 0x181f ;  /* 0x00181fff02087589 */ /* 0x000f2800000e0000 */
[----:B------:R5:W5:Y:S04]  /*3a00*/  SHFL.IDX PT, R9, R5, 0x2, 0x181f ;  /* 0x00581f0005097f89 */ /* 0x000b6800000e0000 */
[----:B------:R-:W5:Y:S01]  /*3a10*/  SHFL.IDX PT, R13, R2, 0x1, 0x181f ;  /* 0x00381f00020d7f89 */ /* 0x000f6200000e0000 */
[----:B-1----:R-:W-:-:S03]  /*3a20*/  IADD3 R22, P5, P2, R22, R10, R12 ;  /* 0x0000000a16167210 */ /* 0x002fc60007abe00c */
[----:B------:R1:W1:Y:S01]  /*3a30*/  SHFL.IDX PT, R24, R2, 0x2, 0x181f ;  /* 0x00581f0002187f89 */ /* 0x00026200000e0000 */
[----:B--2---:R-:W-:Y:S02]  /*3a40*/  IADD3.X R23, RZ, R7, R6, P5, P2 ;  /* 0x00000007ff177210 */ /* 0x004fe40002fe4406 */
[----:B---3--:R-:W-:-:S05]  /*3a50*/  IADD3 R20, P6, R18, R12, RZ ;  /* 0x0000000c12147210 */ /* 0x008fca0007fde0ff */
[----:B----4-:R-:W-:Y:S01]  /*3a60*/  IMAD.X R21, R8, 0x1, R6, P6 ;  /* 0x0000000108157824 */ /* 0x010fe200030e0606 */
[----:B-----5:R-:W-:-:S04]  /*3a70*/  SHF.L.U64.HI R5, R134, 0x1, R15 ;  /* 0x0000000186057819 */ /* 0x020fc8000001020f */
[----:B------:R2:W-:Y:S01]  /*3a80*/  LDGSTS.E.BYPASS.LTC128B.128 [R156+0x4100], [R20.64], !P4 ;  /* 0x04100000149c7fae */ /* 0x0005e2000e101d4c */
[----:B-1----:R-:W-:-:S05]  /*3a90*/  IMAD.SHL.U32 R2, R134, 0x2, RZ ;  /* 0x0000000286027824 */ /* 0x002fca00078e00ff */
[----:B------:R-:W-:-:S04]  /*3aa0*/  IADD3 R10, P5, P2, R11, R10, R2 ;  /* 0x0000000a0b0a7210 */ /* 0x000fc80007abe002 */
[--C-:B------:R-:W-:Y:S02]  /*3ab0*/  IADD3.X R11, RZ, R7, R5.reuse, P5, P2 ;  /* 0x00000007ff0b7210 */ /* 0x100fe40002fe4405 */
[----:B------:R-:W-:Y:S02]  /*3ac0*/  IADD3 R18, P5, R18, R2, RZ ;  /* 0x0000000212127210 */ /* 0x000fe40007fbe0ff */
[C---:B------:R-:W-:Y:S02]  /*3ad0*/  IADD3 R16, P2, R14.reuse, R12, RZ ;  /* 0x0000000c0e107210 */ /* 0x040fe40007f5e0ff */
[----:B------:R-:W-:Y:S01]  /*3ae0*/  IADD3 R14, P6, R14, R2, RZ ;  /* 0x000000020e0e7210 */ /* 0x000fe20007fde0ff */
[--C-:B------:R-:W-:Y:S01]  /*3af0*/  IMAD.X R19, R8, 0x1, R5.reuse, P5 ;  /* 0x0000000108137824 */ /* 0x100fe200028e0605 */
[----:B------:R-:W-:Y:S01]  /*3b00*/  IADD3 R12, P5, R9, R12, RZ ;  /* 0x0000000c090c7210 */ /* 0x000fe20007fbe0ff */
[--C-:B------:R-:W-:Y:S01]  /*3b10*/  IMAD.X R17, R13, 0x1, R6.reuse, P2 ;  /* 0x000000010d117824 */ /* 0x100fe200010e0606 */
[----:B------:R-:W-:Y:S01]  /*3b20*/  IADD3 R8, P2, R9, R2, RZ ;  /* 0x0000000209087210 */ /* 0x000fe20007f5e0ff */
[--C-:B------:R-:W-:Y:S01]  /*3b30*/  IMAD.X R15, R13, 0x1, R5.reuse, P6 ;  /* 0x000000010d0f7824 */ /* 0x100fe200030e0605 */
[----:B------:R-:W-:Y:S01]  /*3b40*/  ISETP.NE.U32.AND P6, PT, R26, RZ, PT ;  /* 0x000000ff1a00720c */ /* 0x000fe20003fc5070 */
[C---:B------:R-:W-:Y:S01]  /*3b50*/  IMAD.X R13, R24.reuse, 0x1, R6, P5 ;  /* 0x00000001180d7824 */ /* 0x040fe200028e0606 */
        /* <DEDUP_REMOVED lines=9> */
.L_x_151:
[----:B-1234-:R-:W-:Y:S01]  /*3bf0*/  LOP3.LUT R2, R155, 0xffffffe0, RZ, 0xc0, !PT ;  /* 0xffffffe09b027812 */ /* 0x01efe200078ec0ff */
[----:B------:R-:W-:Y:S01]  /*3c00*/  IMAD.U32 R5, RZ, RZ, UR9 ;  /* 0x00000009ff057e24 */ /* 0x000fe2000f8e00ff */
[----:B------:R-:W-:Y:S01]  /*3c10*/  STL [R1+0x90], R251 ;  /* 0x000090fb01007387 */ /* 0x000fe20000100800 */
[----:B------:R-:W-:-:S02]  /*3c20*/  IMAD.SHL.U32 R233, R4, 0x2, RZ ;  /* 0x0000000204e97824 */ /* 0x000fc400078e00ff */
[----:B------:R-:W-:Y:S01]  /*3c30*/  IMAD.IADD R2, R208, 0x1, -R2 ;  /* 0x00000001d0027824 */ /* 0x000fe200078e0a02 */
[----:B------:R-:W-:Y:S01]  /*3c40*/  STL [R1+0x8c], R250 ;  /* 0x00008cfa01007387 */ /* 0x000fe20000100800 */
[----:B------:R-:W-:Y:S01]  /*3c50*/  IMAD R234, R3, 0x2, R233 ;  /* 0x0000000203ea7824 */ /* 0x000fe200078e02e9 */
[C---:B------:R-:W-:Y:S02]  /*3c60*/  LEA R236, R0.reuse, R233, 0x1 ;  /* 0x000000e900ec7211 */ /* 0x040fe400078e08ff */
[----:B------:R-:W-:Y:S01]  /*3c70*/  SHF.R.S32.HI R8, RZ, 0x1f, R2 ;  /* 0x0000001fff087819 */ /* 0x000fe20000011402 */
[----:B------:R-:W-:Y:S01]  /*3c80*/  STL [R1+0x88], R249 ;  /* 0x000088f901007387 */ /* 0x000fe20000100800 */
[----:B------:R-:W-:Y:S02]  /*3c90*/  IMAD R235, R0, 0x2, R234 ;  /* 0x0000000200eb7824 */ /* 0x000fe400078e02ea */
[----:B------:R-:W-:Y:S01]  /*3ca0*/  LEA.HI R8, R8, R2, RZ, 0x2 ;  /* 0x0000000208087211 */ /* 0x000fe200078f10ff */
[----:B------:R-:W-:Y:S03]  /*3cb0*/  STL [R1+0x84], R248 ;  /* 0x000084f801007387 */ /* 0x000fe60000100800 */
[----:B------:R-:W-:Y:S01]  /*3cc0*/  LOP3.LUT R8, R8, 0x7ffffffc, RZ, 0xc0, !PT ;  /* 0x7ffffffc08087812 */ /* 0x000fe200078ec0ff */
[----:B------:R-:W-:Y:S03]  /*3cd0*/  STL [R1+0x80], R247 ;  /* 0x000080f701007387 */ /* 0x000fe60000100800 */
[----:B------:R-:W-:Y:S01]  /*3ce0*/  IADD3 R8, R2, -R8, RZ ;  /* 0x8000000802087210 */ /* 0x000fe20007ffe0ff */
[----:B------:R-:W-:Y:S04]  /*3cf0*/  STL [R1+0x7c], R246 ;  /* 0x00007cf601007387 */ /* 0x000fe80000100800 */
[----:B------:R-:W-:Y:S01]  /*3d00*/  IMAD R8, R8, -0x2, R5 ;  /* 0xfffffffe08087824 */ /* 0x000fe200078e0205 */
[----:B------:R-:W-:Y:S04]  /*3d10*/  STL [R1+0x78], R245 ;  /* 0x000078f501007387 */ /* 0x000fe80000100800 */
[C---:B------:R-:W-:Y:S01]  /*3d20*/  ISETP.GT.AND P2, PT, R8.reuse, RZ, PT ;  /* 0x000000ff0800720c */ /* 0x040fe20003f44270 */
[----:B------:R-:W-:Y:S01]  /*3d30*/  STL [R1+0x74], R244 ;  /* 0x000074f401007387 */ /* 0x000fe20000100800 */
[----:B------:R-:W-:-:S02]  /*3d40*/  ISETP.GT.AND P6, PT, R8, 0x1, PT ;  /* 0x000000010800780c */ /* 0x000fc40003fc4270 */
[----:B------:R-:W-:Y:S01]  /*3d50*/  ISETP.GT.AND P5, PT, R8, 0x8, PT ;  /* 0x000000080800780c */ /* 0x000fe20003fa4270 */
[----:B------:R-:W-:Y:S01]  /*3d60*/  STL [R1+0x70], R243 ;  /* 0x000070f301007387 */ /* 0x000fe20000100800 */
[----:B------:R-:W-:Y:S02]  /*3d70*/  FSEL R6, R148, -INF , P2 ;  /* 0xff80000094067808 */ /* 0x000fe40001000000 */
[----:B------:R-:W-:Y:S01]  /*3d80*/  FSEL R7, R135, -INF , P6 ;  /* 0xff80000087077808 */ /* 0x000fe20003000000 */
[----:B------:R-:W-:Y:S01]  /*3d90*/  STL [R1+0x6c], R242 ;  /* 0x00006cf201007387 */ /* 0x000fe20000100800 */
[----:B------:R-:W-:Y:S02]  /*3da0*/  FSEL R11, R133, -INF , P2 ;  /* 0xff800000850b7808 */ /* 0x000fe40001000000 */
[----:B------:R-:W-:Y:S01]  /*3db0*/  FSEL R120, R150, -INF , P2 ;  /* 0xff80000096787808 */ /* 0x000fe20001000000 */
[----:B------:R-:W-:Y:S01]  /*3dc0*/  STL [R1+0x68], R241 ;  /* 0x000068f101007387 */ /* 0x000fe20000100800 */
[----:B------:R-:W-:-:S02]  /*3dd0*/  FSEL R96, R152, -INF , P2 ;  /* 0xff80000098607808 */ /* 0x000fc40001000000 */
[----:B------:R-:W-:Y:S01]  /*3de0*/  ISETP.GT.AND P2, PT, R8, 0x9, PT ;  /* 0x000000090800780c */ /* 0x000fe20003f44270 */
[----:B------:R-:W-:Y:S01]  /*3df0*/  STL [R1+0x64], R240 ;  /* 0x000064f001007387 */ /* 0x000fe20000100800 */
[----:B------:R-:W-:Y:S02]  /*3e00*/  FSEL R9, R106, -INF , P5 ;  /* 0xff8000006a097808 */ /* 0x000fe40002800000 */
[----:B------:R-:W-:Y:S01]  /*3e10*/  FMNMX.FTZ R2, R6, R7, !PT ;  /* 0x0000000706027209 */ /* 0x000fe20007810000 */
        /* <DEDUP_REMOVED lines=15> */
[----:B------:R1:W-:Y:S01]  /*3f10*/  STL [R1+0x4c], R132 ;  /* 0x00004c8401007387 */ /* 0x0003e20000100800 */
[----:B------:R-:W-:Y:S02]  /*3f20*/  FSEL R17, R94, -INF , P6 ;  /* 0xff8000005e117808 */ /* 0x000fe40003000000 */
[----:B------:R-:W-:Y:S01]  /*3f30*/  FMNMX.FTZ R2, R10, R2, !PT ;  /* 0x000000020a027209 */ /* 0x000fe20007810000 */
[----:B------:R-:W-:Y:S01]  /*3f40*/  LDSM.16.MT88.4 R60, [R235+0x900] ;  /* 0x00090000eb3c783b */ /* 0x000fe20000004200 */
[----:B------:R-:W-:Y:S02]  /*3f50*/  FSEL R16, R102, -INF , P2 ;  /* 0xff80000066107808 */ /* 0x000fe40001000000 */
[----:B------:R-:W-:Y:S01]  /*3f60*/  FSEL R123, R107, -INF , P2 ;  /* 0xff8000006b7b7808 */ /* 0x000fe20001000000 */
[----:B------:R-:W-:Y:S01]  /*3f70*/  LDSM.16.MT88.4 R56, [R233+0x900] ;  /* 0x00090000e938783b */ /* 0x000fe20000004200 */
[----:B------:R-:W-:-:S02]  /*3f80*/  FSEL R99, R113, -INF , P2 ;  /* 0xff80000071637808 */ /* 0x000fc40001000000 */
[----:B------:R-:W-:Y:S01]  /*3f90*/  ISETP.GT.AND P2, PT, R8, 0x18, PT ;  /* 0x000000180800780c */ /* 0x000fe20003f44270 */
[----:B------:R-:W-:Y:S01]  /*3fa0*/  LDSM.16.MT88.4 R104, [R236+0x2100] ;  /* 0x00210000ec68783b */ /* 0x000fe20000004200 */
        /* <DEDUP_REMOVED lines=11> */
[----:B------:R-:W0:Y:S01]  /*4060*/  LDGDEPBAR ;  /* 0x00000000000079af */ /* 0x000e220000000000 */
[----:B------:R-:W-:Y:S02]  /*4070*/  FSEL R22, R89, -INF , P5 ;  /* 0xff80000059167808 */ /* 0x000fe40002800000 */
[----:B------:R-:W-:Y:S02]  /*4080*/  FSEL R125, R95, -INF , P5 ;  /* 0xff8000005f7d7808 */ /* 0x000fe40002800000 */
[----:B------:R-:W-:Y:S01]  /*4090*/  FSEL R113, R101, -INF , P5 ;  /* 0xff80000065717808 */ /* 0x000fe20002800000 */
[----:B------:R-:W-:Y:S01]  /*40a0*/  LDSM.16.MT88.4 R92, [R233+0x2100] ;  /* 0x00210000e95c783b */ /* 0x000fe20000004200 */
[----:B------:R-:W-:-:S02]  /*40b0*/  ISETP.GT.AND P5, PT, R8, 0x20, PT ;  /* 0x000000200800780c */ /* 0x000fc40003fa4270 */
[----:B------:R-:W-:Y:S01]  /*40c0*/  FSEL R20, R85, -INF , P6 ;  /* 0xff80000055147808 */ /* 0x000fe20003000000 */
[----:B------:R-:W-:Y:S01]  /*40d0*/  LDSM.16.MT88.4 R100, [R234+0x2100] ;  /* 0x00210000ea64783b */ /* 0x000fe20000004200 */
[----:B------:R-:W-:Y:S02]  /*40e0*/  FMNMX.FTZ R2, R19, R2, !PT ;  /* 0x0000000213027209 */ /* 0x000fe40007810000 */
[----:B------:R-:W-:Y:S02]  /*40f0*/  FSEL R23, R82, -INF , P2 ;  /* 0xff80000052177808 */ /* 0x000fe40001000000 */
[----:B------:R-:W-:Y:S02]  /*4100*/  FSEL R126, R88, -INF , P2 ;  /* 0xff800000587e7808 */ /* 0x000fe40001000000 */
[----:B------:R-:W-:Y:S02]  /*4110*/  FSEL R115, R91, -INF , P2 ;  /* 0xff8000005b737808 */ /* 0x000fe40001000000 */
[----:B------:R-:W-:-:S02]  /*4120*/  ISETP.GT.AND P2, PT, R8, 0x21, PT ;  /* 0x000000210800780c */ /* 0x000fc40003f44270 */
[----:B------:R-:W-:Y:S02]  /*4130*/  FSEL R180, R74, -INF , P5 ;  /* 0xff8000004ab47808 */ /* 0x000fe40002800000 */
[----:B------:R-:W-:Y:S02]  /*4140*/  FMNMX.FTZ R2, R20, R2, !PT ;  /* 0x0000000214027209 */ /* 0x000fe40007810000 */
[----:B------:R-:W-:Y:S02]  /*4150*/  FSEL R24, R81, -INF , P6 ;  /* 0xff80000051187808 */ /* 0x000fe40003000000 */
[----:B------:R-:W-:Y:S02]  /*4160*/  FSEL R127, R87, -INF , P6 ;  /* 0xff800000577f7808 */ /* 0x000fe40003000000 */
[----:B------:R-:W-:Y:S02]  /*4170*/  FSEL R114, R90, -INF , P6 ;  /* 0xff8000005a727808 */ /* 0x000fe40003000000 */
[----:B------:R-:W-:Y:S01]  /*4180*/  ISETP.GT.AND P6, PT, R8, 0x28, PT ;  /* 0x000000280800780c */ /* 0x000fe20003fc4270 */
[----:B------:R-:W-:Y:S01]  /*4190*/  LDSM.16.MT88.4 R88, [R235+0x100] ;  /* 0x00010000eb58783b */ /* 0x000fe20000004200 */
[----:B------:R-:W-:-:S02]  /*41a0*/  FSEL R175, R73, -INF , P2 ;  /* 0xff80000049af7808 */ /* 0x000fc40001000000 */
[----:B------:R-:W-:Y:S02]  /*41b0*/  FMNMX.FTZ R2, R180, R2, !PT ;  /* 0x00000002b4027209 */ /* 0x000fe40007810000 */
[----:B------:R-:W-:Y:S02]  /*41c0*/  FSEL R184, R72, -INF , P5 ;  /* 0xff80000048b87808 */ /* 0x000fe40002800000 */
[----:B------:R-:W-:Y:S02]  /*41d0*/  FSEL R172, R80, -INF , P5 ;  /* 0xff80000050ac7808 */ /* 0x000fe40002800000 */
[----:B------:R-:W-:Y:S02]  /*41e0*/  FSEL R169, R83, -INF , P5 ;  /* 0xff80000053a97808 */ /* 0x000fe40002800000 */
[----:B------:R-:W-:Y:S02]  /*41f0*/  ISETP.GT.AND P5, PT, R8, 0x29, PT ;  /* 0x000000290800780c */ /* 0x000fe40003fa4270 */
[----:B------:R-:W-:-:S02]  /*4200*/  FSEL R174, R68, -INF , P6 ;  /* 0xff80000044ae7808 */ /* 0x000fc40003000000 */
[----:B------:R-:W-:Y:S02]  /*4210*/  FMNMX.FTZ R2, R175, R2, !PT ;  /* 0x00000002af027209 */ /* 0x000fe40007810000 */
[----:B------:R-:W-:Y:S02]  /*4220*/  FSEL R183, R45, -INF , P2 ;  /* 0xff8000002db77808 */ /* 0x000fe40001000000 */
[----:B------:R-:W-:Y:S02]  /*4230*/  FSEL R171, R75, -INF , P2 ;  /* 0xff8000004bab7808 */ /* 0x000fe40001000000 */
[----:B------:R-:W-:Y:S01]  /*4240*/  FSEL R168, R84, -INF , P2 ;  /* 0xff80000054a87808 */ /* 0x000fe20001000000 */
[----:B------:R-:W-:Y:S01]  /*4250*/  LDSM.16.MT88.4 R72, [R236+0x900] ;  /* 0x00090000ec48783b */ /* 0x000fe20000004200 */
[----:B------:R-:W-:Y:S02]  /*4260*/  ISETP.GT.AND P2, PT, R8, 0x30, PT ;  /* 0x000000300800780c */ /* 0x000fe40003f44270 */
[----:B------:R-:W-:Y:S01]  /*4270*/  FSEL R173, R69, -INF , P5 ;  /* 0xff80000045ad7808 */ /* 0x000fe20002800000 */
[----:B------:R-:W-:Y:S01]  /*4280*/  LDSM.16.MT88.4 R84, [R236+0x100] ;  /* 0x00010000ec54783b */ /* 0x000fe20000004200 */
[----:B------:R-:W-:-:S02]  /*4290*/  FMNMX.FTZ R2, R174, R2, !PT ;  /* 0x00000002ae027209 */ /* 0x000fc40007810000 */
[----:B------:R-:W-:Y:S02]  /*42a0*/  FSEL R181, R40, -INF , P5 ;  /* 0xff80000028b57808 */ /* 0x000fe40002800000 */
[----:B------:R-:W-:Y:S01]  /*42b0*/  FSEL R136, R67, -INF , P5 ;  /* 0xff80000043887808 */ /* 0x000fe20002800000 */
[----:B------:R-:W-:Y:S01]  /*42c0*/  LDSM.16.MT88.4 R40, [R233+0x100] ;  /* 0x00010000e928783b */ /* 0x000fe20000004200 */
[----:B------:R-:W-:Y:S02]  /*42d0*/  FSEL R133, R65, -INF , P5 ;  /* 0xff80000041857808 */ /* 0x000fe40002800000 */
[----:B------:R-:W-:Y:S02]  /*42e0*/  FSEL R205, R33, -INF , P2 ;  /* 0xff80000021cd7808 */ /* 0x000fe40001000000 */
[----:B------:R-:W-:Y:S02]  /*42f0*/  ISETP.GT.AND P5, PT, R8, 0x31, PT ;  /* 0x000000310800780c */ /* 0x000fe40003fa4270 */
[----:B------:R-:W-:-:S02]  /*4300*/  FMNMX.FTZ R2, R173, R2, !PT ;  /* 0x00000002ad027209 */ /* 0x000fc40007810000 */
[----:B------:R-:W-:Y:S02]  /*4310*/  FSEL R182, R70, -INF , P6 ;  /* 0xff80000046b67808 */ /* 0x000fe40003000000 */
[----:B------:R-:W-:Y:S01]  /*4320*/  FSEL R170, R66, -INF , P6 ;  /* 0xff80000042aa7808 */ /* 0x000fe20003000000 */
[----:B------:R-:W-:Y:S01]  /*4330*/  LDSM.16.MT88.4 R68, [R233+0x2900] ;  /* 0x00290000e944783b */ /* 0x000fe20000004200 */
[----:B------:R-:W-:Y:S02]  /*4340*/  FSEL R135, R44, -INF , P6 ;  /* 0xff8000002c877808 */ /* 0x000fe40003000000 */
[----:B------:R-:W-:Y:S01]  /*4350*/  ISETP.GT.AND P6, PT, R8, 0x38, PT ;  /* 0x000000380800780c */ /* 0x000fe20003fc4270 */
[----:B------:R-:W-:Y:S01]  /*4360*/  LDSM.16.MT88.4 R64, [R234+0x2900] ;  /* 0x00290000ea40783b */ /* 0x000fe20000004200 */
[----:B-1----:R-:W-:Y:S02]  /*4370*/  FSEL R132, R32, -INF , P5 ;  /* 0xff80000020847808 */ /* 0x002fe40002800000 */
[----:B------:R-:W-:-:S02]  /*4380*/  FMNMX.FTZ R2, R205, R2, !PT ;  /* 0x00000002cd027209 */ /* 0x000fc40007810000 */
[----:B------:R-:W-:Y:S02]  /*4390*/  ISETP.GT.AND P5, PT, R8, 0x39, PT ;  /* 0x000000390800780c */ /* 0x000fe40003fa4270 */
[----:B------:R-:W-:Y:S02]  /*43a0*/  FSEL R241, R28, -INF , P6 ;  /* 0xff8000001cf17808 */ /* 0x000fe40003000000 */
[----:B------:R-:W-:Y:S02]  /*43b0*/  FMNMX.FTZ R2, R132, R2, !PT ;  /* 0x0000000284027209 */ /* 0x000fe40007810000 */
[----:B------:R-:W-:Y:S02]  /*43c0*/  FSEL R237, R27, -INF , P5 ;  /* 0xff8000001bed7808 */ /* 0x000fe40002800000 */
[----:B------:R-:W-:Y:S02]  /*43d0*/  FMNMX.FTZ R2, R241, R2, !PT ;  /* 0x00000002f1027209 */ /* 0x000fe40007810000 */
[----:B------:R-:W-:-:S02]  /*43e0*/  FSEL R240, R31, -INF , P2 ;  /* 0xff8000001ff07808 */ /* 0x000fc40001000000 */
[----:B------:R-:W-:Y:S02]  /*43f0*/  FMNMX.FTZ R2, R237, R2, !PT ;  /* 0x00000002ed027209 */ /* 0x000fe40007810000 */
[----:B------:R-:W-:Y:S02]  /*4400*/  FSEL R229, R54, -INF , P2 ;  /* 0xff80000036e57808 */ /* 0x000fe40001000000 */
[----:B------:R-:W-:Y:S01]  /*4410*/  FSEL R228, R52, -INF , P2 ;  /* 0xff80000034e47808 */ /* 0x000fe20001000000 */
[----:B------:R-:W1:Y:S01]  /*4420*/  SHFL.BFLY PT, R5, R2, 0x2, 0x1f ;  /* 0x0c401f0002057f89 */ /* 0x000e6200000e0000 */
[----:B------:R-:W-:Y:S02]  /*4430*/  FSEL R232, R30, -INF , P6 ;  /* 0xff8000001ee87808 */ /* 0x000fe40003000000 */
[----:B------:R-:W-:Y:S02]  /*4440*/  FSEL R212, R29, -INF , P5 ;  /* 0xff8000001dd47808 */ /* 0x000fe40002800000 */
[----:B------:R-:W-:-:S02]  /*4450*/  FMNMX.FTZ R0, R96, R97, !PT ;  /* 0x0000006160007209 */ /* 0x000fc40007810000 */
[----:B------:R-:W-:Y:S02]  /*4460*/  FSEL R191, R35, -INF , P6 ;  /* 0xff80000023bf7808 */ /* 0x000fe40003000000 */
[----:B------:R-:W-:Y:S02]  /*4470*/  FMNMX.FTZ R0, R98, R0, !PT ;  /* 0x0000000062007209 */ /* 0x000fe40007810000 */
[----:B------:R-:W-:Y:S02]  /*4480*/  FSEL R195, R34, -INF , P5 ;  /* 0xff80000022c37808 */ /* 0x000fe40002800000 */
[----:B------:R-:W-:Y:S02]  /*4490*/  FMNMX.FTZ R0, R99, R0, !PT ;  /* 0x0000000063007209 */ /* 0x000fe40007810000 */
[----:B------:R-:W-:Y:S02]  /*44a0*/  FSEL R189, R189, -INF , P6 ;  /* 0xff800000bdbd7808 */ /* 0x000fe40003000000 */
[----:B------:R-:W-:-:S02]  /*44b0*/  FMNMX.FTZ R0, R112, R0, !PT ;  /* 0x0000000070007209 */ /* 0x000fc40007810000 */
[----:B------:R-:W-:Y:S02]  /*44c0*/  FSEL R188, R188, -INF , P5 ;  /* 0xff800000bcbc7808 */ /* 0x000fe40002800000 */
[----:B------:R-:W-:Y:S02]  /*44d0*/  FMNMX.FTZ R0, R113, R0, !PT ;  /* 0x0000000071007209 */ /* 0x000fe40007810000 */
[----:B-1----:R-:W-:Y:S02]  /*44e0*/  FMNMX.FTZ R2, R2, R5, !PT ;  /* 0x0000000502027209 */ /* 0x002fe40007810000 */
[----:B------:R-:W-:-:S03]  /*44f0*/  FMNMX.FTZ R0, R115, R0, !PT ;  /* 0x0000000073007209 */ /* 0x000fc60007810000 */
[----:B------:R-:W1:Y:S01]  /*4500*/  SHFL.BFLY PT, R137, R2, 0x1, 0x1f ;  /* 0x0c201f0002897f89 */ /* 0x000e6200000e0000 */
[----:B------:R-:W-:-:S04]  /*4510*/  FMNMX.FTZ R0, R114, R0, !PT ;  /* 0x0000000072007209 */ /* 0x000fc80007810000 */
[----:B------:R-:W-:-:S04]  /*4520*/  FMNMX.FTZ R0, R169, R0, !PT ;  /* 0x00000000a9007209 */ /* 0x000fc80007810000 */
[----:B------:R-:W-:-:S04]  /*4530*/  FMNMX.FTZ R0, R168, R0, !PT ;  /* 0x00000000a8007209 */ /* 0x000fc80007810000 */
[----:B------:R-:W-:-:S04]  /*4540*/  FMNMX.FTZ R0, R135, R0, !PT ;  /* 0x0000000087007209 */ /* 0x000fc80007810000 */
[----:B------:R-:W-:-:S04]  /*4550*/  FMNMX.FTZ R0, R133, R0, !PT ;  /* 0x0000000085007209 */ /* 0x000fc80007810000 */
[----:B------:R-:W-:Y:S02]  /*4560*/  FMNMX.FTZ R0, R228, R0, !PT ;  /* 0x00000000e4007209 */ /* 0x000fe40007810000 */
[----:B-1----:R-:W-:Y:S02]  /*4570*/  FMNMX.FTZ R137, R2, R137, !PT ;  /* 0x0000008902897209 */ /* 0x002fe40007810000 */
[----:B------:R-:W-:Y:S02]  /*4580*/  FMNMX.FTZ R2, R11, R14, !PT ;  /* 0x0000000e0b027209 */ /* 0x000fe40007810000 */
[C---:B------:R-:W-:Y:S01]  /*4590*/  FSETP.NEU.FTZ.AND P2, PT, R137.reuse, -INF , PT ;  /* 0xff8000008900780b */ /* 0x040fe20003f5d000 */
[----:B------:R-:W-:Y:S01]  /*45a0*/  FMUL.FTZ R13, R137, c[0x0][0x2d0] ;  /* 0x0000b400890d7a20 */ /* 0x000fe20000410000 */
[----:B------:R-:W-:-:S04]  /*45b0*/  FMNMX.FTZ R2, R15, R2, !PT ;  /* 0x000000020f027209 */ /* 0x000fc80007810000 */
[----:B------:R-:W-:Y:S02]  /*45c0*/  FMNMX.FTZ R2, R16, R2, !PT ;  /* 0x0000000210027209 */ /* 0x000fe40007810000 */
[----:B------:R-:W-:Y:S02]  /*45d0*/  FSEL R13, R13, RZ, P2 ;  /* 0x000000ff0d0d7208 */ /* 0x000fe40001000000 */
[----:B------:R-:W-:Y:S02]  /*45e0*/  FMNMX.FTZ R2, R21, R2, !PT ;  /* 0x0000000215027209 */ /* 0x000fe40007810000 */
[----:B------:R-:W-:Y:S02]  /*45f0*/  ISETP.GT.AND P2, PT, R8, 0x31, PT ;  /* 0x000000310800780c */ /* 0x000fe40003f44270 */
[----:B------:R-:W-:Y:S02]  /*4600*/  FMNMX.FTZ R2, R22, R2, !PT ;  /* 0x0000000216027209 */ /* 0x000fe40007810000 */
[----:B------:R-:W-:-:S02]  /*4610*/  FSEL R239, R36, -INF , P2 ;  /* 0xff80000024ef7808 */ /* 0x000fc40001000000 */
[----:B------:R-:W-:-:S04]  /*4620*/  FMNMX.FTZ R2, R23, R2, !PT ;  /* 0x0000000217027209 */ /* 0x000fc80007810000 */
        /* <DEDUP_REMOVED lines=8> */
[----:B------:R-:W-:-:S05]  /*46b0*/  FMNMX.FTZ R2, R212, R2, !PT ;  /* 0x00000002d4027209 */ /* 0x000fca0007810000 */
[----:B------:R-:W1:Y:S02]  /*46c0*/  SHFL.BFLY PT, R5, R2, 0x2, 0x1f ;  /* 0x0c401f0002057f89 */ /* 0x000e6400000e0000 */
[----:B-1----:R-:W-:-:S05]  /*46d0*/  FMNMX.FTZ R2, R2, R5, !PT ;  /* 0x0000000502027209 */ /* 0x002fca0007810000 */
[----:B------:R-:W1:Y:S02]  /*46e0*/  SHFL.BFLY PT, R5, R2, 0x1, 0x1f ;  /* 0x0c201f0002057f89 */ /* 0x000e6400000e0000 */
[----:B-1----:R-:W-:Y:S01]  /*46f0*/  FMNMX.FTZ R2, R5, R2, !PT ;  /* 0x0000000205027209 */ /* 0x002fe20007810000 */
[----:B------:R-:W-:-:S03]  /*4700*/  FFMA.FTZ R5, R6, c[0x0][0x2d0], -R13 ;  /* 0x0000b40006057a23 */ /* 0x000fc6000001080d */
[C---:B------:R-:W-:Y:S01]  /*4710*/  FSETP.NEU.FTZ.AND P2, PT, R2.reuse, -INF , PT ;  /* 0xff8000000200780b */ /* 0x040fe20003f5d000 */
[----:B------:R-:W-:Y:S01]  /*4720*/  FMUL.FTZ R12, R2, c[0x0][0x2d0] ;  /* 0x0000b400020c7a20 */ /* 0x000fe20000410000 */
[----:B------:R1:W-:Y:S04]  /*4730*/  MUFU.EX2 R134, R5 ;  /* 0x0000000500867308 */ /* 0x0003e80000000800 */
[----:B------:R-:W-:Y:S02]  /*4740*/  FSEL R12, R12, RZ, P2 ;  /* 0x000000ff0c0c7208 */ /* 0x000fe40001000000 */
[----:B------:R-:W-:Y:S02]  /*4750*/  ISETP.GT.AND P2, PT, R8, 0x31, PT ;  /* 0x000000310800780c */ /* 0x000fe40003f44270 */
[----:B------:R-:W-:Y:S01]  /*4760*/  FMNMX.FTZ R8, R120, R121, !PT ;  /* 0x0000007978087209 */ /* 0x000fe20007810000 */
[--C-:B------:R-:W-:Y:S01]  /*4770*/  FFMA.FTZ R3, R15, c[0x0][0x2d0], -R12.reuse ;  /* 0x0000b4000f037a23 */ /* 0x100fe2000001080c */
[----:B------:R-:W-:Y:S01]  /*4780*/  FSEL R194, R53, -INF , P2 ;  /* 0xff80000035c27808 */ /* 0x000fe20001000000 */
[----:B------:R-:W-:Y:S01]  /*4790*/  FFMA.FTZ R4, R14, c[0x0][0x2d0], -R12 ;  /* 0x0000b4000e047a23 */ /* 0x000fe2000001080c */
[----:B------:R-:W-:Y:S01]  /*47a0*/  FMNMX.FTZ R8, R122, R8, !PT ;  /* 0x000000087a087209 */ /* 0x000fe20007810000 */
[----:B------:R2:W-:Y:S01]  /*47b0*/  MUFU.EX2 R246, R3 ;  /* 0x0000000300f67308 */ /* 0x0005e20000000800 */
[----:B------:R-:W-:Y:S01]  /*47c0*/  FMNMX.FTZ R0, R194, R0, !PT ;  /* 0x00000000c2007209 */ /* 0x000fe20007810000 */
[----:B------:R-:W-:Y:S01]  /*47d0*/  LDSM.16.MT88.4 R52, [R234+0x900] ;  /* 0x00090000ea34783b */ /* 0x000fe20000004200 */
[----:B-1----:R-:W-:Y:S01]  /*47e0*/  FFMA.FTZ R5, R7, c[0x0][0x2d0], -R13 ;  /* 0x0000b40007057a23 */ /* 0x002fe2000001080d */
[----:B------:R-:W-:-:S02]  /*47f0*/  FSEL R190, R190, -INF , P2 ;  /* 0xff800000bebe7808 */ /* 0x000fc40001000000 */
[----:B------:R-:W-:Y:S02]  /*4800*/  FMNMX.FTZ R0, R191, R0, !PT ;  /* 0x00000000bf007209 */ /* 0x000fe40007810000 */
[----:B------:R1:W3:Y:S02]  /*4810*/  MUFU.EX2 R214, R5 ;  /* 0x0000000500d67308 */ /* 0x0002e40000000800 */
[----:B------:R-:W-:Y:S01]  /*4820*/  FMNMX.FTZ R0, R195, R0, !PT ;  /* 0x00000000c3007209 */ /* 0x000fe20007810000 */
[----:B--2---:R-:W-:-:S05]  /*4830*/  FFMA.FTZ R3, R16, c[0x0][0x2d0], -R12 ;  /* 0x0000b40010037a23 */ /* 0x004fca000001080c */
[----:B------:R3:W-:Y:S01]  /*4840*/  MUFU.EX2 R230, R4 ;  /* 0x0000000400e67308 */ /* 0x0007e20000000800 */
[----:B-1----:R-:W-:-:S07]  /*4850*/  FFMA.FTZ R5, R9, c[0x0][0x2d0], -R13 ;  /* 0x0000b40009057a23 */ /* 0x002fce000001080d */
[----:B------:R1:W2:Y:S01]  /*4860*/  MUFU.EX2 R213, R3 ;  /* 0x0000000300d57308 */ /* 0x0002a20000000800 */
[----:B------:R-:W4:Y:S07]  /*4870*/  SHFL.BFLY PT, R9, R0, 0x2, 0x1f ;  /* 0x0c401f0000097f89 */ /* 0x000f2e00000e0000 */
[----:B------:R4:W-:Y:S01]  /*4880*/  MUFU.EX2 R206, R5 ;  /* 0x0000000500ce7308 */ /* 0x0009e20000000800 */
[----:B---3--:R-:W-:Y:S01]  /*4890*/  F2FP.BF16.PACK_AB R4, R214, R134 ;  /* 0x00000086d604723e */ /* 0x008fe200000010ff */
[----:B-1----:R-:W-:Y:S01]  /*48a0*/  FFMA.FTZ R3, R17, c[0x0][0x2d0], -R13 ;  /* 0x0000b40011037a23 */ /* 0x002fe2000001080d */
[----:B--2---:R-:W-:-:S05]  /*48b0*/  F2FP.BF16.PACK_AB R7, R213, R246 ;  /* 0x000000f6d507723e */ /* 0x004fca00000010ff */
[----:B------:R1:W-:Y:S01]  /*48c0*/  MUFU.EX2 R238, R3 ;  /* 0x0000000300ee7308 */ /* 0x0003e20000000800 */
[----:B----4-:R-:W-:Y:S01]  /*48d0*/  FFMA.FTZ R5, R10, c[0x0][0x2d0], -R13 ;  /* 0x0000b4000a057a23 */ /* 0x010fe2000001080d */
[----:B------:R-:W-:-:S06]  /*48e0*/  FMNMX.FTZ R0, R0, R9, !PT ;  /* 0x0000000900007209 */ /* 0x000fcc0007810000 */
[----:B------:R2:W3:Y:S01]  /*48f0*/  MUFU.EX2 R243, R5 ;  /* 0x0000000500f37308 */ /* 0x0004e20000000800 */
[----:B------:R-:W4:Y:S01]  /*4900*/  SHFL.BFLY PT, R16, R0, 0x1, 0x1f ;  /* 0x0c201f0000107f89 */ /* 0x000f2200000e0000 */
[----:B-1----:R-:W-:-:S06]  /*4910*/  FFMA.FTZ R3, R18, c[0x0][0x2d0], -R13 ;  /* 0x0000b40012037a23 */ /* 0x002fcc000001080d */
[----:B------:R1:W-:Y:S01]  /*4920*/  MUFU.EX2 R250, R3 ;  /* 0x0000000300fa7308 */ /* 0x0003e20000000800 */
[----:B--2---:R-:W-:Y:S01]  /*4930*/  FFMA.FTZ R5, R11, c[0x0][0x2d0], -R12 ;  /* 0x0000b4000b057a23 */ /* 0x004fe2000001080c */
[----:B---3--:R-:W-:-:S06]  /*4940*/  F2FP.BF16.PACK_AB R6, R243, R206 ;  /* 0x000000cef306723e */ /* 0x008fcc00000010ff */
[----:B------:R-:W2:Y:S01]  /*4950*/  MUFU.EX2 R242, R5 ;  /* 0x0000000500f27308 */ /* 0x000ea20000000800 */
[----:B----4-:R-:W-:Y:S02]  /*4960*/  FMNMX.FTZ R139, R0, R16, !PT ;  /* 0x00000010008b7209 */ /* 0x010fe40007810000 */
[----:B-1----:R-:W-:Y:S01]  /*4970*/  FMNMX.FTZ R3, R123, R8, !PT ;  /* 0x000000087b037209 */ /* 0x002fe20007810000 */
[----:B------:R-:W-:Y:S01]  /*4980*/  FFMA.FTZ R8, R19, c[0x0][0x2d0], -R13 ;  /* 0x0000b40013087a23 */ /* 0x000fe2000001080d */
[----:B------:R-:W-:Y:S02]  /*4990*/  FSETP.NEU.FTZ.AND P2, PT, R139, -INF , PT ;  /* 0xff8000008b00780b */ /* 0x000fe40003f5d000 */
[----:B------:R-:W-:Y:S01]  /*49a0*/  FMNMX.FTZ R3, R124, R3, !PT ;  /* 0x000000037c037209 */ /* 0x000fe20007810000 */
[----:B------:R1:W-:Y:S03]  /*49b0*/  MUFU.EX2 R207, R8 ;  /* 0x0000000800cf7308 */ /* 0x0003e60000000800 */
[----:B------:R-:W-:-:S02]  /*49c0*/  FMNMX.FTZ R3, R125, R3, !PT ;  /* 0x000000037d037209 */ /* 0x000fc40007810000 */
[----:B--2---:R-:W-:Y:S02]  /*49d0*/  F2FP.BF16.PACK_AB R5, R230, R242 ;  /* 0x000000f2e605723e */ /* 0x004fe400000010ff */
[----:B------:R-:W-:-:S04]  /*49e0*/  FMNMX.FTZ R3, R126, R3, !PT ;  /* 0x000000037e037209 */ /* 0x000fc80007810000 */
[----:B------:R-:W-:Y:S01]  /*49f0*/  FMNMX.FTZ R3, R127, R3, !PT ;  /* 0x000000037f037209 */ /* 0x000fe20007810000 */
[----:B------:R-:W-:Y:S03]  /*4a00*/  HMMA.16816.F32.BF16 R152, R4, R92, RZ ;  /* 0x0000005c0498723c */ /* 0x000fe600000418ff */
[----:B------:R-:W-:Y:S01]  /*4a10*/  FMNMX.FTZ R3, R172, R3, !PT ;  /* 0x00000003ac037209 */ /* 0x000fe20007810000 */
[----:B-1----:R-:W-:-:S04]  /*4a20*/  FFMA.FTZ R8, R20, c[0x0][0x2d0], -R13 ;  /* 0x0000b40014087a23 */ /* 0x002fc8000001080d */
[----:B------:R1:W2:Y:S01]  /*4a30*/  MUFU.EX2 R185, R8 ;  /* 0x0000000800b97308 */ /* 0x0002a20000000800 */
[C---:B------:R-:W-:Y:S08]  /*4a40*/  HMMA.16816.F32.BF16 R160, R4.reuse, R88, RZ ;  /* 0x0000005804a0723c */ /* 0x040ff000000418ff */
[----:B------:R-:W-:Y:S01]  /*4a50*/  HMMA.16816.F32.BF16 R148, R4, R100, RZ ;  /* 0x000000640494723c */ /* 0x000fe200000418ff */
[----:B-1----:R-:W-:Y:S01]  /*4a60*/  FFMA.FTZ R8, R21, c[0x0][0x2d0], -R12 ;  /* 0x0000b40015087a23 */ /* 0x002fe2000001080c */
[----:B--2---:R-:W-:-:S06]  /*4a70*/  F2FP.BF16.PACK_AB R10, R185, R207 ;  /* 0x000000cfb90a723e */ /* 0x004fcc00000010ff */
[C---:B------:R-:W-:Y:S01]  /*4a80*/  HMMA.16816.F32.BF16 R44, R4.reuse, R40, RZ ;  /* 0x00000028042c723c */ /* 0x040fe200000418ff */
[----:B------:R1:W-:Y:S07]  /*4a90*/  MUFU.EX2 R251, R8 ;  /* 0x0000000800fb7308 */ /* 0x0003ee0000000800 */
[C---:B------:R-:W-:Y:S08]  /*4aa0*/  HMMA.16816.F32.BF16 R164, R4.reuse, R84, RZ ;  /* 0x0000005404a4723c */ /* 0x040ff000000418ff */
[----:B------:R-:W-:Y:S01]  /*4ab0*/  HMMA.16816.F32.BF16 R144, R4, R104, RZ ;  /* 0x000000680490723c */ /* 0x000fe200000418ff */
[----:B-1----:R-:W-:Y:S01]  /*4ac0*/  FMNMX.FTZ R8, R171, R3, !PT ;  /* 0x00000003ab087209 */ /* 0x002fe20007810000 */
[----:B------:R-:W-:-:S03]  /*4ad0*/  FFMA.FTZ R3, R22, c[0x0][0x2d0], -R12 ;  /* 0x0000b40016037a23 */ /* 0x000fc6000001080c */
[----:B------:R-:W-:Y:S01]  /*4ae0*/  FMNMX.FTZ R8, R170, R8, !PT ;  /* 0x00000008aa087209 */ /* 0x000fe20007810000 */
[----:B------:R1:W2:Y:S02]  /*4af0*/  MUFU.EX2 R249, R3 ;  /* 0x0000000300f97308 */ /* 0x0002a40000000800 */
[C---:B------:R-:W-:Y:S08]  /*4b00*/  HMMA.16816.F32.BF16 R156, R4.reuse, R76, RZ ;  /* 0x0000004c049c723c */ /* 0x040ff000000418ff */
[----:B------:R-:W-:Y:S01]  /*4b10*/  HMMA.16816.F32.BF16 R140, R4, R108, RZ ;  /* 0x0000006c048c723c */ /* 0x000fe200000418ff */
[----:B-1----:R-:W-:Y:S01]  /*4b20*/  FMNMX.FTZ R3, R136, R8, !PT ;  /* 0x0000000888037209 */ /* 0x002fe20007810000 */
[----:B------:R-:W-:Y:S01]  /*4b30*/  FFMA.FTZ R8, R23, c[0x0][0x2d0], -R12 ;  /* 0x0000b40017087a23 */ /* 0x000fe2000001080c */
[----:B--2---:R-:W-:-:S05]  /*4b40*/  F2FP.BF16.PACK_AB R9, R249, R251 ;  /* 0x000000fbf909723e */ /* 0x004fca00000010ff */
[----:B------:R-:W-:Y:S01]  /*4b50*/  HMMA.16816.F32.BF16 R128, R4, R42, RZ ;  /* 0x0000002a0480723c */ /* 0x000fe200000418ff */
[----:B------:R-:W-:Y:S01]  /*4b60*/  FMNMX.FTZ R3, R229, R3, !PT ;  /* 0x00000003e5037209 */ /* 0x000fe20007810000 */
[----:B------:R1:W-:Y:S03]  /*4b70*/  MUFU.EX2 R187, R8 ;  /* 0x0000000800bb7308 */ /* 0x0003e60000000800 */
[----:B------:R-:W-:-:S03]  /*4b80*/  FMNMX.FTZ R3, R190, R3, !PT ;  /* 0x00000003be037209 */ /* 0x000fc60007810000 */
[----:B------:R-:W-:Y:S01]  /*4b90*/  HMMA.16816.F32.BF16 R116, R4, R78, RZ ;  /* 0x0000004e0474723c */ /* 0x000fe200000418ff */
[----:B------:R-:W-:-:S04]  /*4ba0*/  FMNMX.FTZ R3, R189, R3, !PT ;  /* 0x00000003bd037209 */ /* 0x000fc80007810000 */
[----:B------:R-:W-:Y:S01]  /*4bb0*/  FMNMX.FTZ R14, R188, R3, !PT ;  /* 0x00000003bc0e7209 */ /* 0x000fe20007810000 */
[----:B------:R-:W-:Y:S02]  /*4bc0*/  FMUL.FTZ R3, R139, c[0x0][0x2d0] ;  /* 0x0000b4008b037a20 */ /* 0x000fe40000410000 */
[C---:B------:R-:W-:Y:S01]  /*4bd0*/  HMMA.16816.F32.BF16 R80, R4.reuse, R86, RZ ;  /* 0x000000560450723c */ /* 0x040fe200000418ff */
[----:B-1----:R-:W-:Y:S01]  /*4be0*/  FFMA.FTZ R8, R24, c[0x0][0x2d0], -R12 ;  /* 0x0000b40018087a23 */ /* 0x002fe2000001080c */
[----:B------:R-:W1:Y:S01]  /*4bf0*/  SHFL.BFLY PT, R15, R14, 0x2, 0x1f ;  /* 0x0c401f000e0f7f89 */ /* 0x000e6200000e0000 */
[----:B------:R-:W-:Y:S02]  /*4c00*/  FSEL R3, R3, RZ, P2 ;  /* 0x000000ff03037208 */ /* 0x000fe40001000000 */
[----:B------:R2:W3:Y:S03]  /*4c10*/  MUFU.EX2 R247, R8 ;  /* 0x0000000800f77308 */ /* 0x0004e60000000800 */
[C---:B------:R-:W-:Y:S08]  /*4c20*/  HMMA.16816.F32.BF16 R36, R4.reuse, R90, RZ ;  /* 0x0000005a0424723c */ /* 0x040ff000000418ff */
[----:B------:R-:W-:Y:S01]  /*4c30*/  HMMA.16816.F32.BF16 R32, R4, R94, RZ ;  /* 0x0000005e0420723c */ /* 0x000fe200000418ff */
[----:B--2---:R-:W-:-:S02]  /*4c40*/  F2FP.BF16.PACK_AB R8, R250, R238 ;  /* 0x000000eefa08723e */ /* 0x004fc400000010ff */
[----:B---3--:R-:W-:-:S05]  /*4c50*/  F2FP.BF16.PACK_AB R11, R247, R187 ;  /* 0x000000bbf70b723e */ /* 0x008fca00000010ff */
[----:B------:R-:W-:Y:S01]  /*4c60*/  HMMA.16816.F32.BF16 R28, R4, R102, RZ ;  /* 0x00000066041c723c */ /* 0x000fe200000418ff */
[----:B-1----:R-:W-:-:S07]  /*4c70*/  FMNMX.FTZ R0, R14, R15, !PT ;  /* 0x0000000f0e007209 */ /* 0x002fce0007810000 */
[C---:B------:R-:W-:Y:S07]  /*4c80*/  HMMA.16816.F32.BF16 R16, R8.reuse, R68, R152 ;  /* 0x000000440810723c */ /* 0x040fee0000041898 */
[----:B------:R-:W-:Y:S01]  /*4c90*/  IMAD.MOV.U32 R155, RZ, RZ, R214 ;  /* 0x000000ffff9b7224 */ /* 0x000fe200078e00d6 */
[C---:B------:R-:W-:Y:S08]  /*4ca0*/  HMMA.16816.F32.BF16 R176, R8.reuse, R60, R160 ;  /* 0x0000003c08b0723c */ /* 0x040ff000000418a0 */
[----:B------:R-:W-:Y:S01]  /*4cb0*/  HMMA.16816.F32.BF16 R208, R8, R56, R44 ;  /* 0x0000003808d0723c */ /* 0x000fe2000004182c */
[----:B------:R-:W-:Y:S07]  /*4cc0*/  LDSM.16.MT88.4 R44, [R235+0x2900] ;  /* 0x00290000eb2c783b */ /* 0x000fee0000004200 */
[----:B------:R-:W-:Y:S01]  /*4cd0*/  MOV R204, R17 ;  /* 0x0000001100cc7202 */ /* 0x000fe20000000f00 */
[----:B------:R-:W-:Y:S01]  /*4ce0*/  IMAD.MOV.U32 R154, RZ, RZ, R19 ;  /* 0x000000ffff9a7224 */ /* 0x000fe200078e0013 */
[----:B------:R-:W-:Y:S01]  /*4cf0*/  MOV R152, R16 ;  /* 0x0000001000987202 */ /* 0x000fe20000000f00 */
[----:B------:R-:W-:Y:S01]  /*4d00*/  IMAD.MOV.U32 R153, RZ, RZ, R18 ;  /* 0x000000ffff997224 */ /* 0x000fe200078e0012 */
[----:B------:R-:W-:Y:S08]  /*4d10*/  HMMA.16816.F32.BF16 R24, R4, R106, RZ ;  /* 0x0000006a0418723c */ /* 0x000ff000000418ff */
[----:B------:R-:W-:Y:S08]  /*4d20*/  HMMA.16816.F32.BF16 R16, R8, R64, R148 ;  /* 0x000000400810723c */ /* 0x000ff00000041894 */
[----:B------:R-:W-:Y:S01]  /*4d30*/  HMMA.16816.F32.BF16 R20, R4, R110, RZ ;  /* 0x0000006e0414723c */ /* 0x000fe200000418ff */
[----:B------:R-:W1:Y:S06]  /*4d40*/  SHFL.BFLY PT, R5, R0, 0x1, 0x1f ;  /* 0x0c201f0000057f89 */ /* 0x000e6c00000e0000 */
[----:B------:R-:W-:Y:S01]  /*4d50*/  FFMA.FTZ R4, R96, c[0x0][0x2d0], -R3 ;  /* 0x0000b40060047a23 */ /* 0x000fe20000010803 */
[C---:B------:R-:W-:Y:S03]  /*4d60*/  HMMA.16816.F32.BF16 R224, R8.reuse, R72, R164 ;  /* 0x0000004808e0723c */ /* 0x040fe600000418a4 */
[----:B------:R2:W-:Y:S04]  /*4d70*/  MUFU.EX2 R193, R4 ;  /* 0x0000000400c17308 */ /* 0x0005e80000000800 */
[----:B------:R-:W-:Y:S01]  /*4d80*/  IMAD.MOV.U32 R167, RZ, RZ, R176 ;  /* 0x000000ffffa77224 */ /* 0x000fe200078e00b0 */
[----:B------:R-:W-:Y:S01]  /*4d90*/  MOV R166, R177 ;  /* 0x000000b100a67202 */ /* 0x000fe20000000f00 */
[----:B------:R-:W-:Y:S01]  /*4da0*/  IMAD.MOV.U32 R165, RZ, RZ, R178 ;  /* 0x000000ffffa57224 */ /* 0x000fe200078e00b2 */
[----:B------:R-:W-:Y:S01]  /*4db0*/  MOV R177, R19 ;  /* 0x0000001300b17202 */ /* 0x000fe20000000f00 */
[----:B------:R-:W-:Y:S01]  /*4dc0*/  IMAD.MOV.U32 R164, RZ, RZ, R179 ;  /* 0x000000ffffa47224 */ /* 0x000fe200078e00b3 */
[----:B------:R-:W-:Y:S01]  /*4dd0*/  HMMA.16816.F32.BF16 R220, R8, R52, R156 ;  /* 0x0000003408dc723c */ /* 0x000fe2000004189c */
[----:B------:R-:W-:-:S02]  /*4de0*/  IMAD.MOV.U32 R179, RZ, RZ, R17 ;  /* 0x000000ffffb37224 */ /* 0x000fc400078e0011 */
[----:B------:R-:W-:Y:S02]  /*4df0*/  IMAD.MOV.U32 R178, RZ, RZ, R18 ;  /* 0x000000ffffb27224 */ /* 0x000fe400078e0012 */
[----:B------:R-:W-:Y:S01]  /*4e00*/  IMAD.MOV.U32 R176, RZ, RZ, R16 ;  /* 0x000000ffffb07224 */ /* 0x000fe200078e0010 */
[----:B-1----:R-:W-:Y:S01]  /*4e10*/  FMNMX.FTZ R138, R0, R5, !PT ;  /* 0x00000005008a7209 */ /* 0x002fe20007810000 */
[--C-:B--2---:R-:W-:Y:S01]  /*4e20*/  FFMA.FTZ R4, R97, c[0x0][0x2d0], -R3.reuse ;  /* 0x0000b40061047a23 */ /* 0x104fe20000010803 */
[C---:B------:R-:W-:Y:S01]  /*4e30*/  HMMA.16816.F32.BF16 R16, R8.reuse, R48, R144 ;  /* 0x000000300810723c */ /* 0x040fe20000041890 */
[--C-:B------:R-:W-:Y:S01]  /*4e40*/  FFMA.FTZ R0, R113, c[0x0][0x2d0], -R3.reuse ;  /* 0x0000b40071007a23 */ /* 0x100fe20000010803 */
[----:B------:R-:W-:Y:S01]  /*4e50*/  FSETP.NEU.FTZ.AND P2, PT, R138, -INF , PT ;  /* 0xff8000008a00780b */ /* 0x000fe20003f5d000 */
[----:B------:R1:W-:Y:S05]  /*4e60*/  MUFU.EX2 R192, R4 ;  /* 0x0000000400c07308 */ /* 0x0003ea0000000800 */
[C---:B------:R-:W-:Y:S03]  /*4e70*/  HMMA.16816.F32.BF16 R128, R8.reuse, R58, R128 ;  /* 0x0000003a0880723c */ /* 0x040fe60000041880 */
[----:B------:R2:W-:Y:S05]  /*4e80*/  MUFU.EX2 R147, R0 ;  /* 0x0000000000937308 */ /* 0x0005ea0000000800 */
[----:B------:R-:W-:Y:S01]  /*4e90*/  HMMA.16816.F32.BF16 R156, R8, R54, R116 ;  /* 0x00000036089c723c */ /* 0x000fe20000041874 */
[----:B-1----:R-:W-:-:S04]  /*4ea0*/  FFMA.FTZ R4, R98, c[0x0][0x2d0], -R3 ;  /* 0x0000b40062047a23 */ /* 0x002fc80000010803 */
[----:B------:R1:W-:Y:S03]  /*4eb0*/  MUFU.EX2 R245, R4 ;  /* 0x0000000400f57308 */ /* 0x0003e60000000800 */
[----:B------:R-:W-:Y:S01]  /*4ec0*/  IMAD.MOV.U32 R146, RZ, RZ, R17 ;  /* 0x000000ffff927224 */ /* 0x000fe200078e0011 */
[----:B------:R-:W-:Y:S01]  /*4ed0*/  MOV R145, R19 ;  /* 0x0000001300917202 */ /* 0x000fe20000000f00 */
[----:B------:R-:W-:Y:S01]  /*4ee0*/  IMAD.MOV.U32 R144, RZ, RZ, R18 ;  /* 0x000000ffff907224 */ /* 0x000fe200078e0012 */
[----:B------:R-:W-:Y:S01]  /*4ef0*/  HMMA.16816.F32.BF16 R196, R8, R74, R80 ;  /* 0x0000004a08c4723c */ /* 0x000fe20000041850 */
[----:B--2---:R-:W-:-:S05]  /*4f00*/  FMUL.FTZ R0, R138, c[0x0][0x2d0] ;  /* 0x0000b4008a007a20 */ /* 0x004fca0000410000 */
[----:B------:R-:W-:Y:S02]  /*4f10*/  FSEL R0, R0, RZ, P2 ;  /* 0x000000ff00007208 */ /* 0x000fe40001000000 */
[----:B------:R-:W-:Y:S01]  /*4f20*/  HMMA.16816.F32.BF16 R200, R8, R62, R36 ;  /* 0x0000003e08c8723c */ /* 0x000fe20000041824 */
[----:B-1----:R-:W-:-:S04]  /*4f30*/  FFMA.FTZ R4, R99, c[0x0][0x2d0], -R3 ;  /* 0x0000b40063047a23 */ /* 0x002fc80000010803 */
[----:B------:R1:W-:Y:S03]  /*4f40*/  MUFU.EX2 R244, R4 ;  /* 0x0000000400f47308 */ /* 0x0003e60000000800 */
[C---:B------:R-:W-:Y:S01]  /*4f50*/  HMMA.16816.F32.BF16 R216, R8.reuse, R66, R28 ;  /* 0x0000004208d8723c */ /* 0x040fe2000004181c */
[--C-:B-1----:R-:W-:Y:S02]  /*4f60*/  FFMA.FTZ R4, R112, c[0x0][0x2d0], -R3.reuse ;  /* 0x0000b40070047a23 */ /* 0x102fe40000010803 */
[----:B------:R-:W-:Y:S02]  /*4f70*/  IMAD.MOV.U32 R112, RZ, RZ, R16 ;  /* 0x000000ffff707224 */ /* 0x000fe400078e0010 */
[----:B------:R1:W-:Y:S03]  /*4f80*/  MUFU.EX2 R15, R4 ;  /* 0x00000004000f7308 */ /* 0x0003e60000000800 */
[----:B------:R-:W-:Y:S01]  /*4f90*/  HMMA.16816.F32.BF16 R16, R8, R44, R140 ;  /* 0x0000002c0810723c */ /* 0x000fe2000004188c */
[----:B-1----:R-:W-:Y:S01]  /*4fa0*/  FFMA.FTZ R4, R115, c[0x0][0x2d0], -R3 ;  /* 0x0000b40073047a23 */ /* 0x002fe20000010803 */
[----:B------:R-:W-:-:S03]  /*4fb0*/  MOV R115, R213 ;  /* 0x000000d500737202 */ /* 0x000fc60000000f00 */
[----:B------:R1:W-:Y:S11]  /*4fc0*/  MUFU.EX2 R248, R4 ;  /* 0x0000000400f87308 */ /* 0x0003f60000000800 */
[----:B------:R-:W-:Y:S08]  /*4fd0*/  @!UPT UIADD3 URZ, URZ, URZ, URZ ;  /* 0x0000003f3f3ff290 */ /* 0x000ff0000fffe03f */
[----:B------:R-:W-:Y:S01]  /*4fe0*/  MOV R141, R18 ;  /* 0x00000012008d7202 */ /* 0x000fe20000000f00 */
[----:B------:R-:W-:Y:S01]  /*4ff0*/  IMAD.MOV.U32 R140, RZ, RZ, R19 ;  /* 0x000000ffff8c7224 */ /* 0x000fe200078e0013 */
[----:B------:R-:W-:Y:S01]  /*5000*/  MOV R98, R16 ;  /* 0x0000001000627202 */ /* 0x000fe20000000f00 */
[----:B------:R-:W-:Y:S02]  /*5010*/  IMAD.MOV.U32 R113, RZ, RZ, R17 ;  /* 0x000000ffff717224 */ /* 0x000fe400078e0011 */
[C---:B------:R-:W-:Y:S01]  /*5020*/  HMMA.16816.F32.BF16 R16, R8.reuse, R70, R32 ;  /* 0x000000460810723c */ /* 0x040fe20000041820 */
[----:B-1----:R-:W-:Y:S02]  /*5030*/  FFMA.FTZ R4, R114, c[0x0][0x2d0], -R3 ;  /* 0x0000b40072047a23 */ /* 0x002fe40000010803 */
[----:B------:R-:W-:Y:S02]  /*5040*/  IMAD.MOV.U32 R114, RZ, RZ, R212 ;  /* 0x000000ffff727224 */ /* 0x000fe400078e00d4 */
[----:B------:R1:W2:Y:S03]  /*5050*/  MUFU.EX2 R186, R4 ;  /* 0x0000000400ba7308 */ /* 0x0002a60000000800 */
[----:B------:R-:W-:Y:S11]  /*5060*/  HMMA.16816.F32.BF16 R212, R8, R46, R20 ;  /* 0x0000002e08d4723c */ /* 0x000ff60000041814 */
[----:B------:R-:W-:Y:S05]  /*5070*/  @!UPT UIADD3 URZ, URZ, URZ, URZ ;  /* 0x0000003f3f3ff290 */ /* 0x000fea000fffe03f */
[----:B------:R-:W-:Y:S01]  /*5080*/  IMAD.MOV.U32 R83, RZ, RZ, R17 ;  /* 0x000000ffff537224 */ /* 0x000fe200078e0011 */
[----:B------:R-:W-:Y:S01]  /*5090*/  MOV R81, R19 ;  /* 0x0000001300517202 */ /* 0x000fe20000000f00 */
[----:B-1----:R-:W-:Y:S01]  /*50a0*/  FFMA.FTZ R4, R120, c[0x0][0x2d0], -R0 ;  /* 0x0000b40078047a23 */ /* 0x002fe20000010800 */
[----:B--2---:R-:W-:Y:S01]  /*50b0*/  F2FP.BF16.PACK_AB R6, R186, R248 ;  /* 0x000000f8ba06723e */ /* 0x004fe200000010ff */
[----:B------:R-:W-:Y:S02]  /*50c0*/  IMAD.MOV.U32 R82, RZ, RZ, R18 ;  /* 0x000000ffff527224 */ /* 0x000fe400078e0012 */
[----:B------:R1:W-:Y:S01]  /*50d0*/  MUFU.EX2 R97, R4 ;  /* 0x0000000400617308 */ /* 0x0003e20000000800 */
[----:B------:R-:W-:Y:S02]  /*50e0*/  IMAD.MOV.U32 R80, RZ, RZ, R16 ;  /* 0x000000ffff507224 */ /* 0x000fe400078e0010 */
[----:B-1----:R-:W-:-:S05]  /*50f0*/  FFMA.FTZ R4, R121, c[0x0][0x2d0], -R0 ;  /* 0x0000b40079047a23 */ /* 0x002fca0000010800 */
[----:B------:R1:W2:Y:S02]  /*5100*/  MUFU.EX2 R96, R4 ;  /* 0x0000000400607308 */ /* 0x0002a40000000800 */
[----:B-1----:R-:W-:-:S06]  /*5110*/  FFMA.FTZ R4, R122, c[0x0][0x2d0], -R0 ;  /* 0x0000b4007a047a23 */ /* 0x002fcc0000010800 */
[----:B------:R1:W-:Y:S02]  /*5120*/  MUFU.EX2 R99, R4 ;  /* 0x0000000400637308 */ /* 0x0003e40000000800 */
[----:B-1----:R-:W-:Y:S02]  /*5130*/  FFMA.FTZ R4, R123, c[0x0][0x2d0], -R0 ;  /* 0x0000b4007b047a23 */ /* 0x002fe40000010800 */
[----:B------:R-:W-:Y:S04]  /*5140*/  HMMA.16816.F32.BF16 R120, R8, R50, R24 ;  /* 0x000000320878723c */ /* 0x000fe80000041818 */
[----:B------:R1:W3:Y:S03]  /*5150*/  MUFU.EX2 R14, R4 ;  /* 0x00000004000e7308 */ /* 0x0002e60000000800 */
[----:B------:R-:W-:-:S02]  /*5160*/  F2FP.BF16.PACK_AB R8, R192, R193 ;  /* 0x000000c1c008723e */ /* 0x000fc400000010ff */
[----:B------:R-:W-:Y:S02]  /*5170*/  F2FP.BF16.PACK_AB R10, R244, R245 ;  /* 0x000000f5f40a723e */ /* 0x000fe400000010ff */
[----:B--2---:R-:W-:Y:S01]  /*5180*/  F2FP.BF16.PACK_AB R9, R96, R97 ;  /* 0x000000616009723e */ /* 0x004fe200000010ff */
[----:B-1----:R-:W-:Y:S01]  /*5190*/  FFMA.FTZ R4, R124, c[0x0][0x2d0], -R0 ;  /* 0x0000b4007c047a23 */ /* 0x002fe20000010800 */
[----:B---3--:R-:W-:-:S03]  /*51a0*/  F2FP.BF16.PACK_AB R11, R14, R99 ;  /* 0x000000630e0b723e */ /* 0x008fc600000010ff */
[----:B------:R1:W-:Y:S04]  /*51b0*/  MUFU.EX2 R252, R4 ;  /* 0x0000000400fc7308 */ /* 0x0003e80000000800 */
[C---:B------:R-:W-:Y:S08]  /*51c0*/  HMMA.16816.F32.BF16 R20, R8.reuse, R40, RZ ;  /* 0x000000280814723c */ /* 0x040ff000000418ff */
[----:B------:R-:W-:Y:S01]  /*51d0*/  HMMA.16816.F32.BF16 R16, R8, R76, RZ ;  /* 0x0000004c0810723c */ /* 0x000fe200000418ff */
[----:B-1----:R-:W-:-:S06]  /*51e0*/  FFMA.FTZ R4, R125, c[0x0][0x2d0], -R0 ;  /* 0x0000b4007d047a23 */ /* 0x002fcc0000010800 */
[----:B------:R-:W-:Y:S01]  /*51f0*/  IMAD.MOV.U32 R77, RZ, RZ, R83 ;  /* 0x000000ffff4d7224 */ /* 0x000fe200078e0053 */
[----:B------:R1:W2:Y:S01]  /*5200*/  MUFU.EX2 R142, R4 ;  /* 0x00000004008e7308 */ /* 0x0002a20000000800 */
[----:B------:R-:W-:Y:S01]  /*5210*/  HMMA.16816.F32.BF16 R36, R8, R84, RZ ;  /* 0x000000540824723c */ /* 0x000fe200000418ff */
[----:B------:R-:W-:-:S06]  /*5220*/  IMAD.MOV.U32 R76, RZ, RZ, R80 ;  /* 0x000000ffff4c7224 */ /* 0x000fcc00078e0050 */
[----:B------:R-:W-:Y:S01]  /*5230*/  MOV R85, R147 ;  /* 0x0000009300557202 */ /* 0x000fe20000000f00 */
[----:B------:R-:W-:Y:S01]  /*5240*/  HMMA.16816.F32.BF16 R32, R8, R88, RZ ;  /* 0x000000580820723c */ /* 0x000fe200000418ff */
[----:B------:R-:W-:Y:S02]  /*5250*/  IMAD.MOV.U32 R84, RZ, RZ, R82 ;  /* 0x000000ffff547224 */ /* 0x000fe400078e0052 */
[----:B-1----:R-:W-:Y:S01]  /*5260*/  FFMA.FTZ R4, R126, c[0x0][0x2d0], -R0 ;  /* 0x0000b4007e047a23 */ /* 0x002fe20000010800 */
[----:B--2---:R-:W-:-:S04]  /*5270*/  F2FP.BF16.PACK_AB R5, R142, R252 ;  /* 0x000000fc8e05723e */ /* 0x004fc800000010ff */
[C---:B------:R-:W-:Y:S01]  /*5280*/  HMMA.16816.F32.BF16 R28, R8.reuse, R92, RZ ;  /* 0x0000005c081c723c */ /* 0x040fe200000418ff */
[----:B------:R-:W-:Y:S01]  /*5290*/  MOV R88, R98 ;  /* 0x0000006200587202 */ /* 0x000fe20000000f00 */
[----:B------:R1:W-:Y:S01]  /*52a0*/  MUFU.EX2 R231, R4 ;  /* 0x0000000400e77308 */ /* 0x0003e20000000800 */
[----:B------:R-:W-:Y:S02]  /*52b0*/  IMAD.MOV.U32 R98, RZ, RZ, R206 ;  /* 0x000000ffff627224 */ /* 0x000fe400078e00ce */
[----:B------:R-:W-:Y:S02]  /*52c0*/  IMAD.MOV.U32 R89, RZ, RZ, R205 ;  /* 0x000000ffff597224 */ /* 0x000fe400078e00cd */
[----:B------:R-:W-:Y:S01]  /*52d0*/  IMAD.MOV.U32 R92, RZ, RZ, R140 ;  /* 0x000000ffff5c7224 */ /* 0x000fe200078e008c */
[----:B------:R-:W-:Y:S01]  /*52e0*/  HMMA.16816.F32.BF16 R24, R8, R100, RZ ;  /* 0x000000640818723c */ /* 0x000fe200000418ff */
[----:B------:R-:W-:Y:S01]  /*52f0*/  IMAD.MOV.U32 R93, RZ, RZ, R113 ;  /* 0x000000ffff5d7224 */ /* 0x000fe200078e0071 */
[----:B------:R-:W-:-:S05]  /*5300*/  MOV R140, R112 ;  /* 0x00000070008c7202 */ /* 0x000fca0000000f00 */
[----:B------:R-:W-:Y:S01]  /*5310*/  IMAD.MOV.U32 R100, RZ, RZ, R141 ;  /* 0x000000ffff647224 */ /* 0x000fe200078e008d */
[----:B------:R-:W-:Y:S01]  /*5320*/  MOV R101, R155 ;  /* 0x0000009b00657202 */ /* 0x000fe20000000f00 */
[----:B------:R-:W-:Y:S01]  /*5330*/  IMAD.MOV.U32 R155, RZ, RZ, R207 ;  /* 0x000000ffff9b7224 */ /* 0x000fe200078e00cf */
[----:B------:R-:W-:Y:S01]  /*5340*/  HMMA.16816.F32.BF16 R40, R8, R42, RZ ;  /* 0x0000002a0828723c */ /* 0x000fe200000418ff */
[----:B-1----:R-:W-:Y:S02]  /*5350*/  FFMA.FTZ R4, R127, c[0x0][0x2d0], -R0 ;  /* 0x0000b4007f047a23 */ /* 0x002fe40000010800 */
[----:B------:R-:W-:Y:S02]  /*5360*/  IMAD.MOV.U32 R141, RZ, RZ, R179 ;  /* 0x000000ffff8d7224 */ /* 0x000fe400078e00b3 */
[----:B------:R1:W2:Y:S02]  /*5370*/  MUFU.EX2 R143, R4 ;  /* 0x00000004008f7308 */ /* 0x0002a40000000800 */
[----:B-1----:R-:W-:Y:S01]  /*5380*/  F2FP.BF16.PACK_AB R4, R147, R15 ;  /* 0x0000000f9304723e */ /* 0x002fe200000010ff */
[----:B------:R-:W-:Y:S01]  /*5390*/  IMAD.MOV.U32 R147, RZ, RZ, R204 ;  /* 0x000000ffff937224 */ /* 0x000fe200078e00cc */
[----:B--2---:R-:W-:-:S07]  /*53a0*/  F2FP.BF16.PACK_AB R7, R143, R231 ;  /* 0x000000e78f07723e */ /* 0x004fce00000010ff */
[C---:B------:R-:W-:Y:S07]  /*53b0*/  HMMA.16816.F32.BF16 R148, R4.reuse, R56, R20 ;  /* 0x000000380494723c */ /* 0x040fee0000041814 */
[----:B------:R-:W-:Y:S01]  /*53c0*/  MOV R56, R145 ;  /* 0x0000009100387202 */ /* 0x000fe20000000f00 */
[----:B------:R-:W-:Y:S01]  /*53d0*/  HMMA.16816.F32.BF16 R160, R4, R52, R16 ;  /* 0x0000003404a0723c */ /* 0x000fe20000041810 */
[----:B------:R-:W-:Y:S01]  /*53e0*/  IMAD.MOV.U32 R57, RZ, RZ, R144 ;  /* 0x000000ffff397224 */ /* 0x000fe200078e0090 */
[----:B------:R-:W-:Y:S01]  /*53f0*/  MOV R145, R177 ;  /* 0x000000b100917202 */ /* 0x000fe20000000f00 */
[----:B------:R-:W-:-:S04]  /*5400*/  IMAD.MOV.U32 R144, RZ, RZ, R178 ;  /* 0x000000ffff907224 */ /* 0x000fc800078e00b2 */
[----:B------:R-:W-:Y:S01]  /*5410*/  IMAD.MOV.U32 R53, RZ, RZ, R146 ;  /* 0x000000ffff357224 */ /* 0x000fe200078e0092 */
[----:B------:R-:W-:Y:S01]  /*5420*/  HMMA.16816.F32.BF16 R20, R8, R104, RZ ;  /* 0x000000680814723c */ /* 0x000fe200000418ff */
[----:B------:R-:W-:Y:S01]  /*5430*/  MOV R52, R81 ;  /* 0x0000005100347202 */ /* 0x000fe20000000f00 */
[----:B------:R-:W-:-:S05]  /*5440*/  IMAD.MOV.U32 R146, RZ, RZ, R176 ;  /* 0x000000ffff927224 */ /* 0x000fca00078e00b0 */
[----:B------:R-:W-:Y:S01]  /*5450*/  MOV R104, R140 ;  /* 0x0000008c00687202 */ /* 0x000fe20000000f00 */
[----:B------:R-:W-:Y:S01]  /*5460*/  HMMA.16816.F32.BF16 R16, R8, R108, RZ ;  /* 0x0000006c0810723c */ /* 0x000fe200000418ff */
[----:B------:R-:W-:-:S06]  /*5470*/  MOV R105, R53 ;  /* 0x0000003500697202 */ /* 0x000fcc0000000f00 */
[----:B------:R-:W-:Y:S01]  /*5480*/  IMAD.MOV.U32 R109, RZ, RZ, R114 ;  /* 0x000000ffff6d7224 */ /* 0x000fe200078e0072 */
[----:B------:R-:W-:Y:S01]  /*5490*/  MOV R108, R115 ;  /* 0x00000073006c7202 */ /* 0x000fe20000000f00 */
[C---:B------:R-:W-:Y:S07]  /*54a0*/  HMMA.16816.F32.BF16 R176, R4.reuse, R72, R36 ;  /* 0x0000004804b0723c */ /* 0x040fee0000041824 */
[----:B------:R-:W-:Y:S01]  /*54b0*/  IMAD.MOV.U32 R73, RZ, RZ, R147 ;  /* 0x000000ffff497224 */ /* 0x000fe200078e0093 */
[----:B------:R-:W-:Y:S01]  /*54c0*/  HMMA.16816.F32.BF16 R80, R4, R60, R32 ;  /* 0x0000003c0450723c */ /* 0x000fe20000041820 */
[----:B------:R-:W-:-:S07]  /*54d0*/  IMAD.MOV.U32 R72, RZ, RZ, R152 ;  /* 0x000000ffff487224 */ /* 0x000fce00078e0098 */
[C---:B------:R-:W-:Y:S08]  /*54e0*/  HMMA.16816.F32.BF16 R124, R4.reuse, R68, R28 ;  /* 0x00000044047c723c */ /* 0x040ff0000004181c */
[C---:B------:R-:W-:Y:S08]  /*54f0*/  HMMA.16816.F32.BF16 R116, R4.reuse, R64, R24 ;  /* 0x000000400474723c */ /* 0x040ff00000041818 */
[C---:B------:R-:W-:Y:S08]  /*5500*/  HMMA.16816.F32.BF16 R112, R4.reuse, R48, R20 ;  /* 0x000000300470723c */ /* 0x040ff00000041814 */
[----:B------:R-:W-:Y:S08]  /*5510*/  HMMA.16816.F32.BF16 R204, R4, R44, R16 ;  /* 0x0000002c04cc723c */ /* 0x000ff00000041810 */
[C---:B------:R-:W-:Y:S07]  /*5520*/  HMMA.16816.F32.BF16 R36, R8.reuse, R78, RZ ;  /* 0x0000004e0824723c */ /* 0x040fee00000418ff */
[----:B------:R-:W-:Y:S01]  /*5530*/  IMAD.MOV.U32 R79, RZ, RZ, R52 ;  /* 0x000000ffff4f7224 */ /* 0x000fe200078e0034 */
[----:B------:R-:W-:Y:S01]  /*5540*/  HMMA.16816.F32.BF16 R32, R8, R86, RZ ;  /* 0x000000560820723c */ /* 0x000fe200000418ff */
[----:B------:R-:W-:Y:S01]  /*5550*/  IMAD.MOV.U32 R78, RZ, RZ, R84 ;  /* 0x000000ffff4e7224 */ /* 0x000fe200078e0054 */
[----:B------:R-:W-:-:S05]  /*5560*/  MOV R84, R185 ;  /* 0x000000b900547202 */ /* 0x000fca0000000f00 */
[----:B------:R-:W-:Y:S01]  /*5570*/  IMAD.MOV.U32 R86, RZ, RZ, R100 ;  /* 0x000000ffff567224 */ /* 0x000fe200078e0064 */
[----:B------:R-:W-:Y:S01]  /*5580*/  HMMA.16816.F32.BF16 R28, R8, R90, RZ ;  /* 0x0000005a081c723c */ /* 0x000fe200000418ff */
[----:B------:R-:W-:Y:S02]  /*5590*/  MOV R100, R155 ;  /* 0x0000009b00647202 */ /* 0x000fe40000000f00 */
[----:B------:R-:W-:Y:S01]  /*55a0*/  MOV R87, R92 ;  /* 0x0000005c00577202 */ /* 0x000fe20000000f00 */
[----:B------:R-:W-:-:S03]  /*55b0*/  IMAD.MOV.U32 R92, RZ, RZ, R187 ;  /* 0x000000ffff5c7224 */ /* 0x000fc600078e00bb */
[----:B------:R-:W-:Y:S01]  /*55c0*/  IMAD.MOV.U32 R90, RZ, RZ, R144 ;  /* 0x000000ffff5a7224 */ /* 0x000fe200078e0090 */
[----:B------:R-:W-:Y:S01]  /*55d0*/  HMMA.16816.F32.BF16 R24, R8, R94, RZ ;  /* 0x0000005e0818723c */ /* 0x000fe200000418ff */
[----:B------:R-:W-:-:S06]  /*55e0*/  MOV R91, R145 ;  /* 0x00000091005b7202 */ /* 0x000fcc0000000f00 */
[----:B------:R-:W-:Y:S01]  /*55f0*/  IMAD.MOV.U32 R94, RZ, RZ, R88 ;  /* 0x000000ffff5e7224 */ /* 0x000fe200078e0058 */
[C---:B------:R-:W-:Y:S01]  /*5600*/  HMMA.16816.F32.BF16 R20, R8.reuse, R102, RZ ;  /* 0x000000660814723c */ /* 0x040fe200000418ff */
[----:B------:R-:W-:Y:S02]  /*5610*/  IMAD.MOV.U32 R88, RZ, RZ, R146 ;  /* 0x000000ffff587224 */ /* 0x000fe400078e0092 */
[----:B------:R-:W-:Y:S02]  /*5620*/  IMAD.MOV.U32 R95, RZ, RZ, R93 ;  /* 0x000000ffff5f7224 */ /* 0x000fe400078e005d */
[----:B------:R-:W-:Y:S02]  /*5630*/  IMAD.MOV.U32 R93, RZ, RZ, R186 ;  /* 0x000000ffff5d7224 */ /* 0x000fe400078e00ba */
[----:B------:R-:W-:Y:S01]  /*5640*/  MOV R103, R89 ;  /* 0x0000005900677202 */ /* 0x000fe20000000f00 */
[----:B------:R-:W-:Y:S01]  /*5650*/  HMMA.16816.F32.BF16 R16, R8, R106, RZ ;  /* 0x0000006a0810723c */ /* 0x000fe200000418ff */
[----:B------:R-:W-:-:S02]  /*5660*/  IMAD.MOV.U32 R89, RZ, RZ, R141 ;  /* 0x000000ffff597224 */ /* 0x000fc400078e008d */
[----:B------:R-:W-:-:S04]  /*5670*/  IMAD.MOV.U32 R102, RZ, RZ, R56 ;  /* 0x000000ffff667224 */ /* 0x000fc800078e0038 */
[----:B------:R-:W-:Y:S01]  /*5680*/  IMAD.MOV.U32 R107, RZ, RZ, R57 ;  /* 0x000000ffff6b7224 */ /* 0x000fe200078e0039 */
[----:B------:R-:W-:Y:S01]  /*5690*/  HMMA.16816.F32.BF16 R8, R8, R110, RZ ;  /* 0x0000006e0808723c */ /* 0x000fe200000418ff */
[----:B------:R-:W-:-:S06]  /*56a0*/  MOV R106, R154 ;  /* 0x0000009a006a7202 */ /* 0x000fcc0000000f00 */
[----:B------:R-:W-:Y:S01]  /*56b0*/  IMAD.MOV.U32 R111, RZ, RZ, R153 ;  /* 0x000000ffff6f7224 */ /* 0x000fe200078e0099 */
[----:B------:R-:W-:Y:S01]  /*56c0*/  HMMA.16816.F32.BF16 R40, R4, R58, R40 ;  /* 0x0000003a0428723c */ /* 0x000fe20000041828 */
[----:B------:R-:W-:Y:S02]  /*56d0*/  IMAD.MOV.U32 R110, RZ, RZ, R94 ;  /* 0x000000ffff6e7224 */ /* 0x000fe400078e005e */
[----:B------:R-:W-:-:S05]  /*56e0*/  IMAD.MOV.U32 R94, RZ, RZ, R108 ;  /* 0x000000ffff5e7224 */ /* 0x000fca00078e006c */
[C---:B------:R-:W-:Y:S08]  /*56f0*/  HMMA.16816.F32.BF16 R36, R4.reuse, R54, R36 ;  /* 0x000000360424723c */ /* 0x040ff00000041824 */
[C---:B------:R-:W-:Y:S08]  /*5700*/  HMMA.16816.F32.BF16 R32, R4.reuse, R74, R32 ;  /* 0x0000004a0420723c */ /* 0x040ff00000041820 */
[----:B------:R-:W-:Y:S01]  /*5710*/  HMMA.16816.F32.BF16 R28, R4, R62, R28 ;  /* 0x0000003e041c723c */ /* 0x000fe2000004181c */
[----:B------:R-:W-:Y:S01]  /*5720*/  MOV R75, R106 ;  /* 0x0000006a004b7202 */ /* 0x000fe20000000f00 */
[----:B------:R-:W-:-:S02]  /*5730*/  IMAD.MOV.U32 R106, RZ, RZ, R107 ;  /* 0x000000ffff6a7224 */ /* 0x000fc400078e006b */
[----:B------:R-:W-:Y:S02]  /*5740*/  IMAD.MOV.U32 R74, RZ, RZ, R111 ;  /* 0x000000ffff4a7224 */ /* 0x000fe400078e006f */
[----:B------:R-:W-:Y:S01]  /*5750*/  IMAD.MOV.U32 R107, RZ, RZ, R102 ;  /* 0x000000ffff6b7224 */ /* 0x000fe200078e0066 */
[----:B------:R-:W-:Y:S01]  /*5760*/  MOV R102, R86 ;  /* 0x0000005600667202 */ /* 0x000fe20000000f00 */
[----:B------:R-:W-:Y:S01]  /*5770*/  HMMA.16816.F32.BF16 R68, R4, R70, R24 ;  /* 0x000000460444723c */ /* 0x000fe20000041818 */
[----:B------:R-:W-:Y:S01]  /*5780*/  LDSM.16.MT88.4 R24, [R234+0x1100] ;  /* 0x00110000ea18783b */ /* 0x000fe20000004200 */
[----:B------:R-:W-:Y:S01]  /*5790*/  IMAD.MOV.U32 R111, RZ, RZ, R95 ;  /* 0x000000ffff6f7224 */ /* 0x000fe200078e005f */
[----:B------:R-:W-:Y:S01]  /*57a0*/  MOV R95, R109 ;  /* 0x0000006d005f7202 */ /* 0x000fe20000000f00 */
[----:B------:R-:W-:-:S04]  /*57b0*/  IMAD.MOV.U32 R86, RZ, RZ, R251 ;  /* 0x000000ffff567224 */ /* 0x000fc800078e00fb */
[C---:B------:R-:W-:Y:S01]  /*57c0*/  HMMA.16816.F32.BF16 R64, R4.reuse, R66, R20 ;  /* 0x000000420440723c */ /* 0x040fe20000041814 */
[----:B------:R-:W-:Y:S07]  /*57d0*/  LDSM.16.MT88.4 R20, [R236+0x1100] ;  /* 0x00110000ec14783b */ /* 0x000fee0000004200 */
[C---:B------:R-:W-:Y:S01]  /*57e0*/  HMMA.16816.F32.BF16 R48, R4.reuse, R50, R16 ;  /* 0x000000320430723c */ /* 0x040fe20000041810 */
[----:B------:R-:W1:Y:S07]  /*57f0*/  LDSM.16.MT88.4 R16, [R233+0x1100] ;  /* 0x00110000e910783b */ /* 0x000e6e0000004200 */
[----:B------:R-:W-:Y:S01]  /*5800*/  HMMA.16816.F32.BF16 R44, R4, R46, R8 ;  /* 0x0000002e042c723c */ /* 0x000fe20000041808 */
[----:B------:R-:W-:Y:S01]  /*5810*/  MOV R108, R249 ;  /* 0x000000f9006c7202 */ /* 0x000fe20000000f00 */
[----:B------:R-:W-:Y:S01]  /*5820*/  IMAD.MOV.U32 R109, RZ, RZ, R248 ;  /* 0x000000ffff6d7224 */ /* 0x000fe200078e00f8 */
[----:B------:R2:W5:Y:S04]  /*5830*/  LDL.LU R251, [R1+0x90] ;  /* 0x0000900001fb7983 */ /* 0x0005680000300800 */
[----:B------:R-:W-:-:S02]  /*5840*/  FFMA.FTZ R4, R169, c[0x0][0x2d0], -R3 ;  /* 0x0000b400a9047a23 */ /* 0x000fc40000010803 */
[----:B------:R-:W-:Y:S01]  /*5850*/  FFMA.FTZ R5, R174, c[0x0][0x2d0], -R13 ;  /* 0x0000b400ae057a23 */ /* 0x000fe2000001080d */
[----:B------:R-:W-:Y:S01]  /*5860*/  MOV R174, R165 ;  /* 0x000000a500ae7202 */ /* 0x000fe20000000f00 */
[----:B------:R3:W-:Y:S08]  /*5870*/  MUFU.EX2 R61, R4 ;  /* 0x00000004003d7308 */ /* 0x0007f00000000800 */
[----:B------:R-:W-:Y:S01]  /*5880*/  MUFU.EX2 R59, R5 ;  /* 0x00000005003b7308 */ /* 0x000fe20000000800 */
[----:B---3--:R-:W-:-:S07]  /*5890*/  FFMA.FTZ R4, R168, c[0x0][0x2d0], -R3 ;  /* 0x0000b400a8047a23 */ /* 0x008fce0000010803 */
[----:B------:R3:W4:Y:S02]  /*58a0*/  MUFU.EX2 R140, R4 ;  /* 0x00000004008c7308 */ /* 0x0007240000000800 */
[----:B---3--:R-:W-:Y:S01]  /*58b0*/  FFMA.FTZ R4, R135, c[0x0][0x2d0], -R3 ;  /* 0x0000b40087047a23 */ /* 0x008fe20000010803 */
[----:B----4-:R-:W-:-:S05]  /*58c0*/  F2FP.BF16.PACK_AB R8, R140, R61 ;  /* 0x0000003d8c08723e */ /* 0x010fca00000010ff */
[----:B------:R3:W-:Y:S02]  /*58d0*/  MUFU.EX2 R135, R4 ;  /* 0x0000000400877308 */ /* 0x0007e40000000800 */
[----:B---3--:R-:W-:-:S06]  /*58e0*/  FFMA.FTZ R4, R133, c[0x0][0x2d0], -R3 ;  /* 0x0000b40085047a23 */ /* 0x008fcc0000010803 */
[----:B------:R3:W4:Y:S02]  /*58f0*/  MUFU.EX2 R141, R4 ;  /* 0x00000004008d7308 */ /* 0x0007240000000800 */
[----:B---3--:R-:W-:Y:S01]  /*5900*/  FFMA.FTZ R4, R172, c[0x0][0x2d0], -R0 ;  /* 0x0000b400ac047a23 */ /* 0x008fe20000010800 */
[----:B----4-:R-:W-:Y:S01]  /*5910*/  F2FP.BF16.PACK_AB R10, R141, R135 ;  /* 0x000000878d0a723e */ /* 0x010fe200000010ff */
[----:B------:R-:W-:-:S04]  /*5920*/  IMAD.MOV.U32 R172, RZ, RZ, R167 ;  /* 0x000000ffffac7224 */ /* 0x000fc800078e00a7 */
[----:B------:R3:W-:Y:S02]  /*5930*/  MUFU.EX2 R57, R4 ;  /* 0x0000000400397308 */ /* 0x0007e40000000800 */
[----:B---3--:R-:W-:-:S06]  /*5940*/  FFMA.FTZ R4, R171, c[0x0][0x2d0], -R0 ;  /* 0x0000b400ab047a23 */ /* 0x008fcc0000010800 */
[----:B------:R3:W4:Y:S02]  /*5950*/  MUFU.EX2 R60, R4 ;  /* 0x00000004003c7308 */ /* 0x0007240000000800 */
[----:B---3--:R-:W-:Y:S01]  /*5960*/  FFMA.FTZ R4, R170, c[0x0][0x2d0], -R0 ;  /* 0x0000b400aa047a23 */ /* 0x008fe20000010800 */
[----:B----4-:R-:W-:-:S05]  /*5970*/  F2FP.BF16.PACK_AB R9, R60, R57 ;  /* 0x000000393c09723e */ /* 0x010fca00000010ff */
[----:B------:R3:W-:Y:S02]  /*5980*/  MUFU.EX2 R63, R4 ;  /* 0x00000004003f7308 */ /* 0x0007e40000000800 */
[----:B---3--:R-:W-:-:S06]  /*5990*/  FFMA.FTZ R4, R136, c[0x0][0x2d0], -R0 ;  /* 0x0000b40088047a23 */ /* 0x008fcc0000010800 */
[----:B------:R3:W4:Y:S02]  /*59a0*/  MUFU.EX2 R133, R4 ;  /* 0x0000000400857308 */ /* 0x0007240000000800 */
[----:B---3--:R-:W-:Y:S01]  /*59b0*/  FFMA.FTZ R4, R180, c[0x0][0x2d0], -R13 ;  /* 0x0000b400b4047a23 */ /* 0x008fe2000001080d */
[----:B----4-:R-:W-:-:S05]  /*59c0*/  F2FP.BF16.PACK_AB R11, R133, R63 ;  /* 0x0000003f850b723e */ /* 0x010fca00000010ff */
[----:B------:R3:W-:Y:S02]  /*59d0*/  MUFU.EX2 R54, R4 ;  /* 0x0000000400367308 */ /* 0x0007e40000000800 */
[C---:B-1----:R-:W-:Y:S08]  /*59e0*/  HMMA.16816.F32.BF16 R148, R8.reuse, R16, R148 ;  /* 0x000000100894723c */ /* 0x042ff00000041894 */
[----:B------:R-:W-:Y:S01]  /*59f0*/  HMMA.16816.F32.BF16 R40, R8, R18, R40 ;  /* 0x000000120828723c */ /* 0x000fe20000041828 */
[----:B---3--:R-:W-:-:S02]  /*5a00*/  FFMA.FTZ R4, R175, c[0x0][0x2d0], -R13 ;  /* 0x0000b400af047a23 */ /* 0x008fc4000001080d */
[----:B------:R-:W-:Y:S02]  /*5a10*/  IMAD.MOV.U32 R175, RZ, RZ, R164 ;  /* 0x000000ffffaf7224 */ /* 0x000fe400078e00a4 */
[----:B------:R1:W-:Y:S03]  /*5a20*/  MUFU.EX2 R56, R4 ;  /* 0x0000000400387308 */ /* 0x0003e60000000800 */
[C---:B------:R-:W-:Y:S08]  /*5a30*/  HMMA.16816.F32.BF16 R176, R8.reuse, R20, R176 ;  /* 0x0000001408b0723c */ /* 0x040ff000000418b0 */
[----:B------:R-:W-:Y:S01]  /*5a40*/  HMMA.16816.F32.BF16 R32, R8, R22, R32 ;  /* 0x000000160820723c */ /* 0x000fe20000041820 */
[----:B-1----:R-:W-:-:S07]  /*5a50*/  FFMA.FTZ R4, R173, c[0x0][0x2d0], -R13 ;  /* 0x0000b400ad047a23 */ /* 0x002fce000001080d */
[C---:B------:R-:W-:Y:S01]  /*5a60*/  HMMA.16816.F32.BF16 R160, R8.reuse, R24, R160 ;  /* 0x0000001808a0723c */ /* 0x040fe200000418a0 */
[----:B------:R-:W-:Y:S01]  /*5a70*/  IMAD.MOV.U32 R173, RZ, RZ, R166 ;  /* 0x000000ffffad7224 */ /* 0x000fe200078e00a6 */
[----:B------:R1:W3:Y:S06]  /*5a80*/  MUFU.EX2 R62, R4 ;  /* 0x00000004003e7308 */ /* 0x0002ec0000000800 */
[----:B------:R-:W-:Y:S01]  /*5a90*/  HMMA.16816.F32.BF16 R36, R8, R26, R36 ;  /* 0x0000001a0824723c */ /* 0x000fe20000041824 */
[----:B-1----:R-:W-:Y:S01]  /*5aa0*/  FFMA.FTZ R4, R184, c[0x0][0x2d0], -R12 ;  /* 0x0000b400b8047a23 */ /* 0x002fe2000001080c */
[----:B---3--:R-:W-:-:S03]  /*5ab0*/  F2FP.BF16.PACK_AB R6, R62, R59 ;  /* 0x0000003b3e06723e */ /* 0x008fc600000010ff */
[----:B------:R1:W-:Y:S02]  /*5ac0*/  MUFU.EX2 R52, R4 ;  /* 0x0000000400347308 */ /* 0x0003e40000000800 */
[----:B-1----:R-:W-:-:S06]  /*5ad0*/  FFMA.FTZ R4, R183, c[0x0][0x2d0], -R12 ;  /* 0x0000b400b7047a23 */ /* 0x002fcc000001080c */
[----:B------:R1:W3:Y:S02]  /*5ae0*/  MUFU.EX2 R53, R4 ;  /* 0x0000000400357308 */ /* 0x0002e40000000800 */
[----:B-1----:R-:W-:Y:S01]  /*5af0*/  FFMA.FTZ R4, R182, c[0x0][0x2d0], -R12 ;  /* 0x0000b400b6047a23 */ /* 0x002fe2000001080c */
[----:B---3--:R-:W-:-:S05]  /*5b00*/  F2FP.BF16.PACK_AB R5, R53, R52 ;  /* 0x000000343505723e */ /* 0x008fca00000010ff */
[----:B------:R1:W-:Y:S02]  /*5b10*/  MUFU.EX2 R55, R4 ;  /* 0x0000000400377308 */ /* 0x0003e40000000800 */
[----:B-1----:R-:W-:-:S06]  /*5b20*/  FFMA.FTZ R4, R181, c[0x0][0x2d0], -R12 ;  /* 0x0000b400b5047a23 */ /* 0x002fcc000001080c */
[----:B------:R1:W3:Y:S02]  /*5b30*/  MUFU.EX2 R58, R4 ;  /* 0x00000004003a7308 */ /* 0x0002e40000000800 */
[----:B-1----:R-:W-:Y:S02]  /*5b40*/  F2FP.BF16.PACK_AB R4, R56, R54 ;  /* 0x000000363804723e */ /* 0x002fe400000010ff */
[----:B---3--:R-:W-:-:S07]  /*5b50*/  F2FP.BF16.PACK_AB R7, R58, R55 ;  /* 0x000000373a07723e */ /* 0x008fce00000010ff */
[C---:B------:R-:W-:Y:S08]  /*5b60*/  HMMA.16816.F32.BF16 R144, R4.reuse, R16, R208 ;  /* 0x000000100490723c */ /* 0x040ff000000418d0 */
[C---:B------:R-:W-:Y:S01]  /*5b70*/  HMMA.16816.F32.BF16 R152, R4.reuse, R18, R128 ;  /* 0x000000120498723c */ /* 0x040fe20000041880 */
[----:B------:R-:W1:Y:S07]  /*5b80*/  LDSM.16.MT88.4 R16, [R235+0x1100] ;  /* 0x00110000eb10783b */ /* 0x000e6e0000004200 */
[C---:B------:R-:W-:Y:S08]  /*5b90*/  HMMA.16816.F32.BF16 R180, R4.reuse, R20, R224 ;  /* 0x0000001404b4723c */ /* 0x040ff000000418e0 */
[C---:B------:R-:W-:Y:S01]  /*5ba0*/  HMMA.16816.F32.BF16 R184, R4.reuse, R22, R196 ;  /* 0x0000001604b8723c */ /* 0x040fe200000418c4 */
[----:B------:R-:W-:Y:S07]  /*5bb0*/  LDSM.16.MT88.4 R20, [R234+0x3100] ;  /* 0x00310000ea14783b */ /* 0x000fee0000004200 */
[----:B------:R-:W-:Y:S01]  /*5bc0*/  HMMA.16816.F32.BF16 R164, R4, R24, R220 ;  /* 0x0000001804a4723c */ /* 0x000fe200000418dc */
[----:B------:R-:W-:-:S07]  /*5bd0*/  IMAD.MOV.U32 R136, RZ, RZ, R102 ;  /* 0x000000ffff887224 */ /* 0x000fce00078e0066 */
[----:B------:R-:W-:Y:S01]  /*5be0*/  HMMA.16816.F32.BF16 R168, R4, R26, R156 ;  /* 0x0000001a04a8723c */ /* 0x000fe2000004189c */
[----:B------:R-:W3:Y:S07]  /*5bf0*/  LDSM.16.MT88.4 R24, [R233+0x3100] ;  /* 0x00310000e918783b */ /* 0x000eee0000004200 */
[-C--:B-1----:R-:W-:Y:S08]  /*5c00*/  HMMA.16816.F32.BF16 R224, R8, R16.reuse, R80 ;  /* 0x0000001008e0723c */ /* 0x082ff00000041850 */
[C---:B------:R-:W-:Y:S07]  /*5c10*/  HMMA.16816.F32.BF16 R196, R4.reuse, R16, R172 ;  /* 0x0000001004c4723c */ /* 0x040fee00000418ac */
[----:B------:R-:W-:Y:S01]  /*5c20*/  MOV R172, R103 ;  /* 0x0000006700ac7202 */ /* 0x000fe20000000f00 */
[----:B------:R-:W-:Y:S01]  /*5c30*/  HMMA.16816.F32.BF16 R200, R4, R18, R200 ;  /* 0x0000001204c8723c */ /* 0x000fe200000418c8 */
[----:B------:R-:W-:-:S07]  /*5c40*/  IMAD.MOV.U32 R103, RZ, RZ, R87 ;  /* 0x000000ffff677224 */ /* 0x000fce00078e0057 */
[----:B------:R-:W-:Y:S01]  /*5c50*/  HMMA.16816.F32.BF16 R220, R8, R18, R28 ;  /* 0x0000001208dc723c */ /* 0x000fe2000004181c */
[----:B------:R-:W1:Y:S04]  /*5c60*/  LDSM.16.MT88.4 R16, [R236+0x3100] ;  /* 0x00310000ec10783b */ /* 0x000e680000004200 */
[----:B------:R-:W4:Y:S01]  /*5c70*/  LDSM.16.MT88.4 R28, [R235+0x3100] ;  /* 0x00310000eb1c783b */ /* 0x000f220000004200 */
[----:B------:R-:W-:Y:S01]  /*5c80*/  IMAD.MOV.U32 R87, RZ, RZ, R250 ;  /* 0x000000ffff577224 */ /* 0x000fe200078e00fa */
[----:B------:R-:W-:Y:S01]  /*5c90*/  MOV R174, R110 ;  /* 0x0000006e00ae7202 */ /* 0x000fe20000000f00 */
[----:B------:R-:W-:Y:S01]  /*5ca0*/  IMAD.MOV.U32 R173, RZ, RZ, R172 ;  /* 0x000000ffffad7224 */ /* 0x000fe200078e00ac */
[----:B------:R-:W-:Y:S01]  /*5cb0*/  MOV R172, R103 ;  /* 0x0000006700ac7202 */ /* 0x000fe20000000f00 */
[----:B------:R-:W-:Y:S01]  /*5cc0*/  IMAD.MOV.U32 R175, RZ, RZ, R111 ;  /* 0x000000ffffaf7224 */ /* 0x000fe200078e006f */
[----:B------:R-:W-:Y:S01]  /*5cd0*/  MOV R102, R86 ;  /* 0x0000005600667202 */ /* 0x000fe20000000f00 */
[----:B------:R-:W-:Y:S01]  /*5ce0*/  IMAD.MOV.U32 R110, RZ, RZ, R94 ;  /* 0x000000ffff6e7224 */ /* 0x000fe200078e005e */
[----:B---3--:R-:W-:Y:S01]  /*5cf0*/  HMMA.16816.F32.BF16 R72, R4, R24, R72 ;  /* 0x000000180448723c */ /* 0x008fe20000041848 */
[----:B------:R-:W-:Y:S01]  /*5d00*/  IMAD.MOV.U32 R111, RZ, RZ, R95 ;  /* 0x000000ffff6f7224 */ /* 0x000fe200078e005f */
[----:B------:R-:W-:Y:S01]  /*5d10*/  MOV R95, R109 ;  /* 0x0000006d005f7202 */ /* 0x000fe20000000f00 */
[----:B------:R-:W-:Y:S01]  /*5d20*/  IMAD.MOV.U32 R103, RZ, RZ, R87 ;  /* 0x000000ffff677224 */ /* 0x000fe200078e0057 */
[----:B------:R2:W5:Y:S01]  /*5d30*/  LDL.LU R250, [R1+0x8c] ;  /* 0x00008c0001fa7983 */ /* 0x0005620000300800 */
[----:B------:R-:W-:Y:S01]  /*5d40*/  IMAD.MOV.U32 R94, RZ, RZ, R108 ;  /* 0x000000ffff5e7224 */ /* 0x000fe200078e006c */
[----:B------:R-:W-:Y:S01]  /*5d50*/  MOV R108, R93 ;  /* 0x0000005d006c7202 */ /* 0x000fe20000000f00 */
        /* <DEDUP_REMOVED lines=8> */
[----:B------:R-:W-:-:S02]  /*5de0*/  IMAD.MOV.U32 R84, RZ, RZ, R244 ;  /* 0x000000ffff547224 */ /* 0x000fc400078e00f4 */
[----:B------:R-:W-:Y:S01]  /*5df0*/  IMAD.MOV.U32 R210, RZ, RZ, R174 ;  /* 0x000000ffffd27224 */ /* 0x000fe200078e00ae */
[----:B------:R-:W-:Y:S01]  /*5e00*/  MOV R111, R94 ;  /* 0x0000005e006f7202 */ /* 0x000fe20000000f00 */
[----:B------:R-:W-:Y:S01]  /*5e10*/  IMAD.MOV.U32 R211, RZ, RZ, R175 ;  /* 0x000000ffffd37224 */ /* 0x000fe200078e00af */
[C---:B------:R-:W-:Y:S01]  /*5e20*/  HMMA.16816.F32.BF16 R88, R4.reuse, R20, R88 ;  /* 0x000000140458723c */ /* 0x040fe20000041858 */
[----:B------:R-:W-:Y:S01]  /*5e30*/  IMAD.MOV.U32 R174, RZ, RZ, R172 ;  /* 0x000000ffffae7224 */ /* 0x000fe200078e00ac */
[----:B------:R-:W-:Y:S01]  /*5e40*/  MOV R94, R87 ;  /* 0x00000057005e7202 */ /* 0x000fe20000000f00 */
[----:B------:R-:W-:Y:S01]  /*5e50*/  IMAD.MOV.U32 R93, RZ, RZ, R245 ;  /* 0x000000ffff5d7224 */ /* 0x000fe200078e00f5 */
[----:B------:R2:W5:Y:S01]  /*5e60*/  LDL.LU R249, [R1+0x88] ;  /* 0x0000880001f97983 */ /* 0x0005620000300800 */
[----:B------:R-:W-:Y:S02]  /*5e70*/  IMAD.MOV.U32 R175, RZ, RZ, R110 ;  /* 0x000000ffffaf7224 */ /* 0x000fe400078e006e */
[----:B------:R-:W-:Y:S01]  /*5e80*/  IMAD.MOV.U32 R172, RZ, RZ, R102 ;  /* 0x000000ffffac7224 */ /* 0x000fe200078e0066 */
[----:B------:R-:W-:Y:S01]  /*5e90*/  MOV R87, R100 ;  /* 0x0000006400577202 */ /* 0x000fe20000000f00 */
[----:B------:R-:W-:Y:S01]  /*5ea0*/  IMAD.MOV.U32 R110, RZ, RZ, R103 ;  /* 0x000000ffff6e7224 */ /* 0x000fe200078e0067 */
[----:B------:R-:W-:Y:S01]  /*5eb0*/  MOV R130, R210 ;  /* 0x000000d200827202 */ /* 0x000fe20000000f00 */
[----:B------:R-:W-:Y:S01]  /*5ec0*/  IMAD.MOV.U32 R102, RZ, RZ, R95 ;  /* 0x000000ffff667224 */ /* 0x000fe200078e005f */
[----:B------:R-:W-:Y:S01]  /*5ed0*/  MOV R100, R84 ;  /* 0x0000005400647202 */ /* 0x000fe20000000f00 */
[----:B------:R-:W-:Y:S01]  /*5ee0*/  IMAD.MOV.U32 R103, RZ, RZ, R86 ;  /* 0x000000ffff677224 */ /* 0x000fe200078e0056 */
[----:B-1----:R-:W-:Y:S01]  /*5ef0*/  HMMA.16816.F32.BF16 R104, R4, R16, R104 ;  /* 0x000000100468723c */ /* 0x002fe20000041868 */
[----:B------:R-:W-:Y:S01]  /*5f00*/  IMAD.MOV.U32 R95, RZ, RZ, R108 ;  /* 0x000000ffff5f7224 */ /* 0x000fe200078e006c */
[----:B------:R-:W-:Y:S01]  /*5f10*/  MOV R84, R242 ;  /* 0x000000f200547202 */ /* 0x000fe20000000f00 */
[----:B------:R-:W-:Y:S01]  /*5f20*/  IMAD.MOV.U32 R86, RZ, RZ, R109 ;  /* 0x000000ffff567224 */ /* 0x000fe200078e006d */
[----:B------:R2:W5:Y:S01]  /*5f30*/  LDL.LU R248, [R1+0x84] ;  /* 0x0000840001f87983 */ /* 0x0005620000300800 */
[----:B------:R-:W-:-:S02]  /*5f40*/  IMAD.MOV.U32 R108, RZ, RZ, R92 ;  /* 0x000000ffff6c7224 */ /* 0x000fc400078e005c */
[----:B------:R-:W-:Y:S02]  /*5f50*/  IMAD.MOV.U32 R109, RZ, RZ, R93 ;  /* 0x000000ffff6d7224 */ /* 0x000fe400078e005d */
[----:B------:R-:W-:Y:S02]  /*5f60*/  IMAD.MOV.U32 R129, RZ, RZ, R209 ;  /* 0x000000ffff817224 */ /* 0x000fe400078e00d1 */
[----:B------:R-:W-:Y:S02]  /*5f70*/  IMAD.MOV.U32 R131, RZ, RZ, R211 ;  /* 0x000000ffff837224 */ /* 0x000fe400078e00d3 */
        /* <DEDUP_REMOVED lines=12> */
[----:B------:R-:W-:Y:S01]  /*6040*/  HMMA.16816.F32.BF16 R76, R4, R26, R76 ;  /* 0x0000001a044c723c */ /* 0x000fe2000004184c */
[----:B------:R-:W-:Y:S01]  /*6050*/  IMAD.MOV.U32 R136, RZ, RZ, R103 ;  /* 0x000000ffff887224 */ /* 0x000fe200078e0067 */
[----:B------:R2:W5:Y:S01]  /*6060*/  LDL.LU R247, [R1+0x80] ;  /* 0x0000800001f77983 */ /* 0x0005620000300800 */
[----:B------:R-:W-:-:S02]  /*6070*/  IMAD.MOV.U32 R172, RZ, RZ, R110 ;  /* 0x000000ffffac7224 */ /* 0x000fc400078e006e */
[----:B------:R-:W-:Y:S01]  /*6080*/  IMAD.MOV.U32 R102, RZ, RZ, R86 ;  /* 0x000000ffff667224 */ /* 0x000fe200078e0056 */
[----:B------:R-:W-:Y:S01]  /*6090*/  MOV R128, R209 ;  /* 0x000000d100807202 */ /* 0x000fe20000000f00 */
[----:B------:R-:W-:Y:S01]  /*60a0*/  IMAD.MOV.U32 R103, RZ, RZ, R87 ;  /* 0x000000ffff677224 */ /* 0x000fe200078e0057 */
[----:B------:R-:W-:Y:S01]  /*60b0*/  MOV R87, R92 ;  /* 0x0000005c00577202 */ /* 0x000fe20000000f00 */
[----:B------:R-:W-:Y:S01]  /*60c0*/  IMAD.MOV.U32 R95, RZ, RZ, R109 ;  /* 0x000000ffff5f7224 */ /* 0x000fe200078e006d */
[----:B------:R-:W-:Y:S01]  /*60d0*/  HMMA.16816.F32.BF16 R64, R8, R22, R64 ;  /* 0x000000160840723c */ /* 0x000fe20000041840 */
[----:B------:R-:W-:Y:S01]  /*60e0*/  IMAD.MOV.U32 R110, RZ, RZ, R94 ;  /* 0x000000ffff6e7224 */ /* 0x000fe200078e005e */
[----:B------:R-:W-:Y:S01]  /*60f0*/  MOV R94, R108 ;  /* 0x0000006c005e7202 */ /* 0x000fe20000000f00 */
[----:B------:R-:W-:Y:S01]  /*6100*/  IMAD.MOV.U32 R86, RZ, RZ, R100 ;  /* 0x000000ffff567224 */ /* 0x000fe200078e0064 */
[----:B------:R-:W-:Y:S01]  /*6110*/  MOV R100, R14 ;  /* 0x0000000e00647202 */ /* 0x000fe20000000f00 */
[----:B------:R-:W-:Y:S01]  /*6120*/  IMAD.MOV.U32 R109, RZ, RZ, R84 ;  /* 0x000000ffff6d7224 */ /* 0x000fe200078e0054 */
[----:B------:R2:W5:Y:S01]  /*6130*/  LDL.LU R246, [R1+0x7c] ;  /* 0x00007c0001f67983 */ /* 0x0005620000300800 */
[----:B------:R-:W-:-:S02]  /*6140*/  IMAD.MOV.U32 R84, RZ, RZ, R237 ;  /* 0x000000ffff547224 */ /* 0x000fc400078e00ed */
[----:B------:R-:W-:Y:S02]  /*6150*/  IMAD.MOV.U32 R108, RZ, RZ, R93 ;  /* 0x000000ffff6c7224 */ /* 0x000fe400078e005d */
[----:B------:R-:W-:Y:S01]  /*6160*/  IMAD.MOV.U32 R158, RZ, RZ, R131 ;  /* 0x000000ffff9e7224 */ /* 0x000fe200078e0083 */
[----:B------:R-:W-:Y:S01]  /*6170*/  MOV R131, R173 ;  /* 0x000000ad00837202 */ /* 0x000fe20000000f00 */
[----:B------:R-:W-:Y:S01]  /*6180*/  IMAD.MOV.U32 R130, RZ, RZ, R210 ;  /* 0x000000ffff827224 */ /* 0x000fe200078e00d2 */
[----:B------:R-:W-:Y:S01]  /*6190*/  MOV R209, R111 ;  /* 0x0000006f00d17202 */ /* 0x000fe20000000f00 */
[----:B------:R-:W-:Y:S02]  /*61a0*/  IMAD.MOV.U32 R93, RZ, RZ, R239 ;  /* 0x000000ffff5d7224 */ /* 0x000fe400078e00ef */
[----:B------:R-:W-:Y:S02]  /*61b0*/  IMAD.MOV.U32 R159, RZ, RZ, R208 ;  /* 0x000000ffff9f7224 */ /* 0x000fe400078e00d0 */
[----:B------:R-:W-:-:S02]  /*61c0*/  IMAD.MOV.U32 R92, RZ, RZ, R240 ;  /* 0x000000ffff5c7224 */ /* 0x000fc400078e00f0 */
        /* <DEDUP_REMOVED lines=14> */
[C---:B------:R-:W-:Y:S01]  /*62b0*/  HMMA.16816.F32.BF16 R48, R8.reuse, R18, R48 ;  /* 0x000000120830723c */ /* 0x040fe20000041830 */
[----:B------:R-:W-:Y:S01]  /*62c0*/  IMAD.MOV.U32 R103, RZ, RZ, R108 ;  /* 0x000000ffff677224 */ /* 0x000fe200078e006c */
[----:B------:R-:W-:Y:S01]  /*62d0*/  MOV R14, R238 ;  /* 0x000000ee000e7202 */ /* 0x000fe20000000f00 */
[----:B------:R-:W-:Y:S01]  /*62e0*/  IMAD.MOV.U32 R86, RZ, RZ, R109 ;  /* 0x000000ffff567224 */ /* 0x000fe200078e006d */
[----:B------:R2:W5:Y:S01]  /*62f0*/  LDL.LU R245, [R1+0x78] ;  /* 0x0000780001f57983 */ /* 0x0005620000300800 */
[----:B------:R-:W-:Y:S02]  /*6300*/  IMAD.MOV.U32 R109, RZ, RZ, R93 ;  /* 0x000000ffff6d7224 */ /* 0x000fe400078e005d */
[----:B------:R-:W-:Y:S02]  /*6310*/  IMAD.MOV.U32 R84, RZ, RZ, R232 ;  /* 0x000000ffff547224 */ /* 0x000fe400078e00e8 */
[----:B------:R-:W-:Y:S01]  /*6320*/  IMAD.MOV.U32 R82, RZ, RZ, R159 ;  /* 0x000000ffff527224 */ /* 0x000fe200078e009f */
[----:B------:R-:W-:Y:S01]  /*6330*/  MOV R159, R209 ;  /* 0x000000d1009f7202 */ /* 0x000fe20000000f00 */
[----:B------:R-:W-:Y:S01]  /*6340*/  IMAD.MOV.U32 R110, RZ, RZ, R95 ;  /* 0x000000ffff6e7224 */ /* 0x000fe200078e005f */
[----:B------:R-:W-:Y:S01]  /*6350*/  MOV R157, R211 ;  /* 0x000000d3009d7202 */ /* 0x000fe20000000f00 */
[----:B------:R-:W-:Y:S01]  /*6360*/  IMAD.MOV.U32 R108, RZ, RZ, R92 ;  /* 0x000000ffff6c7224 */ /* 0x000fe200078e005c */
[----:B----4-:R-:W-:Y:S01]  /*6370*/  HMMA.16816.F32.BF16 R44, R8, R30, R44 ;  /* 0x0000001e082c723c */ /* 0x010fe2000004182c */
[----:B------:R-:W-:Y:S01]  /*6380*/  IMAD.MOV.U32 R209, RZ, RZ, R102 ;  /* 0x000000ffffd17224 */ /* 0x000fe200078e0066 */
[----:B------:R-:W-:Y:S01]  /*6390*/  MOV R102, R87 ;  /* 0x0000005700667202 */ /* 0x000fe20000000f00 */
[----:B------:R-:W-:Y:S01]  /*63a0*/  IMAD.MOV.U32 R128, RZ, RZ, R208 ;  /* 0x000000ffff807224 */ /* 0x000fe200078e00d0 */
[----:B------:R-:W-:Y:S01]  /*63b0*/  MOV R208, R111 ;  /* 0x0000006f00d07202 */ /* 0x000fe20000000f00 */
[----:B------:R-:W-:Y:S01]  /*63c0*/  IMAD.MOV.U32 R158, RZ, RZ, R210 ;  /* 0x000000ffff9e7224 */ /* 0x000fe200078e00d2 */
[----:B------:R-:W-:Y:S01]  /*63d0*/  MOV R210, R103 ;  /* 0x0000006700d27202 */ /* 0x000fe20000000f00 */
[----:B------:R-:W-:Y:S01]  /*63e0*/  IMAD.MOV.U32 R211, RZ, RZ, R86 ;  /* 0x000000ffffd37224 */ /* 0x000fe200078e0056 */
[C---:B------:R-:W-:Y:S01]  /*63f0*/  HMMA.16816.F32.BF16 R92, R4.reuse, R22, R216 ;  /* 0x00000016045c723c */ /* 0x040fe200000418d8 */
[----:B------:R-:W-:Y:S01]  /*6400*/  IMAD.MOV.U32 R87, RZ, RZ, R100 ;  /* 0x000000ffff577224 */ /* 0x000fe200078e0064 */
[----:B------:R-:W-:Y:S01]  /*6410*/  MOV R86, R109 ;  /* 0x0000006d00567202 */ /* 0x000fe20000000f00 */
[----:B------:R-:W-:Y:S01]  /*6420*/  IMAD.MOV.U32 R103, RZ, RZ, R108 ;  /* 0x000000ffff677224 */ /* 0x000fe200078e006c */
[----:B------:R-:W-:Y:S01]  /*6430*/  MOV R100, R84 ;  /* 0x0000005400647202 */ /* 0x000fe20000000f00 */
[----:B------:R-:W-:Y:S01]  /*6440*/  IMAD.MOV.U32 R84, RZ, RZ, R85 ;  /* 0x000000ffff547224 */ /* 0x000fe200078e0055 */
[----:B------:R2:W5:Y:S01]  /*6450*/  LDL.LU R244, [R1+0x74] ;  /* 0x0000740001f47983 */ /* 0x0005620000300800 */
[----:B------:R-:W-:Y:S01]  /*6460*/  MOV R219, R156 ;  /* 0x0000009c00db7202 */ /* 0x000fe20000000f00 */
[----:B------:R-:W-:Y:S01]  /*6470*/  IMAD.MOV.U32 R156, RZ, RZ, R110 ;  /* 0x000000ffff9c7224 */ /* 0x000fe200078e006e */
[----:B------:R-:W-:Y:S01]  /*6480*/  MOV R85, R134 ;  /* 0x0000008600557202 */ /* 0x000fe20000000f00 */
[C---:B------:R-:W-:Y:S01]  /*6490*/  HMMA.16816.F32.BF16 R108, R4.reuse, R18, R120 ;  /* 0x00000012046c723c */ /* 0x040fe20000041878 */
[----:B------:R-:W-:Y:S01]  /*64a0*/  IMAD.MOV.U32 R218, RZ, RZ, R132 ;  /* 0x000000ffffda7224 */ /* 0x000fe200078e0084 */
[----:B------:R2:W5:Y:S04]  /*64b0*/  LDL.LU R243, [R1+0x70] ;  /* 0x0000700001f37983 */ /* 0x0005680000300800 */
[----:B------:R2:W5:Y:S02]  /*64c0*/  LDL.LU R242, [R1+0x6c] ;  /* 0x00006c0001f27983 */ /* 0x0005640000300800 */
[C---:B------:R-:W-:Y:S02]  /*64d0*/  HMMA.16816.F32.BF16 R120, R4.reuse, R28, R80 ;  /* 0x0000001c0478723c */ /* 0x040fe40000041850 */
[----:B------:R2:W5:Y:S04]  /*64e0*/  LDL.LU R241, [R1+0x68] ;  /* 0x0000680001f17983 */ /* 0x0005680000300800 */
[----:B------:R2:W5:Y:S01]  /*64f0*/  LDL.LU R240, [R1+0x64] ;  /* 0x0000640001f07983 */ /* 0x0005620000300800 */
        /* <DEDUP_REMOVED lines=11> */
[----:B------:R2:W5:Y:S01]  /*65b0*/  LDL.LU R239, [R1+0x60] ;  /* 0x0000600001ef7983 */ /* 0x0005620000300800 */
[----:B------:R-:W-:Y:S03]  /*65c0*/  HMMA.16816.F32.BF16 R84, R4, R30, R212 ;  /* 0x0000001e0454723c */ /* 0x000fe600000418d4 */
[----:B------:R2:W5:Y:S04]  /*65d0*/  LDL.LU R238, [R1+0x5c] ;  /* 0x00005c0001ee7983 */ /* 0x0005680000300800 */
[--C-:B------:R-:W-:Y:S01]  /*65e0*/  FFMA.FTZ R4, R228, c[0x0][0x2d0], -R3.reuse ;  /* 0x0000b400e4047a23 */ /* 0x100fe20000010803 */
[----:B------:R-:W-:Y:S01]  /*65f0*/  MOV R7, R219 ;  /* 0x000000db00077202 */ /* 0x000fe20000000f00 */
[----:B------:R-:W-:Y:S01]  /*6600*/  IMAD.MOV.U32 R6, RZ, RZ, R218 ;  /* 0x000000ffff067224 */ /* 0x000fe200078e00da */
[C---:B------:R-:W-:Y:S01]  /*6610*/  HMMA.16816.F32.BF16 R212, R8.reuse, R26, R68 ;  /* 0x0000001a08d4723c */ /* 0x040fe20000041844 */
[----:B------:R1:W-:Y:S01]  /*6620*/  MUFU.EX2 R22, R4 ;  /* 0x0000000400167308 */ /* 0x0003e20000000800 */
[----:B------:R-:W-:Y:S01]  /*6630*/  MOV R5, R103 ;  /* 0x0000006700057202 */ /* 0x000fe20000000f00 */
[----:B------:R2:W5:Y:S05]  /*6640*/  LDL.LU R237, [R1+0x58] ;  /* 0x0000580001ed7983 */ /* 0x00056a0000300800 */
[----:B------:R-:W-:Y:S01]  /*6650*/  HMMA.16816.F32.BF16 R216, R8, R24, R124 ;  /* 0x0000001808d8723c */ /* 0x000fe2000004187c */
[----:B------:R-:W-:Y:S01]  /*6660*/  MOV R70, R7 ;  /* 0x0000000700467202 */ /* 0x000fe20000000f00 */
[----:B------:R-:W-:Y:S01]  /*6670*/  IMAD.MOV.U32 R71, RZ, RZ, R208 ;  /* 0x000000ffff477224 */ /* 0x000fe200078e00d0 */
[----:B------:R2:W5:Y:S01]  /*6680*/  LDL.LU R232, [R1+0x54] ;  /* 0x0000540001e87983 */ /* 0x0005620000300800 */
[----:B-1----:R-:W-:-:S03]  /*6690*/  FFMA.FTZ R4, R194, c[0x0][0x2d0], -R3 ;  /* 0x0000b400c2047a23 */ /* 0x002fc60000010803 */
[----:B------:R-:W-:Y:S01]  /*66a0*/  MOV R124, R209 ;  /* 0x000000d1007c7202 */ /* 0x000fe20000000f00 */
[----:B------:R-:W-:Y:S01]  /*66b0*/  IMAD.MOV.U32 R125, RZ, RZ, R210 ;  /* 0x000000ffff7d7224 */ /* 0x000fe200078e00d2 */
[----:B------:R-:W-:Y:S01]  /*66c0*/  MOV R126, R211 ;  /* 0x000000d3007e7202 */ /* 0x000fe20000000f00 */
[----:B------:R1:W3:Y:S01]  /*66d0*/  MUFU.EX2 R24, R4 ;  /* 0x0000000400187308 */ /* 0x0002e20000000800 */
[----:B------:R-:W-:Y:S02]  /*66e0*/  IMAD.MOV.U32 R127, RZ, RZ, R102 ;  /* 0x000000ffff7f7224 */ /* 0x000fe400078e0066 */
[----:B------:R-:W-:Y:S01]  /*66f0*/  IMAD.MOV.U32 R69, RZ, RZ, R6 ;  /* 0x000000ffff457224 */ /* 0x000fe200078e0006 */
[----:B------:R-:W-:Y:S01]  /*6700*/  MOV R7, R101 ;  /* 0x0000006500077202 */ /* 0x000fe20000000f00 */
[----:B------:R2:W5:Y:S01]  /*6710*/  LDL.LU R134, [R1+0x50] ;  /* 0x0000500001867983 */ /* 0x0005620000300800 */
[--C-:B-1----:R-:W-:Y:S01]  /*6720*/  FFMA.FTZ R4, R191, c[0x0][0x2d0], -R3.reuse ;  /* 0x0000b400bf047a23 */ /* 0x102fe20000010803 */
[----:B------:R-:W-:Y:S01]  /*6730*/  HMMA.16816.F32.BF16 R208, R8, R20, R116 ;  /* 0x0000001408d0723c */ /* 0x000fe20000041874 */
[----:B------:R-:W-:Y:S01]  /*6740*/  FFMA.FTZ R3, R195, c[0x0][0x2d0], -R3 ;  /* 0x0000b400c3037a23 */ /* 0x000fe20000010803 */
[----:B------:R2:W5:Y:S03]  /*6750*/  LDL.LU R132, [R1+0x4c] ;  /* 0x00004c0001847983 */ /* 0x0005660000300800 */
[----:B------:R1:W-:Y:S02]  /*6760*/  MUFU.EX2 R23, R3 ;  /* 0x0000000300177308 */ /* 0x0003e40000000800 */
[----:B-1----:R-:W-:-:S06]  /*6770*/  FFMA.FTZ R3, R229, c[0x0][0x2d0], -R0 ;  /* 0x0000b400e5037a23 */ /* 0x002fcc0000010800 */
[----:B------:R1:W-:Y:S01]  /*6780*/  MUFU.EX2 R18, R3 ;  /* 0x0000000300127308 */ /* 0x0003e20000000800 */
[----:B------:R-:W-:Y:S02]  /*6790*/  IMAD.MOV.U32 R6, RZ, RZ, R100 ;  /* 0x000000ffff067224 */ /* 0x000fe400078e0064 */
[----:B-1----:R-:W-:-:S05]  /*67a0*/  FFMA.FTZ R3, R190, c[0x0][0x2d0], -R0 ;  /* 0x0000b400be037a23 */ /* 0x002fca0000010800 */
[----:B------:R1:W4:Y:S02]  /*67b0*/  MUFU.EX2 R19, R3 ;  /* 0x0000000300137308 */ /* 0x0003240000000800 */
[--C-:B-1----:R-:W-:Y:S02]  /*67c0*/  FFMA.FTZ R3, R189, c[0x0][0x2d0], -R0.reuse ;  /* 0x0000b400bd037a23 */ /* 0x102fe40000010800 */
[----:B------:R-:W-:Y:S01]  /*67d0*/  FFMA.FTZ R0, R188, c[0x0][0x2d0], -R0 ;  /* 0x0000b400bc007a23 */ /* 0x000fe20000010800 */
[----:B------:R-:W-:Y:S03]  /*67e0*/  HMMA.16816.F32.BF16 R100, R8, R16, R112 ;  /* 0x000000100864723c */ /* 0x000fe60000041870 */
[----:B------:R-:W-:Y:S01]  /*67f0*/  MUFU.EX2 R21, R3 ;  /* 0x0000000300157308 */ /* 0x000fe20000000800 */
[----:B------:R-:W-:Y:S07]  /*6800*/  LDSM.16.MT88.4 R188, [R236+0x1900] ;  /* 0x00190000ecbc783b */ /* 0x000fee0000004200 */
[----:B------:R1:W-:Y:S02]  /*6810*/  MUFU.EX2 R20, R0 ;  /* 0x0000000000147308 */ /* 0x0003e40000000800 */
[----:B-1----:R-:W-:-:S02]  /*6820*/  FFMA.FTZ R0, R70, c[0x0][0x2d0], -R13 ;  /* 0x0000b40046007a23 */ /* 0x002fc4000001080d */
        /* <DEDUP_REMOVED lines=19> */
[----:B------:R-:W-:-:S02]  /*6960*/  MOV R130, R15 ;  /* 0x0000000f00827202 */ /* 0x000fc40000000f00 */
[----:B------:R1:W-:Y:S01]  /*6970*/  MUFU.EX2 R15, R0 ;  /* 0x00000000000f7308 */ /* 0x0003e20000000800 */
[----:B------:R-:W-:Y:S01]  /*6980*/  IMAD.MOV.U32 R27, RZ, RZ, R71 ;  /* 0x000000ffff1b7224 */ /* 0x000fe200078e0047 */
[----:B------:R-:W-:Y:S01]  /*6990*/  MOV R68, R124 ;  /* 0x0000007c00447202 */ /* 0x000fe20000000f00 */
[----:B------:R-:W-:Y:S01]  /*69a0*/  IMAD.MOV.U32 R71, RZ, RZ, R6 ;  /* 0x000000ffff477224 */ /* 0x000fe200078e0006 */
[----:B------:R-:W-:Y:S01]  /*69b0*/  MOV R124, R7 ;  /* 0x00000007007c7202 */ /* 0x000fe20000000f00 */
[----:B------:R-:W-:Y:S02]  /*69c0*/  IMAD.MOV.U32 R6, RZ, RZ, R128 ;  /* 0x000000ffff067224 */ /* 0x000fe400078e0080 */
[----:B-1----:R-:W-:-:S04]  /*69d0*/  FFMA.FTZ R0, R69, c[0x0][0x2d0], -R13 ;  /* 0x0000b40045007a23 */ /* 0x002fc8000001080d */
[----:B------:R1:W-:Y:S01]  /*69e0*/  MUFU.EX2 R16, R0 ;  /* 0x0000000000107308 */ /* 0x0003e20000000800 */
[----:B------:R-:W-:Y:S01]  /*69f0*/  IMAD.MOV.U32 R69, RZ, RZ, R126 ;  /* 0x000000ffff457224 */ /* 0x000fe200078e007e */
[----:B------:R-:W-:Y:S01]  /*6a00*/  MOV R128, R129 ;  /* 0x0000008100807202 */ /* 0x000fe20000000f00 */
[----:B------:R-:W-:Y:S02]  /*6a10*/  IMAD.MOV.U32 R126, RZ, RZ, R158 ;  /* 0x000000ffff7e7224 */ /* 0x000fe400078e009e */
[----:B------:R-:W-:Y:S01]  /*6a20*/  IMAD.MOV.U32 R129, RZ, RZ, R130 ;  /* 0x000000ffff817224 */ /* 0x000fe200078e0082 */
[----:B------:R-:W-:Y:S01]  /*6a30*/  MOV R130, R14 ;  /* 0x0000000e00827202 */ /* 0x000fe20000000f00 */
[----:B------:R-:W-:Y:S02]  /*6a40*/  IMAD.MOV.U32 R7, RZ, RZ, R80 ;  /* 0x000000ffff077224 */ /* 0x000fe400078e0050 */
[----:B-1----:R-:W-:-:S04]  /*6a50*/  FFMA.FTZ R0, R70, c[0x0][0x2d0], -R13 ;  /* 0x0000b40046007a23 */ /* 0x002fc8000001080d */
[----:B------:R1:W-:Y:S01]  /*6a60*/  MUFU.EX2 R17, R0 ;  /* 0x0000000000117308 */ /* 0x0003e20000000800 */
[----:B------:R-:W-:Y:S01]  /*6a70*/  MOV R80, R81 ;  /* 0x0000005100507202 */ /* 0x000fe20000000f00 */
[----:B------:R-:W-:Y:S01]  /*6a80*/  IMAD.MOV.U32 R81, RZ, RZ, R82 ;  /* 0x000000ffff517224 */ /* 0x000fe200078e0052 */
[----:B------:R-:W-:Y:S01]  /*6a90*/  MOV R70, R5 ;  /* 0x0000000500467202 */ /* 0x000fe20000000f00 */
[----:B------:R-:W-:Y:S01]  /*6aa0*/  FFMA.FTZ R3, R69, c[0x0][0x2d0], -R12 ;  /* 0x0000b40045037a23 */ /* 0x000fe2000001080c */
[----:B------:R-:W-:Y:S01]  /*6ab0*/  MOV R82, R83 ;  /* 0x0000005300527202 */ /* 0x000fe20000000f00 */
[----:B------:R-:W-:Y:S01]  /*6ac0*/  IMAD.MOV.U32 R114, RZ, RZ, R124 ;  /* 0x000000ffff727224 */ /* 0x000fe200078e007c */
[----:B------:R-:W-:Y:S01]  /*6ad0*/  MOV R5, R159 ;  /* 0x0000009f00057202 */ /* 0x000fe20000000f00 */
[----:B------:R-:W-:Y:S01]  /*6ae0*/  IMAD.MOV.U32 R115, RZ, RZ, R126 ;  /* 0x000000ffff737224 */ /* 0x000fe200078e007e */
[----:B------:R-:W-:Y:S01]  /*6af0*/  MOV R124, R174 ;  /* 0x000000ae007c7202 */ /* 0x000fe20000000f00 */
[----:B-1----:R-:W-:Y:S01]  /*6b00*/  FFMA.FTZ R0, R125, c[0x0][0x2d0], -R13 ;  /* 0x0000b4007d007a23 */ /* 0x002fe2000001080d */
[----:B------:R-:W-:-:S03]  /*6b10*/  MOV R125, R157 ;  /* 0x0000009d007d7202 */ /* 0x000fc60000000f00 */
[----:B------:R1:W-:Y:S01]  /*6b20*/  MUFU.EX2 R14, R0 ;  /* 0x00000000000e7308 */ /* 0x0003e20000000800 */
[----:B------:R-:W-:Y:S01]  /*6b30*/  IMAD.MOV.U32 R83, RZ, RZ, R156 ;  /* 0x000000ffff537224 */ /* 0x000fe200078e009c */
[----:B------:R-:W-:Y:S01]  /*6b40*/  MOV R126, R172 ;  /* 0x000000ac007e7202 */ /* 0x000fe20000000f00 */
[----:B------:R-:W-:Y:S01]  /*6b50*/  IMAD.MOV.U32 R69, RZ, RZ, R173 ;  /* 0x000000ffff457224 */ /* 0x000fe200078e00ad */
[----:B------:R-:W2:Y:S01]  /*6b60*/  LDSM.16.MT88.4 R156, [R233+0x1900] ;  /* 0x00190000e99c783b */ /* 0x000ea20000004200 */
[----:B------:R-:W-:Y:S01]  /*6b70*/  HMMA.16816.F32.BF16 R116, R8, R28, R204 ;  /* 0x0000001c0874723c */ /* 0x000fe200000418cc */
[----:B-1----:R-:W-:Y:S01]  /*6b80*/  FFMA.FTZ R0, R27, c[0x0][0x2d0], -R12 ;  /* 0x0000b4001b007a23 */ /* 0x002fe2000001080c */
[----:B------:R-:W-:Y:S01]  /*6b90*/  MOV R27, R125 ;  /* 0x0000007d001b7202 */ /* 0x000fe20000000f00 */
[----:B------:R-:W-:Y:S01]  /*6ba0*/  IMAD.MOV.U32 R125, RZ, RZ, R175 ;  /* 0x000000ffff7d7224 */ /* 0x000fe200078e00af */
[----:B------:R-:W1:Y:S01]  /*6bb0*/  MUFU.EX2 R25, R4 ;  /* 0x0000000400197308 */ /* 0x000e620000000800 */
[----:B------:R-:W1:Y:S01]  /*6bc0*/  LDSM.16.MT88.4 R172, [R234+0x1900] ;  /* 0x00190000eaac783b */ /* 0x000e620000004200 */
[----:B------:R-:W-:Y:S01]  /*6bd0*/  IMAD.MOV.U32 R113, RZ, RZ, R70 ;  /* 0x000000ffff717224 */ /* 0x000fe200078e0046 */
[----:B------:R-:W-:Y:S01]  /*6be0*/  MOV R112, R71 ;  /* 0x0000004700707202 */ /* 0x000fe20000000f00 */
[----:B------:R-:W-:Y:S01]  /*6bf0*/  FADD.FTZ R10, R114, R230 ;  /* 0x000000e6720a7221 */ /* 0x000fe20000010000 */
[----:B------:R-:W-:-:S02]  /*6c00*/  MOV R28, R124 ;  /* 0x0000007c001c7202 */ /* 0x000fc40000000f00 */
[----:B------:R-:W-:Y:S01]  /*6c10*/  MOV R30, R126 ;  /* 0x0000007e001e7202 */ /* 0x000fe20000000f00 */
[----:B------:R3:W-:Y:S01]  /*6c20*/  MUFU.EX2 R11, R0 ;  /* 0x00000000000b7308 */ /* 0x0007e20000000800 */
[----:B------:R-:W-:Y:S01]  /*6c30*/  FADD.FTZ R9, R97, R96 ;  /* 0x0000006061097221 */ /* 0x000fe20000010000 */
[----:B------:R-:W-:Y:S01]  /*6c40*/  LDSM.16.MT88.4 R204, [R235+0x1900] ;  /* 0x00190000ebcc783b */ /* 0x000fe20000004200 */
[----:B---3--:R-:W-:-:S05]  /*6c50*/  FFMA.FTZ R0, R68, c[0x0][0x2d0], -R12 ;  /* 0x0000b40044007a23 */ /* 0x008fca000001080c */
[----:B------:R3:W1:Y:S02]  /*6c60*/  MUFU.EX2 R26, R0 ;  /* 0x00000000001a7308 */ /* 0x0006640000000800 */
[----:B---3--:R-:W-:-:S06]  /*6c70*/  FFMA.FTZ R0, R6, c[0x0][0x2d0], -R12 ;  /* 0x0000b40006007a23 */ /* 0x008fcc000001080c */
[----:B------:R-:W-:Y:S08]  /*6c80*/  MUFU.EX2 R12, R3 ;  /* 0x00000003000c7308 */ /* 0x000ff00000000800 */
[----:B------:R-:W3:Y:S01]  /*6c90*/  MUFU.EX2 R13, R0 ;  /* 0x00000000000d7308 */ /* 0x000ee20000000800 */
[----:B------:R-:W-:Y:S01]  /*6ca0*/  MOV R68, R5 ;  /* 0x0000000500447202 */ /* 0x000fe20000000f00 */
[----:B------:R-:W-:Y:S01]  /*6cb0*/  IMAD.MOV.U32 R6, RZ, RZ, R128 ;  /* 0x000000ffff067224 */ /* 0x000fe200078e0080 */
[----:B------:R-:W-:Y:S01]  /*6cc0*/  MOV R5, R129 ;  /* 0x0000008100057202 */ /* 0x000fe20000000f00 */
[----:B------:R-:W-:Y:S01]  /*6cd0*/  IMAD.MOV.U32 R71, RZ, RZ, R130 ;  /* 0x000000ffff477224 */ /* 0x000fe200078e0082 */
[----:B------:R-:W-:Y:S01]  /*6ce0*/  MOV R70, R131 ;  /* 0x0000008300467202 */ /* 0x000fe20000000f00 */
[----:B------:R-:W-:Y:S01]  /*6cf0*/  IMAD.MOV.U32 R31, RZ, RZ, R125 ;  /* 0x000000ffff1f7224 */ /* 0x000fe200078e007d */
[----:B------:R-:W-:Y:S01]  /*6d00*/  F2FP.BF16.PACK_AB R128, R24, R22 ;  /* 0x000000161880723e */ /* 0x000fe200000010ff */
[----:B------:R-:W-:Y:S01]  /*6d10*/  IMAD.MOV.U32 R230, RZ, RZ, R127 ;  /* 0x000000ffffe67224 */ /* 0x000fe200078e007f */
[----:B----4-:R-:W-:-:S02]  /*6d20*/  F2FP.BF16.PACK_AB R129, R19, R18 ;  /* 0x000000121381723e */ /* 0x010fc400000010ff */
[----:B-1----:R-:W-:Y:S02]  /*6d30*/  F2FP.BF16.PACK_AB R130, R23, R25 ;  /* 0x000000191782723e */ /* 0x002fe400000010ff */
[----:B------:R-:W-:Y:S02]  /*6d40*/  F2FP.BF16.PACK_AB R131, R20, R21 ;  /* 0x000000151483723e */ /* 0x000fe400000010ff */
[----:B------:R-:W-:Y:S02]  /*6d50*/  F2FP.BF16.PACK_AB R124, R16, R15 ;  /* 0x0000000f107c723e */ /* 0x000fe400000010ff */
[----:B------:R-:W-:Y:S02]  /*6d60*/  F2FP.BF16.PACK_AB R125, R26, R11 ;  /* 0x0000000b1a7d723e */ /* 0x000fe400000010ff */
[----:B------:R-:W-:Y:S02]  /*6d70*/  F2FP.BF16.PACK_AB R126, R14, R17 ;  /* 0x000000110e7e723e */ /* 0x000fe400000010ff */
[----:B---3--:R-:W-:Y:S01]  /*6d80*/  F2FP.BF16.PACK_AB R127, R13, R12 ;  /* 0x0000000c0d7f723e */ /* 0x008fe200000010ff */
[-C--:B--2---:R-:W-:Y:S08]  /*6d90*/  HMMA.16816.F32.BF16 R148, R128, R156.reuse, R148 ;  /* 0x0000009c8094723c */ /* 0x084ff00000041894 */
[C---:B------:R-:W-:Y:S08]  /*6da0*/  HMMA.16816.F32.BF16 R144, R124.reuse, R156, R144 ;  /* 0x0000009c7c90723c */ /* 0x040ff00000041890 */
[----:B------:R-:W-:Y:S08]  /*6db0*/  HMMA.16816.F32.BF16 R152, R124, R158, R152 ;  /* 0x0000009e7c98723c */ /* 0x000ff00000041898 */
[-C--:B------:R-:W-:Y:S08]  /*6dc0*/  HMMA.16816.F32.BF16 R160, R128, R172.reuse, R160 ;  /* 0x000000ac80a0723c */ /* 0x080ff000000418a0 */
[C---:B------:R-:W-:Y:S08]  /*6dd0*/  HMMA.16816.F32.BF16 R164, R124.reuse, R172, R164 ;  /* 0x000000ac7ca4723c */ /* 0x040ff000000418a4 */
[----:B------:R-:W-:Y:S08]  /*6de0*/  HMMA.16816.F32.BF16 R168, R124, R174, R168 ;  /* 0x000000ae7ca8723c */ /* 0x000ff000000418a8 */
[C---:B------:R-:W-:Y:S07]  /*6df0*/  HMMA.16816.F32.BF16 R156, R128.reuse, R158, R40 ;  /* 0x0000009e809c723c */ /* 0x040fee0000041828 */
[----:B------:R-:W-:Y:S01]  /*6e00*/  MOV R41, R5 ;  /* 0x0000000500297202 */ /* 0x000fe20000000f00 */
[----:B------:R-:W-:Y:S01]  /*6e10*/  HMMA.16816.F32.BF16 R172, R128, R174, R36 ;  /* 0x000000ae80ac723c */ /* 0x000fe20000041824 */
[----:B------:R-:W-:-:S06]  /*6e20*/  IMAD.MOV.U32 R40, RZ, RZ, R6 ;  /* 0x000000ffff287224 */ /* 0x000fcc00078e0006 */
[----:B------:R-:W-:Y:S02]  /*6e30*/  MOV R39, R7 ;  /* 0x0000000700277202 */ /* 0x000fe40000000f00 */
[----:B------:R-:W1:Y:S01]  /*6e40*/  LDSM.16.MT88.4 R4, [R235+0x3900] ;  /* 0x00390000eb04783b */ /* 0x000e620000004200 */
[----:B------:R-:W-:Y:S01]  /*6e50*/  FADD.FTZ R3, R193, R192 ;  /* 0x000000c0c1037221 */ /* 0x000fe20000010000 */
[----:B------:R-:W-:Y:S01]  /*6e60*/  HMMA.16816.F32.BF16 R176, R128, R188, R176 ;  /* 0x000000bc80b0723c */ /* 0x000fe200000418b0 */
[----:B------:R-:W-:Y:S01]  /*6e70*/  IMAD.MOV.U32 R0, RZ, RZ, R82 ;  /* 0x000000ffff007224 */ /* 0x000fe200078e0052 */
[----:B------:R-:W-:Y:S02]  /*6e80*/  MOV R36, R83 ;  /* 0x0000005300247202 */ /* 0x000fe40000000f00 */
[----:B------:R-:W-:Y:S01]  /*6e90*/  MOV R37, R81 ;  /* 0x0000005100257202 */ /* 0x000fe20000000f00 */
[----:B------:R-:W-:-:S03]  /*6ea0*/  FADD.FTZ R0, R0, R3 ;  /* 0x0000000300007221 */ /* 0x000fc60000010000 */
[----:B------:R-:W-:Y:S01]  /*6eb0*/  HMMA.16816.F32.BF16 R180, R124, R188, R180 ;  /* 0x000000bc7cb4723c */ /* 0x000fe200000418b4 */
[----:B------:R-:W-:-:S07]  /*6ec0*/  FADD.FTZ R8, R113, R112 ;  /* 0x0000007071087221 */ /* 0x000fce0000010000 */
[----:B------:R-:W-:Y:S01]  /*6ed0*/  HMMA.16816.F32.BF16 R184, R124, R190, R184 ;  /* 0x000000be7cb8723c */ /* 0x000fe200000418b8 */
[----:B------:R-:W-:-:S07]  /*6ee0*/  FADD.FTZ R10, R36, R10 ;  /* 0x0000000a240a7221 */ /* 0x000fce0000010000 */
[----:B------:R-:W-:Y:S01]  /*6ef0*/  HMMA.16816.F32.BF16 R188, R128, R190, R32 ;  /* 0x000000be80bc723c */ /* 0x000fe20000041820 */
[----:B------:R-:W-:Y:S01]  /*6f00*/  IMAD.MOV.U32 R38, RZ, RZ, R80 ;  /* 0x000000ffff267224 */ /* 0x000fe200078e0050 */
[----:B------:R-:W-:Y:S01]  /*6f10*/  MOV R43, R70 ;  /* 0x00000046002b7202 */ /* 0x000fe20000000f00 */
[----:B------:R-:W-:Y:S01]  /*6f20*/  IMAD.MOV.U32 R228, RZ, RZ, R115 ;  /* 0x000000ffffe47224 */ /* 0x000fe200078e0073 */
[----:B------:R-:W2:Y:S03]  /*6f30*/  LDSM.16.MT88.4 R80, [R233+0x3900] ;  /* 0x00390000e950783b */ /* 0x000ea60000004200 */
[----:B------:R-:W-:Y:S01]  /*6f40*/  IMAD.MOV.U32 R34, RZ, RZ, R99 ;  /* 0x000000ffff227224 */ /* 0x000fe200078e0063 */
[----:B------:R-:W-:Y:S01]  /*6f50*/  MOV R35, R98 ;  /* 0x0000006200237202 */ /* 0x000fe20000000f00 */
[----:B------:R-:W-:Y:S01]  /*6f60*/  IMAD.MOV.U32 R42, RZ, RZ, R71 ;  /* 0x000000ffff2a7224 */ /* 0x000fe200078e0047 */
[----:B------:R-:W3:Y:S01]  /*6f70*/  LDSM.16.MT88.4 R96, [R234+0x3900] ;  /* 0x00390000ea60783b */ /* 0x000ee20000004200 */
[----:B------:R-:W-:-:S02]  /*6f80*/  FADD.FTZ R3, R34, R9 ;  /* 0x0000000922037221 */ /* 0x000fc40000010000 */
[----:B------:R-:W-:Y:S01]  /*6f90*/  FADD.FTZ R9, R37, R0 ;  /* 0x0000000025097221 */ /* 0x000fe20000010000 */
[----:B-1----:R-:W-:Y:S01]  /*6fa0*/  HMMA.16816.F32.BF16 R120, R124, R4, R120 ;  /* 0x000000047c78723c */ /* 0x002fe20000041878 */
[----:B------:R-:W-:Y:S01]  /*6fb0*/  FADD.FTZ R8, R35, R8 ;  /* 0x0000000823087221 */ /* 0x000fe20000010000 */
[----:B------:R-:W1:Y:S01]  /*6fc0*/  LDSM.16.MT88.4 R112, [R236+0x3900] ;  /* 0x00390000ec70783b */ /* 0x000e620000004200 */
[----:B------:R-:W-:Y:S02]  /*6fd0*/  FADD.FTZ R0, R40, R10 ;  /* 0x0000000a28007221 */ /* 0x000fe40000010000 */
[----:B------:R-:W-:-:S03]  /*6fe0*/  FADD.FTZ R9, R41, R9 ;  /* 0x0000000929097221 */ /* 0x000fc60000010000 */
[----:B------:R-:W-:Y:S07]  /*6ff0*/  HMMA.16816.F32.BF16 R116, R128, R4, R116 ;  /* 0x000000048074723c */ /* 0x000fee0000041874 */
[----:B------:R-:W-:Y:S02]  /*7000*/  FADD.FTZ R4, R38, R3 ;  /* 0x0000000326047221 */ /* 0x000fe40000010000 */
[----:B------:R-:W-:Y:S02]  /*7010*/  FADD.FTZ R3, R39, R8 ;  /* 0x0000000827037221 */ /* 0x000fe40000010000 */
[----:B------:R-:W-:-:S02]  /*7020*/  FADD.FTZ R5, R43, R0 ;  /* 0x000000002b057221 */ /* 0x000fc40000010000 */
[----:B------:R-:W-:Y:S02]  /*7030*/  FADD.FTZ R0, R230, R9 ;  /* 0x00000009e6007221 */ /* 0x000fe40000010000 */
[----:B------:R-:W-:Y:S02]  /*7040*/  FADD.FTZ R8, R252, R4 ;  /* 0x00000004fc087221 */ /* 0x000fe40000010000 */
[----:B------:R-:W-:Y:S01]  /*7050*/  FADD.FTZ R4, R42, R3 ;  /* 0x000000032a047221 */ /* 0x000fe20000010000 */
[----:B------:R-:W-:Y:S01]  /*7060*/  MOV R229, R68 ;  /* 0x0000004400e57202 */ /* 0x000fe20000000f00 */
[----:B------:R-:W-:Y:S02]  /*7070*/  FADD.FTZ R0, R28, R0 ;  /* 0x000000001c007221 */ /* 0x000fe40000010000 */
[----:B------:R-:W-:Y:S02]  /*7080*/  FADD.FTZ R3, R142, R8 ;  /* 0x000000088e037221 */ /* 0x000fe40000010000 */
[----:B------:R-:W-:-:S02]  /*7090*/  FADD.FTZ R5, R31, R5 ;  /* 0x000000051f057221 */ /* 0x000fc40000010000 */
[----:B------:R-:W-:Y:S02]  /*70a0*/  IMAD.MOV.U32 R29, RZ, RZ, R69 ;  /* 0x000000ffff1d7224 */ /* 0x000fe400078e0045 */
[----:B------:R-:W-:Y:S02]  /*70b0*/  FADD.FTZ R4, R30, R4 ;  /* 0x000000041e047221 */ /* 0x000fe40000010000 */
[----:B------:R-:W-:Y:S02]  /*70c0*/  FADD.FTZ R0, R228, R0 ;  /* 0x00000000e4007221 */ /* 0x000fe40000010000 */
[----:B------:R-:W-:Y:S02]  /*70d0*/  FADD.FTZ R3, R231, R3 ;  /* 0x00000003e7037221 */ /* 0x000fe40000010000 */
[----:B------:R-:W-:Y:S02]  /*70e0*/  FADD.FTZ R5, R229, R5 ;  /* 0x00000005e5057221 */ /* 0x000fe40000010000 */
[----:B------:R-:W-:-:S02]  /*70f0*/  FADD.FTZ R4, R29, R4 ;  /* 0x000000041d047221 */ /* 0x000fc40000010000 */
[----:B------:R-:W-:Y:S02]  /*7100*/  FADD.FTZ R0, R61, R0 ;  /* 0x000000003d007221 */ /* 0x000fe40000010000 */
        /* <DEDUP_REMOVED lines=25> */
[----:B------:R-:W-:Y:S01]  /*72a0*/  FADD.FTZ R5, R26, R5 ;  /* 0x000000051a057221 */ /* 0x000fe20000010000 */
[----:B------:R-:W-:Y:S01]  /*72b0*/  HMMA.16816.F32.BF16 R196, R124, R204, R196 ;  /* 0x000000cc7cc4723c */ /* 0x000fe200000418c4 */
[----:B------:R-:W-:Y:S02]  /*72c0*/  FADD.FTZ R4, R16, R4 ;  /* 0x0000000410047221 */ /* 0x000fe40000010000 */
[----:B------:R-:W-:Y:S02]  /*72d0*/  FADD.FTZ R0, R23, R0 ;  /* 0x0000000017007221 */ /* 0x000fe40000010000 */
[----:B------:R-:W-:-:S03]  /*72e0*/  FADD.FTZ R3, R21, R3 ;  /* 0x0000000315037221 */ /* 0x000fc60000010000 */
[----:B------:R-:W-:Y:S01]  /*72f0*/  HMMA.16816.F32.BF16 R200, R124, R206, R200 ;  /* 0x000000ce7cc8723c */ /* 0x000fe200000418c8 */
[----:B------:R-:W-:Y:S02]  /*7300*/  FADD.FTZ R5, R12, R5 ;  /* 0x000000050c057221 */ /* 0x000fe40000010000 */
[----:B------:R-:W-:-:S05]  /*7310*/  FADD.FTZ R4, R17, R4 ;  /* 0x0000000411047221 */ /* 0x000fca0000010000 */
[C---:B--2---:R-:W-:Y:S01]  /*7320*/  HMMA.16816.F32.BF16 R72, R124.reuse, R80, R72 ;  /* 0x000000507c48723c */ /* 0x044fe20000041848 */
[----:B------:R2:W-:Y:S07]  /*7330*/  STL [R1+0x3c], R0 ;  /* 0x00003c0001007387 */ /* 0x0005ee0000100800 */
[----:B------:R-:W-:Y:S01]  /*7340*/  HMMA.16816.F32.BF16 R76, R124, R82, R76 ;  /* 0x000000527c4c723c */ /* 0x000fe2000004184c */
[----:B------:R-:W-:-:S07]  /*7350*/  UIADD3 UR6, UR6, -0x2, URZ ;  /* 0xfffffffe06067890 */ /* 0x000fce000fffe03f */
[C---:B---3--:R-:W-:Y:S08]  /*7360*/  HMMA.16816.F32.BF16 R88, R124.reuse, R96, R88 ;  /* 0x000000607c58723c */ /* 0x048ff00000041858 */
[----:B------:R-:W-:Y:S01]  /*7370*/  HMMA.16816.F32.BF16 R92, R124, R98, R92 ;  /* 0x000000627c5c723c */ /* 0x000fe2000004185c */
[----:B--2---:R-:W-:-:S07]  /*7380*/  FADD.FTZ R0, R13, R5 ;  /* 0x000000050d007221 */ /* 0x004fce0000010000 */
[C---:B-1----:R-:W-:Y:S08]  /*7390*/  HMMA.16816.F32.BF16 R104, R124.reuse, R112, R104 ;  /* 0x000000707c68723c */ /* 0x042ff00000041868 */
[C---:B------:R-:W-:Y:S08]  /*73a0*/  HMMA.16816.F32.BF16 R108, R124.reuse, R114, R108 ;  /* 0x000000727c6c723c */ /* 0x040ff0000004186c */
[----:B------:R-:W-:Y:S08]  /*73b0*/  HMMA.16816.F32.BF16 R124, R124, R6, R84 ;  /* 0x000000067c7c723c */ /* 0x000ff00000041854 */
        /* <DEDUP_REMOVED lines=8> */
[----:B------:R-:W-:-:S07]  /*7440*/  UISETP.GE.AND UP0, UPT, UR6, UR7, UPT ;  /* 0x000000070600728c */ /* 0x000fce000bf06270 */
[----:B------:R-:W-:Y:S07]  /*7450*/  HMMA.16816.F32.BF16 R128, R128, R6, R44 ;  /* 0x000000068080723c */ /* 0x000fee000004182c */
[----:B------:R-:W-:Y:S02]  /*7460*/  FADD.FTZ R6, R20, R3 ;  /* 0x0000000314067221 */ /* 0x000fe40000010000 */
[----:B------:R-:W-:-:S03]  /*7470*/  FADD.FTZ R3, R14, R4 ;  /* 0x000000040e037221 */ /* 0x000fc60000010000 */
[----:B------:R1:W-:Y:S04]  /*7480*/  STL [R1+0x38], R6 ;  /* 0x0000380601007387 */ /* 0x0003e80000100800 */
[----:B------:R1:W-:Y:S04]  /*7490*/  STL [R1+0x40], R0 ;  /* 0x0000400001007387 */ /* 0x0003e80000100800 */
[----:B------:R1:W-:Y:S01]  /*74a0*/  STL [R1+0x44], R3 ;  /* 0x0000440301007387 */ /* 0x0003e20000100800 */
[----:B------:R-:W-:Y:S11]  /*74b0*/  PLOP3.LUT P2, PT, PT, PT, UP0, 0x80, 0x0 ;  /* 0x000000000000781c */ /* 0x000ff60003f4f008 */
[----:B------:R-:W-:Y:S02]  /*74c0*/  @!UPT UIADD3 URZ, URZ, URZ, URZ ;  /* 0x0000003f3f3ff290 */ /* 0x000fe4000fffe03f */
[----:B------:R-:W-:Y:S05]  /*74d0*/  @!P2 BRA `(.L_x_152) ;  /* 0x000051f00000a947 */ /* 0x000fea0003800000 */
[----:B-----5:R-:W-:Y:S01]  /*74e0*/  SHF.R.S32.HI R27, RZ, 0x1f, R132 ;  /* 0x0000001fff1b7819 */ /* 0x020fe20000011484 */
[C---:B------:R-:W-:Y:S01]  /*74f0*/  IMAD.SHL.U32 R4, R132.reuse, 0x2, RZ ;  /* 0x0000000284047824 */ /* 0x040fe200078e00ff */
[----:B------:R-:W-:Y:S01]  /*7500*/  SHF.R.S32.HI R136, RZ, 0x1f, R134 ;  /* 0x0000001fff887819 */ /* 0x000fe20000011486 */
[----:B------:R-:W-:Y:S01]  /*7510*/  IMAD.MOV.U32 R141, RZ, RZ, R2 ;  /* 0x000000ffff8d7224 */ /* 0x000fe200078e0002 */
[----:B-1----:R-:W-:Y:S01]  /*7520*/  SHF.L.U64.HI R0, R132, 0x1, R27 ;  /* 0x0000000184007819 */ /* 0x002fe2000001021b */
[----:B------:R-:W-:Y:S01]  /*7530*/  IMAD.MOV.U32 R132, RZ, RZ, R138 ;  /* 0x000000ffff847224 */ /* 0x000fe200078e008a */
[C---:B------:R-:W-:Y:S02]  /*7540*/  SHF.L.U64.HI R3, R134.reuse, 0x1, R136 ;  /* 0x0000000186037819 */ /* 0x040fe40000010288 */
[----:B------:R-:W-:Y:S01]  /*7550*/  MOV R140, R137 ;  /* 0x00000089008c7202 */ /* 0x000fe20000000f00 */
[----:B------:R1:W-:Y:S04]  /*7560*/  STL [R1+0x18], R0 ;  /* 0x0000180001007387 */ /* 0x0003e80000100800 */
[----:B------:R-:W-:Y:S04]  /*7570*/  STL [R1+0x14], R4 ;  /* 0x0000140401007387 */ /* 0x000fe80000100800 */
[----:B------:R2:W-:Y:S01]  /*7580*/  STL [R1+0x10], R3 ;  /* 0x0000100301007387 */ /* 0x0005e20000100800 */
[----:B-1----:R-:W-:-:S05]  /*7590*/  IMAD.SHL.U32 R0, R134, 0x2, RZ ;  /* 0x0000000286007824 */ /* 0x002fca00078e00ff */
[----:B------:R1:W-:Y:S01]  /*75a0*/  STL [R1+0xc], R0 ;  /* 0x00000c0001007387 */ /* 0x0003e20000100800 */
[----:B--2---:R-:W-:Y:S01]  /*75b0*/  MOV R3, R139 ;  /* 0x0000008b00037202 */ /* 0x004fe20000000f00 */
[----:B------:R-:W-:Y:S05]  /*75c0*/  BRA `(.L_x_153) ;  /* 0x0000044000007947 */ /* 0x000fea0003800000 */
.L_x_155:
[----:B------:R-:W2:Y:S01]  /*75d0*/  LDL R12, [R1+0x48] ;  /* 0x00004800010c7983 */ /* 0x000ea20000100800 */
[----:B------:R-:W-:Y:S01]  /*75e0*/  ULEA UR5, UR6, UR8, 0x6 ;  /* 0x0000000806057291 */ /* 0x000fe2000f8e303f */
[----:B------:R-:W-:Y:S02]  /*75f0*/  IMAD.MOV.U32 R7, RZ, RZ, RZ ;  /* 0x000000ffff077224 */ /* 0x000fe400078e00ff */
[----:B------:R-:W3:Y:S03]  /*7600*/  LDL R39, [R1+0x14] ;  /* 0x0000140001277983 */ /* 0x000ee60000100800 */
[----:B------:R-:W-:Y:S01]  /*7610*/  IMAD.U32 R2, RZ, RZ, UR5 ;  /* 0x00000005ff027e24 */ /* 0x000fe2000f8e00ff */
[----:B------:R-:W4:Y:S04]  /*7620*/  LDL R38, [R1+0xc] ;  /* 0x00000c0001267983 */ /* 0x000f280000100800 */
[----:B------:R-:W5:Y:S04]  /*7630*/  LDL R37, [R1+0x18] ;  /* 0x0000180001257983 */ /* 0x000f680000100800 */
[----:B------:R-:W3:Y:S04]  /*7640*/  LDL R36, [R1+0x10] ;  /* 0x0000100001247983 */ /* 0x000ee80000100800 */
[----:B------:R-:W3:Y:S01]  /*7650*/  LDL R35, [R1+0x4] ;  /* 0x0000040001237983 */ /* 0x000ee20000100800 */
[----:B--2---:R-:W-:Y:S05]  /*7660*/  IADD3 R2, R2, -0x40, R12 ;  /* 0xffffffc002027810 */ /* 0x004fea0007ffe00c */
        /* <DEDUP_REMOVED lines=8> */
[----:B------:R-:W-:Y:S04]  /*76f0*/  @!P0 LEA.HI.X R5, R5, c[0x0][0x2a4], R6, 0x2, P2 ;  /* 0x0000a90005058a11 */ /* 0x000fe800010f1406 */
[----:B------:R-:W-:Y:S01]  /*7700*/  STL [R1+0x34], R8 ;  /* 0x0000340801007387 */ /* 0x000fe20000100800 */
[----:B------:R-:W-:Y:S03]  /*7710*/  SHF.R.S32.HI R0, RZ, 0x1f, R8 ;  /* 0x0000001fff007819 */ /* 0x000fe60000011408 */
[----:B------:R1:W2:Y:S02]  /*7720*/  @!P0 LDG.E R7, [R4.64] ;  /* 0x0000000c04078981 */ /* 0x0002a4000c1e1900 */
[----:B------:R-:W-:Y:S04]  /*7730*/  IMAD R0, R0, c[0x0][0x1e0], RZ ;  /* 0x0000780000007a24 */ /* 0x000fe800078e02ff */
[C---:B------:R-:W-:Y:S02]  /*7740*/  IMAD R0, R8.reuse, c[0x0][0x1e4], R0 ;  /* 0x0000790008007a24 */ /* 0x040fe400078e0200 */
[----:B-1----:R-:W-:Y:S04]  /*7750*/  IMAD.WIDE.U32 R4, R8, c[0x0][0x1e0], RZ ;  /* 0x0000780008047a25 */ /* 0x002fe800078e00ff */
[----:B------:R-:W-:Y:S01]  /*7760*/  IMAD.IADD R5, R5, 0x1, R0 ;  /* 0x0000000105057824 */ /* 0x000fe200078e0200 */
[----:B--2---:R-:W-:Y:S01]  /*7770*/  STL [R1+0x2c], R7 ;  /* 0x00002c0701007387 */ /* 0x004fe20000100800 */
[----:B------:R-:W-:Y:S02]  /*7780*/  SHF.R.S32.HI R2, RZ, 0x1f, R7 ;  /* 0x0000001fff027819 */ /* 0x000fe40000011407 */
[C---:B------:R-:W-:Y:S04]  /*7790*/  IMAD.WIDE.U32 R4, R7.reuse, c[0x0][0x1f0], R4 ;  /* 0x00007c0007047a25 */ /* 0x040fe800078e0004 */
[----:B------:R-:W-:Y:S01]  /*77a0*/  IMAD R2, R2, c[0x0][0x1f0], RZ ;  /* 0x00007c0002027a24 */ /* 0x000fe200078e02ff */
[----:B------:R-:W-:Y:S03]  /*77b0*/  IADD3 R0, P2, R4, UR20, RZ ;  /* 0x0000001404007c10 */ /* 0x000fe6000ff5e0ff */
[----:B------:R-:W-:Y:S05]  /*77c0*/  IMAD R2, R7, c[0x0][0x1f4], R2 ;  /* 0x00007d0007027a24 */ /* 0x000fea00078e0202 */
[----:B------:R-:W-:Y:S02]  /*77d0*/  IADD3.X R4, R5, UR18, R2, P2, !PT ;  /* 0x0000001205047c10 */ /* 0x000fe400097fe402 */
[C---:B------:R-:W-:Y:S04]  /*77e0*/  LEA R2, P2, R0.reuse, c[0x0][0x1c8], 0x1 ;  /* 0x0000720000027a11 */ /* 0x040fe800078408ff */
[----:B------:R-:W-:Y:S01]  /*77f0*/  LEA.HI.X R0, R0, c[0x0][0x1cc], R4, 0x1, P2 ;  /* 0x0000730000007a11 */ /* 0x000fe200010f0c04 */
[----:B------:R-:W3:Y:S04]  /*7800*/  SHFL.IDX PT, R6, R2, RZ, 0x181f ;  /* 0x00181fff02067589 */ /* 0x000ee800000e0000 */
[----:B------:R-:W5:Y:S04]  /*7810*/  SHFL.IDX PT, R5, R0, RZ, 0x181f ;  /* 0x00181fff00057589 */ /* 0x000f6800000e0000 */
[----:B------:R-:W1:Y:S04]  /*7820*/  SHFL.IDX PT, R12, R2, 0x1, 0x181f ;  /* 0x00381f00020c7f89 */ /* 0x000e6800000e0000 */
[----:B------:R-:W2:Y:S04]  /*7830*/  SHFL.IDX PT, R13, R0, 0x1, 0x181f ;  /* 0x00381f00000d7f89 */ /* 0x000ea800000e0000 */
[----:B------:R-:W2:Y:S04]  /*7840*/  SHFL.IDX PT, R11, R2, 0x2, 0x181f ;  /* 0x00581f00020b7f89 */ /* 0x000ea800000e0000 */
[----:B------:R-:W2:Y:S04]  /*7850*/  SHFL.IDX PT, R14, R0, 0x2, 0x181f ;  /* 0x00581f00000e7f89 */ /* 0x000ea800000e0000 */
[----:B------:R-:W2:Y:S01]  /*7860*/  SHFL.IDX PT, R2, R2, 0x3, 0x181f ;  /* 0x00781f0002027f89 */ /* 0x000ea200000e0000 */
[CC--:B---3--:R-:W-:Y:S02]  /*7870*/  IADD3 R8, P6, R6.reuse, R39.reuse, RZ ;  /* 0x0000002706087210 */ /* 0x0c8fe40007fde0ff */
[----:B----4-:R-:W-:Y:S01]  /*7880*/  IADD3 R6, P5, R6, R38, RZ ;  /* 0x0000002606067210 */ /* 0x010fe20007fbe0ff */
[----:B------:R-:W3:Y:S02]  /*7890*/  SHFL.IDX PT, R0, R0, 0x3, 0x181f ;  /* 0x00781f0000007f89 */ /* 0x000ee400000e0000 */
[C-C-:B-----5:R-:W-:Y:S01]  /*78a0*/  IMAD.X R9, R5.reuse, 0x1, R37.reuse, P6 ;  /* 0x0000000105097824 */ /* 0x160fe200030e0625 */
[----:B------:R-:W-:Y:S02]  /*78b0*/  IADD3.X R7, R5, R36, RZ, P5, !PT ;  /* 0x0000002405077210 */ /* 0x000fe40002ffe4ff */
[CC--:B-1----:R-:W-:Y:S02]  /*78c0*/  IADD3 R4, P2, R12.reuse, R39.reuse, RZ ;  /* 0x000000270c047210 */ /* 0x0c2fe40007f5e0ff */
[----:B------:R1:W-:Y:S01]  /*78d0*/  LDGSTS.E.BYPASS.LTC128B.128 [R35+0x4100], [R8.64], !P4 ;  /* 0x0410000008237fae */ /* 0x0003e2000e101d4c */
[-C--:B------:R-:W-:Y:S02]  /*78e0*/  IADD3 R12, P5, R12, R38.reuse, RZ ;  /* 0x000000260c0c7210 */ /* 0x080fe40007fbe0ff */
[--C-:B--2---:R-:W-:Y:S01]  /*78f0*/  IMAD.X R5, R13, 0x1, R37.reuse, P2 ;  /* 0x000000010d057824 */ /* 0x104fe200010e0625 */
[----:B------:R2:W-:Y:S01]  /*7900*/  LDGSTS.E.BYPASS.LTC128B.128 [R35+0x6100], [R6.64], !P3 ;  /* 0x0610000006237fae */ /* 0x0005e2000d901d4c */
[-C--:B------:R-:W-:Y:S01]  /*7910*/  IADD3 R10, P2, R11, R39.reuse, RZ ;  /* 0x000000270b0a7210 */ /* 0x080fe20007f5e0ff */
[--C-:B------:R-:W-:Y:S02]  /*7920*/  IMAD.X R13, R13, 0x1, R36.reuse, P5 ;  /* 0x000000010d0d7824 */ /* 0x100fe400028e0624 */
[----:B------:R4:W-:Y:S04]  /*7930*/  LDGSTS.E.BYPASS.LTC128B.128 [R35+0x4900], [R4.64], !P4 ;  /* 0x0490000004237fae */ /* 0x0009e8000e101d4c */
[----:B------:R3:W-:Y:S01]  /*7940*/  LDGSTS.E.BYPASS.LTC128B.128 [R35+0x6900], [R12.64], !P3 ;  /* 0x069000000c237fae */ /* 0x0007e2000d901d4c */
[----:B-1----:R-:W-:Y:S01]  /*7950*/  IADD3 R8, P6, R11, R38, RZ ;  /* 0x000000260b087210 */ /* 0x002fe20007fde0ff */
[--C-:B------:R-:W-:Y:S01]  /*7960*/  IMAD.X R11, R14, 0x1, R37.reuse, P2 ;  /* 0x000000010e0b7824 */ /* 0x100fe200010e0625 */
[----:B--2---:R-:W-:Y:S04]  /*7970*/  IADD3 R6, P5, R2, R39, RZ ;  /* 0x0000002702067210 */ /* 0x004fe80007fbe0ff */
[----:B------:R1:W-:Y:S01]  /*7980*/  LDGSTS.E.BYPASS.LTC128B.128 [R35+0x5100], [R10.64], !P4 ;  /* 0x051000000a237fae */ /* 0x0003e2000e101d4c */
[----:B------:R-:W-:Y:S02]  /*7990*/  IADD3.X R9, R14, R36, RZ, P6, !PT ;  /* 0x000000240e097210 */ /* 0x000fe400037fe4ff */
[----:B----4-:R-:W-:Y:S01]  /*79a0*/  IADD3 R4, P2, R2, R38, RZ ;  /* 0x0000002602047210 */ /* 0x010fe20007f5e0ff */
[C---:B---3--:R-:W-:Y:S02]  /*79b0*/  IMAD.X R7, R0.reuse, 0x1, R37, P5 ;  /* 0x0000000100077824 */ /* 0x048fe400028e0625 */
[----:B------:R1:W-:Y:S02]  /*79c0*/  LDGSTS.E.BYPASS.LTC128B.128 [R35+0x7100], [R8.64], !P3 ;  /* 0x0710000008237fae */ /* 0x0003e4000d901d4c */
[----:B------:R-:W-:Y:S02]  /*79d0*/  IMAD.X R5, R0, 0x1, R36, P2 ;  /* 0x0000000100057824 */ /* 0x000fe400010e0624 */
[----:B------:R1:W-:Y:S04]  /*79e0*/  LDGSTS.E.BYPASS.LTC128B.128 [R35+0x5900], [R6.64], !P4 ;  /* 0x0590000006237fae */ /* 0x0003e8000e101d4c */
[----:B------:R1:W-:Y:S01]  /*79f0*/  LDGSTS.E.BYPASS.LTC128B.128 [R35+0x7900], [R4.64], !P3 ;  /* 0x0790000004237fae */ /* 0x0003e2000d901d4c */
[----:B------:R-:W-:-:S05]  /*7a00*/  BRA `(.L_x_154) ;  /* 0x0000172000007947 */ /* 0x000fca0003800000 */
.L_x_153:
[----:B------:R-:W2:Y:S01]  /*7a10*/  LDL R4, [R1+0x34] ;  /* 0x0000340001047983 */ /* 0x000ea20000100800 */
[----:B------:R-:W-:Y:S04]  /*7a20*/  DEPBAR.LE SB0, 0x0 ;  /* 0x000080000000791a */ /* 0x000fe80000000000 */
[----:B------:R-:W3:Y:S01]  /*7a30*/  LDL R2, [R1+0x2c] ;  /* 0x00002c0001027983 */ /* 0x000ee20000100800 */
[----:B------:R-:W-:Y:S03]  /*7a40*/  UISETP.GT.AND UP0, UPT, UR6, UR7, UPT ;  /* 0x000000070600728c */ /* 0x000fe6000bf04270 */
[----:B------:R-:W4:Y:S04]  /*7a50*/  LDL R58, [R1+0x14] ;  /* 0x00001400013a7983 */ /* 0x000f280000100800 */
[----:B------:R-:W5:Y:S04]  /*7a60*/  LDL R57, [R1+0x18] ;  /* 0x0000180001397983 */ /* 0x000f680000100800 */
[----:B------:R-:W4:Y:S04]  /*7a70*/  LDL R56, [R1+0xc] ;  /* 0x00000c0001387983 */ /* 0x000f280000100800 */
[----:B------:R-:W4:Y:S04]  /*7a80*/  LDL R54, [R1+0x30] ;  /* 0x0000300001367983 */ /* 0x000f280000100800 */
[----:B------:R-:W4:Y:S04]  /*7a90*/  LDL R55, [R1+0x10] ;  /* 0x0000100001377983 */ /* 0x000f280000100800 */
[----:B------:R-:W-:Y:S08]  /*7aa0*/  BAR.SYNC.DEFER_BLOCKING 0x0 ;  /* 0x0000000000007b1d */ /* 0x000ff00000010000 */
[----:B------:R-:W-:Y:S08]  /*7ab0*/  LDSM.16.M88.4 R64, [R239+0x8100] ;  /* 0x00810000ef40783b */ /* 0x000ff00000000200 */
[----:B------:R-:W1:Y:S08]  /*7ac0*/  LDSM.16.M88.4 R16, [R232+0x4100] ;  /* 0x00410000e810783b */ /* 0x000e700000000200 */
[----:B------:R-:W1:Y:S08]  /*7ad0*/  LDSM.16.M88.4 R60, [R239+0xa100] ;  /* 0x00a10000ef3c783b */ /* 0x000e700000000200 */
[----:B------:R-:W1:Y:S08]  /*7ae0*/  LDSM.16.M88.4 R32, [R232+0x4900] ;  /* 0x00490000e820783b */ /* 0x000e700000000200 */
[----:B------:R-:W-:Y:S08]  /*7af0*/  LDSM.16.M88.4 R48, [R232+0x5100] ;  /* 0x00510000e830783b */ /* 0x000ff00000000200 */
[----:B------:R-:W-:Y:S08]  /*7b00*/  LDSM.16.M88.4 R136, [R232+0x5900] ;  /* 0x00590000e888783b */ /* 0x000ff00000000200 */
[----:B------:R-:W-:Y:S08]  /*7b10*/  LDSM.16.M88.4 R208, [R241+0x8100] ;  /* 0x00810000f1d0783b */ /* 0x000ff00000000200 */
[----:B------:R-:W-:Y:S08]  /*7b20*/  LDSM.16.M88.4 R212, [R243] ;  /* 0x00000000f3d4783b */ /* 0x000ff00000000200 */
[----:B------:R-:W-:Y:S08]  /*7b30*/  LDSM.16.M88.4 R216, [R241+0xa100] ;  /* 0x00a10000f1d8783b */ /* 0x000ff00000000200 */
[----:B------:R-:W-:Y:S08]  /*7b40*/  LDSM.16.M88.4 R220, [R251] ;  /* 0x00000000fbdc783b */ /* 0x000ff00000000200 */
[----:B------:R-:W-:Y:S08]  /*7b50*/  LDSM.16.M88.4 R224, [R250] ;  /* 0x00000000fae0783b */ /* 0x000ff00000000200 */
[----:B------:R-:W-:Y:S01]  /*7b60*/  LDSM.16.M88.4 R228, [R249] ;  /* 0x00000000f9e4783b */ /* 0x000fe20000000200 */
[----:B-12---:R-:W-:Y:S01]  /*7b70*/  SHF.R.S32.HI R0, RZ, 0x1f, R4 ;  /* 0x0000001fff007819 */ /* 0x006fe20000011404 */
[----:B------:R-:W-:Y:S04]  /*7b80*/  IMAD.WIDE.U32 R8, R4, c[0x0][0x208], RZ ;  /* 0x0000820004087a25 */ /* 0x000fe800078e00ff */
[----:B------:R-:W-:Y:S04]  /*7b90*/  IMAD R0, R0, c[0x0][0x208], RZ ;  /* 0x0000820000007a24 */ /* 0x000fe800078e02ff */
[----:B------:R-:W-:Y:S02]  /*7ba0*/  IMAD R0, R4, c[0x0][0x20c], R0 ;  /* 0x0000830004007a24 */ /* 0x000fe400078e0200 */
[-C--:B------:R-:W-:Y:S03]  /*7bb0*/  HMMA.16816.F32.BF16 R4, R64, R16.reuse, RZ ;  /* 0x000000104004723c */ /* 0x080fe600000418ff */
[----:B------:R-:W-:Y:S02]  /*7bc0*/  IADD3 R9, R9, R0, RZ ;  /* 0x0000000009097210 */ /* 0x000fe40007ffe0ff */
[----:B---3--:R-:W-:Y:S03]  /*7bd0*/  SHF.R.S32.HI R0, RZ, 0x1f, R2 ;  /* 0x0000001fff007819 */ /* 0x008fe60000011402 */
[----:B------:R-:W-:Y:S02]  /*7be0*/  IMAD.WIDE.U32 R12, R2, c[0x0][0x218], R8 ;  /* 0x00008600020c7a25 */ /* 0x000fe400078e0008 */
[C---:B------:R-:W-:Y:S02]  /*7bf0*/  HMMA.16816.F32.BF16 R8, R60.reuse, R16, RZ ;  /* 0x000000103c08723c */ /* 0x040fe400000418ff */
[----:B------:R-:W-:Y:S04]  /*7c00*/  IMAD R0, R0, c[0x0][0x218], RZ ;  /* 0x0000860000007a24 */ /* 0x000fe800078e02ff */
[----:B------:R-:W-:Y:S01]  /*7c10*/  IMAD R2, R2, c[0x0][0x21c], R0 ;  /* 0x0000870002027a24 */ /* 0x000fe200078e0200 */
[----:B------:R-:W-:Y:S05]  /*7c20*/  IADD3 R0, P2, R12, UR22, RZ ;  /* 0x000000160c007c10 */ /* 0x000fea000ff5e0ff */
[----:B------:R-:W-:Y:S02]  /*7c30*/  IADD3.X R16, R13, UR4, R2, P2, !PT ;  /* 0x000000040d107c10 */ /* 0x000fe400097fe402 */
[-C--:B------:R-:W-:Y:S01]  /*7c40*/  HMMA.16816.F32.BF16 R12, R60, R18.reuse, RZ ;  /* 0x000000123c0c723c */ /* 0x080fe200000418ff */
[C---:B------:R-:W-:Y:S04]  /*7c50*/  LEA R2, P2, R0.reuse, c[0x0][0x1f8], 0x1 ;  /* 0x00007e0000027a11 */ /* 0x040fe800078408ff */
[----:B------:R-:W-:Y:S01]  /*7c60*/  LEA.HI.X R0, R0, c[0x0][0x1fc], R16, 0x1, P2 ;  /* 0x00007f0000007a11 */ /* 0x000fe200010f0c10 */
[----:B------:R-:W4:Y:S02]  /*7c70*/  SHFL.IDX PT, R38, R2, RZ, 0x181f ;  /* 0x00181fff02267589 */ /* 0x000f2400000e0000 */
[C---:B------:R-:W-:Y:S06]  /*7c80*/  HMMA.16816.F32.BF16 R16, R64.reuse, R18, RZ ;  /* 0x000000124010723c */ /* 0x040fec00000418ff */
[----:B------:R-:W5:Y:S02]  /*7c90*/  SHFL.IDX PT, R39, R0, RZ, 0x181f ;  /* 0x00181fff00277589 */ /* 0x000f6400000e0000 */
[-C--:B------:R-:W-:Y:S06]  /*7ca0*/  HMMA.16816.F32.BF16 R20, R64, R32.reuse, RZ ;  /* 0x000000204014723c */ /* 0x080fec00000418ff */
[----:B------:R-:W1:Y:S02]  /*7cb0*/  SHFL.IDX PT, R46, R2, 0x1, 0x181f ;  /* 0x00381f00022e7f89 */ /* 0x000e6400000e0000 */
[C---:B------:R-:W-:Y:S06]  /*7cc0*/  HMMA.16816.F32.BF16 R24, R60.reuse, R32, RZ ;  /* 0x000000203c18723c */ /* 0x040fec00000418ff */
[----:B------:R-:W2:Y:S01]  /*7cd0*/  SHFL.IDX PT, R43, R0, 0x1, 0x181f ;  /* 0x00381f00002b7f89 */ /* 0x000ea200000e0000 */
[C---:B----4-:R-:W-:Y:S01]  /*7ce0*/  IADD3 R36, P5, R38.reuse, R58, RZ ;  /* 0x0000003a26247210 */ /* 0x050fe20007fbe0ff */
[-C--:B------:R-:W-:Y:S01]  /*7cf0*/  HMMA.16816.F32.BF16 R28, R60, R34.reuse, RZ ;  /* 0x000000223c1c723c */ /* 0x080fe200000418ff */
[----:B------:R-:W-:Y:S03]  /*7d00*/  IADD3 R38, P2, R38, R56, RZ ;  /* 0x0000003826267210 */ /* 0x000fe60007f5e0ff */
[C---:B-----5:R-:W-:Y:S02]  /*7d10*/  IADD3.X R37, R39.reuse, R57, RZ, P5, !PT ;  /* 0x0000003927257210 */ /* 0x060fe40002ffe4ff */
[----:B------:R-:W3:Y:S02]  /*7d20*/  SHFL.IDX PT, R52, R2, 0x2, 0x181f ;  /* 0x00581f0002347f89 */ /* 0x000ee400000e0000 */
[C---:B------:R-:W-:Y:S04]  /*7d30*/  HMMA.16816.F32.BF16 R32, R64.reuse, R34, RZ ;  /* 0x000000224020723c */ /* 0x040fe800000418ff */
[----:B------:R-:W-:Y:S02]  /*7d40*/  IADD3.X R39, R39, R55, RZ, P2, !PT ;  /* 0x0000003727277210 */ /* 0x000fe400017fe4ff */
[C---:B-1----:R-:W-:Y:S01]  /*7d50*/  IADD3 R40, P2, R46.reuse, R58, RZ ;  /* 0x0000003a2e287210 */ /* 0x042fe20007f5e0ff */
[----:B------:R1:W-:Y:S01]  /*7d60*/  LDGSTS.E.BYPASS.LTC128B.128 [R54], [R36.64], !P4 ;  /* 0x0000000024367fae */ /* 0x0003e2000e101d4c */
[----:B------:R-:W-:Y:S04]  /*7d70*/  IADD3 R46, P6, R46, R56, RZ ;  /* 0x000000382e2e7210 */ /* 0x000fe80007fde0ff */
[C---:B--2---:R-:W-:Y:S03]  /*7d80*/  IADD3.X R41, R43.reuse, R57, RZ, P2, !PT ;  /* 0x000000392b297210 */ /* 0x044fe600017fe4ff */
[----:B------:R-:W2:Y:S01]  /*7d90*/  SHFL.IDX PT, R42, R0, 0x2, 0x181f ;  /* 0x00581f00002a7f89 */ /* 0x000ea200000e0000 */
[----:B------:R-:W-:Y:S07]  /*7da0*/  IADD3.X R47, R43, R55, RZ, P6, !PT ;  /* 0x000000372b2f7210 */ /* 0x000fee00037fe4ff */
[----:B------:R1:W-:Y:S01]  /*7db0*/  LDGSTS.E.BYPASS.LTC128B.128 [R54+0x2000], [R38.64], !P3 ;  /* 0x0200000026367fae */ /* 0x0003e2000d901d4c */
[C---:B---3--:R-:W-:Y:S02]  /*7dc0*/  IADD3 R44, P5, R52.reuse, R58, RZ ;  /* 0x0000003a342c7210 */ /* 0x048fe40007fbe0ff */
[----:B------:R-:W-:Y:S05]  /*7dd0*/  IADD3 R52, P2, R52, R56, RZ ;  /* 0x0000003834347210 */ /* 0x000fea0007f5e0ff */
[----:B------:R3:W-:Y:S08]  /*7de0*/  LDGSTS.E.BYPASS.LTC128B.128 [R54+0x800], [R40.64], !P4 ;  /* 0x0080000028367fae */ /* 0x0007f0000e101d4c */
[----:B------:R4:W-:Y:S01]  /*7df0*/  LDGSTS.E.BYPASS.LTC128B.128 [R54+0x2800], [R46.64], !P3 ;  /* 0x028000002e367fae */ /* 0x0009e2000d901d4c */
[C---:B--2---:R-:W-:Y:S02]  /*7e00*/  IADD3.X R45, R42.reuse, R57, RZ, P5, !PT ;  /* 0x000000392a2d7210 */ /* 0x044fe40002ffe4ff */
[----:B------:R-:W-:Y:S05]  /*7e10*/  IADD3.X R53, R42, R55, RZ, P2, !PT ;  /* 0x000000372a357210 */ /* 0x000fea00017fe4ff */
[----:B------:R4:W-:Y:S01]  /*7e20*/  LDGSTS.E.BYPASS.LTC128B.128 [R54+0x1000], [R44.64], !P4 ;  /* 0x010000002c367fae */ /* 0x0009e2000e101d4c */
[-C--:B-1----:R-:W-:Y:S07]  /*7e30*/  HMMA.16816.F32.BF16 R36, R64, R48.reuse, RZ ;  /* 0x000000304024723c */ /* 0x082fee00000418ff */
[----:B------:R-:W1:Y:S01]  /*7e40*/  SHFL.IDX PT, R2, R2, 0x3, 0x181f ;  /* 0x00781f0002027f89 */ /* 0x000e6200000e0000 */
[C---:B---3--:R-:W-:Y:S07]  /*7e50*/  HMMA.16816.F32.BF16 R40, R60.reuse, R48, RZ ;  /* 0x000000303c28723c */ /* 0x048fee00000418ff */
[----:B------:R-:W2:Y:S08]  /*7e60*/  SHFL.IDX PT, R0, R0, 0x3, 0x181f ;  /* 0x00781f0000007f89 */ /* 0x000eb000000e0000 */
[----:B------:R3:W-:Y:S01]  /*7e70*/  LDGSTS.E.BYPASS.LTC128B.128 [R54+0x3000], [R52.64], !P3 ;  /* 0x0300000034367fae */ /* 0x0007e2000d901d4c */
[-C--:B----4-:R-:W-:Y:S01]  /*7e80*/  HMMA.16816.F32.BF16 R44, R60, R50.reuse, RZ ;  /* 0x000000323c2c723c */ /* 0x090fe200000418ff */
[----:B-1----:R-:W-:Y:S04]  /*7e90*/  IADD3 R48, P2, R2, R58, RZ ;  /* 0x0000003a02307210 */ /* 0x002fe80007f5e0ff */
[----:B--2---:R-:W-:Y:S05]  /*7ea0*/  IADD3.X R49, R0, R57, RZ, P2, !PT ;  /* 0x0000003900317210 */ /* 0x004fea00017fe4ff */
[----:B------:R1:W-:Y:S02]  /*7eb0*/  LDGSTS.E.BYPASS.LTC128B.128 [R54+0x1800], [R48.64], !P4 ;  /* 0x0180000030367fae */ /* 0x0003e4000e101d4c */
[----:B---3--:R-:W-:Y:S04]  /*7ec0*/  IADD3 R52, P2, R2, R56, RZ ;  /* 0x0000003802347210 */ /* 0x008fe80007f5e0ff */
[----:B------:R-:W-:Y:S02]  /*7ed0*/  IADD3.X R53, R0, R55, RZ, P2, !PT ;  /* 0x0000003700357210 */ /* 0x000fe400017fe4ff */
[----:B------:R-:W-:Y:S03]  /*7ee0*/  PLOP3.LUT P2, PT, PT, PT, UP0, 0x80, 0x0 ;  /* 0x000000000000781c */ /* 0x000fe60003f4f008 */
[----:B------:R2:W-:Y:S08]  /*7ef0*/  LDGSTS.E.BYPASS.LTC128B.128 [R54+0x3800], [R52.64], !P3 ;  /* 0x0380000034367fae */ /* 0x0005f0000d901d4c */
[----:B------:R-:W0:Y:S01]  /*7f00*/  LDGDEPBAR ;  /* 0x00000000000079af */ /* 0x000e220000000000 */
[C---:B-1----:R-:W-:Y:S08]  /*7f10*/  HMMA.16816.F32.BF16 R48, R64.reuse, R50, RZ ;  /* 0x000000324030723c */ /* 0x042ff000000418ff */
[-C--:B--2---:R-:W-:Y:S08]  /*7f20*/  HMMA.16816.F32.BF16 R52, R64, R136.reuse, RZ ;  /* 0x000000884034723c */ /* 0x084ff000000418ff */
[C---:B------:R-:W-:Y:S08]  /*7f30*/  HMMA.16816.F32.BF16 R56, R60.reuse, R136, RZ ;  /* 0x000000883c38723c */ /* 0x040ff000000418ff */
[-C--:B------:R-:W-:Y:S08]  /*7f40*/  HMMA.16816.F32.BF16 R60, R60, R138.reuse, RZ ;  /* 0x0000008a3c3c723c */ /* 0x080ff000000418ff */
[----:B------:R-:W-:Y:S01]  /*7f50*/  HMMA.16816.F32.BF16 R64, R64, R138, RZ ;  /* 0x0000008a4040723c */ /* 0x000fe200000418ff */
[----:B------:R-:W-:Y:S07]  /*7f60*/  LDSM.16.M88.4 R136, [R240+0x8100] ;  /* 0x00810000f088783b */ /* 0x000fee0000000200 */
[-C--:B------:R-:W-:Y:S08]  /*7f70*/  HMMA.16816.F32.BF16 R4, R208, R212.reuse, R4 ;  /* 0x000000d4d004723c */ /* 0x080ff00000041804 */
[C---:B------:R-:W-:Y:S08]  /*7f80*/  HMMA.16816.F32.BF16 R8, R216.reuse, R212, R8 ;  /* 0x000000d4d808723c */ /* 0x040ff00000041808 */
[-C--:B------:R-:W-:Y:S08]  /*7f90*/  HMMA.16816.F32.BF16 R12, R216, R214.reuse, R12 ;  /* 0x000000d6d80c723c */ /* 0x080ff0000004180c */
[C---:B------:R-:W-:Y:S01]  /*7fa0*/  HMMA.16816.F32.BF16 R16, R208.reuse, R214, R16 ;  /* 0x000000d6d010723c */ /* 0x040fe20000041810 */
[----:B------:R-:W1:Y:S07]  /*7fb0*/  LDSM.16.M88.4 R212, [R238+0x4100] ;  /* 0x00410000eed4783b */ /* 0x000e6e0000000200 */
[-C--:B------:R-:W-:Y:S08]  /*7fc0*/  HMMA.16816.F32.BF16 R20, R208, R220.reuse, R20 ;  /* 0x000000dcd014723c */ /* 0x080ff00000041814 */
[C---:B------:R-:W-:Y:S08]  /*7fd0*/  HMMA.16816.F32.BF16 R24, R216.reuse, R220, R24 ;  /* 0x000000dcd818723c */ /* 0x040ff00000041818 */
[-C--:B------:R-:W-:Y:S08]  /*7fe0*/  HMMA.16816.F32.BF16 R28, R216, R222.reuse, R28 ;  /* 0x000000ded81c723c */ /* 0x080ff0000004181c */
[C---:B------:R-:W-:Y:S01]  /*7ff0*/  HMMA.16816.F32.BF16 R32, R208.reuse, R222, R32 ;  /* 0x000000ded020723c */ /* 0x040fe20000041820 */
[----:B------:R-:W2:Y:S07]  /*8000*/  LDSM.16.M88.4 R220, [R240+0xa100] ;  /* 0x00a10000f0dc783b */ /* 0x000eae0000000200 */
[-C--:B------:R-:W-:Y:S08]  /*8010*/  HMMA.16816.F32.BF16 R36, R208, R224.reuse, R36 ;  /* 0x000000e0d024723c */ /* 0x080ff00000041824 */
[C---:B------:R-:W-:Y:S08]  /*8020*/  HMMA.16816.F32.BF16 R40, R216.reuse, R224, R40 ;  /* 0x000000e0d828723c */ /* 0x040ff00000041828 */
[-C--:B------:R-:W-:Y:S08]  /*8030*/  HMMA.16816.F32.BF16 R44, R216, R226.reuse, R44 ;  /* 0x000000e2d82c723c */ /* 0x080ff0000004182c */
[C---:B------:R-:W-:Y:S01]  /*8040*/  HMMA.16816.F32.BF16 R48, R208.reuse, R226, R48 ;  /* 0x000000e2d030723c */ /* 0x040fe20000041830 */
[----:B------:R-:W-:Y:S07]  /*8050*/  LDSM.16.M88.4 R224, [R238+0x5900] ;  /* 0x00590000eee0783b */ /* 0x000fee0000000200 */
[-C--:B------:R-:W-:Y:S08]  /*8060*/  HMMA.16816.F32.BF16 R52, R208, R228.reuse, R52 ;  /* 0x000000e4d034723c */ /* 0x080ff00000041834 */
[C---:B------:R-:W-:Y:S08]  /*8070*/  HMMA.16816.F32.BF16 R56, R216.reuse, R228, R56 ;  /* 0x000000e4d838723c */ /* 0x040ff00000041838 */
[-C--:B------:R-:W-:Y:S01]  /*8080*/  HMMA.16816.F32.BF16 R60, R216, R230.reuse, R60 ;  /* 0x000000e6d83c723c */ /* 0x080fe2000004183c */
[----:B------:R-:W-:Y:S07]  /*8090*/  LDSM.16.M88.4 R216, [R238+0x5100] ;  /* 0x00510000eed8783b */ /* 0x000fee0000000200 */
[----:B------:R-:W-:Y:S01]  /*80a0*/  HMMA.16816.F32.BF16 R64, R208, R230, R64 ;  /* 0x000000e6d040723c */ /* 0x000fe20000041840 */
[----:B------:R-:W3:Y:S07]  /*80b0*/  LDSM.16.M88.4 R208, [R238+0x4900] ;  /* 0x00490000eed0783b */ /* 0x000eee0000000200 */
[-C--:B-1----:R-:W-:Y:S08]  /*80c0*/  HMMA.16816.F32.BF16 R4, R136, R212.reuse, R4 ;  /* 0x000000d48804723c */ /* 0x082ff00000041804 */
[C---:B--2---:R-:W-:Y:S08]  /*80d0*/  HMMA.16816.F32.BF16 R8, R220.reuse, R212, R8 ;  /* 0x000000d4dc08723c */ /* 0x044ff00000041808 */
[-C--:B------:R-:W-:Y:S08]  /*80e0*/  HMMA.16816.F32.BF16 R12, R220, R214.reuse, R12 ;  /* 0x000000d6dc0c723c */ /* 0x080ff0000004180c */
[C---:B------:R-:W-:Y:S01]  /*80f0*/  HMMA.16816.F32.BF16 R16, R136.reuse, R214, R16 ;  /* 0x000000d68810723c */ /* 0x040fe20000041810 */
[----:B------:R-:W-:Y:S07]  /*8100*/  LDSM.16.M88.4 R212, [R237] ;  /* 0x00000000edd4783b */ /* 0x000fee0000000200 */
[-C--:B---3--:R-:W-:Y:S08]  /*8110*/  HMMA.16816.F32.BF16 R20, R136, R208.reuse, R20 ;  /* 0x000000d08814723c */ /* 0x088ff00000041814 */
        /* <DEDUP_REMOVED lines=11> */
[-C--:B------:R-:W-:Y:S01]  /*81d0*/  HMMA.16816.F32.BF16 R60, R220, R226.reuse, R60 ;  /* 0x000000e2dc3c723c */ /* 0x080fe2000004183c */
[----:B------:R-:W-:Y:S07]  /*81e0*/  LDSM.16.M88.4 R220, [R237+0x1000] ;  /* 0x00100000eddc783b */ /* 0x000fee0000000200 */
[----:B------:R-:W-:Y:S01]  /*81f0*/  HMMA.16816.F32.BF16 R64, R136, R226, R64 ;  /* 0x000000e28840723c */ /* 0x000fe20000041840 */
[----:B------:R-:W3:Y:S07]  /*8200*/  LDSM.16.M88.4 R136, [R237+0x800] ;  /* 0x00080000ed88783b */ /* 0x000eee0000000200 */
[-C--:B-1----:R-:W-:Y:S01]  /*8210*/  HMMA.16816.F32.BF16 R4, R208, R212.reuse, R4 ;  /* 0x000000d4d004723c */ /* 0x082fe20000041804 */
[----:B------:R-:W1:Y:S07]  /*8220*/  LDSM.16.M88.4 R224, [R237+0x1800] ;  /* 0x00180000ede0783b */ /* 0x000e6e0000000200 */
[C---:B--2---:R-:W-:Y:S08]  /*8230*/  HMMA.16816.F32.BF16 R8, R216.reuse, R212, R8 ;  /* 0x000000d4d808723c */ /* 0x044ff00000041808 */
[-C--:B------:R-:W-:Y:S08]  /*8240*/  HMMA.16816.F32.BF16 R12, R216, R214.reuse, R12 ;  /* 0x000000d6d80c723c */ /* 0x080ff0000004180c */
[C---:B------:R-:W-:Y:S01]  /*8250*/  HMMA.16816.F32.BF16 R16, R208.reuse, R214, R16 ;  /* 0x000000d6d010723c */ /* 0x040fe20000041810 */
[----:B------:R-:W-:Y:S07]  /*8260*/  LDSM.16.M88.4 R212, [R232+0x6100] ;  /* 0x00610000e8d4783b */ /* 0x000fee0000000200 */
[-C--:B---3--:R-:W-:Y:S08]  /*8270*/  HMMA.16816.F32.BF16 R20, R208, R136.reuse, R20 ;  /* 0x00000088d014723c */ /* 0x088ff00000041814 */
        /* <DEDUP_REMOVED lines=8> */
[----:B------:R-:W3:Y:S07]  /*8300*/  LDSM.16.M88.4 R220, [R239+0xe100] ;  /* 0x00e10000efdc783b */ /* 0x000eee0000000200 */
[-C--:B-1----:R-:W-:Y:S08]  /*8310*/  HMMA.16816.F32.BF16 R52, R208, R224.reuse, R52 ;  /* 0x000000e0d034723c */ /* 0x082ff00000041834 */
[C---:B------:R-:W-:Y:S08]  /*8320*/  HMMA.16816.F32.BF16 R56, R216.reuse, R224, R56 ;  /* 0x000000e0d838723c */ /* 0x040ff00000041838 */
[-C--:B------:R-:W-:Y:S01]  /*8330*/  HMMA.16816.F32.BF16 R60, R216, R226.reuse, R60 ;  /* 0x000000e2d83c723c */ /* 0x080fe2000004183c */
[----:B------:R-:W-:Y:S07]  /*8340*/  LDSM.16.M88.4 R216, [R232+0x7100] ;  /* 0x00710000e8d8783b */ /* 0x000fee0000000200 */
[----:B------:R-:W-:Y:S01]  /*8350*/  HMMA.16816.F32.BF16 R64, R208, R226, R64 ;  /* 0x000000e2d040723c */ /* 0x000fe20000041840 */
[----:B------:R-:W1:Y:S07]  /*8360*/  LDSM.16.M88.4 R208, [R232+0x6900] ;  /* 0x00690000e8d0783b */ /* 0x000e6e0000000200 */
[-C--:B--2---:R-:W-:Y:S01]  /*8370*/  HMMA.16816.F32.BF16 R4, R136, R212.reuse, R4 ;  /* 0x000000d48804723c */ /* 0x084fe20000041804 */
[----:B------:R-:W2:Y:S07]  /*8380*/  LDSM.16.M88.4 R224, [R232+0x7900] ;  /* 0x00790000e8e0783b */ /* 0x000eae0000000200 */
[C---:B---3--:R-:W-:Y:S08]  /*8390*/  HMMA.16816.F32.BF16 R8, R220.reuse, R212, R8 ;  /* 0x000000d4dc08723c */ /* 0x048ff00000041808 */
[-C--:B------:R-:W-:Y:S08]  /*83a0*/  HMMA.16816.F32.BF16 R12, R220, R214.reuse, R12 ;  /* 0x000000d6dc0c723c */ /* 0x080ff0000004180c */
[C---:B------:R-:W-:Y:S01]  /*83b0*/  HMMA.16816.F32.BF16 R16, R136.reuse, R214, R16 ;  /* 0x000000d68810723c */ /* 0x040fe20000041810 */
[----:B------:R-:W-:Y:S07]  /*83c0*/  LDSM.16.M88.4 R212, [R248] ;  /* 0x00000000f8d4783b */ /* 0x000fee0000000200 */
[-C--:B-1----:R-:W-:Y:S08]  /*83d0*/  HMMA.16816.F32.BF16 R20, R136, R208.reuse, R20 ;  /* 0x000000d08814723c */ /* 0x082ff00000041814 */
        /* <DEDUP_REMOVED lines=8> */
[----:B------:R-:W3:Y:S07]  /*8460*/  LDSM.16.M88.4 R216, [R241+0xe100] ;  /* 0x00e10000f1d8783b */ /* 0x000eee0000000200 */
[-C--:B--2---:R-:W-:Y:S08]  /*8470*/  HMMA.16816.F32.BF16 R52, R136, R224.reuse, R52 ;  /* 0x000000e08834723c */ /* 0x084ff00000041834 */
[C---:B------:R-:W-:Y:S08]  /*8480*/  HMMA.16816.F32.BF16 R56, R220.reuse, R224, R56 ;  /* 0x000000e0dc38723c */ /* 0x040ff00000041838 */
[-C--:B------:R-:W-:Y:S01]  /*8490*/  HMMA.16816.F32.BF16 R60, R220, R226.reuse, R60 ;  /* 0x000000e2dc3c723c */ /* 0x080fe2000004183c */
[----:B------:R-:W-:Y:S07]  /*84a0*/  LDSM.16.M88.4 R220, [R246] ;  /* 0x00000000f6dc783b */ /* 0x000fee0000000200 */
[----:B------:R-:W-:Y:S01]  /*84b0*/  HMMA.16816.F32.BF16 R64, R136, R226, R64 ;  /* 0x000000e28840723c */ /* 0x000fe20000041840 */
[----:B------:R-:W2:Y:S07]  /*84c0*/  LDSM.16.M88.4 R136, [R247] ;  /* 0x00000000f788783b */ /* 0x000eae0000000200 */
[-C--:B-1----:R-:W-:Y:S01]  /*84d0*/  HMMA.16816.F32.BF16 R4, R208, R212.reuse, R4 ;  /* 0x000000d4d004723c */ /* 0x082fe20000041804 */
[----:B------:R-:W1:Y:S07]  /*84e0*/  LDSM.16.M88.4 R224, [R245] ;  /* 0x00000000f5e0783b */ /* 0x000e6e0000000200 */
[C---:B---3--:R-:W-:Y:S08]  /*84f0*/  HMMA.16816.F32.BF16 R8, R216.reuse, R212, R8 ;  /* 0x000000d4d808723c */ /* 0x048ff00000041808 */
[-C--:B------:R-:W-:Y:S08]  /*8500*/  HMMA.16816.F32.BF16 R12, R216, R214.reuse, R12 ;  /* 0x000000d6d80c723c */ /* 0x080ff0000004180c */
[C---:B------:R-:W-:Y:S01]  /*8510*/  HMMA.16816.F32.BF16 R16, R208.reuse, R214, R16 ;  /* 0x000000d6d010723c */ /* 0x040fe20000041810 */
[----:B------:R-:W-:Y:S07]  /*8520*/  LDSM.16.M88.4 R212, [R238+0x6100] ;  /* 0x00610000eed4783b */ /* 0x000fee0000000200 */
[-C--:B--2---:R-:W-:Y:S08]  /*8530*/  HMMA.16816.F32.BF16 R20, R208, R136.reuse, R20 ;  /* 0x00000088d014723c */ /* 0x084ff00000041814 */
        /* <DEDUP_REMOVED lines=12> */
[----:B------:R-:W1:Y:S07]  /*8600*/  LDSM.16.M88.4 R216, [R238+0x6900] ;  /* 0x00690000eed8783b */ /* 0x000e6e0000000200 */
[----:B------:R-:W-:Y:S01]  /*8610*/  HMMA.16816.F32.BF16 R64, R208, R226, R64 ;  /* 0x000000e2d040723c */ /* 0x000fe20000041840 */
[----:B------:R-:W4:Y:S07]  /*8620*/  LDSM.16.M88.4 R208, [R238+0x7100] ;  /* 0x00710000eed0783b */ /* 0x000f2e0000000200 */
[-C--:B--2---:R-:W-:Y:S01]  /*8630*/  HMMA.16816.F32.BF16 R4, R136, R212.reuse, R4 ;  /* 0x000000d48804723c */ /* 0x084fe20000041804 */
[----:B------:R-:W2:Y:S07]  /*8640*/  LDSM.16.M88.4 R224, [R238+0x7900] ;  /* 0x00790000eee0783b */ /* 0x000eae0000000200 */
[C---:B---3--:R-:W-:Y:S08]  /*8650*/  HMMA.16816.F32.BF16 R8, R220.reuse, R212, R8 ;  /* 0x000000d4dc08723c */ /* 0x048ff00000041808 */
[-C--:B------:R-:W-:Y:S08]  /*8660*/  HMMA.16816.F32.BF16 R12, R220, R214.reuse, R12 ;  /* 0x000000d6dc0c723c */ /* 0x080ff0000004180c */
[C---:B------:R-:W-:Y:S01]  /*8670*/  HMMA.16816.F32.BF16 R16, R136.reuse, R214, R16 ;  /* 0x000000d68810723c */ /* 0x040fe20000041810 */
[----:B------:R-:W-:Y:S07]  /*8680*/  LDSM.16.M88.4 R212, [R242+0xc100] ;  /* 0x00c10000f2d4783b */ /* 0x000fee0000000200 */
[-C--:B-1----:R-:W-:Y:S08]  /*8690*/  HMMA.16816.F32.BF16 R20, R136, R216.reuse, R20 ;  /* 0x000000d88814723c */ /* 0x082ff00000041814 */
[C---:B------:R-:W-:Y:S08]  /*86a0*/  HMMA.16816.F32.BF16 R24, R220.reuse, R216, R24 ;  /* 0x000000d8dc18723c */ /* 0x040ff00000041818 */
[-C--:B------:R-:W-:Y:S08]  /*86b0*/  HMMA.16816.F32.BF16 R28, R220, R218.reuse, R28 ;  /* 0x000000dadc1c723c */ /* 0x080ff0000004181c */
[C---:B------:R-:W-:Y:S01]  /*86c0*/  HMMA.16816.F32.BF16 R32, R136.reuse, R218, R32 ;  /* 0x000000da8820723c */ /* 0x040fe20000041820 */
[----:B------:R-:W1:Y:S07]  /*86d0*/  LDSM.16.M88.4 R216, [R237+0x2000] ;  /* 0x00200000edd8783b */ /* 0x000e6e0000000200 */
[-C--:B----4-:R-:W-:Y:S08]  /*86e0*/  HMMA.16816.F32.BF16 R36, R136, R208.reuse, R36 ;  /* 0x000000d08824723c */ /* 0x090ff00000041824 */
[C---:B------:R-:W-:Y:S08]  /*86f0*/  HMMA.16816.F32.BF16 R40, R220.reuse, R208, R40 ;  /* 0x000000d0dc28723c */ /* 0x040ff00000041828 */
[-C--:B------:R-:W-:Y:S08]  /*8700*/  HMMA.16816.F32.BF16 R44, R220, R210.reuse, R44 ;  /* 0x000000d2dc2c723c */ /* 0x080ff0000004182c */
[C---:B------:R-:W-:Y:S01]  /*8710*/  HMMA.16816.F32.BF16 R48, R136.reuse, R210, R48 ;  /* 0x000000d28830723c */ /* 0x040fe20000041830 */
[----:B------:R-:W3:Y:S07]  /*8720*/  LDSM.16.M88.4 R208, [R244+0xe100] ;  /* 0x00e10000f4d0783b */ /* 0x000eee0000000200 */
[-C--:B--2---:R-:W-:Y:S08]  /*8730*/  HMMA.16816.F32.BF16 R52, R136, R224.reuse, R52 ;  /* 0x000000e08834723c */ /* 0x084ff00000041834 */
[C---:B------:R-:W-:Y:S08]  /*8740*/  HMMA.16816.F32.BF16 R56, R220.reuse, R224, R56 ;  /* 0x000000e0dc38723c */ /* 0x040ff00000041838 */
[-C--:B------:R-:W-:Y:S08]  /*8750*/  HMMA.16816.F32.BF16 R60, R220, R226.reuse, R60 ;  /* 0x000000e2dc3c723c */ /* 0x080ff0000004183c */
[----:B------:R-:W-:Y:S08]  /*8760*/  HMMA.16816.F32.BF16 R64, R136, R226, R64 ;  /* 0x000000e28840723c */ /* 0x000ff00000041840 */
[-C--:B-1----:R-:W-:Y:S08]  /*8770*/  HMMA.16816.F32.BF16 R4, R212, R216.reuse, R4 ;  /* 0x000000d8d404723c */ /* 0x082ff00000041804 */
[C---:B---3--:R-:W-:Y:S08]  /*8780*/  HMMA.16816.F32.BF16 R8, R208.reuse, R216, R8 ;  /* 0x000000d8d008723c */ /* 0x048ff00000041808 */
[-C--:B------:R-:W-:Y:S08]  /*8790*/  HMMA.16816.F32.BF16 R12, R208, R218.reuse, R12 ;  /* 0x000000dad00c723c */ /* 0x080ff0000004180c */
        /* <DEDUP_REMOVED lines=16> */
[----:B------:R-:W-:Y:S05]  /*88a0*/  FMUL.FTZ R14, R14, c[0x0][0x320] ;  /* 0x0000c8000e0e7a20 */ /* 0x000fea0000410000 */
[----:B------:R1:W-:Y:S10]  /*88b0*/  MUFU.TANH R223, R7 ;  /* 0x0000000700df7308 */ /* 0x0003f40000002400 */
[----:B------:R-:W-:Y:S10]  /*88c0*/  MUFU.TANH R222, R8 ;  /* 0x0000000800de7308 */ /* 0x000ff40000002400 */
[----:B------:R-:W-:Y:S01]  /*88d0*/  MUFU.TANH R225, R9 ;  /* 0x0000000900e17308 */ /* 0x000fe20000002400 */
[----:B-1----:R-:W1:Y:S09]  /*88e0*/  LDSM.16.M88.4 R4, [R237+0x2800] ;  /* 0x00280000ed04783b */ /* 0x002e720000000200 */
[----:B------:R-:W-:Y:S10]  /*88f0*/  MUFU.TANH R220, R10 ;  /* 0x0000000a00dc7308 */ /* 0x000ff40000002400 */
[----:B------:R2:W-:Y:S10]  /*8900*/  MUFU.TANH R226, R11 ;  /* 0x0000000b00e27308 */ /* 0x0005f40000002400 */
[----:B------:R3:W-:Y:S10]  /*8910*/  MUFU.TANH R219, R15 ;  /* 0x0000000f00db7308 */ /* 0x0007f40000002400 */
[----:B------:R4:W-:Y:S01]  /*8920*/  MUFU.TANH R142, R16 ;  /* 0x00000010008e7308 */ /* 0x0009e20000002400 */
[----:B--2---:R-:W2:Y:S01]  /*8930*/  LDSM.16.M88.4 R8, [R237+0x3000] ;  /* 0x00300000ed08783b */ /* 0x004ea20000000200 */
[-C--:B-1----:R-:W-:Y:S08]  /*8940*/  HMMA.16816.F32.BF16 R20, R212, R4.reuse, R20 ;  /* 0x00000004d414723c */ /* 0x082ff00000041814 */
[----:B------:R-:W-:Y:S01]  /*8950*/  MUFU.TANH R218, R12 ;  /* 0x0000000c00da7308 */ /* 0x000fe20000002400 */
[C---:B------:R-:W-:Y:S04]  /*8960*/  HMMA.16816.F32.BF16 R24, R208.reuse, R4, R24 ;  /* 0x00000004d018723c */ /* 0x040fe80000041818 */
[----:B---3--:R-:W-:Y:S02]  /*8970*/  FMUL.FTZ R15, R17, c[0x0][0x320] ;  /* 0x0000c800110f7a20 */ /* 0x008fe40000410000 */
[----:B------:R-:W-:Y:S03]  /*8980*/  FMUL.FTZ R17, R19, c[0x0][0x320] ;  /* 0x0000c80013117a20 */ /* 0x000fe60000410000 */
[----:B------:R-:W-:Y:S01]  /*8990*/  MUFU.TANH R217, R13 ;  /* 0x0000000d00d97308 */ /* 0x000fe20000002400 */
[-C--:B------:R-:W-:Y:S03]  /*89a0*/  HMMA.16816.F32.BF16 R28, R208, R6.reuse, R28 ;  /* 0x00000006d01c723c */ /* 0x080fe6000004181c */
[----:B----4-:R-:W-:Y:S05]  /*89b0*/  FMUL.FTZ R16, R18, c[0x0][0x320] ;  /* 0x0000c80012107a20 */ /* 0x010fea0000410000 */
[C---:B------:R-:W-:Y:S01]  /*89c0*/  HMMA.16816.F32.BF16 R32, R212.reuse, R6, R32 ;  /* 0x00000006d420723c */ /* 0x040fe20000041820 */
[----:B------:R-:W-:Y:S01]  /*89d0*/  MUFU.TANH R224, R14 ;  /* 0x0000000e00e07308 */ /* 0x000fe20000002400 */
[----:B------:R-:W1:Y:S01]  /*89e0*/  LDSM.16.M88.4 R4, [R237+0x3800] ;  /* 0x00380000ed04783b */ /* 0x000e620000000200 */
[----:B------:R-:W-:Y:S04]  /*89f0*/  DEPBAR.LE SB0, 0x0 ;  /* 0x000080000000791a */ /* 0x000fe80000000000 */
[----:B------:R-:W-:Y:S02]  /*8a00*/  FMUL.FTZ R20, R20, c[0x0][0x320] ;  /* 0x0000c80014147a20 */ /* 0x000fe40000410000 */
[----:B------:R-:W-:Y:S02]  /*8a10*/  FMUL.FTZ R21, R21, c[0x0][0x320] ;  /* 0x0000c80015157a20 */ /* 0x000fe40000410000 */
[----:B------:R-:W3:Y:S01]  /*8a20*/  MUFU.TANH R0, R20 ;  /* 0x0000001400007308 */ /* 0x000ee20000002400 */
[----:B------:R-:W-:Y:S01]  /*8a30*/  BAR.SYNC.DEFER_BLOCKING 0x0 ;  /* 0x0000000000007b1d */ /* 0x000fe20000010000 */
[----:B------:R-:W-:Y:S02]  /*8a40*/  FMUL.FTZ R22, R22, c[0x0][0x320] ;  /* 0x0000c80016167a20 */ /* 0x000fe40000410000 */
[----:B------:R-:W-:Y:S01]  /*8a50*/  FMUL.FTZ R24, R24, c[0x0][0x320] ;  /* 0x0000c80018187a20 */ /* 0x000fe20000410000 */
[-C--:B--2---:R-:W-:Y:S05]  /*8a60*/  HMMA.16816.F32.BF16 R36, R212, R8.reuse, R36 ;  /* 0x00000008d424723c */ /* 0x084fea0000041824 */
[----:B------:R-:W2:Y:S01]  /*8a70*/  MUFU.TANH R2, R21 ;  /* 0x0000001500027308 */ /* 0x000ea20000002400 */
[----:B------:R-:W-:Y:S02]  /*8a80*/  FMUL.FTZ R23, R23, c[0x0][0x320] ;  /* 0x0000c80017177a20 */ /* 0x000fe40000410000 */
[----:B------:R-:W-:Y:S01]  /*8a90*/  FMUL.FTZ R32, R32, c[0x0][0x320] ;  /* 0x0000c80020207a20 */ /* 0x000fe20000410000 */
[C---:B------:R-:W-:Y:S04]  /*8aa0*/  HMMA.16816.F32.BF16 R40, R208.reuse, R8, R40 ;  /* 0x00000008d028723c */ /* 0x040fe80000041828 */
[----:B------:R-:W-:Y:S02]  /*8ab0*/  FMUL.FTZ R33, R33, c[0x0][0x320] ;  /* 0x0000c80021217a20 */ /* 0x000fe40000410000 */
[----:B------:R-:W-:Y:S01]  /*8ac0*/  MUFU.TANH R15, R15 ;  /* 0x0000000f000f7308 */ /* 0x000fe20000002400 */
[----:B------:R-:W-:Y:S01]  /*8ad0*/  FMUL.FTZ R25, R25, c[0x0][0x320] ;  /* 0x0000c80019197a20 */ /* 0x000fe20000410000 */
[-C--:B------:R-:W-:Y:S01]  /*8ae0*/  HMMA.16816.F32.BF16 R44, R208, R10.reuse, R44 ;  /* 0x0000000ad02c723c */ /* 0x080fe2000004182c */
[----:B---3--:R3:W-:Y:S03]  /*8af0*/  STL [R1+0x24], R0 ;  /* 0x0000240001007387 */ /* 0x0087e60000100800 */
[----:B------:R-:W-:Y:S02]  /*8b00*/  FMUL.FTZ R26, R26, c[0x0][0x320] ;  /* 0x0000c8001a1a7a20 */ /* 0x000fe40000410000 */
[----:B------:R-:W-:Y:S02]  /*8b10*/  FMUL.FTZ R27, R27, c[0x0][0x320] ;  /* 0x0000c8001b1b7a20 */ /* 0x000fe40000410000 */
[----:B------:R-:W-:Y:S01]  /*8b20*/  MUFU.TANH R16, R16 ;  /* 0x0000001000107308 */ /* 0x000fe20000002400 */
[C---:B------:R-:W-:Y:S01]  /*8b30*/  HMMA.16816.F32.BF16 R48, R212.reuse, R10, R48 ;  /* 0x0000000ad430723c */ /* 0x040fe20000041830 */
[----:B--2---:R-:W-:Y:S03]  /*8b40*/  STL [R1+0x20], R2 ;  /* 0x0000200201007387 */ /* 0x004fe60000100800 */
[----:B------:R-:W-:Y:S02]  /*8b50*/  FMUL.FTZ R28, R28, c[0x0][0x320] ;  /* 0x0000c8001c1c7a20 */ /* 0x000fe40000410000 */
[----:B------:R-:W-:Y:S02]  /*8b60*/  FMUL.FTZ R29, R29, c[0x0][0x320] ;  /* 0x0000c8001d1d7a20 */ /* 0x000fe40000410000 */
[-C--:B-1----:R-:W-:Y:S01]  /*8b70*/  HMMA.16816.F32.BF16 R52, R212, R4.reuse, R52 ;  /* 0x00000004d434723c */ /* 0x082fe20000041834 */
[----:B------:R-:W-:Y:S03]  /*8b80*/  MUFU.TANH R17, R17 ;  /* 0x0000001100117308 */ /* 0x000fe60000002400 */
[----:B------:R-:W-:Y:S02]  /*8b90*/  FMUL.FTZ R30, R30, c[0x0][0x320] ;  /* 0x0000c8001e1e7a20 */ /* 0x000fe40000410000 */
[----:B------:R-:W-:Y:S02]  /*8ba0*/  FMUL.FTZ R31, R31, c[0x0][0x320] ;  /* 0x0000c8001f1f7a20 */ /* 0x000fe40000410000 */
[C---:B------:R-:W-:Y:S03]  /*8bb0*/  HMMA.16816.F32.BF16 R56, R208.reuse, R4, R56 ;  /* 0x00000004d038723c */ /* 0x040fe60000041838 */
[----:B---3--:R-:W1:Y:S01]  /*8bc0*/  MUFU.TANH R0, R22 ;  /* 0x0000001600007308 */ /* 0x008e620000002400 */
[----:B------:R-:W-:Y:S02]  /*8bd0*/  FMUL.FTZ R34, R34, c[0x0][0x320] ;  /* 0x0000c80022227a20 */ /* 0x000fe40000410000 */
[----:B------:R-:W-:Y:S02]  /*8be0*/  FMUL.FTZ R42, R42, c[0x0][0x320] ;  /* 0x0000c8002a2a7a20 */ /* 0x000fe40000410000 */
[-C--:B------:R-:W-:Y:S04]  /*8bf0*/  HMMA.16816.F32.BF16 R60, R208, R6.reuse, R60 ;  /* 0x00000006d03c723c */ /* 0x080fe8000004183c */
[----:B------:R-:W-:Y:S01]  /*8c00*/  FMUL.FTZ R44, R44, c[0x0][0x320] ;  /* 0x0000c8002c2c7a20 */ /* 0x000fe20000410000 */
[----:B------:R-:W-:Y:S01]  /*8c10*/  MUFU.TANH R22, R23 ;  /* 0x0000001700167308 */ /* 0x000fe20000002400 */
[----:B------:R-:W-:Y:S02]  /*8c20*/  FMUL.FTZ R45, R45, c[0x0][0x320] ;  /* 0x0000c8002d2d7a20 */ /* 0x000fe40000410000 */
[----:B------:R-:W-:Y:S04]  /*8c30*/  HMMA.16816.F32.BF16 R64, R212, R6, R64 ;  /* 0x00000006d440723c */ /* 0x000fe80000041840 */
[----:B------:R-:W-:Y:S02]  /*8c40*/  FMUL.FTZ R46, R46, c[0x0][0x320] ;  /* 0x0000c8002e2e7a20 */ /* 0x000fe40000410000 */
[----:B------:R-:W-:Y:S01]  /*8c50*/  FMUL.FTZ R48, R48, c[0x0][0x320] ;  /* 0x0000c80030307a20 */ /* 0x000fe20000410000 */
[----:B------:R-:W-:Y:S01]  /*8c60*/  MUFU.TANH R21, R25 ;  /* 0x0000001900157308 */ /* 0x000fe20000002400 */
[----:B------:R-:W-:Y:S01]  /*8c70*/  FMUL.FTZ R50, R50, c[0x0][0x320] ;  /* 0x0000c80032327a20 */ /* 0x000fe20000410000 */
[----:B-1----:R1:W-:Y:S03]  /*8c80*/  STL [R1+0x1c], R0 ;  /* 0x00001c0001007387 */ /* 0x0023e60000100800 */
        /* <DEDUP_REMOVED lines=29> */
[----:B------:R-:W-:Y:S01]  /*8e60*/  FMUL.FTZ R66, R66, c[0x0][0x320] ;  /* 0x0000c80042427a20 */ /* 0x000fe20000410000 */
[----:B-1----:R1:W-:Y:S01]  /*8e70*/  STL [R1+0x28], R0 ;  /* 0x0000280001007387 */ /* 0x0023e20000100800 */
[----:B------:R-:W-:Y:S05]  /*8e80*/  FMUL.FTZ R67, R67, c[0x0][0x320] ;  /* 0x0000c80043437a20 */ /* 0x000fea0000410000 */
[----:B------:R-:W-:Y:S10]  /*8e90*/  MUFU.TANH R26, R30 ;  /* 0x0000001e001a7308 */ /* 0x000ff40000002400 */
[----:B------:R-:W-:Y:S10]  /*8ea0*/  MUFU.TANH R19, R31 ;  /* 0x0000001f00137308 */ /* 0x000ff40000002400 */
[----:B-1----:R-:W1:Y:S10]  /*8eb0*/  MUFU.TANH R0, R32 ;  /* 0x0000002000007308 */ /* 0x002e740000002400 */
[----:B------:R-:W-:Y:S10]  /*8ec0*/  MUFU.TANH R28, R34 ;  /* 0x00000022001c7308 */ /* 0x000ff40000002400 */
[----:B------:R-:W-:Y:S01]  /*8ed0*/  MUFU.TANH R23, R35 ;  /* 0x0000002300177308 */ /* 0x000fe20000002400 */
[----:B-1----:R1:W-:Y:S09]  /*8ee0*/  STL [R1], R0 ;  /* 0x0000000001007387 */ /* 0x0023f20000100800 */
[----:B------:R-:W-:Y:S10]  /*8ef0*/  MUFU.TANH R32, R36 ;  /* 0x0000002400207308 */ /* 0x000ff40000002400 */
[----:B------:R-:W-:Y:S10]  /*8f00*/  MUFU.TANH R31, R37 ;  /* 0x00000025001f7308 */ /* 0x000ff40000002400 */
[----:B-1----:R-:W1:Y:S10]  /*8f10*/  MUFU.TANH R0, R33 ;  /* 0x0000002100007308 */ /* 0x002e740000002400 */
[----:B------:R2:W3:Y:S10]  /*8f20*/  MUFU.TANH R20, R38 ;  /* 0x0000002600147308 */ /* 0x0004f40000002400 */
[----:B------:R2:W4:Y:S01]  /*8f30*/  MUFU.TANH R29, R39 ;  /* 0x00000027001d7308 */ /* 0x0005220000002400 */
[----:B-1----:R1:W-:Y:S09]  /*8f40*/  STL [R1+0x8], R0 ;  /* 0x0000080001007387 */ /* 0x0023f20000100800 */
[----:B------:R2:W2:Y:S10]  /*8f50*/  MUFU.TANH R25, R40 ;  /* 0x0000002800197308 */ /* 0x0004b40000002400 */
[----:B------:R2:W2:Y:S01]  /*8f60*/  MUFU.TANH R24, R41 ;  /* 0x0000002900187308 */ /* 0x0004a20000002400 */
[----:B-1----:R-:W-:Y:S09]  /*8f70*/  FMUL.FTZ R0, R63, c[0x0][0x320] ;  /* 0x0000c8003f007a20 */ /* 0x002ff20000410000 */
        /* <DEDUP_REMOVED lines=27> */
.L_x_154:
[----:B------:R-:W2:Y:S01]  /*9130*/  LDL.LU R41, [R1+0x20] ;  /* 0x0000200001297983 */ /* 0x000ea20000300800 */
[----:B------:R-:W-:Y:S01]  /*9140*/  FMNMX.FTZ R0, R143, R3, !PT ;  /* 0x000000038f007209 */ /* 0x000fe20007810000 */
[----:B------:R-:W-:Y:S01]  /*9150*/  IMAD.MOV.U32 R47, RZ, RZ, R139 ;  /* 0x000000ffff2f7224 */ /* 0x000fe200078e008b */
[----:B------:R-:W-:Y:S01]  /*9160*/  FMNMX.FTZ R2, R222, R140, !PT ;  /* 0x0000008cde027209 */ /* 0x000fe20007810000 */
[----:B------:R-:W3:Y:S01]  /*9170*/  LDL.LU R40, [R1+0x24] ;  /* 0x0000240001287983 */ /* 0x000ee20000300800 */
[----:B------:R-:W-:Y:S01]  /*9180*/  FMNMX.FTZ R0, R221, R0, !PT ;  /* 0x00000000dd007209 */ /* 0x000fe20007810000 */
[----:B------:R-:W-:Y:S01]  /*9190*/  UISETP.GT.AND UP0, UPT, UR6, UR7, UPT ;  /* 0x000000070600728c */ /* 0x000fe2000bf04270 */
[----:B------:R-:W-:Y:S01]  /*91a0*/  FMNMX.FTZ R2, R225, R2, !PT ;  /* 0x00000002e1027209 */ /* 0x000fe20007810000 */
[----:B------:R-:W4:Y:S01]  /*91b0*/  LDL.LU R43, [R1] ;  /* 0x00000000012b7983 */ /* 0x000f220000300800 */
[----:B------:R-:W-:Y:S01]  /*91c0*/  FMNMX.FTZ R0, R142, R0, !PT ;  /* 0x000000008e007209 */ /* 0x000fe20007810000 */
[----:B------:R-:W-:Y:S01]  /*91d0*/  UIADD3 UR6, UR6, -0x1, URZ ;  /* 0xffffffff06067890 */ /* 0x000fe2000fffe03f */
[----:B------:R-:W-:Y:S01]  /*91e0*/  FMNMX.FTZ R2, R218, R2, !PT ;  /* 0x00000002da027209 */ /* 0x000fe20007810000 */
[----:B------:R-:W2:Y:S01]  /*91f0*/  LDL.LU R49, [R1+0x8] ;  /* 0x0000080001317983 */ /* 0x000ea20000300800 */
[----:B------:R-:W-:Y:S02]  /*9200*/  FMNMX.FTZ R0, R15, R0, !PT ;  /* 0x000000000f007209 */ /* 0x000fe40007810000 */
[----:B------:R-:W-:Y:S01]  /*9210*/  FMNMX.FTZ R2, R217, R2, !PT ;  /* 0x00000002d9027209 */ /* 0x000fe20007810000 */
[----:B------:R-:W-:Y:S01]  /*9220*/  STL [R1+0x7c], R248 ;  /* 0x00007cf801007387 */ /* 0x000fe20000100800 */
[----:B-1----:R-:W-:Y:S02]  /*9230*/  MOV R35, R138 ;  /* 0x0000008a00237202 */ /* 0x002fe40000000f00 */
[----:B------:R-:W-:Y:S01]  /*9240*/  FMNMX.FTZ R4, R216, R132, !PT ;  /* 0x00000084d8047209 */ /* 0x000fe20007810000 */
[----:B------:R-:W-:Y:S01]  /*9250*/  STL [R1+0x78], R247 ;  /* 0x000078f701007387 */ /* 0x000fe20000100800 */
[----:B------:R-:W-:Y:S02]  /*9260*/  FMNMX.FTZ R5, R220, R141, !PT ;  /* 0x0000008ddc057209 */ /* 0x000fe40007810000 */
        /* <DEDUP_REMOVED lines=8> */
[----:B------:R-:W-:Y:S02]  /*92f0*/  MOV R52, R28 ;  /* 0x0000001c00347202 */ /* 0x000fe40000000f00 */
[----:B------:R-:W-:Y:S01]  /*9300*/  MOV R53, R134 ;  /* 0x0000008600357202 */ /* 0x000fe20000000f00 */
[----:B------:R-:W-:Y:S01]  /*9310*/  STL [R1+0x68], R243 ;  /* 0x000068f301007387 */ /* 0x000fe20000100800 */
[----:B------:R-:W-:Y:S02]  /*9320*/  FMNMX.FTZ R5, R219, R5, !PT ;  /* 0x00000005db057209 */ /* 0x000fe40007810000 */
[----:B------:R-:W-:Y:S01]  /*9330*/  MOV R54, R23 ;  /* 0x0000001700367202 */ /* 0x000fe20000000f00 */
[----:B------:R1:W-:Y:S01]  /*9340*/  STL [R1+0x64], R242 ;  /* 0x000064f201007387 */ /* 0x0003e20000100800 */
[----:B------:R-:W-:Y:S02]  /*9350*/  MOV R55, R133 ;  /* 0x0000008500377202 */ /* 0x000fe40000000f00 */
[----:B------:R-:W-:Y:S01]  /*9360*/  FMNMX.FTZ R5, R53, R5, !PT ;  /* 0x0000000535057209 */ /* 0x000fe20007810000 */
[----:B------:R-:W-:Y:S01]  /*9370*/  LDSM.16.MT88.4 R36, [R234+0x100] ;  /* 0x00010000ea24783b */ /* 0x000fe20000004200 */
[----:B------:R-:W-:Y:S02]  /*9380*/  MOV R56, R20 ;  /* 0x0000001400387202 */ /* 0x000fe40000000f00 */
[----:B------:R-:W-:Y:S02]  /*9390*/  FMNMX.FTZ R5, R55, R5, !PT ;  /* 0x0000000537057209 */ /* 0x000fe40007810000 */
[----:B------:R-:W-:Y:S02]  /*93a0*/  PLOP3.LUT P2, PT, PT, PT, UP0, 0x80, 0x0 ;  /* 0x000000000000781c */ /* 0x000fe40003f4f008 */
[----:B------:R-:W-:Y:S01]  /*93b0*/  FMNMX.FTZ R5, R26, R5, !PT ;  /* 0x000000051a057209 */ /* 0x000fe20007810000 */
[----:B------:R-:W0:Y:S03]  /*93c0*/  LDGDEPBAR ;  /* 0x00000000000079af */ /* 0x000e260000000000 */
[----:B------:R-:W-:Y:S04]  /*93d0*/  FMNMX.FTZ R5, R19, R5, !PT ;  /* 0x0000000513057209 */ /* 0x000fe80007810000 */
[----:B------:R-:W-:Y:S01]  /*93e0*/  FMNMX.FTZ R5, R30, R5, !PT ;  /* 0x000000051e057209 */ /* 0x000fe20007810000 */
[----:B-1----:R-:W2:Y:S04]  /*93f0*/  LDL.LU R242, [R1+0x1c] ;  /* 0x00001c0001f27983 */ /* 0x002ea80000300800 */
[----:B------:R1:W-:Y:S04]  /*9400*/  STL [R1+0x60], R241 ;  /* 0x000060f101007387 */ /* 0x0003e80000100800 */
[----:B-1----:R-:W2:Y:S04]  /*9410*/  LDL.LU R241, [R1+0x28] ;  /* 0x0000280001f17983 */ /* 0x002ea80000300800 */
[----:B------:R1:W-:Y:S04]  /*9420*/  STL [R1+0x5c], R240 ;  /* 0x00005cf001007387 */ /* 0x0003e80000100800 */
[----:B------:R-:W-:Y:S04]  /*9430*/  STL [R1+0x58], R239 ;  /* 0x000058ef01007387 */ /* 0x000fe80000100800 */
[----:B------:R1:W-:Y:S04]  /*9440*/  STL [R1+0x54], R238 ;  /* 0x000054ee01007387 */ /* 0x0003e80000100800 */
[----:B------:R1:W-:Y:S04]  /*9450*/  STL [R1+0x50], R237 ;  /* 0x000050ed01007387 */ /* 0x0003e80000100800 */
[----:B------:R1:W-:Y:S02]  /*9460*/  STL [R1+0x4c], R232 ;  /* 0x00004ce801007387 */ /* 0x0003e40000100800 */
[----:B-1----:R-:W-:Y:S02]  /*9470*/  MOV R240, R27 ;  /* 0x0000001b00f07202 */ /* 0x002fe40000000f00 */
[----:B------:R-:W-:Y:S02]  /*9480*/  MOV R238, R22 ;  /* 0x0000001600ee7202 */ /* 0x000fe40000000f00 */
[----:B------:R-:W-:Y:S02]  /*9490*/  MOV R237, R21 ;  /* 0x0000001500ed7202 */ /* 0x000fe40000000f00 */
[----:B------:R-:W-:Y:S01]  /*94a0*/  LDSM.16.MT88.4 R20, [R233+0x100] ;  /* 0x00010000e914783b */ /* 0x000fe20000004200 */
[----:B------:R-:W-:Y:S02]  /*94b0*/  MOV R232, R137 ;  /* 0x0000008900e87202 */ /* 0x000fe40000000f00 */
[----:B--2---:R-:W-:Y:S02]  /*94c0*/  FMNMX.FTZ R2, R241, R2, !PT ;  /* 0x00000002f1027209 */ /* 0x004fe40007810000 */
[----:B---3--:R-:W-:Y:S02]  /*94d0*/  FMNMX.FTZ R0, R40, R0, !PT ;  /* 0x0000000028007209 */ /* 0x008fe40007810000 */
[----:B------:R-:W-:Y:S02]  /*94e0*/  FMNMX.FTZ R2, R237, R2, !PT ;  /* 0x00000002ed027209 */ /* 0x000fe40007810000 */
[----:B------:R-:W-:Y:S02]  /*94f0*/  FMNMX.FTZ R0, R41, R0, !PT ;  /* 0x0000000029007209 */ /* 0x000fe40007810000 */
[----:B------:R-:W-:Y:S02]  /*9500*/  FMNMX.FTZ R2, R240, R2, !PT ;  /* 0x00000002f0027209 */ /* 0x000fe40007810000 */
[----:B----4-:R-:W-:Y:S02]  /*9510*/  FMNMX.FTZ R0, R43, R0, !PT ;  /* 0x000000002b007209 */ /* 0x010fe40007810000 */
        /* <DEDUP_REMOVED lines=20> */
[----:B------:R-:W1:Y:S03]  /*9660*/  SHFL.BFLY PT, R7, R0, 0x2, 0x1f ;  /* 0x0c401f0000077f89 */ /* 0x000e6600000e0000 */
[----:B------:R-:W-:Y:S04]  /*9670*/  FMNMX.FTZ R4, R52, R4, !PT ;  /* 0x0000000434047209 */ /* 0x000fe80007810000 */
[----:B------:R-:W-:Y:S01]  /*9680*/  FMNMX.FTZ R4, R54, R4, !PT ;  /* 0x0000000436047209 */ /* 0x000fe20007810000 */
[----:B------:R-:W2:Y:S03]  /*9690*/  SHFL.BFLY PT, R137, R2, 0x2, 0x1f ;  /* 0x0c401f0002897f89 */ /* 0x000ea600000e0000 */
[----:B------:R-:W-:Y:S04]  /*96a0*/  FMNMX.FTZ R4, R56, R4, !PT ;  /* 0x0000000438047209 */ /* 0x000fe80007810000 */
[----:B------:R-:W-:Y:S04]  /*96b0*/  FMNMX.FTZ R4, R29, R4, !PT ;  /* 0x000000041d047209 */ /* 0x000fe80007810000 */
[----:B------:R-:W-:Y:S04]  /*96c0*/  FMNMX.FTZ R4, R46, R4, !PT ;  /* 0x000000042e047209 */ /* 0x000fe80007810000 */
[----:B------:R-:W-:Y:S02]  /*96d0*/  FMNMX.FTZ R4, R45, R4, !PT ;  /* 0x000000042d047209 */ /* 0x000fe40007810000 */
[----:B-1----:R-:W-:Y:S02]  /*96e0*/  FMNMX.FTZ R0, R0, R7, !PT ;  /* 0x0000000700007209 */ /* 0x002fe40007810000 */
[----:B------:R-:W-:Y:S03]  /*96f0*/  FMNMX.FTZ R4, R252, R4, !PT ;  /* 0x00000004fc047209 */ /* 0x000fe60007810000 */
[----:B------:R-:W1:Y:S01]  /*9700*/  SHFL.BFLY PT, R139, R0, 0x1, 0x1f ;  /* 0x0c201f00008b7f89 */ /* 0x000e6200000e0000 */
[----:B------:R-:W-:Y:S02]  /*9710*/  FMNMX.FTZ R4, R231, R4, !PT ;  /* 0x00000004e7047209 */ /* 0x000fe40007810000 */
[----:B--2---:R-:W-:Y:S02]  /*9720*/  FMNMX.FTZ R137, R2, R137, !PT ;  /* 0x0000008902897209 */ /* 0x004fe40007810000 */
[----:B------:R-:W-:Y:S02]  /*9730*/  FMNMX.FTZ R2, R18, R5, !PT ;  /* 0x0000000512027209 */ /* 0x000fe40007810000 */
[----:B------:R-:W-:Y:S01]  /*9740*/  FMNMX.FTZ R4, R214, R4, !PT ;  /* 0x00000004d6047209 */ /* 0x000fe20007810000 */
[----:B------:R-:W2:Y:S01]  /*9750*/  SHFL.BFLY PT, R5, R137, 0x1, 0x1f ;  /* 0x0c201f0089057f89 */ /* 0x000ea200000e0000 */
[----:B------:R-:W-:Y:S02]  /*9760*/  FMNMX.FTZ R2, R42, R2, !PT ;  /* 0x000000022a027209 */ /* 0x000fe40007810000 */
[----:B------:R-:W-:Y:S02]  /*9770*/  FMNMX.FTZ R4, R213, R4, !PT ;  /* 0x00000004d5047209 */ /* 0x000fe40007810000 */
[----:B------:R-:W-:Y:S03]  /*9780*/  FMNMX.FTZ R2, R33, R2, !PT ;  /* 0x0000000221027209 */ /* 0x000fe60007810000 */
[----:B------:R-:W3:Y:S01]  /*9790*/  SHFL.BFLY PT, R6, R4, 0x2, 0x1f ;  /* 0x0c401f0004067f89 */ /* 0x000ee200000e0000 */
[----:B-1----:R-:W-:Y:S05]  /*97a0*/  FMNMX.FTZ R139, R0, R139, !PT ;  /* 0x0000008b008b7209 */ /* 0x002fea0007810000 */
[C---:B------:R-:W-:Y:S01]  /*97b0*/  FADD.FTZ R0, -R139.reuse, R3 ;  /* 0x000000038b007221 */ /* 0x040fe20000010100 */
[----:B------:R-:W-:Y:S01]  /*97c0*/  FMNMX.FTZ R3, R34, R2, !PT ;  /* 0x0000000222037209 */ /* 0x000fe20007810000 */
[----:B------:R-:W-:Y:S01]  /*97d0*/  FMUL.FTZ R208, R139, c[0x0][0x2d0] ;  /* 0x0000b4008bd07a20 */ /* 0x000fe20000410000 */
[----:B--2---:R-:W-:Y:S01]  /*97e0*/  FMNMX.FTZ R137, R137, R5, !PT ;  /* 0x0000000589897209 */ /* 0x004fe20007810000 */
[----:B------:R-:W-:Y:S01]  /*97f0*/  FMUL.FTZ R2, R0, c[0x0][0x2d0] ;  /* 0x0000b40000027a20 */ /* 0x000fe20000410000 */
[----:B------:R-:W-:Y:S01]  /*9800*/  FMNMX.FTZ R0, R44, R3, !PT ;  /* 0x000000032c007209 */ /* 0x000fe20007810000 */
[--C-:B------:R-:W-:Y:S02]  /*9810*/  FFMA.FTZ R212, R212, c[0x0][0x2d0], -R208.reuse ;  /* 0x0000b400d4d47a23 */ /* 0x100fe400000108d0 */
[----:B------:R-:W1:Y:S01]  /*9820*/  MUFU.EX2 R134, R2 ;  /* 0x0000000200867308 */ /* 0x000e620000000800 */
[----:B------:R-:W-:Y:S01]  /*9830*/  FMNMX.FTZ R0, R136, R0, !PT ;  /* 0x0000000088007209 */ /* 0x000fe20007810000 */
[----:B------:R-:W-:Y:S01]  /*9840*/  FMUL.FTZ R210, R137, c[0x0][0x2d0] ;  /* 0x0000b40089d27a20 */ /* 0x000fe20000410000 */
[----:B---3--:R-:W-:Y:S01]  /*9850*/  FMNMX.FTZ R4, R4, R6, !PT ;  /* 0x0000000604047209 */ /* 0x008fe20007810000 */
[--C-:B------:R-:W-:Y:S01]  /*9860*/  FFMA.FTZ R227, R227, c[0x0][0x2d0], -R208.reuse ;  /* 0x0000b400e3e37a23 */ /* 0x100fe200000108d0 */
[----:B------:R-:W-:Y:S03]  /*9870*/  FMNMX.FTZ R0, R135, R0, !PT ;  /* 0x0000000087007209 */ /* 0x000fe60007810000 */
[----:B------:R-:W2:Y:S08]  /*9880*/  SHFL.BFLY PT, R138, R4, 0x1, 0x1f ;  /* 0x0c201f00048a7f89 */ /* 0x000eb000000e0000 */
[----:B------:R-:W3:Y:S01]  /*9890*/  SHFL.BFLY PT, R3, R0, 0x2, 0x1f ;  /* 0x0c401f0000037f89 */ /* 0x000ee200000e0000 */
[C---:B-1----:R-:W-:Y:S02]  /*98a0*/  FMUL.FTZ R5, R134.reuse, R149 ;  /* 0x0000009586057220 */ /* 0x042fe40000410000 */
[C---:B------:R-:W-:Y:S02]  /*98b0*/  FMUL.FTZ R64, R134.reuse, R204 ;  /* 0x000000cc86407220 */ /* 0x040fe40000410000 */
[C---:B------:R-:W-:Y:S02]  /*98c0*/  FMUL.FTZ R65, R134.reuse, R205 ;  /* 0x000000cd86417220 */ /* 0x040fe40000410000 */
[----:B------:R-:W-:Y:S01]  /*98d0*/  FMUL.FTZ R68, R134, R68 ;  /* 0x0000004486447220 */ /* 0x000fe20000410000 */
[----:B--2---:R-:W-:Y:S01]  /*98e0*/  FMNMX.FTZ R138, R4, R138, !PT ;  /* 0x0000008a048a7209 */ /* 0x004fe20007810000 */
[----:B------:R-:W-:Y:S02]  /*98f0*/  FFMA.FTZ R4, R143, c[0x0][0x2d0], -R208 ;  /* 0x0000b4008f047a23 */ /* 0x000fe400000108d0 */
[----:B------:R-:W-:Y:S02]  /*9900*/  FMUL.FTZ R69, R134, R69 ;  /* 0x0000004586457220 */ /* 0x000fe40000410000 */
[C---:B------:R-:W-:Y:S01]  /*9910*/  FMUL.FTZ R209, R138.reuse, c[0x0][0x2d0] ;  /* 0x0000b4008ad17a20 */ /* 0x040fe20000410000 */
[----:B------:R-:W-:Y:S01]  /*9920*/  MUFU.EX2 R8, R4 ;  /* 0x0000000400087308 */ /* 0x000fe20000000800 */
[----:B------:R-:W-:Y:S01]  /*9930*/  FADD.FTZ R2, -R138, R132 ;  /* 0x000000848a027221 */ /* 0x000fe20000010100 */
[----:B---3--:R-:W-:Y:S01]  /*9940*/  FMNMX.FTZ R0, R0, R3, !PT ;  /* 0x0000000300007209 */ /* 0x008fe20007810000 */
[----:B------:R-:W-:Y:S02]  /*9950*/  FFMA.FTZ R3, R15, c[0x0][0x2d0], -R208 ;  /* 0x0000b4000f037a23 */ /* 0x000fe400000108d0 */
[----:B------:R-:W-:Y:S02]  /*9960*/  FMUL.FTZ R2, R2, c[0x0][0x2d0] ;  /* 0x0000b40002027a20 */ /* 0x000fe40000410000 */
[C---:B------:R-:W-:Y:S02]  /*9970*/  FMUL.FTZ R80, R134.reuse, R80 ;  /* 0x0000005086507220 */ /* 0x040fe40000410000 */
[C---:B------:R-:W-:Y:S01]  /*9980*/  FMUL.FTZ R81, R134.reuse, R81 ;  /* 0x0000005186517220 */ /* 0x040fe20000410000 */
[----:B------:R1:W-:Y:S01]  /*9990*/  MUFU.EX2 R245, R3 ;  /* 0x0000000300f57308 */ /* 0x0003e20000000800 */
[C---:B------:R-:W-:Y:S02]  /*99a0*/  FMUL.FTZ R84, R134.reuse, R84 ;  /* 0x0000005486547220 */ /* 0x040fe40000410000 */
[C---:B------:R-:W-:Y:S02]  /*99b0*/  FMUL.FTZ R85, R134.reuse, R85 ;  /* 0x0000005586557220 */ /* 0x040fe40000410000 */
[C---:B------:R-:W-:Y:S02]  /*99c0*/  FMUL.FTZ R96, R134.reuse, R96 ;  /* 0x0000006086607220 */ /* 0x040fe40000410000 */
[C---:B------:R-:W-:Y:S02]  /*99d0*/  FMUL.FTZ R97, R134.reuse, R97 ;  /* 0x0000006186617220 */ /* 0x040fe40000410000 */
[C---:B------:R-:W-:Y:S01]  /*99e0*/  FMUL.FTZ R100, R134.reuse, R100 ;  /* 0x0000006486647220 */ /* 0x040fe20000410000 */
[----:B------:R2:W3:Y:S01]  /*99f0*/  MUFU.EX2 R133, R2 ;  /* 0x0000000200857308 */ /* 0x0004e20000000800 */
[----:B------:R-:W-:Y:S02]  /*9a00*/  FMUL.FTZ R101, R134, R101 ;  /* 0x0000006586657220 */ /* 0x000fe40000410000 */
[--C-:B------:R-:W-:Y:S02]  /*9a10*/  FFMA.FTZ R214, R214, c[0x0][0x2d0], -R209.reuse ;  /* 0x0000b400d6d67a23 */ /* 0x100fe400000108d1 */
[C---:B------:R-:W-:Y:S02]  /*9a20*/  FMUL.FTZ R112, R134.reuse, R112 ;  /* 0x0000007086707220 */ /* 0x040fe40000410000 */
[C---:B------:R-:W-:Y:S02]  /*9a30*/  FMUL.FTZ R113, R134.reuse, R113 ;  /* 0x0000007186717220 */ /* 0x040fe40000410000 */
[C---:B------:R-:W-:Y:S02]  /*9a40*/  FMUL.FTZ R116, R134.reuse, R116 ;  /* 0x0000007486747220 */ /* 0x040fe40000410000 */
[C---:B------:R-:W-:Y:S02]  /*9a50*/  FMUL.FTZ R117, R134.reuse, R117 ;  /* 0x0000007586757220 */ /* 0x040fe40000410000 */
[----:B------:R-:W-:Y:S02]  /*9a60*/  FMUL.FTZ R128, R134, R128 ;  /* 0x0000008086807220 */ /* 0x000fe40000410000 */
[--C-:B-1----:R-:W-:Y:S02]  /*9a70*/  FFMA.FTZ R3, R216, c[0x0][0x2d0], -R209.reuse ;  /* 0x0000b400d8037a23 */ /* 0x102fe400000108d1 */
[----:B------:R-:W-:Y:S02]  /*9a80*/  FMUL.FTZ R129, R134, R129 ;  /* 0x0000008186817220 */ /* 0x000fe40000410000 */
[----:B------:R1:W-:Y:S01]  /*9a90*/  MUFU.EX2 R9, R3 ;  /* 0x0000000300097308 */ /* 0x0003e20000000800 */
[--C-:B------:R-:W-:Y:S02]  /*9aa0*/  FFMA.FTZ R231, R231, c[0x0][0x2d0], -R209.reuse ;  /* 0x0000b400e7e77a23 */ /* 0x100fe400000108d1 */
[----:B--2---:R-:W-:Y:S02]  /*9ab0*/  FADD.FTZ R2, -R137, R140 ;  /* 0x0000008c89027221 */ /* 0x004fe40000010100 */
[C---:B---3--:R-:W-:Y:S02]  /*9ac0*/  FMUL.FTZ R6, R133.reuse, R150 ;  /* 0x0000009685067220 */ /* 0x048fe40000410000 */
[----:B------:R-:W-:Y:S02]  /*9ad0*/  FMUL.FTZ R2, R2, c[0x0][0x2d0] ;  /* 0x0000b40002027a20 */ /* 0x000fe40000410000 */
[C---:B------:R-:W-:Y:S02]  /*9ae0*/  FMUL.FTZ R7, R133.reuse, R151 ;  /* 0x0000009785077220 */ /* 0x040fe40000410000 */
[----:B------:R2:W3:Y:S01]  /*9af0*/  MUFU.EX2 R132, R2 ;  /* 0x0000000200847308 */ /* 0x0004e20000000800 */
[C---:B------:R-:W-:Y:S02]  /*9b00*/  FMUL.FTZ R66, R133.reuse, R206 ;  /* 0x000000ce85427220 */ /* 0x040fe40000410000 */
[C---:B------:R-:W-:Y:S02]  /*9b10*/  FMUL.FTZ R67, R133.reuse, R207 ;  /* 0x000000cf85437220 */ /* 0x040fe40000410000 */
[C---:B------:R-:W-:Y:S01]  /*9b20*/  FMUL.FTZ R70, R133.reuse, R70 ;  /* 0x0000004685467220 */ /* 0x040fe20000410000 */
[----:B------:R-:W-:Y:S01]  /*9b30*/  LDSM.16.MT88.4 R204, [R235+0x1900] ;  /* 0x00190000ebcc783b */ /* 0x000fe20000004200 */
[C---:B------:R-:W-:Y:S02]  /*9b40*/  FMUL.FTZ R71, R133.reuse, R71 ;  /* 0x0000004785477220 */ /* 0x040fe40000410000 */
[----:B------:R-:W-:Y:S02]  /*9b50*/  FMUL.FTZ R82, R133, R82 ;  /* 0x0000005285527220 */ /* 0x000fe40000410000 */
[--C-:B-1----:R-:W-:Y:S02]  /*9b60*/  FFMA.FTZ R3, R223, c[0x0][0x2d0], -R209.reuse ;  /* 0x0000b400df037a23 */ /* 0x102fe400000108d1 */
[C---:B------:R-:W-:Y:S02]  /*9b70*/  FMUL.FTZ R83, R133.reuse, R83 ;  /* 0x0000005385537220 */ /* 0x040fe40000410000 */
[----:B------:R1:W-:Y:S01]  /*9b80*/  MUFU.EX2 R223, R3 ;  /* 0x0000000300df7308 */ /* 0x0003e20000000800 */
[C---:B------:R-:W-:Y:S02]  /*9b90*/  FMUL.FTZ R86, R133.reuse, R86 ;  /* 0x0000005685567220 */ /* 0x040fe40000410000 */
[C---:B------:R-:W-:Y:S02]  /*9ba0*/  FMUL.FTZ R87, R133.reuse, R87 ;  /* 0x0000005785577220 */ /* 0x040fe40000410000 */
[C---:B------:R-:W-:Y:S02]  /*9bb0*/  FMUL.FTZ R98, R133.reuse, R98 ;  /* 0x0000006285627220 */ /* 0x040fe40000410000 */
[----:B------:R-:W-:Y:S02]  /*9bc0*/  FMUL.FTZ R99, R133, R99 ;  /* 0x0000006385637220 */ /* 0x000fe40000410000 */
[--C-:B--2---:R-:W-:Y:S02]  /*9bd0*/  FFMA.FTZ R2, R221, c[0x0][0x2d0], -R208.reuse ;  /* 0x0000b400dd027a23 */ /* 0x104fe400000108d0 */
[C---:B---3--:R-:W-:Y:S01]  /*9be0*/  FMUL.FTZ R13, R132.reuse, R153 ;  /* 0x00000099840d7220 */ /* 0x048fe20000410000 */
[----:B------:R-:W-:Y:S01]  /*9bf0*/  MOV R153, R30 ;  /* 0x0000001e00997202 */ /* 0x000fe20000000f00 */
[----:B------:R2:W-:Y:S01]  /*9c00*/  MUFU.EX2 R239, R2 ;  /* 0x0000000200ef7308 */ /* 0x0005e20000000800 */
[C---:B------:R-:W-:Y:S01]  /*9c10*/  FMUL.FTZ R12, R132.reuse, R152 ;  /* 0x00000098840c7220 */ /* 0x040fe20000410000 */
[----:B------:R-:W-:Y:S01]  /*9c20*/  MOV R152, R40 ;  /* 0x0000002800987202 */ /* 0x000fe20000000f00 */
[C---:B------:R-:W-:Y:S01]  /*9c30*/  FMUL.FTZ R28, R132.reuse, R168 ;  /* 0x000000a8841c7220 */ /* 0x040fe20000410000 */
[----:B------:R-:W-:Y:S01]  /*9c40*/  MOV R168, R29 ;  /* 0x0000001d00a87202 */ /* 0x000fe20000000f00 */
[C---:B------:R-:W-:Y:S01]  /*9c50*/  FMUL.FTZ R29, R132.reuse, R169 ;  /* 0x000000a9841d7220 */ /* 0x040fe20000410000 */
[----:B------:R-:W-:Y:S01]  /*9c60*/  MOV R169, R56 ;  /* 0x0000003800a97202 */ /* 0x000fe20000000f00 */
[C---:B------:R-:W-:Y:S02]  /*9c70*/  FMUL.FTZ R40, R132.reuse, R180 ;  /* 0x000000b484287220 */ /* 0x040fe40000410000 */
[----:B------:R-:W-:Y:S02]  /*9c80*/  FMUL.FTZ R56, R132, R196 ;  /* 0x000000c484387220 */ /* 0x000fe40000410000 */
[--C-:B-1----:R-:W-:Y:S01]  /*9c90*/  FFMA.FTZ R3, R16, c[0x0][0x2d0], -R209.reuse ;  /* 0x0000b40010037a23 */ /* 0x102fe200000108d1 */
[----:B------:R-:W-:Y:S01]  /*9ca0*/  MUFU.EX2 R196, R227 ;  /* 0x000000e300c47308 */ /* 0x000fe20000000800 */
[----:B------:R-:W-:Y:S01]  /*9cb0*/  FMUL.FTZ R16, R134, R156 ;  /* 0x0000009c86107220 */ /* 0x000fe20000410000 */
[----:B------:R-:W-:Y:S01]  /*9cc0*/  MOV R156, R35 ;  /* 0x00000023009c7202 */ /* 0x000fe20000000f00 */
[C---:B------:R-:W-:Y:S01]  /*9cd0*/  FMUL.FTZ R35, R133.reuse, R175 ;  /* 0x000000af85237220 */ /* 0x040fe20000410000 */
[----:B------:R-:W-:Y:S01]  /*9ce0*/  MOV R175, R52 ;  /* 0x0000003400af7202 */ /* 0x000fe20000000f00 */
[----:B------:R-:W-:Y:S02]  /*9cf0*/  FMUL.FTZ R57, R132, R197 ;  /* 0x000000c584397220 */ /* 0x000fe40000410000 */
[--C-:B------:R-:W-:Y:S02]  /*9d00*/  FFMA.FTZ R152, R152, c[0x0][0x2d0], -R208.reuse ;  /* 0x0000b40098987a23 */ /* 0x100fe400000108d0 */
[C---:B------:R-:W-:Y:S01]  /*9d10*/  FMUL.FTZ R60, R132.reuse, R200 ;  /* 0x000000c8843c7220 */ /* 0x040fe20000410000 */
[----:B------:R1:W-:Y:S01]  /*9d20*/  MUFU.EX2 R247, R3 ;  /* 0x0000000300f77308 */ /* 0x0003e20000000800 */
[----:B------:R-:W-:Y:S02]  /*9d30*/  FMUL.FTZ R61, R132, R201 ;  /* 0x000000c9843d7220 */ /* 0x000fe40000410000 */
[----:B--2---:R-:W-:Y:S02]  /*9d40*/  FFMA.FTZ R2, R142, c[0x0][0x2d0], -R208 ;  /* 0x0000b4008e027a23 */ /* 0x004fe400000108d0 */
[C---:B------:R-:W-:Y:S02]  /*9d50*/  FMUL.FTZ R72, R132.reuse, R72 ;  /* 0x0000004884487220 */ /* 0x040fe40000410000 */
[C---:B------:R-:W-:Y:S02]  /*9d60*/  FMUL.FTZ R73, R132.reuse, R73 ;  /* 0x0000004984497220 */ /* 0x040fe40000410000 */
[C---:B------:R-:W-:Y:S01]  /*9d70*/  FMUL.FTZ R76, R132.reuse, R76 ;  /* 0x0000004c844c7220 */ /* 0x040fe20000410000 */
[----:B------:R2:W3:Y:S01]  /*9d80*/  MUFU.EX2 R248, R2 ;  /* 0x0000000200f87308 */ /* 0x0004e20000000800 */
[C---:B------:R-:W-:Y:S02]  /*9d90*/  FMUL.FTZ R77, R132.reuse, R77 ;  /* 0x0000004d844d7220 */ /* 0x040fe40000410000 */
[C---:B------:R-:W-:Y:S02]  /*9da0*/  FMUL.FTZ R88, R132.reuse, R88 ;  /* 0x0000005884587220 */ /* 0x040fe40000410000 */
[C---:B------:R-:W-:Y:S02]  /*9db0*/  FMUL.FTZ R89, R132.reuse, R89 ;  /* 0x0000005984597220 */ /* 0x040fe40000410000 */
[C---:B------:R-:W-:Y:S02]  /*9dc0*/  FMUL.FTZ R92, R132.reuse, R92 ;  /* 0x0000005c845c7220 */ /* 0x040fe40000410000 */
[----:B------:R-:W-:Y:S01]  /*9dd0*/  FMUL.FTZ R93, R132, R93 ;  /* 0x0000005d845d7220 */ /* 0x000fe20000410000 */
[----:B------:R-:W-:Y:S01]  /*9de0*/  MUFU.EX2 R197, R152 ;  /* 0x0000009800c57308 */ /* 0x000fe20000000800 */
[C---:B------:R-:W-:Y:S02]  /*9df0*/  FMUL.FTZ R102, R133.reuse, R102 ;  /* 0x0000006685667220 */ /* 0x040fe40000410000 */
[----:B------:R-:W-:Y:S02]  /*9e00*/  FMUL.FTZ R103, R133, R103 ;  /* 0x0000006785677220 */ /* 0x000fe40000410000 */
[--C-:B-1----:R-:W-:Y:S02]  /*9e10*/  FFMA.FTZ R3, R222, c[0x0][0x2d0], -R210.reuse ;  /* 0x0000b400de037a23 */ /* 0x102fe400000108d2 */
[C---:B------:R-:W-:Y:S02]  /*9e20*/  FMUL.FTZ R104, R132.reuse, R104 ;  /* 0x0000006884687220 */ /* 0x040fe40000410000 */
[C---:B------:R-:W-:Y:S01]  /*9e30*/  FMUL.FTZ R105, R132.reuse, R105 ;  /* 0x0000006984697220 */ /* 0x040fe20000410000 */
[----:B------:R1:W-:Y:S01]  /*9e40*/  MUFU.EX2 R221, R3 ;  /* 0x0000000300dd7308 */ /* 0x0003e20000000800 */
[C---:B------:R-:W-:Y:S02]  /*9e50*/  FMUL.FTZ R108, R132.reuse, R108 ;  /* 0x0000006c846c7220 */ /* 0x040fe40000410000 */
[----:B------:R-:W-:Y:S01]  /*9e60*/  FMUL.FTZ R109, R132, R109 ;  /* 0x0000006d846d7220 */ /* 0x000fe20000410000 */
[----:B--2---:R-:W2:Y:S01]  /*9e70*/  SHFL.BFLY PT, R2, R0, 0x1, 0x1f ;  /* 0x0c201f0000027f89 */ /* 0x004ea200000e0000 */
[----:B---3--:R-:W-:Y:S01]  /*9e80*/  F2FP.BF16.PACK_AB R142, R245, R248 ;  /* 0x000000f8f58e723e */ /* 0x008fe200000010ff */
[--C-:B------:R-:W-:Y:S02]  /*9e90*/  FFMA.FTZ R156, R156, c[0x0][0x2d0], -R210.reuse ;  /* 0x0000b4009c9c7a23 */ /* 0x100fe400000108d2 */
[C---:B------:R-:W-:Y:S02]  /*9ea0*/  FMUL.FTZ R114, R133.reuse, R114 ;  /* 0x0000007285727220 */ /* 0x040fe40000410000 */
[C---:B------:R-:W-:Y:S02]  /*9eb0*/  FMUL.FTZ R115, R133.reuse, R115 ;  /* 0x0000007385737220 */ /* 0x040fe40000410000 */
[C---:B------:R-:W-:Y:S02]  /*9ec0*/  FMUL.FTZ R118, R133.reuse, R118 ;  /* 0x0000007685767220 */ /* 0x040fe40000410000 */
[----:B------:R-:W-:Y:S02]  /*9ed0*/  FMUL.FTZ R119, R133, R119 ;  /* 0x0000007785777220 */ /* 0x000fe40000410000 */
[C---:B------:R-:W-:Y:S02]  /*9ee0*/  FMUL.FTZ R120, R132.reuse, R120 ;  /* 0x0000007884787220 */ /* 0x040fe40000410000 */
[C---:B------:R-:W-:Y:S02]  /*9ef0*/  FMUL.FTZ R121, R132.reuse, R121 ;  /* 0x0000007984797220 */ /* 0x040fe40000410000 */
[C---:B------:R-:W-:Y:S02]  /*9f00*/  FMUL.FTZ R124, R132.reuse, R124 ;  /* 0x0000007c847c7220 */ /* 0x040fe40000410000 */
[C---:B------:R-:W-:Y:S02]  /*9f10*/  FMUL.FTZ R125, R132.reuse, R125 ;  /* 0x0000007d847d7220 */ /* 0x040fe40000410000 */
[--C-:B-1----:R-:W-:Y:S01]  /*9f20*/  FFMA.FTZ R3, R225, c[0x0][0x2d0], -R210.reuse ;  /* 0x0000b400e1037a23 */ /* 0x102fe200000108d2 */
[----:B------:R-:W-:Y:S01]  /*9f30*/  MOV R225, R9 ;  /* 0x0000000900e17202 */ /* 0x000fe20000000f00 */
[----:B------:R-:W-:Y:S02]  /*9f40*/  FMUL.FTZ R9, R132, R145 ;  /* 0x0000009184097220 */ /* 0x000fe40000410000 */
[----:B------:R1:W-:Y:S01]  /*9f50*/  MUFU.EX2 R222, R3 ;  /* 0x0000000300de7308 */ /* 0x0003e20000000800 */
[----:B--2---:R-:W-:Y:S01]  /*9f60*/  FMNMX.FTZ R2, R2, R0, !PT ;  /* 0x0000000002027209 */ /* 0x004fe20007810000 */
[----:B------:R-:W-:Y:S02]  /*9f70*/  FFMA.FTZ R0, R17, c[0x0][0x2d0], -R209 ;  /* 0x0000b40011007a23 */ /* 0x000fe400000108d1 */
[----:B------:R-:W-:Y:S01]  /*9f80*/  FMUL.FTZ R17, R134, R157 ;  /* 0x0000009d86117220 */ /* 0x000fe20000410000 */
[----:B------:R-:W-:Y:S01]  /*9f90*/  MOV R157, R19 ;  /* 0x00000013009d7202 */ /* 0x000fe20000000f00 */
[C---:B------:R-:W-:Y:S01]  /*9fa0*/  FMUL.FTZ R19, R133.reuse, R159 ;  /* 0x0000009f85137220 */ /* 0x040fe20000410000 */
[----:B------:R-:W-:Y:S01]  /*9fb0*/  MOV R159, R51 ;  /* 0x00000033009f7202 */ /* 0x000fe20000000f00 */
[C---:B------:R-:W-:Y:S02]  /*9fc0*/  FMUL.FTZ R51, R133.reuse, R191 ;  /* 0x000000bf85337220 */ /* 0x040fe40000410000 */
[----:B------:R2:W3:Y:S01]  /*9fd0*/  MUFU.EX2 R244, R0 ;  /* 0x0000000000f47308 */ /* 0x0004e20000000800 */
[C---:B------:R-:W-:Y:S02]  /*9fe0*/  FMUL.FTZ R130, R133.reuse, R130 ;  /* 0x0000008285827220 */ /* 0x040fe40000410000 */
[----:B------:R-:W-:Y:S02]  /*9ff0*/  FMUL.FTZ R131, R133, R131 ;  /* 0x0000008385837220 */ /* 0x000fe40000410000 */
[--C-:B-1----:R-:W-:Y:S05]  /*a000*/  FFMA.FTZ R3, R218, c[0x0][0x2d0], -R210.reuse ;  /* 0x0000b400da037a23 */ /* 0x102fea00000108d2 */
[----:B------:R1:W-:Y:S01]  /*a010*/  MUFU.EX2 R246, R3 ;  /* 0x0000000300f67308 */ /* 0x0003e20000000800 */
[----:B--2---:R-:W-:Y:S01]  /*a020*/  FADD.FTZ R0, -R2, R141 ;  /* 0x0000008d02007221 */ /* 0x004fe20000010100 */
[----:B---3--:R-:W-:Y:S02]  /*a030*/  F2FP.BF16.PACK_AB R143, R244, R247 ;  /* 0x000000f7f48f723e */ /* 0x008fe400000010ff */
[----:B------:R-:W-:Y:S01]  /*a040*/  F2FP.BF16.PACK_AB R141, R223, R225 ;  /* 0x000000e1df8d723e */ /* 0x000fe200000010ff */
[----:B------:R-:W-:Y:S06]  /*a050*/  FMUL.FTZ R0, R0, c[0x0][0x2d0] ;  /* 0x0000b40000007a20 */ /* 0x000fec0000410000 */
[----:B------:R-:W2:Y:S01]  /*a060*/  MUFU.EX2 R0, R0 ;  /* 0x0000000000007308 */ /* 0x000ea20000000800 */
[----:B-1----:R-:W-:Y:S09]  /*a070*/  FFMA.FTZ R3, R217, c[0x0][0x2d0], -R210 ;  /* 0x0000b400d9037a23 */ /* 0x002ff200000108d2 */
[----:B------:R1:W3:Y:S01]  /*a080*/  MUFU.EX2 R243, R3 ;  /* 0x0000000300f37308 */ /* 0x0002e20000000800 */
[C---:B--2---:R-:W-:Y:S02]  /*a090*/  FMUL.FTZ R10, R0.reuse, R146 ;  /* 0x00000092000a7220 */ /* 0x044fe40000410000 */
[C---:B------:R-:W-:Y:S02]  /*a0a0*/  FMUL.FTZ R11, R0.reuse, R147 ;  /* 0x00000093000b7220 */ /* 0x040fe40000410000 */
[C---:B------:R-:W-:Y:S01]  /*a0b0*/  FMUL.FTZ R14, R0.reuse, R154 ;  /* 0x0000009a000e7220 */ /* 0x040fe20000410000 */
[----:B------:R-:W-:Y:S01]  /*a0c0*/  MOV R154, R18 ;  /* 0x00000012009a7202 */ /* 0x000fe20000000f00 */
[C---:B------:R-:W-:Y:S01]  /*a0d0*/  FMUL.FTZ R15, R0.reuse, R155 ;  /* 0x0000009b000f7220 */ /* 0x040fe20000410000 */
[----:B------:R-:W-:Y:S01]  /*a0e0*/  MOV R155, R42 ;  /* 0x0000002a009b7202 */ /* 0x000fe20000000f00 */
[----:B------:R-:W-:Y:S01]  /*a0f0*/  FMUL.FTZ R18, R133, R158 ;  /* 0x0000009e85127220 */ /* 0x000fe20000410000 */
[----:B------:R-:W-:Y:S01]  /*a100*/  MOV R158, R26 ;  /* 0x0000001a009e7202 */ /* 0x000fe20000000f00 */
[----:B------:R-:W-:Y:S02]  /*a110*/  FMUL.FTZ R26, R0, R166 ;  /* 0x000000a6001a7220 */ /* 0x000fe40000410000 */
[----:B-1----:R-:W-:Y:S01]  /*a120*/  FMUL.FTZ R3, R2, c[0x0][0x2d0] ;  /* 0x0000b40002037a20 */ /* 0x002fe20000410000 */
[----:B---3--:R-:W-:Y:S01]  /*a130*/  F2FP.BF16.PACK_AB R146, R243, R246 ;  /* 0x000000f6f392723e */ /* 0x008fe200000010ff */
[----:B------:R-:W-:Y:S01]  /*a140*/  FMUL.FTZ R30, R0, R170 ;  /* 0x000000aa001e7220 */ /* 0x000fe20000410000 */
[----:B------:R-:W-:Y:S01]  /*a150*/  MOV R170, R31 ;  /* 0x0000001f00aa7202 */ /* 0x000fe20000000f00 */
[--C-:B------:R-:W-:Y:S01]  /*a160*/  FFMA.FTZ R4, R220, c[0x0][0x2d0], -R3.reuse ;  /* 0x0000b400dc047a23 */ /* 0x100fe20000010803 */
[----:B------:R-:W-:Y:S01]  /*a170*/  MOV R220, R44 ;  /* 0x0000002c00dc7202 */ /* 0x000fe20000000f00 */
[----:B------:R-:W-:Y:S01]  /*a180*/  FMUL.FTZ R31, R0, R171 ;  /* 0x000000ab001f7220 */ /* 0x000fe20000410000 */
[----:B------:R-:W-:Y:S01]  /*a190*/  MOV R171, R32 ;  /* 0x0000002000ab7202 */ /* 0x000fe20000000f00 */
[----:B------:R1:W-:Y:S01]  /*a1a0*/  MUFU.EX2 R216, R4 ;  /* 0x0000000400d87308 */ /* 0x0003e20000000800 */
[----:B------:R-:W-:Y:S01]  /*a1b0*/  FMUL.FTZ R32, R134, R172 ;  /* 0x000000ac86207220 */ /* 0x000fe20000410000 */
[----:B------:R-:W-:Y:S01]  /*a1c0*/  MOV R172, R55 ;  /* 0x0000003700ac7202 */ /* 0x000fe20000000f00 */
[----:B------:R-:W-:Y:S02]  /*a1d0*/  IMAD.MOV.U32 R166, RZ, RZ, R34 ;  /* 0x000000ffffa67224 */ /* 0x000fe400078e0022 */
[----:B------:R-:W-:Y:S01]  /*a1e0*/  FMUL.FTZ R34, R133, R174 ;  /* 0x000000ae85227220 */ /* 0x000fe20000410000 */
[----:B------:R-:W-:Y:S01]  /*a1f0*/  MOV R174, R53 ;  /* 0x0000003500ae7202 */ /* 0x000fe20000000f00 */
[C---:B------:R-:W-:Y:S02]  /*a200*/  FMUL.FTZ R27, R0.reuse, R167 ;  /* 0x000000a7001b7220 */ /* 0x040fe40000410000 */
[C---:B------:R-:W-:Y:S02]  /*a210*/  FMUL.FTZ R42, R0.reuse, R182 ;  /* 0x000000b6002a7220 */ /* 0x040fe40000410000 */
[----:B------:R-:W-:Y:S02]  /*a220*/  IMAD.MOV.U32 R167, RZ, RZ, R46 ;  /* 0x000000ffffa77224 */ /* 0x000fe400078e002e */
[----:B------:R-:W-:Y:S02]  /*a230*/  FMUL.FTZ R46, R0, R186 ;  /* 0x000000ba002e7220 */ /* 0x000fe40000410000 */
[----:B------:R-:W-:Y:S02]  /*a240*/  FMUL.FTZ R44, R132, R184 ;  /* 0x000000b8842c7220 */ /* 0x000fe40000410000 */
[C---:B------:R-:W-:Y:S02]  /*a250*/  FMUL.FTZ R58, R0.reuse, R198 ;  /* 0x000000c6003a7220 */ /* 0x040fe40000410000 */
[C---:B------:R-:W-:Y:S02]  /*a260*/  FMUL.FTZ R59, R0.reuse, R199 ;  /* 0x000000c7003b7220 */ /* 0x040fe40000410000 */
[C---:B------:R-:W-:Y:S02]  /*a270*/  FMUL.FTZ R62, R0.reuse, R202 ;  /* 0x000000ca003e7220 */ /* 0x040fe40000410000 */
[----:B------:R-:W-:Y:S02]  /*a280*/  FMUL.FTZ R63, R0, R203 ;  /* 0x000000cb003f7220 */ /* 0x000fe40000410000 */
[--C-:B-1----:R-:W-:Y:S01]  /*a290*/  FFMA.FTZ R4, R226, c[0x0][0x2d0], -R3.reuse ;  /* 0x0000b400e2047a23 */ /* 0x102fe20000010803 */
[----:B------:R-:W-:Y:S01]  /*a2a0*/  MOV R226, R8 ;  /* 0x0000000800e27202 */ /* 0x000fe20000000f00 */
[----:B------:R-:W-:Y:S01]  /*a2b0*/  FMUL.FTZ R8, R132, R144 ;  /* 0x0000009084087220 */ /* 0x000fe20000410000 */
[----:B------:R-:W-:Y:S01]  /*a2c0*/  F2FP.BF16.PACK_AB R144, R222, R221 ;  /* 0x000000ddde90723e */ /* 0x000fe200000010ff */
[----:B------:R1:W2:Y:S01]  /*a2d0*/  MUFU.EX2 R217, R4 ;  /* 0x0000000400d97308 */ /* 0x0002a20000000800 */
[----:B------:R-:W-:Y:S01]  /*a2e0*/  F2FP.BF16.PACK_AB R140, R239, R226 ;  /* 0x000000e2ef8c723e */ /* 0x000fe200000010ff */
[C---:B------:R-:W-:Y:S02]  /*a2f0*/  FMUL.FTZ R74, R0.reuse, R74 ;  /* 0x0000004a004a7220 */ /* 0x040fe40000410000 */
        /* <DEDUP_REMOVED lines=9> */
[----:B------:R-:W-:Y:S02]  /*a390*/  FMUL.FTZ R110, R0, R110 ;  /* 0x0000006e006e7220 */ /* 0x000fe40000410000 */
[--C-:B-1----:R-:W-:Y:S01]  /*a3a0*/  FFMA.FTZ R4, R224, c[0x0][0x2d0], -R3.reuse ;  /* 0x0000b400e0047a23 */ /* 0x102fe20000010803 */
[----:B--2---:R-:W-:Y:S01]  /*a3b0*/  F2FP.BF16.PACK_AB R145, R217, R216 ;  /* 0x000000d8d991723e */ /* 0x004fe200000010ff */
[----:B------:R-:W-:Y:S01]  /*a3c0*/  FMUL.FTZ R111, R0, R111 ;  /* 0x0000006f006f7220 */ /* 0x000fe20000410000 */
[----:B------:R-:W-:Y:S01]  /*a3d0*/  MOV R224, R45 ;  /* 0x0000002d00e07202 */ /* 0x000fe20000000f00 */
[----:B------:R1:W-:Y:S01]  /*a3e0*/  MUFU.EX2 R218, R4 ;  /* 0x0000000400da7308 */ /* 0x0003e20000000800 */
[----:B------:R-:W-:Y:S02]  /*a3f0*/  FMUL.FTZ R45, R132, R185 ;  /* 0x000000b9842d7220 */ /* 0x000fe40000410000 */
[C---:B------:R-:W-:Y:S02]  /*a400*/  FMUL.FTZ R122, R0.reuse, R122 ;  /* 0x0000007a007a7220 */ /* 0x040fe40000410000 */
[C---:B------:R-:W-:Y:S02]  /*a410*/  FMUL.FTZ R123, R0.reuse, R123 ;  /* 0x0000007b007b7220 */ /* 0x040fe40000410000 */
[C---:B------:R-:W-:Y:S02]  /*a420*/  FMUL.FTZ R126, R0.reuse, R126 ;  /* 0x0000007e007e7220 */ /* 0x040fe40000410000 */
[----:B------:R-:W-:Y:S01]  /*a430*/  FMUL.FTZ R127, R0, R127 ;  /* 0x0000007f007f7220 */ /* 0x000fe20000410000 */
[----:B------:R-:W-:Y:S01]  /*a440*/  MUFU.EX2 R185, R156 ;  /* 0x0000009c00b97308 */ /* 0x000fe20000000800 */
[--C-:B-1----:R-:W-:Y:S09]  /*a450*/  FFMA.FTZ R4, R219, c[0x0][0x2d0], -R3.reuse ;  /* 0x0000b400db047a23 */ /* 0x102ff20000010803 */
[----:B------:R1:W2:Y:S02]  /*a460*/  MUFU.EX2 R219, R4 ;  /* 0x0000000400db7308 */ /* 0x0002a40000000800 */
[C---:B-1----:R-:W-:Y:S01]  /*a470*/  FMUL.FTZ R4, R134.reuse, R148 ;  /* 0x0000009486047220 */ /* 0x042fe20000410000 */
[----:B--2---:R-:W-:Y:S01]  /*a480*/  F2FP.BF16.PACK_AB R147, R219, R218 ;  /* 0x000000dadb93723e */ /* 0x004fe200000010ff */
[----:B------:R-:W-:Y:S05]  /*a490*/  LDSM.16.MT88.4 R148, [R235+0x100] ;  /* 0x00010000eb94783b */ /* 0x000fea0000004200 */
[-C--:B------:R-:W-:Y:S08]  /*a4a0*/  HMMA.16816.F32.BF16 R4, R140, R20.reuse, R4 ;  /* 0x000000148c04723c */ /* 0x080ff00000041804 */
[C---:B------:R-:W-:Y:S07]  /*a4b0*/  HMMA.16816.F32.BF16 R8, R144.reuse, R20, R8 ;  /* 0x000000149008723c */ /* 0x040fee0000041808 */
[C---:B------:R-:W-:Y:S01]  /*a4c0*/  FMUL.FTZ R20, R134.reuse, R160 ;  /* 0x000000a086147220 */ /* 0x040fe20000410000 */
[-C--:B------:R-:W-:Y:S01]  /*a4d0*/  HMMA.16816.F32.BF16 R12, R144, R22.reuse, R12 ;  /* 0x00000016900c723c */ /* 0x080fe2000004180c */
[----:B------:R-:W-:Y:S03]  /*a4e0*/  MOV R160, R50 ;  /* 0x0000003200a07202 */ /* 0x000fe60000000f00 */
[C---:B------:R-:W-:Y:S02]  /*a4f0*/  FMUL.FTZ R50, R133.reuse, R190 ;  /* 0x000000be85327220 */ /* 0x040fe40000410000 */
[----:B------:R-:W-:Y:S01]  /*a500*/  IMAD.MOV.U32 R180, RZ, RZ, R160 ;  /* 0x000000ffffb47224 */ /* 0x000fe200078e00a0 */
[----:B------:R-:W-:Y:S01]  /*a510*/  MOV R160, R154 ;  /* 0x0000009a00a07202 */ /* 0x000fe20000000f00 */
[C---:B------:R-:W-:Y:S01]  /*a520*/  HMMA.16816.F32.BF16 R16, R140.reuse, R22, R16 ;  /* 0x000000168c10723c */ /* 0x040fe20000041810 */
[C---:B------:R-:W-:Y:S03]  /*a530*/  FMUL.FTZ R21, R134.reuse, R161 ;  /* 0x000000a186157220 */ /* 0x040fe60000410000 */
[----:B------:R-:W-:Y:S01]  /*a540*/  MOV R161, R48 ;  /* 0x0000003000a17202 */ /* 0x000fe20000000f00 */
[----:B------:R-:W-:Y:S02]  /*a550*/  FMUL.FTZ R48, R134, R188 ;  /* 0x000000bc86307220 */ /* 0x000fe40000410000 */
[C---:B------:R-:W-:Y:S02]  /*a560*/  FMUL.FTZ R22, R133.reuse, R162 ;  /* 0x000000a285167220 */ /* 0x040fe40000410000 */
[----:B------:R-:W-:Y:S03]  /*a570*/  FMUL.FTZ R23, R133, R163 ;  /* 0x000000a385177220 */ /* 0x000fe60000410000 */
[----:B------:R-:W-:Y:S01]  /*a580*/  IMAD.MOV.U32 R162, RZ, RZ, R24 ;  /* 0x000000ffffa27224 */ /* 0x000fe200078e0018 */
[----:B------:R-:W-:Y:S01]  /*a590*/  MOV R163, R25 ;  /* 0x0000001900a37202 */ /* 0x000fe20000000f00 */
[----:B------:R-:W-:Y:S01]  /*a5a0*/  FMUL.FTZ R24, R132, R164 ;  /* 0x000000a484187220 */ /* 0x000fe20000410000 */
[----:B------:R-:W-:Y:S01]  /*a5b0*/  MOV R164, R33 ;  /* 0x0000002100a47202 */ /* 0x000fe20000000f00 */
[-C--:B------:R-:W-:Y:S01]  /*a5c0*/  HMMA.16816.F32.BF16 R20, R140, R36.reuse, R20 ;  /* 0x000000248c14723c */ /* 0x080fe20000041814 */
[----:B------:R-:W-:Y:S01]  /*a5d0*/  FMUL.FTZ R33, R134, R173 ;  /* 0x000000ad86217220 */ /* 0x000fe20000410000 */
[----:B------:R-:W-:Y:S01]  /*a5e0*/  MOV R173, R54 ;  /* 0x0000003600ad7202 */ /* 0x000fe20000000f00 */
[----:B------:R-:W-:Y:S01]  /*a5f0*/  FMUL.FTZ R25, R132, R165 ;  /* 0x000000a584197220 */ /* 0x000fe20000410000 */
[----:B------:R-:W1:Y:S01]  /*a600*/  LDSM.16.MT88.4 R52, [R236+0x100] ;  /* 0x00010000ec34783b */ /* 0x000e620000004200 */
[--C-:B------:R-:W-:Y:S01]  /*a610*/  FFMA.FTZ R163, R163, c[0x0][0x2d0], -R210.reuse ;  /* 0x0000b400a3a37a23 */ /* 0x100fe200000108d2 */
[----:B------:R-:W-:Y:S01]  /*a620*/  MOV R165, R47 ;  /* 0x0000002f00a57202 */ /* 0x000fe20000000f00 */
[--C-:B------:R-:W-:Y:S02]  /*a630*/  FFMA.FTZ R162, R162, c[0x0][0x2d0], -R210.reuse ;  /* 0x0000b400a2a27a23 */ /* 0x100fe400000108d2 */
[--C-:B------:R-:W-:Y:S01]  /*a640*/  FFMA.FTZ R160, R160, c[0x0][0x2d0], -R3.reuse ;  /* 0x0000b400a0a07a23 */ /* 0x100fe20000010803 */
[C---:B------:R-:W-:Y:S01]  /*a650*/  HMMA.16816.F32.BF16 R24, R144.reuse, R36, R24 ;  /* 0x000000249018723c */ /* 0x040fe20000041818 */
[----:B------:R-:W-:Y:S01]  /*a660*/  MUFU.EX2 R201, R163 ;  /* 0x000000a300c97308 */ /* 0x000fe20000000800 */
[----:B------:R-:W-:Y:S02]  /*a670*/  FMUL.FTZ R47, R0, R187 ;  /* 0x000000bb002f7220 */ /* 0x000fe40000410000 */
[--C-:B------:R-:W-:Y:S02]  /*a680*/  FFMA.FTZ R165, R165, c[0x0][0x2d0], -R210.reuse ;  /* 0x0000b400a5a57a23 */ /* 0x100fe400000108d2 */
[----:B------:R-:W-:Y:S02]  /*a690*/  FFMA.FTZ R180, R180, c[0x0][0x2d0], -R210 ;  /* 0x0000b400b4b47a23 */ /* 0x000fe400000108d2 */
[-C--:B------:R-:W-:Y:S01]  /*a6a0*/  HMMA.16816.F32.BF16 R28, R144, R38.reuse, R28 ;  /* 0x00000026901c723c */ /* 0x080fe2000004181c */
[C---:B------:R-:W-:Y:S02]  /*a6b0*/  FMUL.FTZ R36, R134.reuse, R176 ;  /* 0x000000b086247220 */ /* 0x040fe40000410000 */
[----:B------:R-:W-:Y:S01]  /*a6c0*/  MUFU.EX2 R188, R165 ;  /* 0x000000a500bc7308 */ /* 0x000fe20000000800 */
[----:B------:R-:W-:Y:S01]  /*a6d0*/  MOV R176, R49 ;  /* 0x0000003100b07202 */ /* 0x000fe20000000f00 */
[C---:B------:R-:W-:Y:S02]  /*a6e0*/  FMUL.FTZ R49, R134.reuse, R189 ;  /* 0x000000bd86317220 */ /* 0x040fe40000410000 */
[----:B------:R-:W-:Y:S01]  /*a6f0*/  FMUL.FTZ R37, R134, R177 ;  /* 0x000000b186257220 */ /* 0x000fe20000410000 */
[C---:B------:R-:W-:Y:S01]  /*a700*/  HMMA.16816.F32.BF16 R32, R140.reuse, R38, R32 ;  /* 0x000000268c20723c */ /* 0x040fe20000041820 */
[----:B------:R-:W-:Y:S03]  /*a710*/  MOV R177, R43 ;  /* 0x0000002b00b17202 */ /* 0x000fe60000000f00 */
[----:B------:R-:W-:Y:S02]  /*a720*/  FMUL.FTZ R43, R0, R183 ;  /* 0x000000b7002b7220 */ /* 0x000fe40000410000 */
[--C-:B------:R-:W-:Y:S02]  /*a730*/  FFMA.FTZ R183, R136, c[0x0][0x2d0], -R3.reuse ;  /* 0x0000b40088b77a23 */ /* 0x100fe40000010803 */
[C---:B------:R-:W-:Y:S01]  /*a740*/  FMUL.FTZ R38, R133.reuse, R178 ;  /* 0x000000b285267220 */ /* 0x040fe20000410000 */
[----:B------:R-:W-:Y:S03]  /*a750*/  MOV R178, R41 ;  /* 0x0000002900b27202 */ /* 0x000fe60000000f00 */
[----:B------:R-:W-:Y:S02]  /*a760*/  FMUL.FTZ R39, R133, R179 ;  /* 0x000000b385277220 */ /* 0x000fe40000410000 */
[----:B------:R-:W-:Y:S01]  /*a770*/  FMUL.FTZ R41, R132, R181 ;  /* 0x000000b584297220 */ /* 0x000fe20000410000 */
[----:B------:R-:W-:Y:S01]  /*a780*/  MOV R181, R159 ;  /* 0x0000009f00b57202 */ /* 0x000fe20000000f00 */
[----:B------:R-:W-:Y:S01]  /*a790*/  FFMA.FTZ R152, R178, c[0x0][0x2d0], -R208 ;  /* 0x0000b400b2987a23 */ /* 0x000fe200000108d0 */
[----:B------:R-:W-:Y:S02]  /*a7a0*/  MOV R178, R161 ;  /* 0x000000a100b27202 */ /* 0x000fe40000000f00 */
[-C--:B-1----:R-:W-:Y:S01]  /*a7b0*/  HMMA.16816.F32.BF16 R36, R140, R52.reuse, R36 ;  /* 0x000000348c24723c */ /* 0x082fe20000041824 */
[----:B------:R-:W-:Y:S01]  /*a7c0*/  MOV R161, R153 ;  /* 0x0000009900a17202 */ /* 0x000fe20000000f00 */
[--C-:B------:R-:W-:Y:S01]  /*a7d0*/  FFMA.FTZ R182, R181, c[0x0][0x2d0], -R210.reuse ;  /* 0x0000b400b5b67a23 */ /* 0x100fe200000108d2 */
[----:B------:R1:W-:Y:S01]  /*a7e0*/  MUFU.EX2 R184, R152 ;  /* 0x0000009800b87308 */ /* 0x0003e20000000800 */
[----:B------:R-:W-:Y:S02]  /*a7f0*/  FFMA.FTZ R178, R178, c[0x0][0x2d0], -R210 ;  /* 0x0000b400b2b27a23 */ /* 0x000fe400000108d2 */
[----:B------:R-:W-:Y:S02]  /*a800*/  FFMA.FTZ R161, R161, c[0x0][0x2d0], -R3 ;  /* 0x0000b400a1a17a23 */ /* 0x000fe40000010803 */
[C---:B------:R-:W-:Y:S05]  /*a810*/  HMMA.16816.F32.BF16 R40, R144.reuse, R52, R40 ;  /* 0x000000349028723c */ /* 0x040fea0000041828 */
[----:B------:R-:W-:Y:S02]  /*a820*/  MUFU.EX2 R202, R161 ;  /* 0x000000a100ca7308 */ /* 0x000fe40000000800 */
[C---:B------:R-:W-:Y:S01]  /*a830*/  FMUL.FTZ R53, R134.reuse, R193 ;  /* 0x000000c186357220 */ /* 0x040fe20000410000 */
[-C--:B------:R-:W-:Y:S01]  /*a840*/  HMMA.16816.F32.BF16 R44, R144, R54.reuse, R44 ;  /* 0x00000036902c723c */ /* 0x080fe2000004182c */
[----:B------:R-:W2:Y:S03]  /*a850*/  LDL.LU R193, [R1+0x3c] ;  /* 0x00003c0001c17983 */ /* 0x000ea60000300800 */
[----:B------:R-:W-:Y:S01]  /*a860*/  FMUL.FTZ R52, R134, R192 ;  /* 0x000000c086347220 */ /* 0x000fe20000410000 */
[----:B------:R-:W3:Y:S03]  /*a870*/  LDL.LU R191, [R1+0x38] ;  /* 0x0000380001bf7983 */ /* 0x000ee60000300800 */
[C---:B------:R-:W-:Y:S01]  /*a880*/  HMMA.16816.F32.BF16 R48, R140.reuse, R54, R48 ;  /* 0x000000368c30723c */ /* 0x040fe20000041830 */
[----:B------:R-:W4:Y:S03]  /*a890*/  LDL.LU R190, [R1+0x44] ;  /* 0x0000440001be7983 */ /* 0x000f260000300800 */
[--C-:B-1----:R-:W-:Y:S01]  /*a8a0*/  FFMA.FTZ R152, R242, c[0x0][0x2d0], -R209.reuse ;  /* 0x0000b400f2987a23 */ /* 0x102fe200000108d1 */
[----:B------:R-:W3:Y:S02]  /*a8b0*/  LDL.LU R189, [R1+0x40] ;  /* 0x0000400001bd7983 */ /* 0x000ee40000300800 */
[C---:B------:R-:W-:Y:S01]  /*a8c0*/  FMUL.FTZ R54, R133.reuse, R194 ;  /* 0x000000c285367220 */ /* 0x040fe20000410000 */
[----:B------:R1:W-:Y:S01]  /*a8d0*/  MUFU.EX2 R242, R152 ;  /* 0x0000009800f27308 */ /* 0x0003e20000000800 */
[----:B------:R-:W-:Y:S07]  /*a8e0*/  FMUL.FTZ R55, R133, R195 ;  /* 0x000000c385377220 */ /* 0x000fee0000410000 */
[-C--:B------:R-:W-:Y:S02]  /*a8f0*/  HMMA.16816.F32.BF16 R52, R140, R148.reuse, R52 ;  /* 0x000000948c34723c */ /* 0x080fe40000041834 */
[----:B------:R-:W-:Y:S06]  /*a900*/  MUFU.EX2 R195, R231 ;  /* 0x000000e700c37308 */ /* 0x000fec0000000800 */
[C---:B------:R-:W-:Y:S08]  /*a910*/  HMMA.16816.F32.BF16 R56, R144.reuse, R148, R56 ;  /* 0x000000949038723c */ /* 0x040ff00000041838 */
[-C--:B------:R-:W-:Y:S01]  /*a920*/  HMMA.16816.F32.BF16 R60, R144, R150.reuse, R60 ;  /* 0x00000096903c723c */ /* 0x080fe2000004183c */
[----:B-1----:R-:W-:Y:S04]  /*a930*/  FFMA.FTZ R152, R238, c[0x0][0x2d0], -R209 ;  /* 0x0000b400ee987a23 */ /* 0x002fe800000108d1 */
[----:B------:R1:W-:Y:S03]  /*a940*/  MUFU.EX2 R238, R152 ;  /* 0x0000009800ee7308 */ /* 0x0003e60000000800 */
[C---:B------:R-:W-:Y:S01]  /*a950*/  HMMA.16816.F32.BF16 R64, R140.reuse, R150, R64 ;  /* 0x000000968c40723c */ /* 0x040fe20000041840 */
[----:B------:R-:W1:Y:S03]  /*a960*/  LDSM.16.MT88.4 R148, [R233+0x2100] ;  /* 0x00210000e994783b */ /* 0x000e660000004200 */
[--C-:B-1----:R-:W-:Y:S01]  /*a970*/  FFMA.FTZ R152, R177, c[0x0][0x2d0], -R208.reuse ;  /* 0x0000b400b1987a23 */ /* 0x102fe200000108d0 */
[----:B------:R-:W-:Y:S03]  /*a980*/  MOV R177, R240 ;  /* 0x000000f000b17202 */ /* 0x000fe60000000f00 */
[----:B------:R1:W-:Y:S01]  /*a990*/  MUFU.EX2 R200, R152 ;  /* 0x0000009800c87308 */ /* 0x0003e20000000800 */
[-C--:B------:R-:W-:Y:S08]  /*a9a0*/  HMMA.16816.F32.BF16 R68, R140, R148.reuse, R68 ;  /* 0x000000948c44723c */ /* 0x080ff00000041844 */
[C---:B------:R-:W-:Y:S01]  /*a9b0*/  HMMA.16816.F32.BF16 R72, R144.reuse, R148, R72 ;  /* 0x000000949048723c */ /* 0x040fe20000041848 */
[--C-:B-1----:R-:W-:Y:S03]  /*a9c0*/  FFMA.FTZ R152, R176, c[0x0][0x2d0], -R208.reuse ;  /* 0x0000b400b0987a23 */ /* 0x102fe600000108d0 */
[----:B------:R-:W-:Y:S01]  /*a9d0*/  FFMA.FTZ R176, R228, c[0x0][0x2d0], -R208 ;  /* 0x0000b400e4b07a23 */ /* 0x000fe200000108d0 */
[----:B------:R1:W-:Y:S03]  /*a9e0*/  MUFU.EX2 R187, R152 ;  /* 0x0000009800bb7308 */ /* 0x0003e60000000800 */
[-C--:B------:R-:W-:Y:S08]  /*a9f0*/  HMMA.16816.F32.BF16 R76, R144, R150.reuse, R76 ;  /* 0x00000096904c723c */ /* 0x080ff0000004184c */
[C---:B------:R-:W-:Y:S01]  /*aa00*/  HMMA.16816.F32.BF16 R80, R140.reuse, R150, R80 ;  /* 0x000000968c50723c */ /* 0x040fe20000041850 */
[----:B------:R-:W1:Y:S03]  /*aa10*/  LDSM.16.MT88.4 R148, [R234+0x2100] ;  /* 0x00210000ea94783b */ /* 0x000e660000004200 */
[--C-:B-1----:R-:W-:Y:S04]  /*aa20*/  FFMA.FTZ R152, R241, c[0x0][0x2d0], -R210.reuse ;  /* 0x0000b400f1987a23 */ /* 0x102fe800000108d2 */
[----:B------:R1:W-:Y:S01]  /*aa30*/  MUFU.EX2 R241, R152 ;  /* 0x0000009800f17308 */ /* 0x0003e20000000800 */
[-C--:B------:R-:W-:Y:S03]  /*aa40*/  HMMA.16816.F32.BF16 R84, R140, R148.reuse, R84 ;  /* 0x000000948c54723c */ /* 0x080fe60000041854 */
[----:B-1----:R-:W-:Y:S06]  /*aa50*/  FFMA.FTZ R152, R237, c[0x0][0x2d0], -R210 ;  /* 0x0000b400ed987a23 */ /* 0x002fec00000108d2 */
[----:B------:R1:W-:Y:S01]  /*aa60*/  MUFU.EX2 R237, R152 ;  /* 0x0000009800ed7308 */ /* 0x0003e20000000800 */
[C---:B------:R-:W-:Y:S08]  /*aa70*/  HMMA.16816.F32.BF16 R88, R144.reuse, R148, R88 ;  /* 0x000000949058723c */ /* 0x040ff00000041858 */
[-C--:B------:R-:W-:Y:S08]  /*aa80*/  HMMA.16816.F32.BF16 R92, R144, R150.reuse, R92 ;  /* 0x00000096905c723c */ /* 0x080ff0000004185c */
[C---:B------:R-:W-:Y:S01]  /*aa90*/  HMMA.16816.F32.BF16 R96, R140.reuse, R150, R96 ;  /* 0x000000968c60723c */ /* 0x040fe20000041860 */
[----:B------:R-:W1:Y:S03]  /*aaa0*/  LDSM.16.MT88.4 R148, [R236+0x2100] ;  /* 0x00210000ec94783b */ /* 0x000e660000004200 */
[----:B-1----:R-:W-:Y:S04]  /*aab0*/  FFMA.FTZ R152, R174, c[0x0][0x2d0], -R3 ;  /* 0x0000b400ae987a23 */ /* 0x002fe80000010803 */
[----:B------:R1:W-:Y:S01]  /*aac0*/  MUFU.EX2 R240, R152 ;  /* 0x0000009800f07308 */ /* 0x0003e20000000800 */
[-C--:B------:R-:W-:Y:S08]  /*aad0*/  HMMA.16816.F32.BF16 R100, R140, R148.reuse, R100 ;  /* 0x000000948c64723c */ /* 0x080ff00000041864 */
[C---:B------:R-:W-:Y:S07]  /*aae0*/  HMMA.16816.F32.BF16 R104, R144.reuse, R148, R104 ;  /* 0x000000949068723c */ /* 0x040fee0000041868 */
[----:B------:R-:W-:Y:S01]  /*aaf0*/  FFMA.FTZ R148, R175, c[0x0][0x2d0], -R209 ;  /* 0x0000b400af947a23 */ /* 0x000fe200000108d1 */
[-C--:B------:R-:W-:Y:S01]  /*ab00*/  HMMA.16816.F32.BF16 R108, R144, R150.reuse, R108 ;  /* 0x00000096906c723c */ /* 0x080fe2000004186c */
[----:B------:R-:W-:Y:S03]  /*ab10*/  MOV R175, R173 ;  /* 0x000000ad00af7202 */ /* 0x000fe60000000f00 */
[----:B------:R-:W-:Y:S01]  /*ab20*/  MOV R173, R172 ;  /* 0x000000ac00ad7202 */ /* 0x000fe20000000f00 */
[----:B------:R-:W-:Y:S01]  /*ab30*/  IMAD.MOV.U32 R172, RZ, RZ, R171 ;  /* 0x000000ffffac7224 */ /* 0x000fe200078e00ab */
[----:B------:R-:W-:Y:S02]  /*ab40*/  MOV R171, R170 ;  /* 0x000000aa00ab7202 */ /* 0x000fe40000000f00 */
[C---:B------:R-:W-:Y:S01]  /*ab50*/  HMMA.16816.F32.BF16 R112, R140.reuse, R150, R112 ;  /* 0x000000968c70723c */ /* 0x040fe20000041870 */
[----:B------:R-:W-:Y:S03]  /*ab60*/  MOV R170, R169 ;  /* 0x000000a900aa7202 */ /* 0x000fe60000000f00 */
[----:B------:R-:W-:Y:S01]  /*ab70*/  MOV R169, R168 ;  /* 0x000000a800a97202 */ /* 0x000fe20000000f00 */
[----:B-1----:R-:W-:Y:S01]  /*ab80*/  FFMA.FTZ R152, R173, c[0x0][0x2d0], -R3 ;  /* 0x0000b400ad987a23 */ /* 0x002fe20000010803 */
[----:B------:R-:W-:Y:S01]  /*ab90*/  MOV R168, R167 ;  /* 0x000000a700a87202 */ /* 0x000fe20000000f00 */
[--C-:B------:R-:W-:Y:S01]  /*aba0*/  FFMA.FTZ R174, R171, c[0x0][0x2d0], -R208.reuse ;  /* 0x0000b400abae7a23 */ /* 0x100fe200000108d0 */
[----:B------:R-:W-:Y:S01]  /*abb0*/  MOV R167, R224 ;  /* 0x000000e000a77202 */ /* 0x000fe20000000f00 */
[----:B------:R-:W-:Y:S02]  /*abc0*/  FFMA.FTZ R173, R230, c[0x0][0x2d0], -R208 ;  /* 0x0000b400e6ad7a23 */ /* 0x000fe400000108d0 */
[----:B------:R-:W-:Y:S01]  /*abd0*/  MUFU.EX2 R203, R174 ;  /* 0x000000ae00cb7308 */ /* 0x000fe20000000800 */
[----:B------:R-:W-:Y:S02]  /*abe0*/  MOV R224, R220 ;  /* 0x000000dc00e07202 */ /* 0x000fe40000000f00 */
[----:B------:R-:W-:Y:S01]  /*abf0*/  MOV R171, R170 ;  /* 0x000000aa00ab7202 */ /* 0x000fe20000000f00 */
[----:B------:R-:W-:Y:S01]  /*ac00*/  IMAD.MOV.U32 R170, RZ, RZ, R169 ;  /* 0x000000ffffaa7224 */ /* 0x000fe200078e00a9 */
[----:B------:R-:W-:Y:S01]  /*ac10*/  MOV R169, R168 ;  /* 0x000000a800a97202 */ /* 0x000fe20000000f00 */
[----:B------:R-:W-:Y:S01]  /*ac20*/  FFMA.FTZ R181, R224, c[0x0][0x2d0], -R3 ;  /* 0x0000b400e0b57a23 */ /* 0x000fe20000010803 */
[----:B------:R-:W-:Y:S01]  /*ac30*/  MOV R168, R167 ;  /* 0x000000a700a87202 */ /* 0x000fe20000000f00 */
[--C-:B------:R-:W-:Y:S01]  /*ac40*/  FFMA.FTZ R171, R171, c[0x0][0x2d0], -R209.reuse ;  /* 0x0000b400abab7a23 */ /* 0x100fe200000108d1 */
[----:B------:R-:W-:Y:S01]  /*ac50*/  MOV R167, R166 ;  /* 0x000000a600a77202 */ /* 0x000fe20000000f00 */
[----:B------:R1:W-:Y:S01]  /*ac60*/  MUFU.EX2 R220, R148 ;  /* 0x0000009400dc7308 */ /* 0x0003e20000000800 */
[----:B------:R-:W-:Y:S01]  /*ac70*/  MOV R166, R164 ;  /* 0x000000a400a67202 */ /* 0x000fe20000000f00 */
[--C-:B------:R-:W-:Y:S01]  /*ac80*/  FFMA.FTZ R170, R170, c[0x0][0x2d0], -R209.reuse ;  /* 0x0000b400aaaa7a23 */ /* 0x100fe200000108d1 */
[----:B------:R-:W-:Y:S01]  /*ac90*/  MOV R164, R232 ;  /* 0x000000e800a47202 */ /* 0x000fe20000000f00 */
[--C-:B------:R-:W-:Y:S01]  /*aca0*/  FFMA.FTZ R169, R169, c[0x0][0x2d0], -R209.reuse ;  /* 0x0000b400a9a97a23 */ /* 0x100fe200000108d1 */
[----:B------:R-:W-:Y:S01]  /*acb0*/  MOV R179, R167 ;  /* 0x000000a700b37202 */ /* 0x000fe20000000f00 */
[----:B------:R-:W-:Y:S01]  /*acc0*/  FFMA.FTZ R168, R168, c[0x0][0x2d0], -R209 ;  /* 0x0000b400a8a87a23 */ /* 0x000fe200000108d1 */
[----:B------:R-:W-:Y:S01]  /*acd0*/  MOV R167, R166 ;  /* 0x000000a600a77202 */ /* 0x000fe20000000f00 */
[----:B------:R-:W-:Y:S01]  /*ace0*/  FFMA.FTZ R164, R164, c[0x0][0x2d0], -R210 ;  /* 0x0000b400a4a47a23 */ /* 0x000fe200000108d2 */
[----:B------:R-:W-:Y:S01]  /*acf0*/  MOV R166, R155 ;  /* 0x0000009b00a67202 */ /* 0x000fe20000000f00 */
[----:B------:R2:W-:Y:S01]  /*ad00*/  MUFU.EX2 R232, R152 ;  /* 0x0000009800e87308 */ /* 0x0005e20000000800 */
[--C-:B------:R-:W-:Y:S02]  /*ad10*/  FFMA.FTZ R179, R179, c[0x0][0x2d0], -R3.reuse ;  /* 0x0000b400b3b37a23 */ /* 0x100fe40000010803 */
[--C-:B------:R-:W-:Y:S02]  /*ad20*/  FFMA.FTZ R167, R167, c[0x0][0x2d0], -R3.reuse ;  /* 0x0000b400a7a77a23 */ /* 0x100fe40000010803 */
[----:B------:R-:W-:Y:S05]  /*ad30*/  FFMA.FTZ R166, R166, c[0x0][0x2d0], -R3 ;  /* 0x0000b400a6a67a23 */ /* 0x000fea0000010803 */
[----:B------:R-:W3:Y:S01]  /*ad40*/  MUFU.EX2 R173, R173 ;  /* 0x000000ad00ad7308 */ /* 0x000ee20000000800 */
[--C-:B-1----:R-:W-:Y:S02]  /*ad50*/  FFMA.FTZ R148, R175, c[0x0][0x2d0], -R209.reuse ;  /* 0x0000b400af947a23 */ /* 0x102fe400000108d1 */
[--C-:B------:R-:W-:Y:S02]  /*ad60*/  FFMA.FTZ R175, R172, c[0x0][0x2d0], -R208.reuse ;  /* 0x0000b400acaf7a23 */ /* 0x100fe400000108d0 */
[--C-:B------:R-:W-:Y:S05]  /*ad70*/  FFMA.FTZ R172, R229, c[0x0][0x2d0], -R208.reuse ;  /* 0x0000b400e5ac7a23 */ /* 0x100fea00000108d0 */
[----:B------:R1:W-:Y:S01]  /*ad80*/  MUFU.EX2 R186, R148 ;  /* 0x0000009400ba7308 */ /* 0x0003e20000000800 */
[----:B------:R-:W-:Y:S02]  /*ad90*/  FFMA.FTZ R208, R211, c[0x0][0x2d0], -R208 ;  /* 0x0000b400d3d07a23 */ /* 0x000fe400000108d0 */
[--C-:B--2---:R-:W-:Y:S02]  /*ada0*/  FFMA.FTZ R152, R177, c[0x0][0x2d0], -R210.reuse ;  /* 0x0000b400b1987a23 */ /* 0x104fe400000108d2 */
[----:B------:R-:W-:Y:S02]  /*adb0*/  FFMA.FTZ R210, R215, c[0x0][0x2d0], -R210 ;  /* 0x0000b400d7d27a23 */ /* 0x000fe400000108d2 */
[--C-:B------:R-:W-:Y:S03]  /*adc0*/  FFMA.FTZ R177, R252, c[0x0][0x2d0], -R209.reuse ;  /* 0x0000b400fcb17a23 */ /* 0x100fe600000108d1 */
[----:B------:R2:W-:Y:S01]  /*add0*/  MUFU.EX2 R211, R152 ;  /* 0x0000009800d37308 */ /* 0x0005e20000000800 */
[----:B------:R-:W-:Y:S02]  /*ade0*/  FFMA.FTZ R209, R213, c[0x0][0x2d0], -R209 ;  /* 0x0000b400d5d17a23 */ /* 0x000fe400000108d1 */
[----:B------:R-:W-:Y:S02]  /*adf0*/  FFMA.FTZ R134, R134, R193, R226 ;  /* 0x000000c186867223 */ /* 0x000fe400000100e2 */
[----:B----4-:R-:W-:Y:S02]  /*ae00*/  FFMA.FTZ R136, R132, R190, R221 ;  /* 0x000000be84887223 */ /* 0x010fe400000100dd */
[----:B---3--:R-:W-:Y:S03]  /*ae10*/  FFMA.FTZ R0, R0, R189, R216 ;  /* 0x000000bd00007223 */ /* 0x008fe600000100d8 */
[----:B------:R3:W-:Y:S01]  /*ae20*/  MUFU.EX2 R213, R167 ;  /* 0x000000a700d57308 */ /* 0x0007e20000000800 */
[----:B------:R-:W-:Y:S01]  /*ae30*/  FADD.FTZ R0, R217, R0 ;  /* 0x00000000d9007221 */ /* 0x000fe20000010000 */
[----:B-1----:R-:W1:Y:S03]  /*ae40*/  LDSM.16.MT88.4 R148, [R235+0x2100] ;  /* 0x00210000eb94783b */ /* 0x002e660000004200 */
[----:B------:R-:W-:Y:S05]  /*ae50*/  FADD.FTZ R0, R218, R0 ;  /* 0x00000000da007221 */ /* 0x000fea0000010000 */
[----:B------:R-:W4:Y:S01]  /*ae60*/  MUFU.EX2 R198, R175 ;  /* 0x000000af00c67308 */ /* 0x000f220000000800 */
[----:B--2---:R-:W2:Y:S09]  /*ae70*/  LDSM.16.MT88.4 R152, [R233+0x900] ;  /* 0x00090000e998783b */ /* 0x004eb20000004200 */
[----:B------:R-:W-:Y:S01]  /*ae80*/  MUFU.EX2 R172, R172 ;  /* 0x000000ac00ac7308 */ /* 0x000fe20000000800 */
[----:B---3--:R-:W-:Y:S09]  /*ae90*/  MOV R167, R173 ;  /* 0x000000ad00a77202 */ /* 0x008ff20000000f00 */
[----:B------:R-:W-:Y:S01]  /*aea0*/  MUFU.EX2 R215, R169 ;  /* 0x000000a900d77308 */ /* 0x000fe20000000800 */
[----:B----4-:R-:W-:Y:S09]  /*aeb0*/  F2FP.BF16.PACK_AB R132, R203, R198 ;  /* 0x000000c6cb84723e */ /* 0x010ff200000010ff */
[----:B------:R-:W-:Y:S01]  /*aec0*/  MUFU.EX2 R169, R160 ;  /* 0x000000a000a97308 */ /* 0x000fe20000000800 */
[-C--:B-1----:R-:W-:Y:S09]  /*aed0*/  HMMA.16816.F32.BF16 R116, R140, R148.reuse, R116 ;  /* 0x000000948c74723c */ /* 0x082ff20000041874 */
[----:B------:R-:W-:Y:S01]  /*aee0*/  MUFU.EX2 R193, R212 ;  /* 0x000000d400c17308 */ /* 0x000fe20000000800 */
[C---:B------:R-:W-:Y:S07]  /*aef0*/  HMMA.16816.F32.BF16 R120, R144.reuse, R148, R120 ;  /* 0x000000949078723c */ /* 0x040fee0000041878 */
[--C-:B------:R-:W-:Y:S01]  /*af00*/  FFMA.FTZ R148, R158, c[0x0][0x2d0], -R3.reuse ;  /* 0x0000b4009e947a23 */ /* 0x100fe20000010803 */
[-C--:B------:R-:W-:Y:S01]  /*af10*/  HMMA.16816.F32.BF16 R124, R144, R150.reuse, R124 ;  /* 0x00000096907c723c */ /* 0x080fe2000004187c */
[----:B------:R-:W-:Y:S06]  /*af20*/  MUFU.EX2 R252, R214 ;  /* 0x000000d600fc7308 */ /* 0x000fec0000000800 */
[--C-:B------:R-:W-:Y:S01]  /*af30*/  FFMA.FTZ R144, R157, c[0x0][0x2d0], -R3.reuse ;  /* 0x0000b4009d907a23 */ /* 0x100fe20000010803 */
[----:B------:R-:W-:Y:S01]  /*af40*/  HMMA.16816.F32.BF16 R128, R140, R150, R128 ;  /* 0x000000968c80723c */ /* 0x000fe20000041880 */
[----:B------:R-:W1:Y:S02]  /*af50*/  LDSM.16.MT88.4 R156, [R234+0x900] ;  /* 0x00090000ea9c783b */ /* 0x000e640000004200 */
[----:B------:R3:W-:Y:S01]  /*af60*/  MUFU.EX2 R192, R148 ;  /* 0x0000009400c07308 */ /* 0x0007e20000000800 */
[----:B------:R-:W-:Y:S01]  /*af70*/  F2FP.BF16.PACK_AB R145, R232, R240 ;  /* 0x000000f0e891723e */ /* 0x000fe200000010ff */
[----:B------:R-:W-:Y:S01]  /*af80*/  FFMA.FTZ R3, R135, c[0x0][0x2d0], -R3 ;  /* 0x0000b40087037a23 */ /* 0x000fe20000010803 */
[----:B------:R-:W-:Y:S02]  /*af90*/  F2FP.BF16.PACK_AB R146, R185, R211 ;  /* 0x000000d3b992723e */ /* 0x000fe400000010ff */
[----:B------:R-:W-:Y:S04]  /*afa0*/  F2FP.BF16.PACK_AB R141, R238, R242 ;  /* 0x000000f2ee8d723e */ /* 0x000fe800000010ff */
[----:B------:R-:W-:Y:S01]  /*afb0*/  F2FP.BF16.PACK_AB R140, R184, R197 ;  /* 0x000000c5b88c723e */ /* 0x000fe200000010ff */
[----:B------:R4:W4:Y:S01]  /*afc0*/  MUFU.EX2 R194, R144 ;  /* 0x0000009000c27308 */ /* 0x0009220000000800 */
[----:B------:R-:W-:Y:S02]  /*afd0*/  F2FP.BF16.PACK_AB R142, R187, R200 ;  /* 0x000000c8bb8e723e */ /* 0x000fe400000010ff */
[----:B------:R-:W-:Y:S07]  /*afe0*/  F2FP.BF16.PACK_AB R143, R186, R220 ;  /* 0x000000dcba8f723e */ /* 0x000fee00000010ff */
[-C--:B--2---:R-:W-:Y:S01]  /*aff0*/  HMMA.16816.F32.BF16 R4, R140, R152.reuse, R4 ;  /* 0x000000988c04723c */ /* 0x084fe20000041804 */
[----:B------:R-:W-:Y:S01]  /*b000*/  MUFU.EX2 R231, R209 ;  /* 0x000000d100e77308 */ /* 0x000fe20000000800 */
[----:B---3--:R-:W2:Y:S09]  /*b010*/  LDSM.16.MT88.4 R148, [R236+0x900] ;  /* 0x00090000ec94783b */ /* 0x008eb20000004200 */
[----:B------:R-:W-:Y:S01]  /*b020*/  MUFU.EX2 R199, R171 ;  /* 0x000000ab00c77308 */ /* 0x000fe20000000800 */
[----:B----4-:R-:W-:Y:S02]  /*b030*/  F2FP.BF16.PACK_AB R144, R237, R241 ;  /* 0x000000f1ed90723e */ /* 0x010fe400000010ff */
[----:B------:R-:W-:Y:S07]  /*b040*/  F2FP.BF16.PACK_AB R147, R194, R192 ;  /* 0x000000c0c293723e */ /* 0x000fee00000010ff */
[----:B------:R3:W-:Y:S01]  /*b050*/  MUFU.EX2 R171, R162 ;  /* 0x000000a200ab7308 */ /* 0x0007e20000000800 */
[C---:B------:R-:W-:Y:S08]  /*b060*/  HMMA.16816.F32.BF16 R8, R144.reuse, R152, R8 ;  /* 0x000000989008723c */ /* 0x040ff00000041808 */
[-C--:B------:R-:W-:Y:S01]  /*b070*/  HMMA.16816.F32.BF16 R12, R144, R154.reuse, R12 ;  /* 0x0000009a900c723c */ /* 0x080fe2000004180c */
[----:B------:R-:W4:Y:S07]  /*b080*/  MUFU.EX2 R168, R168 ;  /* 0x000000a800a87308 */ /* 0x000f2e0000000800 */
[C---:B------:R-:W-:Y:S01]  /*b090*/  HMMA.16816.F32.BF16 R16, R140.reuse, R154, R16 ;  /* 0x0000009a8c10723c */ /* 0x040fe20000041810 */
[----:B------:R-:W2:Y:S02]  /*b0a0*/  LDSM.16.MT88.4 R152, [R235+0x900] ;  /* 0x00090000eb98783b */ /* 0x000ea40000004200 */
[----:B------:R-:W4:Y:S05]  /*b0b0*/  MUFU.EX2 R166, R166 ;  /* 0x000000a600a67308 */ /* 0x000f2a0000000800 */
[-C--:B-1----:R-:W-:Y:S01]  /*b0c0*/  HMMA.16816.F32.BF16 R20, R140, R156.reuse, R20 ;  /* 0x0000009c8c14723c */ /* 0x082fe20000041814 */
[----:B---3--:R-:W-:Y:S04]  /*b0d0*/  LDSM.16.MT88.4 R160, [R236+0x3100] ;  /* 0x00310000eca0783b */ /* 0x008fe80000004200 */
[----:B------:R1:W-:Y:S03]  /*b0e0*/  MUFU.EX2 R230, R178 ;  /* 0x000000b200e67308 */ /* 0x0003e60000000800 */
[C---:B------:R-:W-:Y:S01]  /*b0f0*/  HMMA.16816.F32.BF16 R24, R144.reuse, R156, R24 ;  /* 0x0000009c9018723c */ /* 0x040fe20000041818 */
[----:B----4-:R-:W-:Y:S06]  /*b100*/  F2FP.BF16.PACK_AB R135, R168, R215 ;  /* 0x000000d7a887723e */ /* 0x010fec00000010ff */
[----:B------:R-:W-:Y:S01]  /*b110*/  FFMA.FTZ R156, R133, R191, R225 ;  /* 0x000000bf859c7223 */ /* 0x000fe200000100e1 */
[-C--:B------:R-:W-:Y:S01]  /*b120*/  HMMA.16816.F32.BF16 R28, R144, R158.reuse, R28 ;  /* 0x0000009e901c723c */ /* 0x080fe2000004181c */
[----:B------:R-:W-:Y:S03]  /*b130*/  MUFU.EX2 R225, R210 ;  /* 0x000000d200e17308 */ /* 0x000fe60000000800 */
[----:B------:R-:W-:Y:S01]  /*b140*/  MOV R216, R166 ;  /* 0x000000a600d87202 */ /* 0x000fe20000000f00 */
[----:B------:R-:W-:Y:S02]  /*b150*/  FADD.FTZ R165, R223, R156 ;  /* 0x0000009cdfa57221 */ /* 0x000fe40000010000 */
[----:B------:R-:W-:Y:S01]  /*b160*/  FADD.FTZ R166, R239, R134 ;  /* 0x00000086efa67221 */ /* 0x000fe20000010000 */
[C---:B------:R-:W-:Y:S01]  /*b170*/  HMMA.16816.F32.BF16 R32, R140.reuse, R158, R32 ;  /* 0x0000009e8c20723c */ /* 0x040fe20000041820 */
[----:B------:R-:W-:Y:S02]  /*b180*/  LDSM.16.MT88.4 R156, [R233+0x3100] ;  /* 0x00310000e99c783b */ /* 0x000fe40000004200 */
[----:B------:R3:W-:Y:S01]  /*b190*/  MUFU.EX2 R239, R176 ;  /* 0x000000b000ef7308 */ /* 0x0007e20000000800 */
[----:B------:R-:W-:Y:S02]  /*b1a0*/  F2FP.BF16.PACK_AB R134, R172, R167 ;  /* 0x000000a7ac86723e */ /* 0x000fe400000010ff */
[----:B-1----:R-:W-:Y:S02]  /*b1b0*/  MOV R178, R215 ;  /* 0x000000d700b27202 */ /* 0x002fe40000000f00 */
[-C--:B--2---:R-:W-:Y:S05]  /*b1c0*/  HMMA.16816.F32.BF16 R36, R140, R148.reuse, R36 ;  /* 0x000000948c24723c */ /* 0x084fea0000041824 */
[----:B------:R1:W-:Y:S03]  /*b1d0*/  MUFU.EX2 R228, R179 ;  /* 0x000000b300e47308 */ /* 0x0003e60000000800 */
[C---:B------:R-:W-:Y:S07]  /*b1e0*/  HMMA.16816.F32.BF16 R40, R144.reuse, R148, R40 ;  /* 0x000000949028723c */ /* 0x040fee0000041828 */
[----:B------:R-:W-:Y:S01]  /*b1f0*/  MUFU.EX2 R223, R3 ;  /* 0x0000000300df7308 */ /* 0x000fe20000000800 */
[-C--:B------:R-:W-:Y:S01]  /*b200*/  HMMA.16816.F32.BF16 R44, R144, R150.reuse, R44 ;  /* 0x00000096902c723c */ /* 0x080fe2000004182c */
[----:B---3--:R-:W-:Y:S07]  /*b210*/  MOV R176, R220 ;  /* 0x000000dc00b07202 */ /* 0x008fee0000000f00 */
[C---:B------:R-:W-:Y:S01]  /*b220*/  HMMA.16816.F32.BF16 R48, R140.reuse, R150, R48 ;  /* 0x000000968c30723c */ /* 0x040fe20000041830 */
[----:B------:R-:W2:Y:S01]  /*b230*/  LDSM.16.MT88.4 R148, [R233+0x2900] ;  /* 0x00290000e994783b */ /* 0x000ea20000004200 */
[----:B------:R-:W3:Y:S02]  /*b240*/  MUFU.EX2 R170, R170 ;  /* 0x000000aa00aa7308 */ /* 0x000ee40000000800 */
[----:B-1----:R-:W-:Y:S04]  /*b250*/  MOV R179, R216 ;  /* 0x000000d800b37202 */ /* 0x002fe80000000f00 */
[-C--:B------:R-:W-:Y:S04]  /*b260*/  HMMA.16816.F32.BF16 R52, R140, R152.reuse, R52 ;  /* 0x000000988c34723c */ /* 0x080fe80000041834 */
[----:B------:R-:W1:Y:S04]  /*b270*/  MUFU.EX2 R164, R164 ;  /* 0x000000a400a47308 */ /* 0x000e680000000800 */
[C---:B------:R-:W-:Y:S06]  /*b280*/  HMMA.16816.F32.BF16 R56, R144.reuse, R152, R56 ;  /* 0x000000989038723c */ /* 0x040fec0000041838 */
[----:B------:R-:W-:Y:S02]  /*b290*/  MUFU.EX2 R177, R177 ;  /* 0x000000b100b17308 */ /* 0x000fe40000000800 */
[-C--:B------:R-:W-:Y:S01]  /*b2a0*/  HMMA.16816.F32.BF16 R60, R144, R154.reuse, R60 ;  /* 0x0000009a903c723c */ /* 0x080fe2000004183c */
[----:B---3--:R-:W-:Y:S07]  /*b2b0*/  F2FP.BF16.PACK_AB R133, R170, R199 ;  /* 0x000000c7aa85723e */ /* 0x008fee00000010ff */
[C---:B------:R-:W-:Y:S01]  /*b2c0*/  HMMA.16816.F32.BF16 R64, R140.reuse, R154, R64 ;  /* 0x0000009a8c40723c */ /* 0x040fe20000041840 */
[----:B------:R-:W3:Y:S01]  /*b2d0*/  LDSM.16.MT88.4 R152, [R234+0x2900] ;  /* 0x00290000ea98783b */ /* 0x000ee20000004200 */
[----:B------:R4:W-:Y:S02]  /*b2e0*/  MUFU.EX2 R229, R180 ;  /* 0x000000b400e57308 */ /* 0x0009e40000000800 */
[----:B-1----:R-:W-:Y:S01]  /*b2f0*/  MOV R221, R164 ;  /* 0x000000a400dd7202 */ /* 0x002fe20000000f00 */
[----:B------:R-:W-:Y:S01]  /*b300*/  FADD.FTZ R164, R222, R136 ;  /* 0x00000088dea47221 */ /* 0x000fe20000010000 */
[----:B------:R-:W-:Y:S01]  /*b310*/  MOV R222, R172 ;  /* 0x000000ac00de7202 */ /* 0x000fe20000000f00 */
[----:B------:R-:W-:Y:S01]  /*b320*/  IMAD.MOV.U32 R136, RZ, RZ, R168 ;  /* 0x000000ffff887224 */ /* 0x000fe200078e00a8 */
[-C--:B--2---:R-:W-:Y:S01]  /*b330*/  HMMA.16816.F32.BF16 R68, R140, R148.reuse, R68 ;  /* 0x000000948c44723c */ /* 0x084fe20000041844 */
[----:B------:R-:W-:Y:S03]  /*b340*/  LDSM.16.MT88.4 R172, [R234+0x1900] ;  /* 0x00190000eaac783b */ /* 0x000fe60000004200 */
[----:B------:R1:W-:Y:S01]  /*b350*/  MUFU.EX2 R168, R208 ;  /* 0x000000d000a87308 */ /* 0x0003e20000000800 */
[----:B------:R-:W-:Y:S03]  /*b360*/  FADD.FTZ R3, R246, R164 ;  /* 0x000000a4f6037221 */ /* 0x000fe60000010000 */
[C---:B------:R-:W-:Y:S01]  /*b370*/  HMMA.16816.F32.BF16 R72, R144.reuse, R148, R72 ;  /* 0x000000949048723c */ /* 0x040fe20000041848 */
[----:B------:R-:W-:Y:S03]  /*b380*/  FADD.FTZ R220, R243, R3 ;  /* 0x00000003f3dc7221 */ /* 0x000fe60000010000 */
[----:B------:R-:W-:Y:S02]  /*b390*/  MOV R3, R211 ;  /* 0x000000d300037202 */ /* 0x000fe40000000f00 */
[----:B------:R2:W-:Y:S02]  /*b3a0*/  MUFU.EX2 R226, R182 ;  /* 0x000000b600e27308 */ /* 0x0005e40000000800 */
[-C--:B------:R-:W-:Y:S01]  /*b3b0*/  HMMA.16816.F32.BF16 R76, R144, R150.reuse, R76 ;  /* 0x00000096904c723c */ /* 0x080fe2000004184c */
[-C--:B----4-:R-:W-:Y:S07]  /*b3c0*/  MOV R180, R221.reuse ;  /* 0x000000dd00b47202 */ /* 0x090fee0000000f00 */
[----:B------:R4:W4:Y:S01]  /*b3d0*/  MUFU.EX2 R227, R181 ;  /* 0x000000b500e37308 */ /* 0x0009220000000800 */
[C---:B------:R-:W-:Y:S01]  /*b3e0*/  HMMA.16816.F32.BF16 R80, R140.reuse, R150, R80 ;  /* 0x000000968c50723c */ /* 0x040fe20000041850 */
[----:B------:R-:W4:Y:S07]  /*b3f0*/  LDSM.16.MT88.4 R148, [R236+0x2900] ;  /* 0x00290000ec94783b */ /* 0x000f2e0000004200 */
[-C--:B---3--:R-:W-:Y:S01]  /*b400*/  HMMA.16816.F32.BF16 R84, R140, R152.reuse, R84 ;  /* 0x000000988c54723c */ /* 0x088fe20000041854 */
[----:B-1----:R-:W-:Y:S01]  /*b410*/  LDSM.16.MT88.4 R208, [R233+0x3900] ;  /* 0x00390000e9d0783b */ /* 0x002fe20000004200 */
[----:B------:R-:W1:Y:S02]  /*b420*/  MUFU.EX2 R224, R183 ;  /* 0x000000b700e07308 */ /* 0x000e640000000800 */
[----:B--2---:R-:W-:Y:S01]  /*b430*/  MOV R182, R136 ;  /* 0x0000008800b67202 */ /* 0x004fe20000000f00 */
[----:B------:R-:W-:Y:S03]  /*b440*/  FADD.FTZ R136, R247, R165 ;  /* 0x000000a5f7887221 */ /* 0x000fe60000010000 */
[C---:B------:R-:W-:Y:S01]  /*b450*/  HMMA.16816.F32.BF16 R88, R144.reuse, R152, R88 ;  /* 0x000000989058723c */ /* 0x040fe20000041858 */
[----:B----4-:R-:W-:Y:S07]  /*b460*/  MOV R181, R222 ;  /* 0x000000de00b57202 */ /* 0x010fee0000000f00 */
[-C--:B------:R-:W-:Y:S08]  /*b470*/  HMMA.16816.F32.BF16 R92, R144, R154.reuse, R92 ;  /* 0x0000009a905c723c */ /* 0x080ff0000004185c */
[C---:B------:R-:W-:Y:S01]  /*b480*/  HMMA.16816.F32.BF16 R96, R140.reuse, R154, R96 ;  /* 0x0000009a8c60723c */ /* 0x040fe20000041860 */
[----:B------:R-:W2:Y:S07]  /*b490*/  LDSM.16.MT88.4 R152, [R235+0x2900] ;  /* 0x00290000eb98783b */ /* 0x000eae0000004200 */
[-C--:B------:R-:W-:Y:S08]  /*b4a0*/  HMMA.16816.F32.BF16 R100, R140, R148.reuse, R100 ;  /* 0x000000948c64723c */ /* 0x080ff00000041864 */
[C---:B------:R-:W-:Y:S08]  /*b4b0*/  HMMA.16816.F32.BF16 R104, R144.reuse, R148, R104 ;  /* 0x000000949068723c */ /* 0x040ff00000041868 */
[-C--:B------:R-:W-:Y:S08]  /*b4c0*/  HMMA.16816.F32.BF16 R108, R144, R150.reuse, R108 ;  /* 0x00000096906c723c */ /* 0x080ff0000004186c */
[C---:B------:R-:W-:Y:S01]  /*b4d0*/  HMMA.16816.F32.BF16 R112, R140.reuse, R150, R112 ;  /* 0x000000968c70723c */ /* 0x040fe20000041870 */
[----:B------:R-:W3:Y:S07]  /*b4e0*/  LDSM.16.MT88.4 R148, [R233+0x1100] ;  /* 0x00110000e994783b */ /* 0x000eee0000004200 */
[-C--:B--2---:R-:W-:Y:S08]  /*b4f0*/  HMMA.16816.F32.BF16 R116, R140, R152.reuse, R116 ;  /* 0x000000988c74723c */ /* 0x084ff00000041874 */
[C---:B------:R-:W-:Y:S08]  /*b500*/  HMMA.16816.F32.BF16 R120, R144.reuse, R152, R120 ;  /* 0x000000989078723c */ /* 0x040ff00000041878 */
[-C--:B------:R-:W-:Y:S01]  /*b510*/  HMMA.16816.F32.BF16 R124, R144, R154.reuse, R124 ;  /* 0x0000009a907c723c */ /* 0x080fe2000004187c */
[----:B------:R-:W2:Y:S07]  /*b520*/  LDSM.16.MT88.4 R144, [R234+0x1100] ;  /* 0x00110000ea90783b */ /* 0x000eae0000004200 */
[----:B------:R-:W-:Y:S01]  /*b530*/  HMMA.16816.F32.BF16 R128, R140, R154, R128 ;  /* 0x0000009a8c80723c */ /* 0x000fe20000041880 */
[----:B------:R-:W4:Y:S06]  /*b540*/  LDSM.16.MT88.4 R152, [R236+0x1100] ;  /* 0x00110000ec98783b */ /* 0x000f2c0000004200 */
[----:B------:R-:W-:Y:S01]  /*b550*/  F2FP.BF16.PACK_AB R142, R188, R221 ;  /* 0x000000ddbc8e723e */ /* 0x000fe200000010ff */
[----:B------:R-:W-:Y:S01]  /*b560*/  FADD.FTZ R221, R244, R136 ;  /* 0x00000088f4dd7221 */ /* 0x000fe20000010000 */
[-C--:B---3--:R-:W-:Y:S03]  /*b570*/  HMMA.16816.F32.BF16 R4, R132, R148.reuse, R4 ;  /* 0x000000948404723c */ /* 0x088fe60000041804 */
[----:B------:R-:W-:Y:S01]  /*b580*/  F2FP.BF16.PACK_AB R143, R213, R216 ;  /* 0x000000d8d58f723e */ /* 0x000fe200000010ff */
[----:B------:R-:W-:Y:S01]  /*b590*/  FADD.FTZ R136, R219, R0 ;  /* 0x00000000db887221 */ /* 0x000fe20000010000 */
[----:B------:R-:W-:Y:S01]  /*b5a0*/  F2FP.BF16.PACK_AB R140, R171, R201 ;  /* 0x000000c9ab8c723e */ /* 0x000fe200000010ff */
[----:B------:R-:W-:Y:S01]  /*b5b0*/  LDSM.16.MT88.4 R216, [R236+0x3900] ;  /* 0x00390000ecd8783b */ /* 0x000fe20000004200 */
[----:B------:R-:W-:Y:S01]  /*b5c0*/  F2FP.BF16.PACK_AB R141, R169, R202 ;  /* 0x000000caa98d723e */ /* 0x000fe200000010ff */
[----:B------:R-:W-:Y:S06]  /*b5d0*/  IMAD.MOV.U32 R0, RZ, RZ, R213 ;  /* 0x000000ffff007224 */ /* 0x000fec00078e00d5 */
[C---:B------:R-:W-:Y:S01]  /*b5e0*/  HMMA.16816.F32.BF16 R8, R140.reuse, R148, R8 ;  /* 0x000000948c08723c */ /* 0x040fe20000041808 */
[----:B------:R-:W-:Y:S07]  /*b5f0*/  LDSM.16.MT88.4 R212, [R234+0x3900] ;  /* 0x00390000ead4783b */ /* 0x000fee0000004200 */
[-C--:B------:R-:W-:Y:S08]  /*b600*/  HMMA.16816.F32.BF16 R12, R140, R150.reuse, R12 ;  /* 0x000000968c0c723c */ /* 0x080ff0000004180c */
[C---:B------:R-:W-:Y:S01]  /*b610*/  HMMA.16816.F32.BF16 R16, R132.reuse, R150, R16 ;  /* 0x000000968410723c */ /* 0x040fe20000041810 */
[----:B------:R-:W3:Y:S07]  /*b620*/  LDSM.16.MT88.4 R148, [R235+0x1100] ;  /* 0x00110000eb94783b */ /* 0x000eee0000004200 */
[-C--:B--2---:R-:W-:Y:S08]  /*b630*/  HMMA.16816.F32.BF16 R20, R132, R144.reuse, R20 ;  /* 0x000000908414723c */ /* 0x084ff00000041814 */
[C---:B------:R-:W-:Y:S08]  /*b640*/  HMMA.16816.F32.BF16 R24, R140.reuse, R144, R24 ;  /* 0x000000908c18723c */ /* 0x040ff00000041818 */
[-C--:B------:R-:W-:Y:S08]  /*b650*/  HMMA.16816.F32.BF16 R28, R140, R146.reuse, R28 ;  /* 0x000000928c1c723c */ /* 0x080ff0000004181c */
[C---:B------:R-:W-:Y:S01]  /*b660*/  HMMA.16816.F32.BF16 R32, R132.reuse, R146, R32 ;  /* 0x000000928420723c */ /* 0x040fe20000041820 */
[----:B------:R-:W2:Y:S07]  /*b670*/  LDSM.16.MT88.4 R144, [R234+0x3100] ;  /* 0x00310000ea90783b */ /* 0x000eae0000004200 */
[-C--:B----4-:R-:W-:Y:S08]  /*b680*/  HMMA.16816.F32.BF16 R36, R132, R152.reuse, R36 ;  /* 0x000000988424723c */ /* 0x090ff00000041824 */
[C---:B------:R-:W-:Y:S08]  /*b690*/  HMMA.16816.F32.BF16 R40, R140.reuse, R152, R40 ;  /* 0x000000988c28723c */ /* 0x040ff00000041828 */
[-C--:B------:R-:W-:Y:S08]  /*b6a0*/  HMMA.16816.F32.BF16 R44, R140, R154.reuse, R44 ;  /* 0x0000009a8c2c723c */ /* 0x080ff0000004182c */
[C---:B------:R-:W-:Y:S01]  /*b6b0*/  HMMA.16816.F32.BF16 R48, R132.reuse, R154, R48 ;  /* 0x0000009a8430723c */ /* 0x040fe20000041830 */
[----:B------:R-:W4:Y:S07]  /*b6c0*/  LDSM.16.MT88.4 R152, [R235+0x3100] ;  /* 0x00310000eb98783b */ /* 0x000f2e0000004200 */
[-C--:B---3--:R-:W-:Y:S08]  /*b6d0*/  HMMA.16816.F32.BF16 R52, R132, R148.reuse, R52 ;  /* 0x000000948434723c */ /* 0x088ff00000041834 */
[C---:B------:R-:W-:Y:S08]  /*b6e0*/  HMMA.16816.F32.BF16 R56, R140.reuse, R148, R56 ;  /* 0x000000948c38723c */ /* 0x040ff00000041838 */
[-C--:B------:R-:W-:Y:S08]  /*b6f0*/  HMMA.16816.F32.BF16 R60, R140, R150.reuse, R60 ;  /* 0x000000968c3c723c */ /* 0x080ff0000004183c */
[C---:B------:R-:W-:Y:S08]  /*b700*/  HMMA.16816.F32.BF16 R64, R132.reuse, R150, R64 ;  /* 0x000000968440723c */ /* 0x040ff00000041840 */
[-C--:B------:R-:W-:Y:S08]  /*b710*/  HMMA.16816.F32.BF16 R68, R132, R156.reuse, R68 ;  /* 0x0000009c8444723c */ /* 0x080ff00000041844 */
[C---:B------:R-:W-:Y:S08]  /*b720*/  HMMA.16816.F32.BF16 R72, R140.reuse, R156, R72 ;  /* 0x0000009c8c48723c */ /* 0x040ff00000041848 */
[-C--:B------:R-:W-:Y:S08]  /*b730*/  HMMA.16816.F32.BF16 R76, R140, R158.reuse, R76 ;  /* 0x0000009e8c4c723c */ /* 0x080ff0000004184c */
[C---:B------:R-:W-:Y:S01]  /*b740*/  HMMA.16816.F32.BF16 R80, R132.reuse, R158, R80 ;  /* 0x0000009e8450723c */ /* 0x040fe20000041850 */
[----:B------:R-:W3:Y:S07]  /*b750*/  LDSM.16.MT88.4 R156, [R233+0x1900] ;  /* 0x00190000e99c783b */ /* 0x000eee0000004200 */
[-C--:B--2---:R-:W-:Y:S08]  /*b760*/  HMMA.16816.F32.BF16 R84, R132, R144.reuse, R84 ;  /* 0x000000908454723c */ /* 0x084ff00000041854 */
[C---:B------:R-:W-:Y:S08]  /*b770*/  HMMA.16816.F32.BF16 R88, R140.reuse, R144, R88 ;  /* 0x000000908c58723c */ /* 0x040ff00000041858 */
[-C--:B------:R-:W-:Y:S08]  /*b780*/  HMMA.16816.F32.BF16 R92, R140, R146.reuse, R92 ;  /* 0x000000928c5c723c */ /* 0x080ff0000004185c */
[C---:B------:R-:W-:Y:S08]  /*b790*/  HMMA.16816.F32.BF16 R96, R132.reuse, R146, R96 ;  /* 0x000000928460723c */ /* 0x040ff00000041860 */
[-C--:B------:R-:W-:Y:S08]  /*b7a0*/  HMMA.16816.F32.BF16 R100, R132, R160.reuse, R100 ;  /* 0x000000a08464723c */ /* 0x080ff00000041864 */
[C---:B------:R-:W-:Y:S07]  /*b7b0*/  HMMA.16816.F32.BF16 R104, R140.reuse, R160, R104 ;  /* 0x000000a08c68723c */ /* 0x040fee0000041868 */
[----:B------:R-:W-:Y:S01]  /*b7c0*/  MOV R161, R188 ;  /* 0x000000bc00a17202 */ /* 0x000fe20000000f00 */
[-C--:B------:R-:W-:Y:S01]  /*b7d0*/  HMMA.16816.F32.BF16 R108, R140, R162.reuse, R108 ;  /* 0x000000a28c6c723c */ /* 0x080fe2000004186c */
[----:B------:R-:W2:Y:S07]  /*b7e0*/  LDSM.16.MT88.4 R188, [R236+0x1900] ;  /* 0x00190000ecbc783b */ /* 0x000eae0000004200 */
[C---:B------:R-:W-:Y:S08]  /*b7f0*/  HMMA.16816.F32.BF16 R112, R132.reuse, R162, R112 ;  /* 0x000000a28470723c */ /* 0x040ff00000041870 */
[-C--:B----4-:R-:W-:Y:S08]  /*b800*/  HMMA.16816.F32.BF16 R116, R132, R152.reuse, R116 ;  /* 0x000000988474723c */ /* 0x090ff00000041874 */
[C---:B------:R-:W-:Y:S08]  /*b810*/  HMMA.16816.F32.BF16 R120, R140.reuse, R152, R120 ;  /* 0x000000988c78723c */ /* 0x040ff00000041878 */
[-C--:B------:R-:W-:Y:S07]  /*b820*/  HMMA.16816.F32.BF16 R124, R140, R154.reuse, R124 ;  /* 0x0000009a8c7c723c */ /* 0x080fee000004187c */
[----:B------:R-:W-:Y:S01]  /*b830*/  FADD.FTZ R140, R248, R166 ;  /* 0x000000a6f88c7221 */ /* 0x000fe20000010000 */
[----:B------:R-:W-:Y:S01]  /*b840*/  HMMA.16816.F32.BF16 R128, R132, R154, R128 ;  /* 0x0000009a8480723c */ /* 0x000fe20000041880 */
[----:B------:R-:W-:Y:S01]  /*b850*/  F2FP.BF16.PACK_AB R141, R227, R228 ;  /* 0x000000e4e38d723e */ /* 0x000fe200000010ff */
[----:B------:R4:W5:Y:S02]  /*b860*/  LDL.LU R248, [R1+0x7c] ;  /* 0x00007c0001f87983 */ /* 0x0009640000300800 */
[----:B------:R-:W-:Y:S01]  /*b870*/  FADD.FTZ R222, R245, R140 ;  /* 0x0000008cf5de7221 */ /* 0x000fe20000010000 */
[----:B------:R-:W-:Y:S01]  /*b880*/  F2FP.BF16.PACK_AB R140, R229, R230 ;  /* 0x000000e6e58c723e */ /* 0x000fe200000010ff */
[----:B------:R4:W5:Y:S01]  /*b890*/  LDL.LU R247, [R1+0x78] ;  /* 0x0000780001f77983 */ /* 0x0009620000300800 */
[----:B------:R-:W-:Y:S02]  /*b8a0*/  F2FP.BF16.PACK_AB R132, R196, R239 ;  /* 0x000000efc484723e */ /* 0x000fe400000010ff */
[----:B------:R-:W-:Y:S01]  /*b8b0*/  F2FP.BF16.PACK_AB R133, R195, R177 ;  /* 0x000000b1c385723e */ /* 0x000fe200000010ff */
[----:B------:R4:W5:Y:S02]  /*b8c0*/  LDL.LU R246, [R1+0x74] ;  /* 0x0000740001f67983 */ /* 0x0009640000300800 */
[----:B------:R-:W-:Y:S02]  /*b8d0*/  F2FP.BF16.PACK_AB R134, R168, R193 ;  /* 0x000000c1a886723e */ /* 0x000fe400000010ff */
[----:B------:R-:W-:Y:S01]  /*b8e0*/  F2FP.BF16.PACK_AB R135, R231, R252 ;  /* 0x000000fce787723e */ /* 0x000fe200000010ff */
[----:B------:R4:W5:Y:S01]  /*b8f0*/  LDL.LU R245, [R1+0x70] ;  /* 0x0000700001f57983 */ /* 0x0009620000300800 */
[----:B------:R-:W-:Y:S02]  /*b900*/  F2FP.BF16.PACK_AB R142, R225, R226 ;  /* 0x000000e2e18e723e */ /* 0x000fe400000010ff */
[----:B-1----:R-:W-:Y:S01]  /*b910*/  F2FP.BF16.PACK_AB R143, R223, R224 ;  /* 0x000000e0df8f723e */ /* 0x002fe200000010ff */
[----:B------:R4:W5:Y:S02]  /*b920*/  LDL.LU R244, [R1+0x6c] ;  /* 0x00006c0001f47983 */ /* 0x0009640000300800 */
[-C--:B---3--:R-:W-:Y:S02]  /*b930*/  HMMA.16816.F32.BF16 R148, R132, R156.reuse, R4 ;  /* 0x0000009c8494723c */ /* 0x088fe40000041804 */
[----:B------:R-:W1:Y:S06]  /*b940*/  LDSM.16.MT88.4 R4, [R235+0x3900] ;  /* 0x00390000eb04783b */ /* 0x000e6c0000004200 */
[C---:B------:R-:W-:Y:S02]  /*b950*/  HMMA.16816.F32.BF16 R144, R140.reuse, R156, R8 ;  /* 0x0000009c8c90723c */ /* 0x040fe40000041808 */
[----:B------:R4:W5:Y:S05]  /*b960*/  LDL.LU R243, [R1+0x68] ;  /* 0x0000680001f37983 */ /* 0x00096a0000300800 */
[----:B------:R-:W-:Y:S01]  /*b970*/  MOV R9, R161 ;  /* 0x000000a100097202 */ /* 0x000fe20000000f00 */
[-C--:B------:R-:W-:Y:S01]  /*b980*/  HMMA.16816.F32.BF16 R152, R140, R158.reuse, R12 ;  /* 0x0000009e8c98723c */ /* 0x080fe2000004180c */
[----:B------:R-:W-:Y:S03]  /*b990*/  MOV R10, R176 ;  /* 0x000000b0000a7202 */ /* 0x000fe60000000f00 */
[----:B------:R-:W-:Y:S02]  /*b9a0*/  MOV R11, R200 ;  /* 0x000000c8000b7202 */ /* 0x000fe40000000f00 */
[----:B------:R-:W-:Y:S02]  /*b9b0*/  MOV R8, R197 ;  /* 0x000000c500087202 */ /* 0x000fe40000000f00 */
[C---:B------:R-:W-:Y:S01]  /*b9c0*/  HMMA.16816.F32.BF16 R156, R132.reuse, R158, R16 ;  /* 0x0000009e849c723c */ /* 0x040fe20000041810 */
[----:B------:R-:W-:Y:S03]  /*b9d0*/  MOV R15, R168 ;  /* 0x000000a8000f7202 */ /* 0x000fe60000000f00 */
[----:B------:R-:W-:Y:S01]  /*b9e0*/  MOV R14, R193 ;  /* 0x000000c1000e7202 */ /* 0x000fe20000000f00 */
[----:B------:R-:W-:Y:S01]  /*b9f0*/  FADD.FTZ R8, R8, R222 ;  /* 0x000000de08087221 */ /* 0x000fe20000010000 */
[----:B------:R-:W-:Y:S02]  /*ba00*/  MOV R12, R182 ;  /* 0x000000b6000c7202 */ /* 0x000fe40000000f00 */
[-C--:B------:R-:W-:Y:S01]  /*ba10*/  HMMA.16816.F32.BF16 R160, R132, R172.reuse, R20 ;  /* 0x000000ac84a0723c */ /* 0x080fe20000041814 */
[----:B------:R-:W-:Y:S03]  /*ba20*/  MOV R18, R177 ;  /* 0x000000b100127202 */ /* 0x000fe60000000f00 */
[----:B------:R-:W-:Y:S02]  /*ba30*/  MOV R16, R179 ;  /* 0x000000b300107202 */ /* 0x000fe40000000f00 */
[----:B------:R-:W-:Y:S01]  /*ba40*/  MOV R17, R181 ;  /* 0x000000b500117202 */ /* 0x000fe20000000f00 */
[----:B------:R-:W-:Y:S01]  /*ba50*/  IMAD.MOV.U32 R20, RZ, RZ, R169 ;  /* 0x000000ffff147224 */ /* 0x000fe200078e00a9 */
[----:B------:R-:W-:Y:S02]  /*ba60*/  MOV R21, R167 ;  /* 0x000000a700157202 */ /* 0x000fe40000000f00 */
[C---:B------:R-:W-:Y:S02]  /*ba70*/  HMMA.16816.F32.BF16 R164, R140.reuse, R172, R24 ;  /* 0x000000ac8ca4723c */ /* 0x040fe40000041818 */
[----:B------:R-:W-:Y:S02]  /*ba80*/  MOV R22, R178 ;  /* 0x000000b200167202 */ /* 0x000fe40000000f00 */
[----:B------:R-:W-:Y:S02]  /*ba90*/  MOV R23, R180 ;  /* 0x000000b400177202 */ /* 0x000fe40000000f00 */
[----:B------:R-:W-:Y:S02]  /*baa0*/  MOV R13, R195 ;  /* 0x000000c3000d7202 */ /* 0x000fe40000000f00 */
[----:B------:R-:W-:Y:S04]  /*bab0*/  MOV R27, R171 ;  /* 0x000000ab001b7202 */ /* 0x000fe80000000f00 */
[----:B------:R-:W-:Y:S02]  /*bac0*/  MOV R26, R170 ;  /* 0x000000aa001a7202 */ /* 0x000fe40000000f00 */
[-C--:B------:R-:W-:Y:S01]  /*bad0*/  HMMA.16816.F32.BF16 R168, R140, R174.reuse, R28 ;  /* 0x000000ae8ca8723c */ /* 0x080fe2000004181c */
[----:B------:R-:W-:Y:S02]  /*bae0*/  MOV R19, R196 ;  /* 0x000000c400137202 */ /* 0x000fe40000000f00 */
[----:B------:R-:W-:Y:S02]  /*baf0*/  MOV R25, R203 ;  /* 0x000000cb00197202 */ /* 0x000fe40000000f00 */
[----:B------:R-:W-:Y:S02]  /*bb00*/  MOV R24, R202 ;  /* 0x000000ca00187202 */ /* 0x000fe40000000f00 */
[----:B------:R-:W-:Y:S01]  /*bb10*/  MOV R31, R201 ;  /* 0x000000c9001f7202 */ /* 0x000fe20000000f00 */
[C---:B------:R-:W-:Y:S01]  /*bb20*/  HMMA.16816.F32.BF16 R172, R132.reuse, R174, R32 ;  /* 0x000000ae84ac723c */ /* 0x040fe20000041820 */
[----:B------:R-:W-:Y:S03]  /*bb30*/  MOV R30, R199 ;  /* 0x000000c7001e7202 */ /* 0x000fe60000000f00 */
[----:B------:R-:W-:Y:S01]  /*bb40*/  IMAD.MOV.U32 R29, RZ, RZ, R198 ;  /* 0x000000ffff1d7224 */ /* 0x000fe200078e00c6 */
[----:B------:R-:W-:Y:S02]  /*bb50*/  MOV R28, R194 ;  /* 0x000000c2001c7202 */ /* 0x000fe40000000f00 */
[----:B------:R-:W-:Y:S01]  /*bb60*/  IMAD.MOV.U32 R34, RZ, RZ, R186 ;  /* 0x000000ffff227224 */ /* 0x000fe200078e00ba */
[-C--:B--2---:R-:W-:Y:S01]  /*bb70*/  HMMA.16816.F32.BF16 R176, R132, R188.reuse, R36 ;  /* 0x000000bc84b0723c */ /* 0x084fe20000041824 */
[----:B------:R-:W-:Y:S03]  /*bb80*/  MOV R32, R192 ;  /* 0x000000c000207202 */ /* 0x000fe60000000f00 */
[----:B------:R-:W-:Y:S02]  /*bb90*/  MOV R33, R187 ;  /* 0x000000bb00217202 */ /* 0x000fe40000000f00 */
[----:B------:R-:W-:Y:S02]  /*bba0*/  MOV R35, R185 ;  /* 0x000000b900237202 */ /* 0x000fe40000000f00 */
[C---:B------:R-:W-:Y:S01]  /*bbb0*/  HMMA.16816.F32.BF16 R180, R140.reuse, R188, R40 ;  /* 0x000000bc8cb4723c */ /* 0x040fe20000041828 */
[----:B------:R-:W-:Y:S04]  /*bbc0*/  MOV R39, R184 ;  /* 0x000000b800277202 */ /* 0x000fe80000000f00 */
[----:B------:R-:W-:Y:S02]  /*bbd0*/  MOV R38, R39 ;  /* 0x0000002700267202 */ /* 0x000fe40000000f00 */
[----:B------:R-:W-:Y:S01]  /*bbe0*/  MOV R39, R32 ;  /* 0x0000002000277202 */ /* 0x000fe20000000f00 */
[-C--:B------:R-:W-:Y:S01]  /*bbf0*/  HMMA.16816.F32.BF16 R184, R140, R190.reuse, R44 ;  /* 0x000000be8cb8723c */ /* 0x080fe2000004182c */
[----:B------:R-:W-:Y:S03]  /*bc00*/  MOV R32, R33 ;  /* 0x0000002100207202 */ /* 0x000fe60000000f00 */
[----:B------:R-:W-:Y:S02]  /*bc10*/  MOV R33, R34 ;  /* 0x0000002200217202 */ /* 0x000fe40000000f00 */
[----:B------:R-:W-:Y:S02]  /*bc20*/  MOV R34, R35 ;  /* 0x0000002300227202 */ /* 0x000fe40000000f00 */
[C---:B------:R-:W-:Y:S01]  /*bc30*/  HMMA.16816.F32.BF16 R188, R132.reuse, R190, R48 ;  /* 0x000000be84bc723c */ /* 0x040fe20000041830 */
[----:B------:R-:W-:Y:S03]  /*bc40*/  MOV R35, R28 ;  /* 0x0000001c00237202 */ /* 0x000fe60000000f00 */
[----:B------:R-:W-:Y:S01]  /*bc50*/  IMAD.MOV.U32 R28, RZ, RZ, R29 ;  /* 0x000000ffff1c7224 */ /* 0x000fe200078e001d */
        /* <DEDUP_REMOVED lines=8> */
[----:B------:R-:W-:Y:S02]  /*bce0*/  MOV R27, R20 ;  /* 0x00000014001b7202 */ /* 0x000fe40000000f00 */
[----:B------:R-:W-:Y:S01]  /*bcf0*/  MOV R20, R21 ;  /* 0x0000001500147202 */ /* 0x000fe20000000f00 */
[----:B------:R-:W-:Y:S01]  /*bd00*/  IMAD.MOV.U32 R21, RZ, RZ, R22 ;  /* 0x000000ffff157224 */ /* 0x000fe200078e0016 */
[-C--:B------:R-:W-:Y:S01]  /*bd10*/  HMMA.16816.F32.BF16 R200, R140, R206.reuse, R60 ;  /* 0x000000ce8cc8723c */ /* 0x080fe2000004183c */
[----:B------:R-:W-:Y:S03]  /*bd20*/  MOV R22, R23 ;  /* 0x0000001700167202 */ /* 0x000fe60000000f00 */
[----:B------:R-:W-:Y:S02]  /*bd30*/  MOV R23, R16 ;  /* 0x0000001000177202 */ /* 0x000fe40000000f00 */
[----:B------:R-:W-:Y:S02]  /*bd40*/  MOV R16, R17 ;  /* 0x0000001100107202 */ /* 0x000fe40000000f00 */
[----:B------:R-:W-:Y:S01]  /*bd50*/  MOV R17, R12 ;  /* 0x0000000c00117202 */ /* 0x000fe20000000f00 */
[C---:B------:R-:W-:Y:S03]  /*bd60*/  HMMA.16816.F32.BF16 R204, R132.reuse, R206, R64 ;  /* 0x000000ce84cc723c */ /* 0x040fe60000041840 */
[----:B------:R-:W-:Y:S02]  /*bd70*/  MOV R12, R9 ;  /* 0x00000009000c7202 */ /* 0x000fe40000000f00 */
[----:B------:R-:W-:Y:S02]  /*bd80*/  MOV R9, R0 ;  /* 0x0000000000097202 */ /* 0x000fe40000000f00 */
[----:B------:R-:W-:Y:S01]  /*bd90*/  MOV R0, R3 ;  /* 0x0000000300007202 */ /* 0x000fe20000000f00 */
[----:B------:R-:W-:Y:S01]  /*bda0*/  FADD.FTZ R3, R242, R221 ;  /* 0x000000ddf2037221 */ /* 0x000fe20000010000 */
[----:B------:R-:W-:Y:S01]  /*bdb0*/  MOV R37, R38 ;  /* 0x0000002600257202 */ /* 0x000fe20000000f00 */
[-C--:B------:R-:W-:Y:S01]  /*bdc0*/  HMMA.16816.F32.BF16 R68, R132, R208.reuse, R68 ;  /* 0x000000d08444723c */ /* 0x080fe20000041844 */
[----:B------:R4:W5:Y:S01]  /*bdd0*/  LDL.LU R242, [R1+0x64] ;  /* 0x0000640001f27983 */ /* 0x0009620000300800 */
[----:B------:R-:W-:Y:S01]  /*bde0*/  MOV R38, R39 ;  /* 0x0000002700267202 */ /* 0x000fe20000000f00 */
[----:B------:R-:W-:Y:S01]  /*bdf0*/  IMAD.MOV.U32 R39, RZ, RZ, R32 ;  /* 0x000000ffff277224 */ /* 0x000fe200078e0020 */
[----:B------:R-:W-:Y:S01]  /*be00*/  MOV R32, R33 ;  /* 0x0000002100207202 */ /* 0x000fe20000000f00 */
[----:B------:R-:W-:Y:S01]  /*be10*/  FADD.FTZ R3, R238, R3 ;  /* 0x00000003ee037221 */ /* 0x000fe20000010000 */
[----:B------:R-:W-:Y:S02]  /*be20*/  MOV R33, R34 ;  /* 0x0000002200217202 */ /* 0x000fe40000000f00 */
[----:B------:R-:W-:Y:S01]  /*be30*/  MOV R34, R35 ;  /* 0x0000002300227202 */ /* 0x000fe20000000f00 */
[C---:B------:R-:W-:Y:S03]  /*be40*/  HMMA.16816.F32.BF16 R72, R140.reuse, R208, R72 ;  /* 0x000000d08c48723c */ /* 0x040fe60000041848 */
[----:B------:R-:W-:Y:S01]  /*be50*/  MOV R35, R28 ;  /* 0x0000001c00237202 */ /* 0x000fe20000000f00 */
[----:B------:R-:W-:Y:S01]  /*be60*/  FADD.FTZ R10, R10, R3 ;  /* 0x000000030a0a7221 */ /* 0x000fe20000010000 */
[----:B------:R-:W-:Y:S02]  /*be70*/  MOV R28, R29 ;  /* 0x0000001d001c7202 */ /* 0x000fe40000000f00 */
[----:B------:R-:W-:Y:S01]  /*be80*/  MOV R29, R30 ;  /* 0x0000001e001d7202 */ /* 0x000fe20000000f00 */
[-C--:B------:R-:W-:Y:S01]  /*be90*/  HMMA.16816.F32.BF16 R76, R140, R210.reuse, R76 ;  /* 0x000000d28c4c723c */ /* 0x080fe2000004184c */
[----:B------:R-:W-:Y:S03]  /*bea0*/  MOV R30, R31 ;  /* 0x0000001f001e7202 */ /* 0x000fe60000000f00 */
[----:B------:R-:W-:Y:S02]  /*beb0*/  MOV R31, R24 ;  /* 0x00000018001f7202 */ /* 0x000fe40000000f00 */
[----:B------:R-:W-:Y:S01]  /*bec0*/  MOV R24, R25 ;  /* 0x0000001900187202 */ /* 0x000fe20000000f00 */
[----:B------:R-:W-:Y:S01]  /*bed0*/  IMAD.MOV.U32 R25, RZ, RZ, R26 ;  /* 0x000000ffff197224 */ /* 0x000fe200078e001a */
[----:B------:R-:W-:Y:S01]  /*bee0*/  MOV R26, R27 ;  /* 0x0000001b001a7202 */ /* 0x000fe20000000f00 */
[C---:B------:R-:W-:Y:S03]  /*bef0*/  HMMA.16816.F32.BF16 R80, R132.reuse, R210, R80 ;  /* 0x000000d28450723c */ /* 0x040fe60000041850 */
[----:B------:R-:W-:Y:S02]  /*bf00*/  MOV R27, R20 ;  /* 0x00000014001b7202 */ /* 0x000fe40000000f00 */
[----:B------:R-:W-:Y:S02]  /*bf10*/  MOV R20, R21 ;  /* 0x0000001500147202 */ /* 0x000fe40000000f00 */
[----:B------:R-:W-:Y:S01]  /*bf20*/  MOV R21, R22 ;  /* 0x0000001600157202 */ /* 0x000fe20000000f00 */
[-C--:B------:R-:W-:Y:S01]  /*bf30*/  HMMA.16816.F32.BF16 R84, R132, R212.reuse, R84 ;  /* 0x000000d48454723c */ /* 0x080fe20000041854 */
[----:B------:R-:W-:Y:S03]  /*bf40*/  MOV R22, R23 ;  /* 0x0000001700167202 */ /* 0x000fe60000000f00 */
[----:B------:R-:W-:Y:S02]  /*bf50*/  MOV R23, R16 ;  /* 0x0000001000177202 */ /* 0x000fe40000000f00 */
[----:B------:R-:W-:Y:S02]  /*bf60*/  MOV R16, R17 ;  /* 0x0000001100107202 */ /* 0x000fe40000000f00 */
[----:B------:R-:W-:Y:S01]  /*bf70*/  MOV R17, R12 ;  /* 0x0000000c00117202 */ /* 0x000fe20000000f00 */
[C---:B------:R-:W-:Y:S03]  /*bf80*/  HMMA.16816.F32.BF16 R88, R140.reuse, R212, R88 ;  /* 0x000000d48c58723c */ /* 0x040fe60000041858 */
[----:B------:R-:W-:Y:S01]  /*bf90*/  MOV R12, R9 ;  /* 0x00000009000c7202 */ /* 0x000fe20000000f00 */
[----:B------:R-:W-:Y:S01]  /*bfa0*/  IMAD.MOV.U32 R9, RZ, RZ, R0 ;  /* 0x000000ffff097224 */ /* 0x000fe200078e0000 */
[----:B------:R-:W-:Y:S01]  /*bfb0*/  MOV R36, R37 ;  /* 0x0000002500247202 */ /* 0x000fe20000000f00 */
[----:B------:R-:W-:Y:S01]  /*bfc0*/  FADD.FTZ R0, R241, R220 ;  /* 0x000000dcf1007221 */ /* 0x000fe20000010000 */
[----:B------:R-:W-:Y:S01]  /*bfd0*/  MOV R37, R38 ;  /* 0x0000002600257202 */ /* 0x000fe20000000f00 */
[----:B------:R4:W5:Y:S01]  /*bfe0*/  LDL.LU R241, [R1+0x60] ;  /* 0x0000600001f17983 */ /* 0x0009620000300800 */
[----:B------:R-:W-:Y:S01]  /*bff0*/  MOV R38, R39 ;  /* 0x0000002700267202 */ /* 0x000fe20000000f00 */
[-C--:B------:R-:W-:Y:S02]  /*c000*/  HMMA.16816.F32.BF16 R92, R140, R214.reuse, R92 ;  /* 0x000000d68c5c723c */ /* 0x080fe4000004185c */
[----:B------:R-:W-:Y:S01]  /*c010*/  FADD.FTZ R0, R237, R0 ;  /* 0x00000000ed007221 */ /* 0x000fe20000010000 */
[----:B------:R-:W-:Y:S02]  /*c020*/  MOV R39, R32 ;  /* 0x0000002000277202 */ /* 0x000fe40000000f00 */
[----:B------:R-:W-:Y:S01]  /*c030*/  MOV R32, R33 ;  /* 0x0000002100207202 */ /* 0x000fe20000000f00 */
[----:B------:R-:W-:Y:S01]  /*c040*/  FADD.FTZ R9, R9, R0 ;  /* 0x0000000009097221 */ /* 0x000fe20000010000 */
[----:B------:R-:W-:Y:S01]  /*c050*/  MOV R33, R34 ;  /* 0x0000002200217202 */ /* 0x000fe20000000f00 */
[C---:B------:R-:W-:Y:S01]  /*c060*/  HMMA.16816.F32.BF16 R96, R132.reuse, R214, R96 ;  /* 0x000000d68460723c */ /* 0x040fe20000041860 */
[----:B------:R-:W-:Y:S03]  /*c070*/  MOV R34, R35 ;  /* 0x0000002300227202 */ /* 0x000fe60000000f00 */
[----:B------:R-:W-:Y:S02]  /*c080*/  MOV R35, R28 ;  /* 0x0000001c00237202 */ /* 0x000fe40000000f00 */
[----:B------:R-:W-:Y:S01]  /*c090*/  MOV R28, R29 ;  /* 0x0000001d001c7202 */ /* 0x000fe20000000f00 */
[----:B------:R-:W-:Y:S01]  /*c0a0*/  IMAD.MOV.U32 R29, RZ, RZ, R30 ;  /* 0x000000ffff1d7224 */ /* 0x000fe200078e001e */
[----:B------:R-:W-:Y:S01]  /*c0b0*/  MOV R30, R31 ;  /* 0x0000001f001e7202 */ /* 0x000fe20000000f00 */
[-C--:B------:R-:W-:Y:S03]  /*c0c0*/  HMMA.16816.F32.BF16 R100, R132, R216.reuse, R100 ;  /* 0x000000d88464723c */ /* 0x080fe60000041864 */
[----:B------:R-:W-:Y:S02]  /*c0d0*/  MOV R31, R24 ;  /* 0x00000018001f7202 */ /* 0x000fe40000000f00 */
[----:B------:R-:W-:Y:S02]  /*c0e0*/  MOV R24, R25 ;  /* 0x0000001900187202 */ /* 0x000fe40000000f00 */
[----:B------:R-:W-:Y:S01]  /*c0f0*/  MOV R25, R26 ;  /* 0x0000001a00197202 */ /* 0x000fe20000000f00 */
[C---:B------:R-:W-:Y:S01]  /*c100*/  HMMA.16816.F32.BF16 R104, R140.reuse, R216, R104 ;  /* 0x000000d88c68723c */ /* 0x040fe20000041868 */
[----:B------:R-:W-:Y:S03]  /*c110*/  MOV R26, R27 ;  /* 0x0000001b001a7202 */ /* 0x000fe60000000f00 */
[----:B------:R-:W-:Y:S02]  /*c120*/  MOV R27, R20 ;  /* 0x00000014001b7202 */ /* 0x000fe40000000f00 */
[----:B------:R-:W-:Y:S02]  /*c130*/  MOV R20, R21 ;  /* 0x0000001500147202 */ /* 0x000fe40000000f00 */
[----:B------:R-:W-:Y:S01]  /*c140*/  MOV R21, R22 ;  /* 0x0000001600157202 */ /* 0x000fe20000000f00 */
[-C--:B------:R-:W-:Y:S03]  /*c150*/  HMMA.16816.F32.BF16 R108, R140, R218.reuse, R108 ;  /* 0x000000da8c6c723c */ /* 0x080fe6000004186c */
[----:B------:R-:W-:Y:S01]  /*c160*/  MOV R22, R23 ;  /* 0x0000001700167202 */ /* 0x000fe20000000f00 */
[----:B------:R-:W-:Y:S01]  /*c170*/  IMAD.MOV.U32 R23, RZ, RZ, R16 ;  /* 0x000000ffff177224 */ /* 0x000fe200078e0010 */
[----:B------:R-:W-:Y:S02]  /*c180*/  MOV R16, R17 ;  /* 0x0000001100107202 */ /* 0x000fe40000000f00 */
[----:B------:R-:W-:Y:S01]  /*c190*/  MOV R17, R12 ;  /* 0x0000000c00117202 */ /* 0x000fe20000000f00 */
[----:B------:R-:W-:Y:S01]  /*c1a0*/  FADD.FTZ R12, R240, R136 ;  /* 0x00000088f00c7221 */ /* 0x000fe20000010000 */
[----:B------:R-:W-:Y:S01]  /*c1b0*/  MOV R43, R36 ;  /* 0x00000024002b7202 */ /* 0x000fe20000000f00 */
[----:B------:R4:W5:Y:S01]  /*c1c0*/  LDL.LU R240, [R1+0x5c] ;  /* 0x00005c0001f07983 */ /* 0x0009620000300800 */
[C---:B------:R-:W-:Y:S01]  /*c1d0*/  HMMA.16816.F32.BF16 R112, R132.reuse, R218, R112 ;  /* 0x000000da8470723c */ /* 0x040fe20000041870 */
[----:B------:R-:W-:Y:S01]  /*c1e0*/  FADD.FTZ R12, R232, R12 ;  /* 0x0000000ce80c7221 */ /* 0x000fe20000010000 */
[----:B------:R-:W-:Y:S01]  /*c1f0*/  MOV R36, R37 ;  /* 0x0000002500247202 */ /* 0x000fe20000000f00 */
[----:B------:R-:W-:Y:S01]  /*c200*/  FADD.FTZ R8, R43, R8 ;  /* 0x000000082b087221 */ /* 0x000fe20000010000 */
[----:B------:R-:W-:Y:S02]  /*c210*/  MOV R37, R38 ;  /* 0x0000002600257202 */ /* 0x000fe40000000f00 */
[----:B------:R-:W-:Y:S01]  /*c220*/  MOV R38, R39 ;  /* 0x0000002700267202 */ /* 0x000fe20000000f00 */
[----:B------:R-:W-:Y:S01]  /*c230*/  FADD.FTZ R11, R11, R8 ;  /* 0x000000080b0b7221 */ /* 0x000fe20000010000 */
[----:B------:R-:W-:Y:S01]  /*c240*/  MOV R39, R32 ;  /* 0x0000002000277202 */ /* 0x000fe20000000f00 */
[----:B------:R-:W-:Y:S01]  /*c250*/  FADD.FTZ R8, R36, R12 ;  /* 0x0000000c24087221 */ /* 0x000fe20000010000 */
[-C--:B-1----:R-:W-:Y:S02]  /*c260*/  HMMA.16816.F32.BF16 R116, R132, R4.reuse, R116 ;  /* 0x000000048474723c */ /* 0x082fe40000041874 */
[----:B------:R-:W-:Y:S01]  /*c270*/  FADD.FTZ R3, R37, R11 ;  /* 0x0000000b25037221 */ /* 0x000fe20000010000 */
[----:B------:R-:W-:Y:S01]  /*c280*/  MOV R32, R33 ;  /* 0x0000002100207202 */ /* 0x000fe20000000f00 */
[----:B------:R-:W-:Y:S01]  /*c290*/  FADD.FTZ R0, R38, R10 ;  /* 0x0000000a26007221 */ /* 0x000fe20000010000 */
[----:B------:R-:W-:Y:S01]  /*c2a0*/  MOV R33, R34 ;  /* 0x0000002200217202 */ /* 0x000fe20000000f00 */
[----:B------:R-:W-:Y:S01]  /*c2b0*/  IMAD.MOV.U32 R34, RZ, RZ, R35 ;  /* 0x000000ffff227224 */ /* 0x000fe200078e0023 */
[----:B------:R-:W-:Y:S01]  /*c2c0*/  MOV R35, R28 ;  /* 0x0000001c00237202 */ /* 0x000fe20000000f00 */
[----:B------:R-:W-:Y:S01]  /*c2d0*/  FADD.FTZ R12, R39, R9 ;  /* 0x00000009270c7221 */ /* 0x000fe20000010000 */
[----:B------:R-:W-:Y:S01]  /*c2e0*/  MOV R28, R29 ;  /* 0x0000001d001c7202 */ /* 0x000fe20000000f00 */
[C---:B------:R-:W-:Y:S02]  /*c2f0*/  HMMA.16816.F32.BF16 R120, R140.reuse, R4, R120 ;  /* 0x000000048c78723c */ /* 0x040fe40000041878 */
[----:B------:R-:W-:Y:S01]  /*c300*/  FADD.FTZ R10, R33, R3 ;  /* 0x00000003210a7221 */ /* 0x000fe20000010000 */
[----:B------:R-:W-:Y:S01]  /*c310*/  MOV R29, R30 ;  /* 0x0000001e001d7202 */ /* 0x000fe20000000f00 */
[----:B------:R-:W-:Y:S01]  /*c320*/  FADD.FTZ R11, R32, R8 ;  /* 0x00000008200b7221 */ /* 0x000fe20000010000 */
[----:B------:R-:W-:Y:S01]  /*c330*/  MOV R30, R31 ;  /* 0x0000001f001e7202 */ /* 0x000fe20000000f00 */
[----:B------:R-:W-:Y:S01]  /*c340*/  FADD.FTZ R9, R34, R0 ;  /* 0x0000000022097221 */ /* 0x000fe20000010000 */
[----:B------:R-:W-:Y:S01]  /*c350*/  MOV R31, R24 ;  /* 0x00000018001f7202 */ /* 0x000fe20000000f00 */
[----:B------:R-:W-:Y:S01]  /*c360*/  FADD.FTZ R8, R35, R12 ;  /* 0x0000000c23087221 */ /* 0x000fe20000010000 */
[----:B------:R-:W-:Y:S01]  /*c370*/  MOV R24, R25 ;  /* 0x0000001900187202 */ /* 0x000fe20000000f00 */
[-C--:B------:R-:W-:Y:S02]  /*c380*/  HMMA.16816.F32.BF16 R124, R140, R6.reuse, R124 ;  /* 0x000000068c7c723c */ /* 0x080fe4000004187c */
[----:B------:R-:W-:Y:S01]  /*c390*/  FADD.FTZ R0, R29, R10 ;  /* 0x0000000a1d007221 */ /* 0x000fe20000010000 */
[----:B------:R-:W-:Y:S01]  /*c3a0*/  MOV R25, R26 ;  /* 0x0000001a00197202 */ /* 0x000fe20000000f00 */
[----:B------:R-:W-:Y:S01]  /*c3b0*/  FADD.FTZ R3, R28, R11 ;  /* 0x0000000b1c037221 */ /* 0x000fe20000010000 */
[----:B------:R-:W-:Y:S01]  /*c3c0*/  MOV R26, R27 ;  /* 0x0000001b001a7202 */ /* 0x000fe20000000f00 */
[----:B------:R-:W-:Y:S01]  /*c3d0*/  FADD.FTZ R11, R30, R9 ;  /* 0x000000091e0b7221 */ /* 0x000fe20000010000 */
[----:B------:R-:W-:Y:S01]  /*c3e0*/  MOV R27, R20 ;  /* 0x00000014001b7202 */ /* 0x000fe20000000f00 */
[----:B------:R-:W-:Y:S01]  /*c3f0*/  IMAD.MOV.U32 R20, RZ, RZ, R21 ;  /* 0x000000ffff147224 */ /* 0x000fe200078e0015 */
[----:B------:R-:W-:Y:S01]  /*c400*/  MOV R21, R22 ;  /* 0x0000001600157202 */ /* 0x000fe20000000f00 */
[----:B------:R-:W-:Y:S02]  /*c410*/  HMMA.16816.F32.BF16 R128, R132, R6, R128 ;  /* 0x000000068480723c */ /* 0x000fe40000041880 */
[----:B------:R-:W-:Y:S01]  /*c420*/  FADD.FTZ R10, R31, R8 ;  /* 0x000000081f0a7221 */ /* 0x000fe20000010000 */
[----:B------:R-:W-:Y:S01]  /*c430*/  MOV R22, R23 ;  /* 0x0000001700167202 */ /* 0x000fe20000000f00 */
[----:B------:R-:W-:Y:S01]  /*c440*/  FADD.FTZ R8, R25, R0 ;  /* 0x0000000019087221 */ /* 0x000fe20000010000 */
[----:B------:R-:W-:Y:S01]  /*c450*/  MOV R23, R16 ;  /* 0x0000001000177202 */ /* 0x000fe20000000f00 */
[----:B------:R-:W-:Y:S01]  /*c460*/  FADD.FTZ R9, R24, R3 ;  /* 0x0000000318097221 */ /* 0x000fe20000010000 */
[----:B------:R-:W-:Y:S01]  /*c470*/  MOV R16, R17 ;  /* 0x0000001100107202 */ /* 0x000fe20000000f00 */
[----:B------:R-:W-:Y:S01]  /*c480*/  FADD.FTZ R4, R26, R11 ;  /* 0x0000000b1a047221 */ /* 0x000fe20000010000 */
[----:B------:R-:W-:Y:S02]  /*c490*/  MOV R17, R239 ;  /* 0x000000ef00117202 */ /* 0x000fe40000000f00 */
[----:B------:R4:W5:Y:S01]  /*c4a0*/  LDL.LU R239, [R1+0x58] ;  /* 0x0000580001ef7983 */ /* 0x0009620000300800 */
[----:B------:R-:W-:Y:S01]  /*c4b0*/  FADD.FTZ R3, R27, R10 ;  /* 0x0000000a1b037221 */ /* 0x000fe20000010000 */
[----:B------:R-:W-:Y:S01]  /*c4c0*/  MOV R141, R2 ;  /* 0x00000002008d7202 */ /* 0x000fe20000000f00 */
[----:B------:R-:W-:Y:S01]  /*c4d0*/  FADD.FTZ R10, R21, R8 ;  /* 0x00000008150a7221 */ /* 0x000fe20000010000 */
        /* <DEDUP_REMOVED lines=9> */
[----:B------:R-:W-:Y:S02]  /*c570*/  FADD.FTZ R8, R16, R0 ;  /* 0x0000000010087221 */ /* 0x000fe40000010000 */
        /* <DEDUP_REMOVED lines=9> */
[----:B------:R-:W-:Y:S01]  /*c610*/  FADD.FTZ R4, R231, R4 ;  /* 0x00000004e7047221 */ /* 0x000fe20000010000 */
[----:B------:R-:W-:Y:S01]  /*c620*/  STL [R1+0x3c], R5 ;  /* 0x00003c0501007387 */ /* 0x000fe20000100800 */
[----:B------:R-:W-:Y:S02]  /*c630*/  FADD.FTZ R3, R226, R3 ;  /* 0x00000003e2037221 */ /* 0x000fe40000010000 */
[----:B------:R-:W-:Y:S01]  /*c640*/  FADD.FTZ R0, R227, R8 ;  /* 0x00000008e3007221 */ /* 0x000fe20000010000 */
[----:B------:R-:W-:Y:S01]  /*c650*/  STL [R1+0x38], R4 ;  /* 0x0000380401007387 */ /* 0x000fe20000100800 */
[----:B------:R-:W-:Y:S02]  /*c660*/  FADD.FTZ R3, R225, R3 ;  /* 0x00000003e1037221 */ /* 0x000fe40000010000 */
[----:B------:R-:W-:Y:S03]  /*c670*/  FADD.FTZ R0, R224, R0 ;  /* 0x00000000e0007221 */ /* 0x000fe60000010000 */
[----:B------:R1:W-:Y:S01]  /*c680*/  STL [R1+0x44], R3 ;  /* 0x0000440301007387 */ /* 0x0003e20000100800 */
[----:B------:R-:W-:Y:S05]  /*c690*/  FADD.FTZ R0, R223, R0 ;  /* 0x00000000df007221 */ /* 0x000fea0000010000 */
[----:B------:R4:W-:Y:S01]  /*c6a0*/  STL [R1+0x40], R0 ;  /* 0x0000400001007387 */ /* 0x0009e20000100800 */
[----:B-1----:R-:W-:Y:S01]  /*c6b0*/  MOV R3, R139 ;  /* 0x0000008b00037202 */ /* 0x002fe20000000f00 */
[----:B----45:R-:W-:-:S05]  /*c6c0*/  @P2 BRA `(.L_x_153) ;  /* 0xffffb34000002947 */ /* 0x030fca000383ffff */
.L_x_152:
[----:B-1----:R-:W2:Y:S04]  /*c6d0*/  LDL.LU R0, [R1+0x3c] ;  /* 0x00003c0001007983 */ /* 0x002ea80000300800 */
[----:B------:R-:W3:Y:S04]  /*c6e0*/  LDL.LU R4, [R1+0x38] ;  /* 0x0000380001047983 */ /* 0x000ee80000300800 */
[----:B------:R-:W4:Y:S04]  /*c6f0*/  LDL.LU R8, [R1+0x44] ;  /* 0x0000440001087983 */ /* 0x000f280000300800 */
[----:B------:R-:W4:Y:S01]  /*c700*/  LDL.LU R5, [R1+0x40] ;  /* 0x0000400001057983 */ /* 0x000f220000300800 */
[----:B------:R-:W-:-:S02]  /*c710*/  MOV R18, 0xff800000 ;  /* 0xff80000000127802 */ /* 0x000fc40000000f00 */
[----:B------:R-:W-:Y:S02]  /*c720*/  MOV R19, 0xff800000 ;  /* 0xff80000000137802 */ /* 0x000fe40000000f00 */
[----:B------:R-:W-:Y:S02]  /*c730*/  MOV R20, 0xff800000 ;  /* 0xff80000000147802 */ /* 0x000fe40000000f00 */
[----:B------:R-:W-:Y:S02]  /*c740*/  MOV R21, 0xff800000 ;  /* 0xff80000000157802 */ /* 0x000fe40000000f00 */
[----:B------:R-:W-:Y:S01]  /*c750*/  PLOP3.LUT P4, PT, PT, PT, PT, 0x8, 0x0 ;  /* 0x000000000000781c */ /* 0x000fe20003f8e170 */
[----:B--2---:R-:W1:Y:S04]  /*c760*/  SHFL.BFLY PT, R11, R0, 0x2, 0x1f ;  /* 0x0c401f00000b7f89 */ /* 0x004e6800000e0000 */
[----:B---3--:R-:W2:Y:S04]  /*c770*/  SHFL.BFLY PT, R9, R4, 0x2, 0x1f ;  /* 0x0c401f0004097f89 */ /* 0x008ea800000e0000 */
[----:B----4-:R-:W3:Y:S04]  /*c780*/  SHFL.BFLY PT, R7, R8, 0x2, 0x1f ;  /* 0x0c401f0008077f89 */ /* 0x010ee800000e0000 */
[----:B------:R-:W4:Y:S01]  /*c790*/  SHFL.BFLY PT, R6, R5, 0x2, 0x1f ;  /* 0x0c401f0005067f89 */ /* 0x000f2200000e0000 */
[----:B-1----:R-:W-:-:S02]  /*c7a0*/  FADD.FTZ R11, R11, R0 ;  /* 0x000000000b0b7221 */ /* 0x002fc40000010000 */
[----:B--2---:R-:W-:-:S03]  /*c7b0*/  FADD.FTZ R9, R9, R4 ;  /* 0x0000000409097221 */ /* 0x004fc60000010000 */
[----:B------:R-:W1:Y:S01]  /*c7c0*/  SHFL.BFLY PT, R0, R11, 0x1, 0x1f ;  /* 0x0c201f000b007f89 */ /* 0x000e6200000e0000 */
[----:B---3--:R-:W-:-:S03]  /*c7d0*/  FADD.FTZ R7, R7, R8 ;  /* 0x0000000807077221 */ /* 0x008fc60000010000 */
[----:B------:R-:W2:Y:S01]  /*c7e0*/  SHFL.BFLY PT, R4, R9, 0x1, 0x1f ;  /* 0x0c201f0009047f89 */ /* 0x000ea200000e0000 */
[----:B----4-:R-:W-:-:S03]  /*c7f0*/  FADD.FTZ R6, R6, R5 ;  /* 0x0000000506067221 */ /* 0x010fc60000010000 */
[----:B------:R-:W3:Y:S04]  /*c800*/  SHFL.BFLY PT, R3, R7, 0x1, 0x1f ;  /* 0x0c201f0007037f89 */ /* 0x000ee800000e0000 */
[----:B------:R-:W4:Y:S01]  /*c810*/  SHFL.BFLY PT, R5, R6, 0x1, 0x1f ;  /* 0x0c201f0006057f89 */ /* 0x000f2200000e0000 */
[----:B-1----:R-:W-:Y:S01]  /*c820*/  FADD.FTZ R11, R11, R0 ;  /* 0x000000000b0b7221 */ /* 0x002fe20000010000 */
[----:B------:R-:W-:Y:S01]  /*c830*/  MOV R0, RZ ;  /* 0x000000ff00007202 */ /* 0x000fe20000000f00 */
[----:B--2---:R-:W-:-:S03]  /*c840*/  FADD.FTZ R9, R9, R4 ;  /* 0x0000000409097221 */ /* 0x004fc60000010000 */
[----:B------:R-:W-:Y:S02]  /*c850*/  FSETP.NE.FTZ.AND P3, PT, R11, RZ, PT ;  /* 0x000000ff0b00720b */ /* 0x000fe40003f75000 */
[----:B------:R-:W-:Y:S01]  /*c860*/  MOV R4, RZ ;  /* 0x000000ff00047202 */ /* 0x000fe20000000f00 */
[----:B---3--:R-:W-:Y:S01]  /*c870*/  FADD.FTZ R7, R7, R3 ;  /* 0x0000000307077221 */ /* 0x008fe20000010000 */
[----:B------:R-:W-:Y:S02]  /*c880*/  FSETP.NE.FTZ.AND P2, PT, R9, RZ, PT ;  /* 0x000000ff0900720b */ /* 0x000fe40003f55000 */
[----:B------:R-:W-:Y:S01]  /*c890*/  MOV R3, RZ ;  /* 0x000000ff00037202 */ /* 0x000fe20000000f00 */
[----:B----4-:R-:W-:Y:S01]  /*c8a0*/  FADD.FTZ R6, R5, R6 ;  /* 0x0000000605067221 */ /* 0x010fe20000010000 */
[----:B------:R-:W-:-:S04]  /*c8b0*/  FSETP.NE.FTZ.AND P1, PT, R7, RZ, PT ;  /* 0x000000ff0700720b */ /* 0x000fc80003f35000 */
[----:B------:R-:W-:Y:S01]  /*c8c0*/  FSETP.NE.FTZ.AND P0, PT, R6, RZ, PT ;  /* 0x000000ff0600720b */ /* 0x000fe20003f15000 */
[----:B------:R-:W1:Y:S08]  /*c8d0*/  @P3 MUFU.RCP R0, R11 ;  /* 0x0000000b00003308 */ /* 0x000e700000001000 */
[----:B------:R-:W2:Y:S04]  /*c8e0*/  @P1 MUFU.RCP R3, R7 ;  /* 0x0000000700031308 */ /* 0x000ea80000001000 */
[----:B------:R-:W-:Y:S01]  /*c8f0*/  @P0 MOV R8, 0x3f317218 ;  /* 0x3f31721800080802 */ /* 0x000fe20000000f00 */
[----:B-1----:R-:W-:-:S03]  /*c900*/  FMUL.FTZ R148, R0, R148 ;  /* 0x0000009400947220 */ /* 0x002fc60000410000 */
[----:B------:R-:W1:Y:S01]  /*c910*/  @P2 MUFU.RCP R4, R9 ;  /* 0x0000000900042308 */ /* 0x000e620000001000 */
[C---:B------:R-:W-:Y:S02]  /*c920*/  FMUL.FTZ R149, R0.reuse, R149 ;  /* 0x0000009500957220 */ /* 0x040fe40000410000 */
[C---:B------:R-:W-:Y:S02]  /*c930*/  FMUL.FTZ R156, R0.reuse, R156 ;  /* 0x0000009c009c7220 */ /* 0x040fe40000410000 */
[C---:B------:R-:W-:Y:S02]  /*c940*/  FMUL.FTZ R157, R0.reuse, R157 ;  /* 0x0000009d009d7220 */ /* 0x040fe40000410000 */
[C---:B------:R-:W-:Y:S01]  /*c950*/  FMUL.FTZ R160, R0.reuse, R160 ;  /* 0x000000a000a07220 */ /* 0x040fe20000410000 */
[----:B------:R-:W-:Y:S01]  /*c960*/  @P3 MUFU.LG2 R11, R11 ;  /* 0x0000000b000b3308 */ /* 0x000fe20000000c00 */
[C---:B------:R-:W-:Y:S02]  /*c970*/  FMUL.FTZ R161, R0.reuse, R161 ;  /* 0x000000a100a17220 */ /* 0x040fe40000410000 */
[----:B------:R-:W-:-:S02]  /*c980*/  FMUL.FTZ R172, R0, R172 ;  /* 0x000000ac00ac7220 */ /* 0x000fc40000410000 */
[C---:B------:R-:W-:Y:S02]  /*c990*/  FMUL.FTZ R173, R0.reuse, R173 ;  /* 0x000000ad00ad7220 */ /* 0x040fe40000410000 */
[C---:B------:R-:W-:Y:S01]  /*c9a0*/  FMUL.FTZ R176, R0.reuse, R176 ;  /* 0x000000b000b07220 */ /* 0x040fe20000410000 */
[----:B------:R-:W-:Y:S01]  /*c9b0*/  @P2 MUFU.LG2 R9, R9 ;  /* 0x0000000900092308 */ /* 0x000fe20000000c00 */
[C---:B------:R-:W-:Y:S02]  /*c9c0*/  FMUL.FTZ R177, R0.reuse, R177 ;  /* 0x000000b100b17220 */ /* 0x040fe40000410000 */
[C---:B------:R-:W-:Y:S02]  /*c9d0*/  FMUL.FTZ R188, R0.reuse, R188 ;  /* 0x000000bc00bc7220 */ /* 0x040fe40000410000 */
[C---:B------:R-:W-:Y:S02]  /*c9e0*/  FMUL.FTZ R189, R0.reuse, R189 ;  /* 0x000000bd00bd7220 */ /* 0x040fe40000410000 */
[C---:B------:R-:W-:Y:S01]  /*c9f0*/  FMUL.FTZ R192, R0.reuse, R192 ;  /* 0x000000c000c07220 */ /* 0x040fe20000410000 */
[----:B------:R-:W-:Y:S01]  /*ca00*/  @P1 MUFU.LG2 R7, R7 ;  /* 0x0000000700071308 */ /* 0x000fe20000000c00 */
        /* <DEDUP_REMOVED lines=18> */
[----:B------:R-:W-:Y:S01]  /*cb30*/  FMUL.FTZ R129, R0, R129 ;  /* 0x0000008100817220 */ /* 0x000fe20000410000 */
[----:B------:R-:W-:Y:S01]  /*cb40*/  MOV R0, RZ ;  /* 0x000000ff00007202 */ /* 0x000fe20000000f00 */
[----:B--2---:R-:W-:-:S02]  /*cb50*/  FMUL.FTZ R144, R3, R144 ;  /* 0x0000009003907220 */ /* 0x004fc40000410000 */
[C---:B------:R-:W-:Y:S02]  /*cb60*/  FMUL.FTZ R145, R3.reuse, R145 ;  /* 0x0000009103917220 */ /* 0x040fe40000410000 */
[C---:B------:R-:W-:Y:S01]  /*cb70*/  FMUL.FTZ R152, R3.reuse, R152 ;  /* 0x0000009803987220 */ /* 0x040fe20000410000 */
[----:B------:R-:W2:Y:S01]  /*cb80*/  @P0 MUFU.RCP R0, R6 ;  /* 0x0000000600000308 */ /* 0x000ea20000001000 */
[C---:B------:R-:W-:Y:S02]  /*cb90*/  FMUL.FTZ R153, R3.reuse, R153 ;  /* 0x0000009903997220 */ /* 0x040fe40000410000 */
[C---:B------:R-:W-:Y:S02]  /*cba0*/  FMUL.FTZ R164, R3.reuse, R164 ;  /* 0x000000a403a47220 */ /* 0x040fe40000410000 */
[C---:B------:R-:W-:Y:S02]  /*cbb0*/  FMUL.FTZ R165, R3.reuse, R165 ;  /* 0x000000a503a57220 */ /* 0x040fe40000410000 */
[C---:B------:R-:W-:Y:S01]  /*cbc0*/  FMUL.FTZ R168, R3.reuse, R168 ;  /* 0x000000a803a87220 */ /* 0x040fe20000410000 */
[----:B------:R-:W3:Y:S01]  /*cbd0*/  @P0 MUFU.LG2 R6, R6 ;  /* 0x0000000600060308 */ /* 0x000ee20000000c00 */
        /* <DEDUP_REMOVED lines=25> */
[----:B------:R-:W-:Y:S01]  /*cd70*/  @P2 MOV R3, 0x3f317218 ;  /* 0x3f31721800032802 */ /* 0x000fe20000000f00 */
[----:B-1----:R-:W-:-:S02]  /*cd80*/  FMUL.FTZ R150, R4, R150 ;  /* 0x0000009604967220 */ /* 0x002fc40000410000 */
        /* <DEDUP_REMOVED lines=31> */
[----:B------:R-:W-:Y:S01]  /*cf80*/  @P3 MOV R4, 0x3f317218 ;  /* 0x3f31721800043802 */ /* 0x000fe20000000f00 */
[C---:B--2---:R-:W-:Y:S02]  /*cf90*/  FMUL.FTZ R146, R0.reuse, R146 ;  /* 0x0000009200927220 */ /* 0x044fe40000410000 */
        /* <DEDUP_REMOVED lines=30> */
[----:B------:R-:W-:Y:S01]  /*d180*/  FMUL.FTZ R127, R0, R127 ;  /* 0x0000007f007f7220 */ /* 0x000fe20000410000 */
[----:B------:R-:W-:Y:S01]  /*d190*/  @P1 MOV R0, 0x3f317218 ;  /* 0x3f31721800001802 */ /* 0x000fe20000000f00 */
[----:B------:R-:W-:Y:S02]  /*d1a0*/  @P2 FMUL.FTZ R5, R3, c[0x0][0x2d0] ;  /* 0x0000b40003052a20 */ /* 0x000fe40000410000 */
[----:B------:R-:W-:Y:S02]  /*d1b0*/  @P3 FMUL.FTZ R10, R4, c[0x0][0x2d0] ;  /* 0x0000b400040a3a20 */ /* 0x000fe40000410000 */
[----:B------:R-:W-:-:S02]  /*d1c0*/  @P1 FMUL.FTZ R3, R0, c[0x0][0x2d0] ;  /* 0x0000b40000031a20 */ /* 0x000fc40000410000 */
[----:B------:R-:W-:Y:S02]  /*d1d0*/  @P3 FMUL.FTZ R11, R11, 0.69314718246459960938 ;  /* 0x3f3172180b0b3820 */ /* 0x000fe40000410000 */
[----:B------:R-:W-:Y:S02]  /*d1e0*/  @P2 FMUL.FTZ R9, R9, 0.69314718246459960938 ;  /* 0x3f31721809092820 */ /* 0x000fe40000410000 */
[----:B------:R-:W-:Y:S02]  /*d1f0*/  @P1 FMUL.FTZ R7, R7, 0.69314718246459960938 ;  /* 0x3f31721807071820 */ /* 0x000fe40000410000 */
[----:B---3--:R-:W-:Y:S02]  /*d200*/  @P0 FMUL.FTZ R4, R6, 0.69314718246459960938 ;  /* 0x3f31721806040820 */ /* 0x008fe40000410000 */
[----:B------:R-:W-:Y:S02]  /*d210*/  @P0 FMUL.FTZ R0, R8, c[0x0][0x2d0] ;  /* 0x0000b40008000a20 */ /* 0x000fe40000410000 */
[----:B------:R-:W-:-:S02]  /*d220*/  @P3 FFMA.FTZ R18, R10, R139, R11 ;  /* 0x0000008b0a123223 */ /* 0x000fc4000001000b */
[----:B------:R-:W-:Y:S02]  /*d230*/  @P2 FFMA.FTZ R19, R5, R138, R9 ;  /* 0x0000008a05132223 */ /* 0x000fe40000010009 */
[----:B------:R-:W-:Y:S02]  /*d240*/  @P1 FFMA.FTZ R20, R3, R137, R7 ;  /* 0x0000008903141223 */ /* 0x000fe40000010007 */
[----:B------:R-:W-:Y:S02]  /*d250*/  @P0 FFMA.FTZ R21, R0, R2, R4 ;  /* 0x0000000200150223 */ /* 0x000fe40000010004 */
.L_x_136:
[----:B------:R-:W-:Y:S05]  /*d260*/  @P4 BRA `(.L_x_156) ;  /* 0x0000209000004947 */ /* 0x000fea0003800000 */
[----:B------:R-:W3:Y:S01]  /*d270*/  S2R R16, SR_TID.X ;  /* 0x0000000000107919 */ /* 0x000ee20000002100 */
[----:B------:R-:W-:Y:S01]  /*d280*/  ULDC.64 UR4, c[0x0][0x4d0] ;  /* 0x0001340000047ab9 */ /* 0x000fe20000000a00 */
[----:B------:R-:W-:Y:S01]  /*d290*/  IMAD R4, RZ, RZ, -UR10 ;  /* 0x8000000aff047e24 */ /* 0x000fe2000f8e02ff */
[----:B--2---:R-:W-:Y:S01]  /*d2a0*/  UIMAD.WIDE.U32 UR8, UR10, UR4, URZ ;  /* 0x000000040a0872a5 */ /* 0x004fe2000f8e003f */
[----:B------:R-:W2:Y:S01]  /*d2b0*/  S2R R11, SR_CTAID.Y ;  /* 0x00000000000b7919 */ /* 0x000ea20000002600 */
[----:B------:R-:W-:Y:S01]  /*d2c0*/  USHF.R.S32.HI UR6, URZ, 0x1f, UR10 ;  /* 0x0000001f3f067899 */ /* 0x000fe2000801140a */
[----:B------:R-:W-:Y:S01]  /*d2d0*/  MOV R24, c[0x0][0x4e8] ;  /* 0x00013a0000187a02 */ /* 0x000fe20000000f00 */
[----:B------:R-:W-:Y:S01]  /*d2e0*/  BSSY B0, `(.L_x_157) ;  /* 0x00000db000007945 */ /* 0x000fe20003800000 */
[----:B------:R-:W4:Y:S01]  /*d2f0*/  S2R R9, SR_CTAID.Z ;  /* 0x0000000000097919 */ /* 0x000f220000002700 */
[----:B------:R-:W-:Y:S01]  /*d300*/  IMAD.U32 R3, RZ, RZ, UR9 ;  /* 0x00000009ff037e24 */ /* 0x000fe2000f8e00ff */
[----:B------:R-:W-:Y:S01]  /*d310*/  UIMAD UR7, UR6, UR4, URZ ;  /* 0x00000004060772a4 */ /* 0x000fe2000f8e023f */
[----:B-1----:R-:W-:Y:S01]  /*d320*/  IMAD.U32 R2, RZ, RZ, UR8 ;  /* 0x00000008ff027e24 */ /* 0x002fe2000f8e00ff */
[----:B------:R-:W1:Y:S04]  /*d330*/  S2R R15, SR_CTAID.X ;  /* 0x00000000000f7919 */ /* 0x000e680000002500 */
[----:B------:R-:W-:Y:S01]  /*d340*/  BAR.SYNC.DEFER_BLOCKING 0x1, 0x80 ;  /* 0x0042000000007b1d */ /* 0x000fe20000010000 */
[----:B------:R-:W-:Y:S01]  /*d350*/  UIMAD UR5, UR10, UR5, UR7 ;  /* 0x000000050a0572a4 */ /* 0x000fe2000f8e0207 */
[C---:B------:R-:W-:Y:S01]  /*d360*/  ISETP.NE.AND P0, PT, R24.reuse, 0x1, PT ;  /* 0x000000011800780c */ /* 0x040fe20003f05270 */
[----:B------:R-:W-:-:S02]  /*d370*/  IMAD R24, R24, c[0x0][0x388], RZ ;  /* 0x0000e20018187a24 */ /* 0x000fc400078e02ff */
[----:B------:R-:W-:Y:S01]  /*d380*/  UIADD3 UR5, UR9, UR5, URZ ;  /* 0x0000000509057290 */ /* 0x000fe2000fffe03f */
[----:B---3--:R-:W-:-:S05]  /*d390*/  SHF.R.S32.HI R6, RZ, 0x1f, R16 ;  /* 0x0000001fff067819 */ /* 0x008fca0000011410 */
[----:B------:R-:W-:Y:S01]  /*d3a0*/  IMAD.U32 R5, RZ, RZ, UR5 ;  /* 0x00000005ff057e24 */ /* 0x000fe2000f8e00ff */
[-C--:B------:R-:W-:Y:S01]  /*d3b0*/  LEA.HI R0, R6, R16.reuse, RZ, 0x2 ;  /* 0x0000001006007211 */ /* 0x080fe200078f10ff */
[----:B--2---:R-:W-:Y:S01]  /*d3c0*/  IMAD R12, R4, c[0x0][0x550], R11 ;  /* 0x00015400040c7a24 */ /* 0x004fe200078e020b */
[-C--:B------:R-:W-:Y:S01]  /*d3d0*/  LEA.HI R6, R6, R16.reuse, RZ, 0x5 ;  /* 0x0000001006067211 */ /* 0x080fe200078f28ff */
[----:B------:R-:W-:Y:S01]  /*d3e0*/  IMAD.MOV.U32 R4, RZ, RZ, R2 ;  /* 0x000000ffff047224 */ /* 0x000fe200078e0002 */
[----:B------:R-:W-:Y:S01]  /*d3f0*/  LOP3.LUT R0, R0, 0xfffffffc, RZ, 0xc0, !PT ;  /* 0xfffffffc00007812 */ /* 0x000fe200078ec0ff */
[----:B------:R-:W-:Y:S01]  /*d400*/  ULDC.64 UR4, c[0x0][0x438] ;  /* 0x00010e0000047ab9 */ /* 0x000fe20000000a00 */
[----:B------:R-:W-:Y:S01]  /*d410*/  LOP3.LUT R7, R6, 0xffffffe0, RZ, 0xc0, !PT ;  /* 0xffffffe006077812 */ /* 0x000fe200078ec0ff */
[----:B------:R-:W-:Y:S01]  /*d420*/  UIMAD UR6, UR6, UR4, URZ ;  /* 0x00000004060672a4 */ /* 0x000fe2000f8e023f */
[----:B------:R-:W-:Y:S01]  /*d430*/  IADD3 R0, -R0, R16, RZ ;  /* 0x0000001000007210 */ /* 0x000fe20007ffe1ff */
[----:B------:R-:W-:Y:S01]  /*d440*/  UIMAD.WIDE.U32 UR8, UR10, UR4, URZ ;  /* 0x000000040a0872a5 */ /* 0x000fe2000f8e003f */
[--C-:B------:R-:W-:Y:S01]  /*d450*/  SHF.R.S32.HI R8, RZ, 0x5, R6.reuse ;  /* 0x00000005ff087819 */ /* 0x100fe20000011406 */
[----:B------:R-:W-:Y:S01]  /*d460*/  IMAD.IADD R16, R16, 0x1, -R7 ;  /* 0x0000000110107824 */ /* 0x000fe200078e0a07 */
[----:B------:R-:W-:Y:S01]  /*d470*/  LEA.HI R3, R0, R0, RZ, 0x1 ;  /* 0x0000000000037211 */ /* 0x000fe200078f08ff */
[----:B------:R-:W-:Y:S01]  /*d480*/  UIMAD UR4, UR10, UR5, UR6 ;  /* 0x000000050a0472a4 */ /* 0x000fe2000f8e0206 */
[----:B------:R-:W-:Y:S01]  /*d490*/  SHF.R.S32.HI R2, RZ, 0x1f, R6 ;  /* 0x0000001fff027819 */ /* 0x000fe20000011406 */
[----:B----4-:R-:W-:Y:S01]  /*d4a0*/  IMAD.WIDE.U32 R4, R9, c[0x0][0x4d8], R4 ;  /* 0x0001360009047a25 */ /* 0x010fe200078e0004 */
[----:B------:R-:W-:Y:S01]  /*d4b0*/  LOP3.LUT R7, R3, 0x1ffffffe, RZ, 0xc0, !PT ;  /* 0x1ffffffe03077812 */ /* 0x000fe200078ec0ff */
[----:B------:R-:W-:Y:S01]  /*d4c0*/  UIADD3 UR4, UR9, UR4, URZ ;  /* 0x0000000409047290 */ /* 0x000fe2000fffe03f */
[----:B------:R-:W-:-:S02]  /*d4d0*/  LEA.HI R2, R2, R8, RZ, 0x2 ;  /* 0x0000000802027211 */ /* 0x000fc400078f10ff */
[----:B------:R-:W-:Y:S01]  /*d4e0*/  IADD3 R7, R0, -R7, RZ ;  /* 0x8000000700077210 */ /* 0x000fe20007ffe0ff */
[----:B------:R-:W-:Y:S01]  /*d4f0*/  IMAD.SHL.U32 R0, R3, 0x20, RZ ;  /* 0x0000002003007824 */ /* 0x000fe200078e00ff */
[----:B------:R-:W-:Y:S02]  /*d500*/  SHF.R.S32.HI R3, RZ, 0x1f, R16 ;  /* 0x0000001fff037819 */ /* 0x000fe40000011410 */
[----:B------:R-:W-:Y:S02]  /*d510*/  LOP3.LUT R2, R2, 0xffffffc, RZ, 0xc0, !PT ;  /* 0x0ffffffc02027812 */ /* 0x000fe400078ec0ff */
[----:B------:R-:W-:Y:S01]  /*d520*/  LEA.HI R17, R3, R16, RZ, 0x2 ;  /* 0x0000001003117211 */ /* 0x000fe200078f10ff */
[----:B------:R-:W-:Y:S01]  /*d530*/  IMAD.U32 R3, RZ, RZ, UR9 ;  /* 0x00000009ff037e24 */ /* 0x000fe2000f8e00ff */
[----:B------:R-:W-:Y:S01]  /*d540*/  LOP3.LUT R0, R0, 0xffffffc0, RZ, 0xc0, !PT ;  /* 0xffffffc000007812 */ /* 0x000fe200078ec0ff */
[----:B------:R-:W-:Y:S01]  /*d550*/  IMAD.IADD R8, R8, 0x1, -R2 ;  /* 0x0000000108087824 */ /* 0x000fe200078e0a02 */
[----:B------:R-:W-:Y:S01]  /*d560*/  SHF.R.S32.HI R6, RZ, 0x2, R17 ;  /* 0x00000002ff067819 */ /* 0x000fe20000011411 */
[----:B------:R-:W-:Y:S01]  /*d570*/  IMAD.U32 R2, RZ, RZ, UR8 ;  /* 0x00000008ff027e24 */ /* 0x000fe2000f8e00ff */
[----:B------:R-:W-:Y:S01]  /*d580*/  SHF.R.S32.HI R10, RZ, 0x1f, R9 ;  /* 0x0000001fff0a7819 */ /* 0x000fe20000011409 */
[----:B------:R-:W-:Y:S01]  /*d590*/  IMAD R7, R7, 0x8, R0 ;  /* 0x0000000807077824 */ /* 0x000fe200078e0200 */
[----:B------:R-:W-:Y:S01]  /*d5a0*/  MOV R3, UR4 ;  /* 0x0000000400037c02 */ /* 0x000fe20008000f00 */
[----:B------:R-:W-:Y:S01]  /*d5b0*/  IMAD R14, R8, 0x10, R6 ;  /* 0x00000010080e7824 */ /* 0x000fe200078e0206 */
[----:B------:R-:W-:Y:S01]  /*d5c0*/  LOP3.LUT P1, RZ, R16, 0x3, RZ, 0xc0, !PT ;  /* 0x0000000310ff7812 */ /* 0x000fe2000782c0ff */
[----:B------:R-:W-:-:S02]  /*d5d0*/  IMAD R0, R10, c[0x0][0x4d8], RZ ;  /* 0x000136000a007a24 */ /* 0x000fc400078e02ff */
[----:B------:R-:W-:Y:S01]  /*d5e0*/  IMAD R6, R10, c[0x0][0x440], RZ ;  /* 0x000110000a067a24 */ /* 0x000fe200078e02ff */
[----:B------:R-:W-:Y:S01]  /*d5f0*/  IADD3 R8, R14, R7, RZ ;  /* 0x000000070e087210 */ /* 0x000fe20007ffe0ff */
[C---:B------:R-:W-:Y:S02]  /*d600*/  IMAD R0, R9.reuse, c[0x0][0x4dc], R0 ;  /* 0x0001370009007a24 */ /* 0x040fe400078e0200 */
[----:B------:R-:W-:Y:S02]  /*d610*/  IMAD R6, R9, c[0x0][0x444], R6 ;  /* 0x0001110009067a24 */ /* 0x000fe400078e0206 */
[----:B-1----:R-:W-:Y:S02]  /*d620*/  IMAD R8, R15, 0x80, R8 ;  /* 0x000000800f087824 */ /* 0x002fe400078e0208 */
[----:B------:R-:W-:-:S04]  /*d630*/  IMAD.WIDE.U32 R2, R9, c[0x0][0x440], R2 ;  /* 0x0001100009027a25 */ /* 0x000fc800078e0002 */
[----:B------:R-:W-:-:S04]  /*d640*/  @P0 IMAD.HI.U32 R11, R8, c[0x0][0x4ec], RZ ;  /* 0x00013b00080b0a27 */ /* 0x000fc800078e00ff */
[----:B------:R-:W-:Y:S01]  /*d650*/  IMAD.IADD R5, R5, 0x1, R0 ;  /* 0x0000000105057824 */ /* 0x000fe200078e0200 */
[----:B------:R-:W-:Y:S01]  /*d660*/  SHF.R.S32.HI R0, RZ, 0x1f, R12 ;  /* 0x0000001fff007819 */ /* 0x000fe2000001140c */
[----:B------:R-:W-:Y:S01]  /*d670*/  IMAD.IADD R3, R3, 0x1, R6 ;  /* 0x0000000103037824 */ /* 0x000fe200078e0206 */
[----:B------:R-:W-:Y:S01]  /*d680*/  MOV R6, R8 ;  /* 0x0000000800067202 */ /* 0x000fe20000000f00 */
[----:B------:R-:W-:Y:S01]  /*d690*/  @P0 IMAD.HI.U32 R10, R8, c[0x0][0x4ec], RZ ;  /* 0x00013b00080a0a27 */ /* 0x000fe200078e00ff */
[----:B------:R-:W-:-:S03]  /*d6a0*/  @P0 SHF.R.U32.HI R6, RZ, c[0x0][0x4f0], R11 ;  /* 0x00013c00ff060a19 */ /* 0x000fc6000001160b */
[----:B------:R-:W-:Y:S01]  /*d6b0*/  IMAD.MOV.U32 R7, RZ, RZ, R8 ;  /* 0x000000ffff077224 */ /* 0x000fe200078e0008 */
[----:B------:R-:W-:Y:S01]  /*d6c0*/  @P0 SHF.R.U32.HI R7, RZ, c[0x0][0x4f0], R10 ;  /* 0x00013c00ff070a19 */ /* 0x000fe2000001160a */
[C---:B------:R-:W-:Y:S02]  /*d6d0*/  IMAD R9, R0.reuse, c[0x0][0x448], RZ ;  /* 0x0001120000097a24 */ /* 0x040fe400078e02ff */
[----:B------:R-:W-:Y:S02]  /*d6e0*/  IMAD R0, R0, c[0x0][0x4e0], RZ ;  /* 0x0001380000007a24 */ /* 0x000fe400078e02ff */
[----:B------:R-:W-:Y:S02]  /*d6f0*/  IMAD.MOV R10, RZ, RZ, -R6 ;  /* 0x000000ffff0a7224 */ /* 0x000fe400078e0a06 */
[C---:B------:R-:W-:Y:S01]  /*d700*/  IMAD R11, R12.reuse, c[0x0][0x44c], R9 ;  /* 0x000113000c0b7a24 */ /* 0x040fe200078e0209 */
[----:B------:R-:W-:Y:S01]  /*d710*/  SHF.R.S32.HI R9, RZ, 0x1f, R7 ;  /* 0x0000001fff097819 */ /* 0x000fe20000011407 */
[----:B------:R-:W-:-:S02]  /*d720*/  IMAD R13, R12, c[0x0][0x4e4], R0 ;  /* 0x000139000c0d7a24 */ /* 0x000fc400078e0200 */
[----:B------:R-:W-:-:S04]  /*d730*/  IMAD.WIDE.U32 R4, R12, c[0x0][0x4e0], R4 ;  /* 0x000138000c047a25 */ /* 0x000fc800078e0004 */
[----:B------:R-:W-:Y:S01]  /*d740*/  IMAD R0, R10, c[0x0][0x4e8], R8 ;  /* 0x00013a000a007a24 */ /* 0x000fe200078e0208 */
[----:B------:R-:W-:Y:S01]  /*d750*/  SHF.R.S32.HI R10, RZ, 0x1f, R6 ;  /* 0x0000001fff0a7819 */ /* 0x000fe20000011406 */
[----:B------:R-:W-:Y:S01]  /*d760*/  IMAD R9, R9, c[0x0][0x430], RZ ;  /* 0x00010c0009097a24 */ /* 0x000fe200078e02ff */
[----:B------:R-:W-:Y:S01]  /*d770*/  IADD3 R4, P0, R6, R4, RZ ;  /* 0x0000000406047210 */ /* 0x000fe20007f1e0ff */
[----:B------:R-:W-:Y:S01]  /*d780*/  IMAD.WIDE.U32 R2, R12, c[0x0][0x448], R2 ;  /* 0x000112000c027a25 */ /* 0x000fe200078e0002 */
[----:B------:R-:W-:Y:S02]  /*d790*/  SHF.R.S32.HI R6, RZ, 0x1f, R0 ;  /* 0x0000001fff067819 */ /* 0x000fe40000011400 */
[----:B------:R-:W-:Y:S01]  /*d7a0*/  IADD3.X R5, R10, R5, R13, P0, !PT ;  /* 0x000000050a057210 */ /* 0x000fe200007fe40d */
[----:B------:R-:W-:Y:S01]  /*d7b0*/  IMAD R10, R7, c[0x0][0x434], R9 ;  /* 0x00010d00070a7a24 */ /* 0x000fe200078e0209 */
[----:B------:R-:W-:Y:S01]  /*d7c0*/  IADD3 R3, R3, R11, RZ ;  /* 0x0000000b03037210 */ /* 0x000fe20007ffe0ff */
[----:B------:R-:W-:-:S02]  /*d7d0*/  IMAD R9, R6, c[0x0][0x4c8], RZ ;  /* 0x0001320006097a24 */ /* 0x000fc400078e02ff */
[----:B------:R-:W-:Y:S02]  /*d7e0*/  IMAD.MOV R6, RZ, RZ, -R7 ;  /* 0x000000ffff067224 */ /* 0x000fe400078e0a07 */
[----:B------:R-:W-:-:S04]  /*d7f0*/  IMAD.WIDE.U32 R4, R0, c[0x0][0x4c8], R4 ;  /* 0x0001320000047a25 */ /* 0x000fc800078e0004 */
[----:B------:R-:W-:Y:S02]  /*d800*/  IMAD R0, R0, c[0x0][0x4cc], R9 ;  /* 0x0001330000007a24 */ /* 0x000fe400078e0209 */
[----:B------:R-:W-:Y:S01]  /*d810*/  IMAD R13, R6, c[0x0][0x4e8], R8 ;  /* 0x00013a00060d7a24 */ /* 0x000fe200078e0208 */
[C---:B------:R-:W-:Y:S01]  /*d820*/  LEA R6, P0, R4.reuse, c[0x0][0x4a8], 0x2 ;  /* 0x00012a0004067a11 */ /* 0x040fe200078010ff */
[----:B------:R-:W-:Y:S01]  /*d830*/  IMAD.WIDE.U32 R2, R7, c[0x0][0x430], R2 ;  /* 0x00010c0007027a25 */ /* 0x000fe200078e0002 */
[----:B------:R-:W-:Y:S02]  /*d840*/  IADD3 R0, R5, R0, RZ ;  /* 0x0000000005007210 */ /* 0x000fe40007ffe0ff */
[----:B------:R-:W-:Y:S01]  /*d850*/  SHF.R.S32.HI R7, RZ, 0x1f, R13 ;  /* 0x0000001fff077819 */ /* 0x000fe2000001140d */
[----:B------:R-:W-:Y:S01]  /*d860*/  IMAD.IADD R3, R3, 0x1, R10 ;  /* 0x0000000103037824 */ /* 0x000fe200078e020a */
[----:B------:R-:W-:Y:S01]  /*d870*/  LEA.HI.X R0, R4, c[0x0][0x4ac], R0, 0x2, P0 ;  /* 0x00012b0004007a11 */ /* 0x000fe200000f1400 */
[----:B------:R-:W-:Y:S01]  /*d880*/  IMAD R12, R15, 0x80, R14 ;  /* 0x000000800f0c7824 */ /* 0x000fe200078e020e */
[----:B------:R-:W-:Y:S01]  /*d890*/  SHFL.IDX PT, R4, R6, RZ, 0x1c1f ;  /* 0x001c1fff06047589 */ /* 0x000fe200000e0000 */
[----:B------:R-:W-:-:S02]  /*d8a0*/  IMAD R7, R7, c[0x0][0x428], RZ ;  /* 0x00010a0007077a24 */ /* 0x000fc400078e02ff */
[C---:B------:R-:W-:Y:S01]  /*d8b0*/  IMAD.WIDE.U32 R2, R13.reuse, c[0x0][0x428], R2 ;  /* 0x00010a000d027a25 */ /* 0x040fe200078e0002 */
[----:B------:R-:W1:Y:S01]  /*d8c0*/  SHFL.IDX PT, R5, R0, RZ, 0x1c1f ;  /* 0x001c1fff00057589 */ /* 0x000e6200000e0000 */
[C---:B------:R-:W-:Y:S02]  /*d8d0*/  IADD3 R14, R12.reuse, 0x40, RZ ;  /* 0x000000400c0e7810 */ /* 0x040fe40007ffe0ff */
[----:B------:R-:W-:Y:S01]  /*d8e0*/  IMAD R15, R13, c[0x0][0x42c], R7 ;  /* 0x00010b000d0f7a24 */ /* 0x000fe200078e0207 */
[----:B------:R-:W-:Y:S01]  /*d8f0*/  SHFL.IDX PT, R10, R6, 0x1, 0x1c1f ;  /* 0x003c1f00060a7f89 */ /* 0x000fe200000e0000 */
[C---:B------:R-:W-:Y:S02]  /*d900*/  IADD3 R13, R12.reuse, 0x48, RZ ;  /* 0x000000480c0d7810 */ /* 0x040fe40007ffe0ff */
[-C--:B------:R-:W-:Y:S01]  /*d910*/  ISETP.GE.OR P4, PT, R12, R24.reuse, P1 ;  /* 0x000000180c00720c */ /* 0x080fe20000f86670 */
[----:B------:R-:W2:Y:S01]  /*d920*/  SHFL.IDX PT, R11, R0, 0x1, 0x1c1f ;  /* 0x003c1f00000b7f89 */ /* 0x000ea200000e0000 */
[-C--:B------:R-:W-:Y:S01]  /*d930*/  ISETP.GE.OR P2, PT, R14, R24.reuse, P1 ;  /* 0x000000180e00720c */ /* 0x080fe20000f46670 */
[----:B------:R-:W-:Y:S01]  /*d940*/  IMAD.IADD R3, R3, 0x1, R15 ;  /* 0x0000000103037824 */ /* 0x000fe200078e020f */
[----:B------:R-:W-:Y:S01]  /*d950*/  LEA R23, P0, R2, c[0x0][0x400], 0x2 ;  /* 0x0001000002177a11 */ /* 0x000fe200078010ff */
[----:B------:R-:W-:Y:S01]  /*d960*/  SHFL.IDX PT, R8, R6, 0x2, 0x1c1f ;  /* 0x005c1f0006087f89 */ /* 0x000fe200000e0000 */
[----:B------:R-:W-:-:S02]  /*d970*/  ISETP.GE.AND P5, PT, R14, R24, PT ;  /* 0x000000180e00720c */ /* 0x000fc40003fa6270 */
[----:B------:R-:W-:Y:S01]  /*d980*/  LEA.HI.X R22, R2, c[0x0][0x404], R3, 0x2, P0 ;  /* 0x0001010002167a11 */ /* 0x000fe200000f1403 */
[----:B------:R-:W3:Y:S01]  /*d990*/  SHFL.IDX PT, R9, R0, 0x2, 0x1c1f ;  /* 0x005c1f0000097f89 */ /* 0x000ee200000e0000 */
[----:B------:R-:W-:-:S03]  /*d9a0*/  ISETP.GE.AND P6, PT, R13, R24, PT ;  /* 0x000000180d00720c */ /* 0x000fc60003fc6270 */
[----:B------:R-:W-:Y:S04]  /*d9b0*/  SHFL.IDX PT, R6, R6, 0x3, 0x1c1f ;  /* 0x007c1f0006067f89 */ /* 0x000fe800000e0000 */
[----:B------:R4:W2:Y:S04]  /*d9c0*/  SHFL.IDX PT, R7, R0, 0x3, 0x1c1f ;  /* 0x007c1f0000077f89 */ /* 0x0008a800000e0000 */
[----:B-1----:R1:W-:Y:S04]  /*d9d0*/  @!P4 ST.E [R4.64], R18 ;  /* 0x000000120400c985 */ /* 0x0023e8000c10190c */
[----:B------:R1:W1:Y:S04]  /*d9e0*/  SHFL.IDX PT, R2, R23, RZ, 0x1c1f ;  /* 0x001c1fff17027589 */ /* 0x00026800000e0000 */
[----:B------:R1:W1:Y:S01]  /*d9f0*/  SHFL.IDX PT, R3, R22, RZ, 0x1c1f ;  /* 0x001c1fff16037589 */ /* 0x00026200000e0000 */
[----:B----4-:R-:W-:-:S04]  /*da00*/  IADD3 R0, R12, 0x8, RZ ;  /* 0x000000080c007810 */ /* 0x010fc80007ffe0ff */
[CC--:B------:R-:W-:Y:S02]  /*da10*/  ISETP.GE.OR P3, PT, R0.reuse, R24.reuse, P1 ;  /* 0x000000180000720c */ /* 0x0c0fe40000f66670 */
[-C--:B------:R-:W-:Y:S02]  /*da20*/  ISETP.GE.OR P1, PT, R13, R24.reuse, P1 ;  /* 0x000000180d00720c */ /* 0x080fe40000f26670 */
[----:B------:R-:W-:Y:S02]  /*da30*/  ISETP.GE.AND P0, PT, R0, R24, PT ;  /* 0x000000180000720c */ /* 0x000fe40003f06270 */
[----:B------:R-:W-:-:S04]  /*da40*/  LOP3.LUT R0, R17, 0x7ffffffc, RZ, 0xc0, !PT ;  /* 0x7ffffffc11007812 */ /* 0x000fc800078ec0ff */
[----:B------:R-:W-:-:S03]  /*da50*/  IADD3 R0, R16, -R0, RZ ;  /* 0x8000000010007210 */ /* 0x000fc60007ffe0ff */
[----:B--2---:R2:W-:Y:S02]  /*da60*/  @!P3 ST.E [R10.64], R19 ;  /* 0x000000130a00b985 */ /* 0x0045e4000c10190c */
[----:B------:R-:W-:Y:S02]  /*da70*/  IMAD.SHL.U32 R0, R0, 0x2, RZ ;  /* 0x0000000200007824 */ /* 0x000fe400078e00ff */
[----:B---3--:R2:W-:Y:S04]  /*da80*/  @!P2 ST.E [R8.64], R20 ;  /* 0x000000140800a985 */ /* 0x0085e8000c10190c */
[----:B------:R2:W-:Y:S01]  /*da90*/  @!P1 ST.E [R6.64], R21 ;  /* 0x0000001506009985 */ /* 0x0005e2000c10190c */
[----:B------:R-:W-:-:S13]  /*daa0*/  ISETP.GE.AND P1, PT, R12, R24, PT ;  /* 0x000000180c00720c */ /* 0x000fda0003f26270 */
[----:B------:R-:W-:Y:S05]  /*dab0*/  @P1 BRA `(.L_x_158) ;  /* 0x000005d000001947 */ /* 0x000fea0003800000 */
[C---:B-1----:R-:W-:Y:S02]  /*dac0*/  IADD3 R4, R0.reuse, 0x8, RZ ;  /* 0x0000000800047810 */ /* 0x042fe40007ffe0ff */
[----:B------:R-:W-:Y:S02]  /*dad0*/  IADD3 R5, R0, 0x10, RZ ;  /* 0x0000001000057810 */ /* 0x000fe40007ffe0ff */
[----:B------:R-:W-:Y:S02]  /*dae0*/  ISETP.GE.AND P3, PT, R4, c[0x0][0x3c8], PT ;  /* 0x0000f20004007a0c */ /* 0x000fe40003f66270 */
[----:B------:R-:W-:Y:S02]  /*daf0*/  ISETP.GE.AND P2, PT, R5, c[0x0][0x3c8], PT ;  /* 0x0000f20005007a0c */ /* 0x000fe40003f46270 */
[C---:B------:R-:W-:Y:S02]  /*db00*/  ISETP.GE.AND P4, PT, R0.reuse, c[0x0][0x3c8], PT ;  /* 0x0000f20000007a0c */ /* 0x040fe40003f86270 */
[----:B--2---:R-:W-:-:S02]  /*db10*/  IADD3 R8, R0, 0x18, RZ ;  /* 0x0000001800087810 */ /* 0x004fc40007ffe0ff */
[----:B------:R-:W-:Y:S02]  /*db20*/  IADD3 R10, R0, 0x38, RZ ;  /* 0x00000038000a7810 */ /* 0x000fe40007ffe0ff */
[----:B------:R-:W-:-:S03]  /*db30*/  ISETP.GE.AND P1, PT, R8, c[0x0][0x3c8], PT ;  /* 0x0000f20008007a0c */ /* 0x000fc60003f26270 */
[----:B------:R-:W-:Y:S02]  /*db40*/  @!P3 LEA.HI R4, R4, R4, RZ, 0x1 ;  /* 0x000000040404b211 */ /* 0x000fe400078f08ff */
[----:B------:R-:W-:Y:S02]  /*db50*/  @!P2 LEA.HI R9, R5, R5, RZ, 0x1 ;  /* 0x000000050509a211 */ /* 0x000fe400078f08ff */
[----:B------:R-:W-:Y:S01]  /*db60*/  @!P3 LOP3.LUT R4, R4, 0xfffffffe, RZ, 0xc0, !PT ;  /* 0xfffffffe0404b812 */ /* 0x000fe200078ec0ff */
[----:B------:R-:W-:Y:S01]  /*db70*/  @!P4 IMAD.WIDE R6, R0, 0x4, R2 ;  /* 0x000000040006c825 */ /* 0x000fe200078e0202 */
[----:B------:R-:W-:-:S03]  /*db80*/  @!P2 LOP3.LUT R9, R9, 0xfffffffe, RZ, 0xc0, !PT ;  /* 0xfffffffe0909a812 */ /* 0x000fc600078ec0ff */
[----:B------:R-:W-:Y:S01]  /*db90*/  @!P3 IMAD.WIDE R4, R4, 0x4, R2 ;  /* 0x000000040404b825 */ /* 0x000fe200078e0202 */
[----:B------:R1:W-:Y:S01]  /*dba0*/  @!P4 ST.E.64 [R6.64], R148 ;  /* 0x000000940600c985 */ /* 0x0003e2000c101b0c */
[----:B------:R-:W-:-:S03]  /*dbb0*/  @!P1 LEA.HI R8, R8, R8, RZ, 0x1 ;  /* 0x0000000808089211 */ /* 0x000fc600078f08ff */
[----:B------:R2:W-:Y:S01]  /*dbc0*/  @!P3 ST.E.64 [R4.64], R156 ;  /* 0x0000009c0400b985 */ /* 0x0005e2000c101b0c */
[----:B------:R-:W-:Y:S02]  /*dbd0*/  @!P1 LOP3.LUT R8, R8, 0xfffffffe, RZ, 0xc0, !PT ;  /* 0xfffffffe08089812 */ /* 0x000fe400078ec0ff */
[C---:B-1----:R-:W-:Y:S02]  /*dbe0*/  IADD3 R7, R0.reuse, 0x20, RZ ;  /* 0x0000002000077810 */ /* 0x042fe40007ffe0ff */
[C---:B------:R-:W-:Y:S01]  /*dbf0*/  IADD3 R6, R0.reuse, 0x28, RZ ;  /* 0x0000002800067810 */ /* 0x040fe20007ffe0ff */
[----:B--2---:R-:W-:Y:S01]  /*dc00*/  @!P2 IMAD.WIDE R4, R9, 0x4, R2 ;  /* 0x000000040904a825 */ /* 0x004fe200078e0202 */
[----:B------:R-:W-:Y:S02]  /*dc10*/  IADD3 R9, R0, 0x30, RZ ;  /* 0x0000003000097810 */ /* 0x000fe40007ffe0ff */
[----:B------:R-:W-:Y:S02]  /*dc20*/  ISETP.GE.AND P4, PT, R7, c[0x0][0x3c8], PT ;  /* 0x0000f20007007a0c */ /* 0x000fe40003f86270 */
[----:B------:R1:W-:Y:S01]  /*dc30*/  @!P2 ST.E.64 [R4.64], R160 ;  /* 0x000000a00400a985 */ /* 0x0003e2000c101b0c */
[----:B------:R-:W-:-:S02]  /*dc40*/  ISETP.GE.AND P3, PT, R6, c[0x0][0x3c8], PT ;  /* 0x0000f20006007a0c */ /* 0x000fc40003f66270 */
[----:B------:R-:W-:Y:S01]  /*dc50*/  ISETP.GE.AND P2, PT, R9, c[0x0][0x3c8], PT ;  /* 0x0000f20009007a0c */ /* 0x000fe20003f46270 */
[----:B-1----:R-:W-:-:S07]  /*dc60*/  @!P1 IMAD.WIDE R4, R8, 0x4, R2 ;  /* 0x0000000408049825 */ /* 0x002fce00078e0202 */
[----:B------:R-:W-:Y:S01]  /*dc70*/  @!P4 LEA.HI R8, R7, R7, RZ, 0x1 ;  /* 0x000000070708c211 */ /* 0x000fe200078f08ff */
[----:B------:R1:W-:Y:S01]  /*dc80*/  @!P1 ST.E.64 [R4.64], R172 ;  /* 0x000000ac04009985 */ /* 0x0003e2000c101b0c */
[----:B------:R-:W-:Y:S02]  /*dc90*/  ISETP.GE.AND P1, PT, R10, c[0x0][0x3c8], PT ;  /* 0x0000f2000a007a0c */ /* 0x000fe40003f26270 */
[----:B------:R-:W-:-:S11]  /*dca0*/  @!P4 LOP3.LUT R8, R8, 0xfffffffe, RZ, 0xc0, !PT ;  /* 0xfffffffe0808c812 */ /* 0x000fd600078ec0ff */
[----:B------:R-:W-:Y:S02]  /*dcb0*/  @!P1 LEA.HI R10, R10, R10, RZ, 0x1 ;  /* 0x0000000a0a0a9211 */ /* 0x000fe400078f08ff */
[----:B-1----:R-:W-:Y:S02]  /*dcc0*/  @!P3 LEA.HI R5, R6, R6, RZ, 0x1 ;  /* 0x000000060605b211 */ /* 0x002fe400078f08ff */
[----:B------:R-:W-:Y:S01]  /*dcd0*/  @!P2 LEA.HI R4, R9, R9, RZ, 0x1 ;  /* 0x000000090904a211 */ /* 0x000fe200078f08ff */
[--C-:B------:R-:W-:Y:S01]  /*dce0*/  @!P4 IMAD.WIDE R8, R8, 0x4, R2.reuse ;  /* 0x000000040808c825 */ /* 0x100fe200078e0202 */
[----:B------:R-:W-:Y:S02]  /*dcf0*/  @!P3 LOP3.LUT R5, R5, 0xfffffffe, RZ, 0xc0, !PT ;  /* 0xfffffffe0505b812 */ /* 0x000fe400078ec0ff */
[----:B------:R-:W-:Y:S02]  /*dd00*/  @!P2 LOP3.LUT R4, R4, 0xfffffffe, RZ, 0xc0, !PT ;  /* 0xfffffffe0404a812 */ /* 0x000fe400078ec0ff */
[----:B------:R1:W-:Y:S01]  /*dd10*/  @!P4 ST.E.64 [R8.64], R176 ;  /* 0x000000b00800c985 */ /* 0x0003e2000c101b0c */
[----:B------:R-:W-:-:S04]  /*dd20*/  @!P3 IMAD.WIDE R6, R5, 0x4, R2 ;  /* 0x000000040506b825 */ /* 0x000fc800078e0202 */
[----:B------:R-:W-:Y:S01]  /*dd30*/  @!P2 IMAD.WIDE R4, R4, 0x4, R2 ;  /* 0x000000040404a825 */ /* 0x000fe200078e0202 */
[----:B------:R2:W-:Y:S04]  /*dd40*/  @!P3 ST.E.64 [R6.64], R188 ;  /* 0x000000bc0600b985 */ /* 0x0005e8000c101b0c */
[----:B------:R3:W-:Y:S01]  /*dd50*/  @!P2 ST.E.64 [R4.64], R192 ;  /* 0x000000c00400a985 */ /* 0x0007e2000c101b0c */
[----:B-1----:R-:W-:Y:S02]  /*dd60*/  @!P1 LOP3.LUT R8, R10, 0xfffffffe, RZ, 0xc0, !PT ;  /* 0xfffffffe0a089812 */ /* 0x002fe400078ec0ff */
[----:B------:R-:W-:-:S03]  /*dd70*/  IADD3 R9, R0, 0x40, RZ ;  /* 0x0000004000097810 */ /* 0x000fc60007ffe0ff */
[----:B--2---:R-:W-:Y:S01]  /*dd80*/  @!P1 IMAD.WIDE R6, R8, 0x4, R2 ;  /* 0x0000000408069825 */ /* 0x004fe200078e0202 */
[----:B------:R-:W-:Y:S02]  /*dd90*/  ISETP.GE.AND P4, PT, R9, c[0x0][0x3c8], PT ;  /* 0x0000f20009007a0c */ /* 0x000fe40003f86270 */
[C---:B------:R-:W-:Y:S02]  /*dda0*/  IADD3 R8, R0.reuse, 0x58, RZ ;  /* 0x0000005800087810 */ /* 0x040fe40007ffe0ff */
[C---:B---3--:R-:W-:Y:S01]  /*ddb0*/  IADD3 R5, R0.reuse, 0x48, RZ ;  /* 0x0000004800057810 */ /* 0x048fe20007ffe0ff */
[----:B------:R1:W-:Y:S01]  /*ddc0*/  @!P1 ST.E.64 [R6.64], R204 ;  /* 0x000000cc06009985 */ /* 0x0003e2000c101b0c */
[----:B------:R-:W-:Y:S02]  /*ddd0*/  IADD3 R4, R0, 0x50, RZ ;  /* 0x0000005000047810 */ /* 0x000fe40007ffe0ff */
[----:B------:R-:W-:Y:S02]  /*dde0*/  ISETP.GE.AND P3, PT, R5, c[0x0][0x3c8], PT ;  /* 0x0000f20005007a0c */ /* 0x000fe40003f66270 */
[----:B------:R-:W-:-:S02]  /*ddf0*/  ISETP.GE.AND P2, PT, R4, c[0x0][0x3c8], PT ;  /* 0x0000f20004007a0c */ /* 0x000fc40003f46270 */
[----:B------:R-:W-:Y:S02]  /*de00*/  ISETP.GE.AND P1, PT, R8, c[0x0][0x3c8], PT ;  /* 0x0000f20008007a0c */ /* 0x000fe40003f26270 */
[----:B------:R-:W-:-:S09]  /*de10*/  @!P4 LEA.HI R9, R9, R9, RZ, 0x1 ;  /* 0x000000090909c211 */ /* 0x000fd200078f08ff */
[----:B------:R-:W-:Y:S02]  /*de20*/  @!P2 LEA.HI R4, R4, R4, RZ, 0x1 ;  /* 0x000000040404a211 */ /* 0x000fe400078f08ff */
[----:B------:R-:W-:-:S04]  /*de30*/  @!P1 LEA.HI R8, R8, R8, RZ, 0x1 ;  /* 0x0000000808089211 */ /* 0x000fc800078f08ff */
[----:B------:R-:W-:Y:S02]  /*de40*/  @!P1 LOP3.LUT R10, R8, 0xfffffffe, RZ, 0xc0, !PT ;  /* 0xfffffffe080a9812 */ /* 0x000fe400078ec0ff */
[----:B-1----:R-:W-:Y:S02]  /*de50*/  @!P3 LEA.HI R6, R5, R5, RZ, 0x1 ;  /* 0x000000050506b211 */ /* 0x002fe400078f08ff */
[----:B------:R-:W-:Y:S02]  /*de60*/  @!P4 LOP3.LUT R5, R9, 0xfffffffe, RZ, 0xc0, !PT ;  /* 0xfffffffe0905c812 */ /* 0x000fe400078ec0ff */
[----:B------:R-:W-:Y:S02]  /*de70*/  @!P3 LOP3.LUT R9, R6, 0xfffffffe, RZ, 0xc0, !PT ;  /* 0xfffffffe0609b812 */ /* 0x000fe400078ec0ff */
[----:B------:R-:W-:Y:S01]  /*de80*/  @!P2 LOP3.LUT R6, R4, 0xfffffffe, RZ, 0xc0, !PT ;  /* 0xfffffffe0406a812 */ /* 0x000fe200078ec0ff */
[----:B------:R-:W-:-:S04]  /*de90*/  @!P4 IMAD.WIDE R4, R5, 0x4, R2 ;  /* 0x000000040504c825 */ /* 0x000fc800078e0202 */
[--C-:B------:R-:W-:Y:S01]  /*dea0*/  @!P3 IMAD.WIDE R8, R9, 0x4, R2.reuse ;  /* 0x000000040908b825 */ /* 0x100fe200078e0202 */
[----:B------:R1:W-:Y:S03]  /*deb0*/  @!P4 ST.E.64 [R4.64], R68 ;  /* 0x000000440400c985 */ /* 0x0003e6000c101b0c */
[--C-:B------:R-:W-:Y:S01]  /*dec0*/  @!P2 IMAD.WIDE R6, R6, 0x4, R2.reuse ;  /* 0x000000040606a825 */ /* 0x100fe200078e0202 */
[----:B------:R2:W-:Y:S04]  /*ded0*/  @!P3 ST.E.64 [R8.64], R80 ;  /* 0x000000500800b985 */ /* 0x0005e8000c101b0c */
[----:B------:R3:W-:Y:S01]  /*dee0*/  @!P2 ST.E.64 [R6.64], R84 ;  /* 0x000000540600a985 */ /* 0x0007e2000c101b0c */
[----:B-1----:R-:W-:Y:S01]  /*def0*/  @!P1 IMAD.WIDE R4, R10, 0x4, R2 ;  /* 0x000000040a049825 */ /* 0x002fe200078e0202 */
[----:B--2---:R-:W-:-:S04]  /*df00*/  IADD3 R8, R0, 0x60, RZ ;  /* 0x0000006000087810 */ /* 0x004fc80007ffe0ff */
[----:B------:R1:W-:Y:S01]  /*df10*/  @!P1 ST.E.64 [R4.64], R96 ;  /* 0x0000006004009985 */ /* 0x0003e2000c101b0c */
[----:B---3--:R-:W-:Y:S02]  /*df20*/  IADD3 R6, R0, 0x68, RZ ;  /* 0x0000006800067810 */ /* 0x008fe40007ffe0ff */
[----:B------:R-:W-:Y:S02]  /*df30*/  ISETP.GE.AND P4, PT, R8, c[0x0][0x3c8], PT ;  /* 0x0000f20008007a0c */ /* 0x000fe40003f86270 */
[----:B------:R-:W-:-:S11]  /*df40*/  ISETP.GE.AND P3, PT, R6, c[0x0][0x3c8], PT ;  /* 0x0000f20006007a0c */ /* 0x000fd60003f66270 */
[----:B------:R-:W-:Y:S02]  /*df50*/  @!P4 LEA.HI R8, R8, R8, RZ, 0x1 ;  /* 0x000000080808c211 */ /* 0x000fe400078f08ff */
[----:B------:R-:W-:-:S04]  /*df60*/  @!P3 LEA.HI R7, R6, R6, RZ, 0x1 ;  /* 0x000000060607b211 */ /* 0x000fc800078f08ff */
[----:B------:R-:W-:Y:S02]  /*df70*/  @!P3 LOP3.LUT R7, R7, 0xfffffffe, RZ, 0xc0, !PT ;  /* 0xfffffffe0707b812 */ /* 0x000fe400078ec0ff */
[C---:B-1----:R-:W-:Y:S02]  /*df80*/  IADD3 R5, R0.reuse, 0x70, RZ ;  /* 0x0000007000057810 */ /* 0x042fe40007ffe0ff */
[----:B------:R-:W-:Y:S02]  /*df90*/  IADD3 R4, R0, 0x78, RZ ;  /* 0x0000007800047810 */ /* 0x000fe40007ffe0ff */
[----:B------:R-:W-:Y:S02]  /*dfa0*/  ISETP.GE.AND P2, PT, R5, c[0x0][0x3c8], PT ;  /* 0x0000f20005007a0c */ /* 0x000fe40003f46270 */
[----:B------:R-:W-:-:S11]  /*dfb0*/  ISETP.GE.AND P1, PT, R4, c[0x0][0x3c8], PT ;  /* 0x0000f20004007a0c */ /* 0x000fd60003f26270 */
[----:B------:R-:W-:Y:S02]  /*dfc0*/  @!P2 LEA.HI R6, R5, R5, RZ, 0x1 ;  /* 0x000000050506a211 */ /* 0x000fe400078f08ff */
[----:B------:R-:W-:Y:S02]  /*dfd0*/  @!P1 LEA.HI R4, R4, R4, RZ, 0x1 ;  /* 0x0000000404049211 */ /* 0x000fe400078f08ff */
[----:B------:R-:W-:Y:S02]  /*dfe0*/  @!P4 LOP3.LUT R5, R8, 0xfffffffe, RZ, 0xc0, !PT ;  /* 0xfffffffe0805c812 */ /* 0x000fe400078ec0ff */
[----:B------:R-:W-:Y:S01]  /*dff0*/  @!P2 LOP3.LUT R10, R6, 0xfffffffe, RZ, 0xc0, !PT ;  /* 0xfffffffe060aa812 */ /* 0x000fe200078ec0ff */
[----:B------:R-:W-:Y:S01]  /*e000*/  @!P3 IMAD.WIDE R6, R7, 0x4, R2 ;  /* 0x000000040706b825 */ /* 0x000fe200078e0202 */
[----:B------:R-:W-:-:S03]  /*e010*/  @!P1 LOP3.LUT R11, R4, 0xfffffffe, RZ, 0xc0, !PT ;  /* 0xfffffffe040b9812 */ /* 0x000fc600078ec0ff */
[----:B------:R-:W-:-:S04]  /*e020*/  @!P4 IMAD.WIDE R8, R5, 0x4, R2 ;  /* 0x000000040508c825 */ /* 0x000fc800078e0202 */
[--C-:B------:R-:W-:Y:S01]  /*e030*/  @!P2 IMAD.WIDE R4, R10, 0x4, R2.reuse ;  /* 0x000000040a04a825 */ /* 0x100fe200078e0202 */
[----:B------:R1:W-:Y:S03]  /*e040*/  @!P4 ST.E.64 [R8.64], R100 ;  /* 0x000000640800c985 */ /* 0x0003e6000c101b0c */
[----:B------:R-:W-:Y:S01]  /*e050*/  @!P1 IMAD.WIDE R2, R11, 0x4, R2 ;  /* 0x000000040b029825 */ /* 0x000fe200078e0202 */
[----:B------:R1:W-:Y:S04]  /*e060*/  @!P3 ST.E.64 [R6.64], R112 ;  /* 0x000000700600b985 */ /* 0x0003e8000c101b0c */
[----:B------:R1:W-:Y:S04]  /*e070*/  @!P2 ST.E.64 [R4.64], R116 ;  /* 0x000000740400a985 */ /* 0x0003e8000c101b0c */
[----:B------:R1:W-:Y:S02]  /*e080*/  @!P1 ST.E.64 [R2.64], R128 ;  /* 0x0000008002009985 */ /* 0x0003e4000c101b0c */
.L_x_158:
[----:B-1----:R-:W-:Y:S05]  /*e090*/  BSYNC B0 ;  /* 0x0000000000007941 */ /* 0x002fea0003800000 */
.L_x_157:
[----:B------:R1:W3:Y:S01]  /*e0a0*/  SHFL.IDX PT, R3, R22, 0x1, 0x1c1f ;  /* 0x003c1f0016037f89 */ /* 0x0002e200000e0000 */
[----:B------:R-:W-:Y:S03]  /*e0b0*/  BSSY B0, `(.L_x_159) ;  /* 0x0000060000007945 */ /* 0x000fe60003800000 */
[----:B------:R1:W4:Y:S01]  /*e0c0*/  SHFL.IDX PT, R2, R23, 0x1, 0x1c1f ;  /* 0x003c1f0017027f89 */ /* 0x00032200000e0000 */
[----:B------:R-:W-:Y:S05]  /*e0d0*/  @P0 BRA `(.L_x_160) ;  /* 0x000005d000000947 */ /* 0x000fea0003800000 */
[C---:B--2---:R-:W-:Y:S02]  /*e0e0*/  IADD3 R6, R0.reuse, 0x8, RZ ;  /* 0x0000000800067810 */ /* 0x044fe40007ffe0ff */
[----:B------:R-:W-:-:S02]  /*e0f0*/  IADD3 R5, R0, 0x10, RZ ;  /* 0x0000001000057810 */ /* 0x000fc40007ffe0ff */
[C---:B------:R-:W-:Y:S02]  /*e100*/  ISETP.GE.AND P0, PT, R0.reuse, c[0x0][0x3c8], PT ;  /* 0x0000f20000007a0c */ /* 0x040fe40003f06270 */
[----:B------:R-:W-:Y:S02]  /*e110*/  IADD3 R4, R0, 0x18, RZ ;  /* 0x0000001800047810 */ /* 0x000fe40007ffe0ff */
[----:B------:R-:W-:Y:S02]  /*e120*/  ISETP.GE.AND P4, PT, R6, c[0x0][0x3c8], PT ;  /* 0x0000f20006007a0c */ /* 0x000fe40003f86270 */
[----:B------:R-:W-:Y:S02]  /*e130*/  ISETP.GE.AND P3, PT, R5, c[0x0][0x3c8], PT ;  /* 0x0000f20005007a0c */ /* 0x000fe40003f66270 */
[----:B------:R-:W-:Y:S02]  /*e140*/  ISETP.GE.AND P2, PT, R4, c[0x0][0x3c8], PT ;  /* 0x0000f20004007a0c */ /* 0x000fe40003f46270 */
[----:B------:R-:W-:-:S02]  /*e150*/  IADD3 R10, R0, 0x20, RZ ;  /* 0x00000020000a7810 */ /* 0x000fc40007ffe0ff */
[C---:B------:R-:W-:Y:S01]  /*e160*/  IADD3 R11, R0.reuse, 0x28, RZ ;  /* 0x00000028000b7810 */ /* 0x040fe20007ffe0ff */
[----:B---34-:R-:W-:Y:S01]  /*e170*/  @!P0 IMAD.WIDE R8, R0, 0x4, R2 ;  /* 0x0000000400088825 */ /* 0x018fe200078e0202 */
[----:B------:R-:W-:Y:S02]  /*e180*/  ISETP.GE.AND P1, PT, R10, c[0x0][0x3c8], PT ;  /* 0x0000f2000a007a0c */ /* 0x000fe40003f26270 */
[----:B------:R-:W-:Y:S02]  /*e190*/  IADD3 R12, R0, 0x50, RZ ;  /* 0x00000050000c7810 */ /* 0x000fe40007ffe0ff */
[----:B------:R-:W-:Y:S01]  /*e1a0*/  @!P4 LEA.HI R7, R6, R6, RZ, 0x1 ;  /* 0x000000060607c211 */ /* 0x000fe200078f08ff */
[----:B------:R2:W-:Y:S01]  /*e1b0*/  @!P0 ST.E.64 [R8.64], R150 ;  /* 0x0000009608008985 */ /* 0x0005e2000c101b0c */
[----:B------:R-:W-:Y:S02]  /*e1c0*/  @!P3 LEA.HI R6, R5, R5, RZ, 0x1 ;  /* 0x000000050506b211 */ /* 0x000fe400078f08ff */
[----:B------:R-:W-:-:S02]  /*e1d0*/  @!P2 LEA.HI R4, R4, R4, RZ, 0x1 ;  /* 0x000000040404a211 */ /* 0x000fc400078f08ff */
[----:B------:R-:W-:Y:S02]  /*e1e0*/  @!P4 LOP3.LUT R5, R7, 0xfffffffe, RZ, 0xc0, !PT ;  /* 0xfffffffe0705c812 */ /* 0x000fe400078ec0ff */
[----:B------:R-:W-:Y:S02]  /*e1f0*/  @!P3 LOP3.LUT R6, R6, 0xfffffffe, RZ, 0xc0, !PT ;  /* 0xfffffffe0606b812 */ /* 0x000fe400078ec0ff */
[----:B------:R-:W-:Y:S02]  /*e200*/  ISETP.GE.AND P0, PT, R11, c[0x0][0x3c8], PT ;  /* 0x0000f2000b007a0c */ /* 0x000fe40003f06270 */
[----:B------:R-:W-:Y:S01]  /*e210*/  @!P2 LOP3.LUT R4, R4, 0xfffffffe, RZ, 0xc0, !PT ;  /* 0xfffffffe0404a812 */ /* 0x000fe200078ec0ff */
[----:B------:R-:W-:-:S04]  /*e220*/  @!P3 IMAD.WIDE R6, R6, 0x4, R2 ;  /* 0x000000040606b825 */ /* 0x000fc800078e0202 */
[----:B--2---:R-:W-:-:S04]  /*e230*/  @!P4 IMAD.WIDE R8, R5, 0x4, R2 ;  /* 0x000000040508c825 */ /* 0x004fc800078e0202 */
[----:B------:R-:W-:Y:S01]  /*e240*/  @!P2 IMAD.WIDE R4, R4, 0x4, R2 ;  /* 0x000000040404a825 */ /* 0x000fe200078e0202 */
[----:B------:R2:W-:Y:S04]  /*e250*/  @!P4 ST.E.64 [R8.64], R158 ;  /* 0x0000009e0800c985 */ /* 0x0005e8000c101b0c */
[----:B------:R3:W-:Y:S04]  /*e260*/  @!P3 ST.E.64 [R6.64], R162 ;  /* 0x000000a20600b985 */ /* 0x0007e8000c101b0c */
[----:B------:R4:W-:Y:S01]  /*e270*/  @!P2 ST.E.64 [R4.64], R174 ;  /* 0x000000ae0400a985 */ /* 0x0009e2000c101b0c */
[----:B--2---:R-:W-:-:S02]  /*e280*/  IADD3 R8, R0, 0x30, RZ ;  /* 0x0000003000087810 */ /* 0x004fc40007ffe0ff */
[----:B------:R-:W-:Y:S02]  /*e290*/  IADD3 R9, R0, 0x40, RZ ;  /* 0x0000004000097810 */ /* 0x000fe40007ffe0ff */
[----:B---3--:R-:W-:Y:S02]  /*e2a0*/  @!P1 LEA.HI R6, R10, R10, RZ, 0x1 ;  /* 0x0000000a0a069211 */ /* 0x008fe400078f08ff */
[----:B------:R-:W-:Y:S02]  /*e2b0*/  IADD3 R10, R0, 0x38, RZ ;  /* 0x00000038000a7810 */ /* 0x000fe40007ffe0ff */
[----:B----4-:R-:W-:Y:S02]  /*e2c0*/  @!P0 LEA.HI R4, R11, R11, RZ, 0x1 ;  /* 0x0000000b0b048211 */ /* 0x010fe400078f08ff */
[----:B------:R-:W-:Y:S02]  /*e2d0*/  @!P1 LOP3.LUT R6, R6, 0xfffffffe, RZ, 0xc0, !PT ;  /* 0xfffffffe06069812 */ /* 0x000fe400078ec0ff */
[----:B------:R-:W-:-:S02]  /*e2e0*/  @!P0 LOP3.LUT R4, R4, 0xfffffffe, RZ, 0xc0, !PT ;  /* 0xfffffffe04048812 */ /* 0x000fc400078ec0ff */
[----:B------:R-:W-:Y:S01]  /*e2f0*/  IADD3 R11, R0, 0x48, RZ ;  /* 0x00000048000b7810 */ /* 0x000fe20007ffe0ff */
[--C-:B------:R-:W-:Y:S01]  /*e300*/  @!P1 IMAD.WIDE R6, R6, 0x4, R2.reuse ;  /* 0x0000000406069825 */ /* 0x100fe200078e0202 */
[----:B------:R-:W-:Y:S02]  /*e310*/  ISETP.GE.AND P4, PT, R8, c[0x0][0x3c8], PT ;  /* 0x0000f20008007a0c */ /* 0x000fe40003f86270 */
[----:B------:R-:W-:Y:S01]  /*e320*/  ISETP.GE.AND P3, PT, R10, c[0x0][0x3c8], PT ;  /* 0x0000f2000a007a0c */ /* 0x000fe20003f66270 */
[----:B------:R-:W-:Y:S01]  /*e330*/  @!P0 IMAD.WIDE R4, R4, 0x4, R2 ;  /* 0x0000000404048825 */ /* 0x000fe200078e0202 */
[----:B------:R-:W-:Y:S01]  /*e340*/  ISETP.GE.AND P2, PT, R9, c[0x0][0x3c8], PT ;  /* 0x0000f20009007a0c */ /* 0x000fe20003f46270 */
[----:B------:R2:W-:Y:S01]  /*e350*/  @!P1 ST.E.64 [R6.64], R178 ;  /* 0x000000b206009985 */ /* 0x0005e2000c101b0c */
[----:B------:R-:W-:-:S03]  /*e360*/  ISETP.GE.AND P1, PT, R11, c[0x0][0x3c8], PT ;  /* 0x0000f2000b007a0c */ /* 0x000fc60003f26270 */
[----:B------:R3:W-:Y:S01]  /*e370*/  @!P0 ST.E.64 [R4.64], R190 ;  /* 0x000000be04008985 */ /* 0x0007e2000c101b0c */
[----:B------:R-:W-:-:S13]  /*e380*/  ISETP.GE.AND P0, PT, R12, c[0x0][0x3c8], PT ;  /* 0x0000f2000c007a0c */ /* 0x000fda0003f06270 */
[----:B------:R-:W-:-:S04]  /*e390*/  @!P0 LEA.HI R12, R12, R12, RZ, 0x1 ;  /* 0x0000000c0c0c8211 */ /* 0x000fc800078f08ff */
[----:B------:R-:W-:Y:S02]  /*e3a0*/  @!P0 LOP3.LUT R12, R12, 0xfffffffe, RZ, 0xc0, !PT ;  /* 0xfffffffe0c0c8812 */ /* 0x000fe400078ec0ff */
[----:B--2---:R-:W-:Y:S02]  /*e3b0*/  @!P3 LEA.HI R6, R10, R10, RZ, 0x1 ;  /* 0x0000000a0a06b211 */ /* 0x004fe400078f08ff */
[----:B------:R-:W-:Y:S02]  /*e3c0*/  @!P1 LEA.HI R7, R11, R11, RZ, 0x1 ;  /* 0x0000000b0b079211 */ /* 0x000fe400078f08ff */
[----:B---3--:R-:W-:Y:S02]  /*e3d0*/  @!P4 LEA.HI R4, R8, R8, RZ, 0x1 ;  /* 0x000000080804c211 */ /* 0x008fe400078f08ff */
[----:B------:R-:W-:Y:S02]  /*e3e0*/  @!P2 LEA.HI R5, R9, R9, RZ, 0x1 ;  /* 0x000000090905a211 */ /* 0x000fe400078f08ff */
[----:B------:R-:W-:-:S02]  /*e3f0*/  @!P4 LOP3.LUT R4, R4, 0xfffffffe, RZ, 0xc0, !PT ;  /* 0xfffffffe0404c812 */ /* 0x000fc400078ec0ff */
[----:B------:R-:W-:Y:S02]  /*e400*/  @!P3 LOP3.LUT R6, R6, 0xfffffffe, RZ, 0xc0, !PT ;  /* 0xfffffffe0606b812 */ /* 0x000fe400078ec0ff */
[----:B------:R-:W-:Y:S01]  /*e410*/  @!P2 LOP3.LUT R10, R5, 0xfffffffe, RZ, 0xc0, !PT ;  /* 0xfffffffe050aa812 */ /* 0x000fe200078ec0ff */
[----:B------:R-:W-:Y:S01]  /*e420*/  @!P4 IMAD.WIDE R4, R4, 0x4, R2 ;  /* 0x000000040404c825 */ /* 0x000fe200078e0202 */
[----:B------:R-:W-:-:S03]  /*e430*/  @!P1 LOP3.LUT R7, R7, 0xfffffffe, RZ, 0xc0, !PT ;  /* 0xfffffffe07079812 */ /* 0x000fc600078ec0ff */
[--C-:B------:R-:W-:Y:S01]  /*e440*/  @!P3 IMAD.WIDE R8, R6, 0x4, R2.reuse ;  /* 0x000000040608b825 */ /* 0x100fe200078e0202 */
[----:B------:R2:W-:Y:S03]  /*e450*/  @!P4 ST.E.64 [R4.64], R194 ;  /* 0x000000c20400c985 */ /* 0x0005e6000c101b0c */
[--C-:B------:R-:W-:Y:S01]  /*e460*/  @!P2 IMAD.WIDE R10, R10, 0x4, R2.reuse ;  /* 0x000000040a0aa825 */ /* 0x100fe200078e0202 */
[----:B------:R3:W-:Y:S03]  /*e470*/  @!P3 ST.E.64 [R8.64], R206 ;  /* 0x000000ce0800b985 */ /* 0x0007e6000c101b0c */
[--C-:B------:R-:W-:Y:S01]  /*e480*/  @!P1 IMAD.WIDE R6, R7, 0x4, R2.reuse ;  /* 0x0000000407069825 */ /* 0x100fe200078e0202 */
[----:B------:R-:W-:Y:S04]  /*e490*/  @!P2 ST.E.64 [R10.64], R70 ;  /* 0x000000460a00a985 */ /* 0x000fe8000c101b0c */
[----:B------:R4:W-:Y:S01]  /*e4a0*/  @!P1 ST.E.64 [R6.64], R82 ;  /* 0x0000005206009985 */ /* 0x0009e2000c101b0c */
[----:B--2---:R-:W-:Y:S01]  /*e4b0*/  @!P0 IMAD.WIDE R4, R12, 0x4, R2 ;  /* 0x000000040c048825 */ /* 0x004fe200078e0202 */
[----:B---3--:R-:W-:-:S04]  /*e4c0*/  IADD3 R8, R0, 0x58, RZ ;  /* 0x0000005800087810 */ /* 0x008fc80007ffe0ff */
[----:B------:R2:W-:Y:S01]  /*e4d0*/  @!P0 ST.E.64 [R4.64], R86 ;  /* 0x0000005604008985 */ /* 0x0005e2000c101b0c */
[----:B------:R-:W-:Y:S02]  /*e4e0*/  ISETP.GE.AND P4, PT, R8, c[0x0][0x3c8], PT ;  /* 0x0000f20008007a0c */ /* 0x000fe40003f86270 */
[C---:B----4-:R-:W-:Y:S02]  /*e4f0*/  IADD3 R7, R0.reuse, 0x60, RZ ;  /* 0x0000006000077810 */ /* 0x050fe40007ffe0ff */
[----:B------:R-:W-:Y:S02]  /*e500*/  IADD3 R6, R0, 0x68, RZ ;  /* 0x0000006800067810 */ /* 0x000fe40007ffe0ff */
[----:B------:R-:W-:Y:S02]  /*e510*/  ISETP.GE.AND P3, PT, R7, c[0x0][0x3c8], PT ;  /* 0x0000f20007007a0c */ /* 0x000fe40003f66270 */
[----:B------:R-:W-:-:S05]  /*e520*/  ISETP.GE.AND P2, PT, R6, c[0x0][0x3c8], PT ;  /* 0x0000f20006007a0c */ /* 0x000fca0003f46270 */
[----:B------:R-:W-:-:S06]  /*e530*/  @!P4 LEA.HI R9, R8, R8, RZ, 0x1 ;  /* 0x000000080809c211 */ /* 0x000fcc00078f08ff */
[----:B------:R-:W-:Y:S02]  /*e540*/  @!P3 LEA.HI R8, R7, R7, RZ, 0x1 ;  /* 0x000000070708b211 */ /* 0x000fe400078f08ff */
[----:B------:R-:W-:Y:S02]  /*e550*/  @!P2 LEA.HI R7, R6, R6, RZ, 0x1 ;  /* 0x000000060607a211 */ /* 0x000fe400078f08ff */
[----:B------:R-:W-:Y:S02]  /*e560*/  @!P3 LOP3.LUT R8, R8, 0xfffffffe, RZ, 0xc0, !PT ;  /* 0xfffffffe0808b812 */ /* 0x000fe400078ec0ff */
[C---:B--2---:R-:W-:Y:S02]  /*e570*/  IADD3 R5, R0.reuse, 0x70, RZ ;  /* 0x0000007000057810 */ /* 0x044fe40007ffe0ff */
[----:B------:R-:W-:Y:S02]  /*e580*/  IADD3 R4, R0, 0x78, RZ ;  /* 0x0000007800047810 */ /* 0x000fe40007ffe0ff */
[----:B------:R-:W-:-:S02]  /*e590*/  ISETP.GE.AND P1, PT, R5, c[0x0][0x3c8], PT ;  /* 0x0000f20005007a0c */ /* 0x000fc40003f26270 */
[----:B------:R-:W-:Y:S02]  /*e5a0*/  ISETP.GE.AND P0, PT, R4, c[0x0][0x3c8], PT ;  /* 0x0000f20004007a0c */ /* 0x000fe40003f06270 */
[----:B------:R-:W-:-:S09]  /*e5b0*/  @!P2 LOP3.LUT R7, R7, 0xfffffffe, RZ, 0xc0, !PT ;  /* 0xfffffffe0707a812 */ /* 0x000fd200078ec0ff */
[----:B------:R-:W-:Y:S02]  /*e5c0*/  @!P1 LEA.HI R6, R5, R5, RZ, 0x1 ;  /* 0x0000000505069211 */ /* 0x000fe400078f08ff */
[----:B------:R-:W-:Y:S02]  /*e5d0*/  @!P0 LEA.HI R4, R4, R4, RZ, 0x1 ;  /* 0x0000000404048211 */ /* 0x000fe400078f08ff */
[----:B------:R-:W-:Y:S01]  /*e5e0*/  @!P4 LOP3.LUT R5, R9, 0xfffffffe, RZ, 0xc0, !PT ;  /* 0xfffffffe0905c812 */ /* 0x000fe200078ec0ff */
[--C-:B------:R-:W-:Y:S01]  /*e5f0*/  @!P3 IMAD.WIDE R8, R8, 0x4, R2.reuse ;  /* 0x000000040808b825 */ /* 0x100fe200078e0202 */
[----:B------:R-:W-:Y:S02]  /*e600*/  @!P1 LOP3.LUT R12, R6, 0xfffffffe, RZ, 0xc0, !PT ;  /* 0xfffffffe060c9812 */ /* 0x000fe400078ec0ff */
[----:B------:R-:W-:Y:S01]  /*e610*/  @!P0 LOP3.LUT R13, R4, 0xfffffffe, RZ, 0xc0, !PT ;  /* 0xfffffffe040d8812 */ /* 0x000fe200078ec0ff */
[----:B------:R-:W-:-:S04]  /*e620*/  @!P4 IMAD.WIDE R10, R5, 0x4, R2 ;  /* 0x00000004050ac825 */ /* 0x000fc800078e0202 */
[--C-:B------:R-:W-:Y:S01]  /*e630*/  @!P2 IMAD.WIDE R6, R7, 0x4, R2.reuse ;  /* 0x000000040706a825 */ /* 0x100fe200078e0202 */
[----:B------:R2:W-:Y:S03]  /*e640*/  @!P4 ST.E.64 [R10.64], R98 ;  /* 0x000000620a00c985 */ /* 0x0005e6000c101b0c */
[--C-:B------:R-:W-:Y:S01]  /*e650*/  @!P1 IMAD.WIDE R4, R12, 0x4, R2.reuse ;  /* 0x000000040c049825 */ /* 0x100fe200078e0202 */
[----:B------:R2:W-:Y:S03]  /*e660*/  @!P3 ST.E.64 [R8.64], R102 ;  /* 0x000000660800b985 */ /* 0x0005e6000c101b0c */
[----:B------:R-:W-:Y:S01]  /*e670*/  @!P0 IMAD.WIDE R2, R13, 0x4, R2 ;  /* 0x000000040d028825 */ /* 0x000fe200078e0202 */
[----:B------:R2:W-:Y:S04]  /*e680*/  @!P2 ST.E.64 [R6.64], R114 ;  /* 0x000000720600a985 */ /* 0x0005e8000c101b0c */
[----:B------:R2:W-:Y:S04]  /*e690*/  @!P1 ST.E.64 [R4.64], R118 ;  /* 0x0000007604009985 */ /* 0x0005e8000c101b0c */
[----:B------:R2:W-:Y:S02]  /*e6a0*/  @!P0 ST.E.64 [R2.64], R130 ;  /* 0x0000008202008985 */ /* 0x0005e4000c101b0c */
.L_x_160:
[----:B------:R-:W-:Y:S05]  /*e6b0*/  BSYNC B0 ;  /* 0x0000000000007941 */ /* 0x000fea0003800000 */
.L_x_159:
[----:B--23--:R2:W3:Y:S01]  /*e6c0*/  SHFL.IDX PT, R3, R22, 0x2, 0x1c1f ;  /* 0x005c1f0016037f89 */ /* 0x00c4e200000e0000 */
[----:B------:R-:W-:Y:S03]  /*e6d0*/  BSSY B0, `(.L_x_161) ;  /* 0x0000060000007945 */ /* 0x000fe60003800000 */
[----:B----4-:R2:W4:Y:S01]  /*e6e0*/  SHFL.IDX PT, R2, R23, 0x2, 0x1c1f ;  /* 0x005c1f0017027f89 */ /* 0x01052200000e0000 */
[----:B------:R-:W-:Y:S05]  /*e6f0*/  @P5 BRA `(.L_x_162) ;  /* 0x000005d000005947 */ /* 0x000fea0003800000 */
[C---:B------:R-:W-:Y:S02]  /*e700*/  IADD3 R5, R0.reuse, 0x8, RZ ;  /* 0x0000000800057810 */ /* 0x040fe40007ffe0ff */
[----:B------:R-:W-:-:S02]  /*e710*/  IADD3 R4, R0, 0x10, RZ ;  /* 0x0000001000047810 */ /* 0x000fc40007ffe0ff */
[----:B------:R-:W-:Y:S02]  /*e720*/  ISETP.GE.AND P2, PT, R5, c[0x0][0x3c8], PT ;  /* 0x0000f20005007a0c */ /* 0x000fe40003f46270 */
[----:B------:R-:W-:Y:S02]  /*e730*/  ISETP.GE.AND P1, PT, R4, c[0x0][0x3c8], PT ;  /* 0x0000f20004007a0c */ /* 0x000fe40003f26270 */
[C---:B------:R-:W-:Y:S02]  /*e740*/  ISETP.GE.AND P3, PT, R0.reuse, c[0x0][0x3c8], PT ;  /* 0x0000f20000007a0c */ /* 0x040fe40003f66270 */
[C---:B------:R-:W-:Y:S02]  /*e750*/  IADD3 R10, R0.reuse, 0x18, RZ ;  /* 0x00000018000a7810 */ /* 0x040fe40007ffe0ff */
[----:B------:R-:W-:Y:S02]  /*e760*/  IADD3 R11, R0, 0x20, RZ ;  /* 0x00000020000b7810 */ /* 0x000fe40007ffe0ff */
[----:B------:R-:W-:-:S02]  /*e770*/  ISETP.GE.AND P0, PT, R10, c[0x0][0x3c8], PT ;  /* 0x0000f2000a007a0c */ /* 0x000fc40003f06270 */
[----:B------:R-:W-:Y:S02]  /*e780*/  ISETP.GE.AND P5, PT, R11, c[0x0][0x3c8], PT ;  /* 0x0000f2000b007a0c */ /* 0x000fe40003fa6270 */
[----:B------:R-:W-:Y:S02]  /*e790*/  @!P2 LEA.HI R5, R5, R5, RZ, 0x1 ;  /* 0x000000050505a211 */ /* 0x000fe400078f08ff */
[----:B------:R-:W-:Y:S01]  /*e7a0*/  @!P1 LEA.HI R4, R4, R4, RZ, 0x1 ;  /* 0x0000000404049211 */ /* 0x000fe200078f08ff */
[--C-:B---34-:R-:W-:Y:S01]  /*e7b0*/  @!P3 IMAD.WIDE R6, R0, 0x4, R2.reuse ;  /* 0x000000040006b825 */ /* 0x118fe200078e0202 */
[----:B------:R-:W-:Y:S02]  /*e7c0*/  @!P2 LOP3.LUT R5, R5, 0xfffffffe, RZ, 0xc0, !PT ;  /* 0xfffffffe0505a812 */ /* 0x000fe400078ec0ff */
[----:B------:R-:W-:Y:S02]  /*e7d0*/  @!P1 LOP3.LUT R8, R4, 0xfffffffe, RZ, 0xc0, !PT ;  /* 0xfffffffe04089812 */ /* 0x000fe400078ec0ff */
[----:B------:R3:W-:Y:S01]  /*e7e0*/  @!P3 ST.E.64 [R6.64], R144 ;  /* 0x000000900600b985 */ /* 0x0007e2000c101b0c */
[----:B------:R-:W-:Y:S01]  /*e7f0*/  @!P2 IMAD.WIDE R4, R5, 0x4, R2 ;  /* 0x000000040504a825 */ /* 0x000fe200078e0202 */
[----:B------:R-:W-:-:S03]  /*e800*/  IADD3 R12, R0, 0x48, RZ ;  /* 0x00000048000c7810 */ /* 0x000fc60007ffe0ff */
[----:B------:R-:W-:Y:S01]  /*e810*/  @!P1 IMAD.WIDE R8, R8, 0x4, R2 ;  /* 0x0000000408089825 */ /* 0x000fe200078e0202 */
[----:B------:R4:W-:Y:S04]  /*e820*/  @!P2 ST.E.64 [R4.64], R152 ;  /* 0x000000980400a985 */ /* 0x0009e8000c101b0c */
[----:B------:R1:W-:Y:S01]  /*e830*/  @!P1 ST.E.64 [R8.64], R164 ;  /* 0x000000a408009985 */ /* 0x0003e2000c101b0c */
[----:B---3--:R-:W-:Y:S02]  /*e840*/  IADD3 R7, R0, 0x28, RZ ;  /* 0x0000002800077810 */ /* 0x008fe40007ffe0ff */
[----:B------:R-:W-:Y:S02]  /*e850*/  @!P5 LEA.HI R6, R11, R11, RZ, 0x1 ;  /* 0x0000000b0b06d211 */ /* 0x000fe400078f08ff */
[----:B------:R-:W-:-:S02]  /*e860*/  ISETP.GE.AND P4, PT, R7, c[0x0][0x3c8], PT ;  /* 0x0000f20007007a0c */ /* 0x000fc40003f86270 */
[----:B----4-:R-:W-:Y:S02]  /*e870*/  @!P0 LEA.HI R4, R10, R10, RZ, 0x1 ;  /* 0x0000000a0a048211 */ /* 0x010fe400078f08ff */
[----:B------:R-:W-:Y:S02]  /*e880*/  IADD3 R10, R0, 0x40, RZ ;  /* 0x00000040000a7810 */ /* 0x000fe40007ffe0ff */
[----:B------:R-:W-:Y:S02]  /*e890*/  @!P0 LOP3.LUT R4, R4, 0xfffffffe, RZ, 0xc0, !PT ;  /* 0xfffffffe04048812 */ /* 0x000fe400078ec0ff */
[C---:B-1----:R-:W-:Y:S02]  /*e8a0*/  IADD3 R8, R0.reuse, 0x30, RZ ;  /* 0x0000003000087810 */ /* 0x042fe40007ffe0ff */
[----:B------:R-:W-:Y:S01]  /*e8b0*/  IADD3 R9, R0, 0x38, RZ ;  /* 0x0000003800097810 */ /* 0x000fe20007ffe0ff */
[----:B------:R-:W-:Y:S01]  /*e8c0*/  @!P0 IMAD.WIDE R4, R4, 0x4, R2 ;  /* 0x0000000404048825 */ /* 0x000fe200078e0202 */
[----:B------:R-:W-:-:S02]  /*e8d0*/  ISETP.GE.AND P3, PT, R8, c[0x0][0x3c8], PT ;  /* 0x0000f20008007a0c */ /* 0x000fc40003f66270 */
[----:B------:R-:W-:Y:S02]  /*e8e0*/  ISETP.GE.AND P2, PT, R9, c[0x0][0x3c8], PT ;  /* 0x0000f20009007a0c */ /* 0x000fe40003f46270 */
[----:B------:R-:W-:Y:S01]  /*e8f0*/  @!P5 LOP3.LUT R6, R6, 0xfffffffe, RZ, 0xc0, !PT ;  /* 0xfffffffe0606d812 */ /* 0x000fe200078ec0ff */
[----:B------:R1:W-:Y:S01]  /*e900*/  @!P0 ST.E.64 [R4.64], R168 ;  /* 0x000000a804008985 */ /* 0x0003e2000c101b0c */
[----:B------:R-:W-:Y:S02]  /*e910*/  ISETP.GE.AND P1, PT, R10, c[0x0][0x3c8], PT ;  /* 0x0000f2000a007a0c */ /* 0x000fe40003f26270 */
[----:B------:R-:W-:-:S13]  /*e920*/  ISETP.GE.AND P0, PT, R12, c[0x0][0x3c8], PT ;  /* 0x0000f2000c007a0c */ /* 0x000fda0003f06270 */
[----:B------:R-:W-:-:S04]  /*e930*/  @!P0 LEA.HI R12, R12, R12, RZ, 0x1 ;  /* 0x0000000c0c0c8211 */ /* 0x000fc800078f08ff */
[----:B------:R-:W-:Y:S01]  /*e940*/  @!P0 LOP3.LUT R12, R12, 0xfffffffe, RZ, 0xc0, !PT ;  /* 0xfffffffe0c0c8812 */ /* 0x000fe200078ec0ff */
[----:B-1----:R-:W-:Y:S01]  /*e950*/  @!P5 IMAD.WIDE R4, R6, 0x4, R2 ;  /* 0x000000040604d825 */ /* 0x002fe200078e0202 */
[----:B------:R-:W-:Y:S02]  /*e960*/  @!P4 LEA.HI R6, R7, R7, RZ, 0x1 ;  /* 0x000000070706c211 */ /* 0x000fe400078f08ff */
[----:B------:R-:W-:Y:S02]  /*e970*/  @!P1 LEA.HI R7, R10, R10, RZ, 0x1 ;  /* 0x0000000a0a079211 */ /* 0x000fe400078f08ff */
[----:B------:R1:W-:Y:S01]  /*e980*/  @!P5 ST.E.64 [R4.64], R180 ;  /* 0x000000b40400d985 */ /* 0x0003e2000c101b0c */
[----:B------:R-:W-:Y:S02]  /*e990*/  @!P4 LOP3.LUT R6, R6, 0xfffffffe, RZ, 0xc0, !PT ;  /* 0xfffffffe0606c812 */ /* 0x000fe400078ec0ff */
[----:B------:R-:W-:Y:S02]  /*e9a0*/  @!P1 LOP3.LUT R7, R7, 0xfffffffe, RZ, 0xc0, !PT ;  /* 0xfffffffe07079812 */ /* 0x000fe400078ec0ff */
[----:B-1----:R-:W-:-:S02]  /*e9b0*/  @!P3 LEA.HI R5, R8, R8, RZ, 0x1 ;  /* 0x000000080805b211 */ /* 0x002fc400078f08ff */
[----:B------:R-:W-:Y:S02]  /*e9c0*/  @!P2 LEA.HI R4, R9, R9, RZ, 0x1 ;  /* 0x000000090904a211 */ /* 0x000fe400078f08ff */
[----:B------:R-:W-:Y:S02]  /*e9d0*/  @!P3 LOP3.LUT R8, R5, 0xfffffffe, RZ, 0xc0, !PT ;  /* 0xfffffffe0508b812 */ /* 0x000fe400078ec0ff */
[----:B------:R-:W-:Y:S01]  /*e9e0*/  @!P2 LOP3.LUT R10, R4, 0xfffffffe, RZ, 0xc0, !PT ;  /* 0xfffffffe040aa812 */ /* 0x000fe200078ec0ff */
[----:B------:R-:W-:-:S04]  /*e9f0*/  @!P4 IMAD.WIDE R4, R6, 0x4, R2 ;  /* 0x000000040604c825 */ /* 0x000fc800078e0202 */
[--C-:B------:R-:W-:Y:S01]  /*ea00*/  @!P3 IMAD.WIDE R8, R8, 0x4, R2.reuse ;  /* 0x000000040808b825 */ /* 0x100fe200078e0202 */
[----:B------:R1:W-:Y:S03]  /*ea10*/  @!P4 ST.E.64 [R4.64], R184 ;  /* 0x000000b80400c985 */ /* 0x0003e6000c101b0c */
[--C-:B------:R-:W-:Y:S01]  /*ea20*/  @!P2 IMAD.WIDE R10, R10, 0x4, R2.reuse ;  /* 0x000000040a0aa825 */ /* 0x100fe200078e0202 */
[----:B------:R3:W-:Y:S03]  /*ea30*/  @!P3 ST.E.64 [R8.64], R196 ;  /* 0x000000c40800b985 */ /* 0x0007e6000c101b0c */
[--C-:B------:R-:W-:Y:S01]  /*ea40*/  @!P1 IMAD.WIDE R6, R7, 0x4, R2.reuse ;  /* 0x0000000407069825 */ /* 0x100fe200078e0202 */
[----:B------:R-:W-:Y:S04]  /*ea50*/  @!P2 ST.E.64 [R10.64], R200 ;  /* 0x000000c80a00a985 */ /* 0x000fe8000c101b0c */
[----:B------:R4:W-:Y:S01]  /*ea60*/  @!P1 ST.E.64 [R6.64], R72 ;  /* 0x0000004806009985 */ /* 0x0009e2000c101b0c */
[----:B-1----:R-:W-:Y:S01]  /*ea70*/  @!P0 IMAD.WIDE R4, R12, 0x4, R2 ;  /* 0x000000040c048825 */ /* 0x002fe200078e0202 */
[----:B---3--:R-:W-:-:S04]  /*ea80*/  IADD3 R9, R0, 0x50, RZ ;  /* 0x0000005000097810 */ /* 0x008fc80007ffe0ff */
[----:B------:R1:W-:Y:S01]  /*ea90*/  @!P0 ST.E.64 [R4.64], R76 ;  /* 0x0000004c04008985 */ /* 0x0003e2000c101b0c */
[----:B------:R-:W-:Y:S02]  /*eaa0*/  IADD3 R8, R0, 0x58, RZ ;  /* 0x0000005800087810 */ /* 0x000fe40007ffe0ff */
[----:B------:R-:W-:Y:S02]  /*eab0*/  ISETP.GE.AND P5, PT, R9, c[0x0][0x3c8], PT ;  /* 0x0000f20009007a0c */ /* 0x000fe40003fa6270 */
[----:B------:R-:W-:Y:S02]  /*eac0*/  ISETP.GE.AND P4, PT, R8, c[0x0][0x3c8], PT ;  /* 0x0000f20008007a0c */ /* 0x000fe40003f86270 */
[C---:B----4-:R-:W-:Y:S02]  /*ead0*/  IADD3 R7, R0.reuse, 0x60, RZ ;  /* 0x0000006000077810 */ /* 0x050fe40007ffe0ff */
[----:B------:R-:W-:Y:S02]  /*eae0*/  IADD3 R6, R0, 0x68, RZ ;  /* 0x0000006800067810 */ /* 0x000fe40007ffe0ff */
[----:B------:R-:W-:-:S02]  /*eaf0*/  ISETP.GE.AND P3, PT, R7, c[0x0][0x3c8], PT ;  /* 0x0000f20007007a0c */ /* 0x000fc40003f66270 */
[----:B------:R-:W-:-:S03]  /*eb00*/  ISETP.GE.AND P2, PT, R6, c[0x0][0x3c8], PT ;  /* 0x0000f20006007a0c */ /* 0x000fc60003f46270 */
[----:B------:R-:W-:Y:S02]  /*eb10*/  @!P5 LEA.HI R9, R9, R9, RZ, 0x1 ;  /* 0x000000090909d211 */ /* 0x000fe400078f08ff */
[----:B------:R-:W-:-:S04]  /*eb20*/  @!P4 LEA.HI R10, R8, R8, RZ, 0x1 ;  /* 0x00000008080ac211 */ /* 0x000fc800078f08ff */
[----:B------:R-:W-:Y:S02]  /*eb30*/  @!P4 LOP3.LUT R10, R10, 0xfffffffe, RZ, 0xc0, !PT ;  /* 0xfffffffe0a0ac812 */ /* 0x000fe400078ec0ff */
[----:B------:R-:W-:Y:S02]  /*eb40*/  @!P3 LEA.HI R8, R7, R7, RZ, 0x1 ;  /* 0x000000070708b211 */ /* 0x000fe400078f08ff */
[----:B------:R-:W-:Y:S01]  /*eb50*/  @!P2 LEA.HI R7, R6, R6, RZ, 0x1 ;  /* 0x000000060607a211 */ /* 0x000fe200078f08ff */
[----:B------:R-:W-:Y:S01]  /*eb60*/  @!P4 IMAD.WIDE R10, R10, 0x4, R2 ;  /* 0x000000040a0ac825 */ /* 0x000fe200078e0202 */
[----:B------:R-:W-:Y:S02]  /*eb70*/  @!P3 LOP3.LUT R8, R8, 0xfffffffe, RZ, 0xc0, !PT ;  /* 0xfffffffe0808b812 */ /* 0x000fe400078ec0ff */
[C---:B-1----:R-:W-:Y:S02]  /*eb80*/  IADD3 R5, R0.reuse, 0x70, RZ ;  /* 0x0000007000057810 */ /* 0x042fe40007ffe0ff */
[----:B------:R-:W-:-:S02]  /*eb90*/  IADD3 R4, R0, 0x78, RZ ;  /* 0x0000007800047810 */ /* 0x000fc40007ffe0ff */
[----:B------:R-:W-:Y:S02]  /*eba0*/  ISETP.GE.AND P1, PT, R5, c[0x0][0x3c8], PT ;  /* 0x0000f20005007a0c */ /* 0x000fe40003f26270 */
[----:B------:R-:W-:Y:S02]  /*ebb0*/  ISETP.GE.AND P0, PT, R4, c[0x0][0x3c8], PT ;  /* 0x0000f20004007a0c */ /* 0x000fe40003f06270 */
[----:B------:R-:W-:-:S09]  /*ebc0*/  @!P2 LOP3.LUT R7, R7, 0xfffffffe, RZ, 0xc0, !PT ;  /* 0xfffffffe0707a812 */ /* 0x000fd200078ec0ff */
[----:B------:R-:W-:Y:S02]  /*ebd0*/  @!P1 LEA.HI R6, R5, R5, RZ, 0x1 ;  /* 0x0000000505069211 */ /* 0x000fe400078f08ff */
[----:B------:R-:W-:Y:S01]  /*ebe0*/  @!P5 LOP3.LUT R5, R9, 0xfffffffe, RZ, 0xc0, !PT ;  /* 0xfffffffe0905d812 */ /* 0x000fe200078ec0ff */
[--C-:B------:R-:W-:Y:S01]  /*ebf0*/  @!P3 IMAD.WIDE R8, R8, 0x4, R2.reuse ;  /* 0x000000040808b825 */ /* 0x100fe200078e0202 */
[----:B------:R-:W-:Y:S02]  /*ec00*/  @!P0 LEA.HI R4, R4, R4, RZ, 0x1 ;  /* 0x0000000404048211 */ /* 0x000fe400078f08ff */
[----:B------:R-:W-:Y:S01]  /*ec10*/  @!P1 LOP3.LUT R14, R6, 0xfffffffe, RZ, 0xc0, !PT ;  /* 0xfffffffe060e9812 */ /* 0x000fe200078ec0ff */
[----:B------:R-:W-:Y:S01]  /*ec20*/  @!P5 IMAD.WIDE R12, R5, 0x4, R2 ;  /* 0x00000004050cd825 */ /* 0x000fe200078e0202 */
[----:B------:R-:W-:-:S03]  /*ec30*/  @!P0 LOP3.LUT R15, R4, 0xfffffffe, RZ, 0xc0, !PT ;  /* 0xfffffffe040f8812 */ /* 0x000fc600078ec0ff */
[--C-:B------:R-:W-:Y:S01]  /*ec40*/  @!P2 IMAD.WIDE R6, R7, 0x4, R2.reuse ;  /* 0x000000040706a825 */ /* 0x100fe200078e0202 */
[----:B------:R1:W-:Y:S03]  /*ec50*/  @!P5 ST.E.64 [R12.64], R88 ;  /* 0x000000580c00d985 */ /* 0x0003e6000c101b0c */
[--C-:B------:R-:W-:Y:S01]  /*ec60*/  @!P1 IMAD.WIDE R4, R14, 0x4, R2.reuse ;  /* 0x000000040e049825 */ /* 0x100fe200078e0202 */
[----:B------:R1:W-:Y:S03]  /*ec70*/  @!P4 ST.E.64 [R10.64], R92 ;  /* 0x0000005c0a00c985 */ /* 0x0003e6000c101b0c */
[----:B------:R-:W-:Y:S01]  /*ec80*/  @!P0 IMAD.WIDE R2, R15, 0x4, R2 ;  /* 0x000000040f028825 */ /* 0x000fe200078e0202 */
[----:B------:R1:W-:Y:S04]  /*ec90*/  @!P3 ST.E.64 [R8.64], R104 ;  /* 0x000000680800b985 */ /* 0x0003e8000c101b0c */
[----:B------:R1:W-:Y:S04]  /*eca0*/  @!P2 ST.E.64 [R6.64], R108 ;  /* 0x0000006c0600a985 */ /* 0x0003e8000c101b0c */
[----:B------:R1:W-:Y:S04]  /*ecb0*/  @!P1 ST.E.64 [R4.64], R120 ;  /* 0x0000007804009985 */ /* 0x0003e8000c101b0c */
[----:B------:R1:W-:Y:S02]  /*ecc0*/  @!P0 ST.E.64 [R2.64], R124 ;  /* 0x0000007c02008985 */ /* 0x0003e4000c101b0c */
.L_x_162:
[----:B------:R-:W-:Y:S05]  /*ecd0*/  BSYNC B0 ;  /* 0x0000000000007941 */ /* 0x000fea0003800000 */
.L_x_161:
[----:B-1-3--:R1:W3:Y:S04]  /*ece0*/  SHFL.IDX PT, R3, R22, 0x3, 0x1c1f ;  /* 0x007c1f0016037f89 */ /* 0x00a2e800000e0000 */
[----:B----4-:R1:W4:Y:S01]  /*ecf0*/  SHFL.IDX PT, R2, R23, 0x3, 0x1c1f ;  /* 0x007c1f0017027f89 */ /* 0x01032200000e0000 */
[----:B------:R-:W-:Y:S05]  /*ed00*/  @P6 EXIT ;  /* 0x000000000000694d */ /* 0x000fea0003800000 */
[C---:B------:R-:W-:Y:S02]  /*ed10*/  ISETP.GE.AND P0, PT, R0.reuse, c[0x0][0x3c8], PT ;  /* 0x0000f20000007a0c */ /* 0x040fe40003f06270 */
[----:B------:R-:W-:-:S02]  /*ed20*/  IADD3 R5, R0, 0x8, RZ ;  /* 0x0000000800057810 */ /* 0x000fc40007ffe0ff */
[----:B------:R-:W-:Y:S02]  /*ed30*/  IADD3 R4, R0, 0x10, RZ ;  /* 0x0000001000047810 */ /* 0x000fe40007ffe0ff */
[----:B------:R-:W-:Y:S02]  /*ed40*/  ISETP.GE.AND P6, PT, R5, c[0x0][0x3c8], PT ;  /* 0x0000f20005007a0c */ /* 0x000fe40003fc6270 */
[----:B------:R-:W-:Y:S02]  /*ed50*/  ISETP.GE.AND P5, PT, R4, c[0x0][0x3c8], PT ;  /* 0x0000f20004007a0c */ /* 0x000fe40003fa6270 */
[C---:B------:R-:W-:Y:S02]  /*ed60*/  IADD3 R8, R0.reuse, 0x18, RZ ;  /* 0x0000001800087810 */ /* 0x040fe40007ffe0ff */
[C---:B------:R-:W-:Y:S01]  /*ed70*/  IADD3 R9, R0.reuse, 0x20, RZ ;  /* 0x0000002000097810 */ /* 0x040fe20007ffe0ff */
[C---:B---34-:R-:W-:Y:S01]  /*ed80*/  @!P0 IMAD.WIDE R6, R0.reuse, 0x4, R2 ;  /* 0x0000000400068825 */ /* 0x058fe200078e0202 */
[----:B------:R-:W-:-:S02]  /*ed90*/  IADD3 R10, R0, 0x28, RZ ;  /* 0x00000028000a7810 */ /* 0x000fc40007ffe0ff */
[C---:B------:R-:W-:Y:S02]  /*eda0*/  IADD3 R11, R0.reuse, 0x30, RZ ;  /* 0x00000030000b7810 */ /* 0x040fe40007ffe0ff */
[----:B------:R3:W-:Y:S01]  /*edb0*/  @!P0 ST.E.64 [R6.64], R146 ;  /* 0x0000009206008985 */ /* 0x0007e2000c101b0c */
[----:B------:R-:W-:Y:S02]  /*edc0*/  IADD3 R12, R0, 0x38, RZ ;  /* 0x00000038000c7810 */ /* 0x000fe40007ffe0ff */
[----:B------:R-:W-:Y:S02]  /*edd0*/  @!P5 LEA.HI R4, R4, R4, RZ, 0x1 ;  /* 0x000000040404d211 */ /* 0x000fe400078f08ff */
[----:B------:R-:W-:Y:S02]  /*ede0*/  ISETP.GE.AND P4, PT, R8, c[0x0][0x3c8], PT ;  /* 0x0000f20008007a0c */ /* 0x000fe40003f86270 */
[----:B------:R-:W-:Y:S02]  /*edf0*/  ISETP.GE.AND P3, PT, R9, c[0x0][0x3c8], PT ;  /* 0x0000f20009007a0c */ /* 0x000fe40003f66270 */
[----:B------:R-:W-:-:S02]  /*ee00*/  @!P5 LOP3.LUT R4, R4, 0xfffffffe, RZ, 0xc0, !PT ;  /* 0xfffffffe0404d812 */ /* 0x000fc400078ec0ff */
[----:B------:R-:W-:Y:S02]  /*ee10*/  ISETP.GE.AND P2, PT, R10, c[0x0][0x3c8], PT ;  /* 0x0000f2000a007a0c */ /* 0x000fe40003f46270 */
[----:B------:R-:W-:Y:S02]  /*ee20*/  ISETP.GE.AND P1, PT, R11, c[0x0][0x3c8], PT ;  /* 0x0000f2000b007a0c */ /* 0x000fe40003f26270 */
[----:B------:R-:W-:Y:S02]  /*ee30*/  ISETP.GE.AND P0, PT, R12, c[0x0][0x3c8], PT ;  /* 0x0000f2000c007a0c */ /* 0x000fe40003f06270 */
[C---:B------:R-:W-:Y:S02]  /*ee40*/  IADD3 R14, R0.reuse, 0x40, RZ ;  /* 0x00000040000e7810 */ /* 0x040fe40007ffe0ff */
[----:B------:R-:W-:Y:S02]  /*ee50*/  IADD3 R15, R0, 0x48, RZ ;  /* 0x00000048000f7810 */ /* 0x000fe40007ffe0ff */
[----:B---3--:R-:W-:Y:S01]  /*ee60*/  @!P6 LEA.HI R6, R5, R5, RZ, 0x1 ;  /* 0x000000050506e211 */ /* 0x008fe200078f08ff */
[----:B------:R-:W-:-:S03]  /*ee70*/  @!P5 IMAD.WIDE R4, R4, 0x4, R2 ;  /* 0x000000040404d825 */ /* 0x000fc600078e0202 */
[----:B------:R-:W-:-:S05]  /*ee80*/  @!P6 LOP3.LUT R6, R6, 0xfffffffe, RZ, 0xc0, !PT ;  /* 0xfffffffe0606e812 */ /* 0x000fca00078ec0ff */
[----:B------:R-:W-:-:S05]  /*ee90*/  @!P6 IMAD.WIDE R6, R6, 0x4, R2 ;  /* 0x000000040606e825 */ /* 0x000fca00078e0202 */
[----:B------:R3:W-:Y:S01]  /*eea0*/  @!P6 ST.E.64 [R6.64], R154 ;  /* 0x0000009a0600e985 */ /* 0x0007e2000c101b0c */
[----:B------:R-:W-:-:S03]  /*eeb0*/  ISETP.GE.AND P6, PT, R14, c[0x0][0x3c8], PT ;  /* 0x0000f2000e007a0c */ /* 0x000fc60003fc6270 */
[----:B------:R4:W-:Y:S01]  /*eec0*/  @!P5 ST.E.64 [R4.64], R166 ;  /* 0x000000a60400d985 */ /* 0x0009e2000c101b0c */
[----:B------:R-:W-:Y:S02]  /*eed0*/  ISETP.GE.AND P5, PT, R15, c[0x0][0x3c8], PT ;  /* 0x0000f2000f007a0c */ /* 0x000fe40003fa6270 */
[----:B---3--:R-:W-:Y:S02]  /*eee0*/  @!P2 LEA.HI R7, R10, R10, RZ, 0x1 ;  /* 0x0000000a0a07a211 */ /* 0x008fe400078f08ff */
[----:B------:R-:W-:Y:S02]  /*eef0*/  @!P1 LEA.HI R6, R11, R11, RZ, 0x1 ;  /* 0x0000000b0b069211 */ /* 0x000fe400078f08ff */
[----:B----4-:R-:W-:Y:S02]  /*ef00*/  @!P4 LEA.HI R4, R8, R8, RZ, 0x1 ;  /* 0x000000080804c211 */ /* 0x010fe400078f08ff */
[----:B------:R-:W-:Y:S02]  /*ef10*/  @!P3 LEA.HI R8, R9, R9, RZ, 0x1 ;  /* 0x000000090908b211 */ /* 0x000fe400078f08ff */
[----:B------:R-:W-:-:S02]  /*ef20*/  @!P0 LEA.HI R5, R12, R12, RZ, 0x1 ;  /* 0x0000000c0c058211 */ /* 0x000fc400078f08ff */
[----:B------:R-:W-:Y:S02]  /*ef30*/  @!P4 LOP3.LUT R4, R4, 0xfffffffe, RZ, 0xc0, !PT ;  /* 0xfffffffe0404c812 */ /* 0x000fe400078ec0ff */
[----:B------:R-:W-:Y:S02]  /*ef40*/  @!P3 LOP3.LUT R8, R8, 0xfffffffe, RZ, 0xc0, !PT ;  /* 0xfffffffe0808b812 */ /* 0x000fe400078ec0ff */
[----:B------:R-:W-:Y:S01]  /*ef50*/  @!P2 LOP3.LUT R7, R7, 0xfffffffe, RZ, 0xc0, !PT ;  /* 0xfffffffe0707a812 */ /* 0x000fe200078ec0ff */
[--C-:B------:R-:W-:Y:S01]  /*ef60*/  @!P4 IMAD.WIDE R12, R4, 0x4, R2.reuse ;  /* 0x00000004040cc825 */ /* 0x100fe200078e0202 */
[----:B------:R-:W-:Y:S02]  /*ef70*/  @!P1 LOP3.LUT R6, R6, 0xfffffffe, RZ, 0xc0, !PT ;  /* 0xfffffffe06069812 */ /* 0x000fe400078ec0ff */
[----:B------:R-:W-:Y:S01]  /*ef80*/  @!P0 LOP3.LUT R5, R5, 0xfffffffe, RZ, 0xc0, !PT ;  /* 0xfffffffe05058812 */ /* 0x000fe200078ec0ff */
[--C-:B------:R-:W-:Y:S01]  /*ef90*/  @!P3 IMAD.WIDE R10, R8, 0x4, R2.reuse ;  /* 0x00000004080ab825 */ /* 0x100fe200078e0202 */
[----:B------:R3:W-:Y:S03]  /*efa0*/  @!P4 ST.E.64 [R12.64], R170 ;  /* 0x000000aa0c00c985 */ /* 0x0007e6000c101b0c */
[--C-:B------:R-:W-:Y:S01]  /*efb0*/  @!P2 IMAD.WIDE R8, R7, 0x4, R2.reuse ;  /* 0x000000040708a825 */ /* 0x100fe200078e0202 */
[----:B------:R4:W-:Y:S03]  /*efc0*/  @!P3 ST.E.64 [R10.64], R182 ;  /* 0x000000b60a00b985 */ /* 0x0009e6000c101b0c */
[--C-:B------:R-:W-:Y:S01]  /*efd0*/  @!P1 IMAD.WIDE R6, R6, 0x4, R2.reuse ;  /* 0x0000000406069825 */ /* 0x100fe200078e0202 */
[----:B------:R1:W-:Y:S03]  /*efe0*/  @!P2 ST.E.64 [R8.64], R186 ;  /* 0x000000ba0800a985 */ /* 0x0003e6000c101b0c */
[----:B------:R-:W-:Y:S01]  /*eff0*/  @!P0 IMAD.WIDE R4, R5, 0x4, R2 ;  /* 0x0000000405048825 */ /* 0x000fe200078e0202 */
[----:B------:R-:W-:Y:S04]  /*f000*/  @!P1 ST.E.64 [R6.64], R198 ;  /* 0x000000c606009985 */ /* 0x000fe8000c101b0c */
[----:B------:R2:W-:Y:S01]  /*f010*/  @!P0 ST.E.64 [R4.64], R202 ;  /* 0x000000ca04008985 */ /* 0x0005e2000c101b0c */
[----:B---3--:R-:W-:-:S02]  /*f020*/  IADD3 R12, R0, 0x70, RZ ;  /* 0x00000070000c7810 */ /* 0x008fc40007ffe0ff */
[C---:B----4-:R-:W-:Y:S02]  /*f030*/  IADD3 R10, R0.reuse, 0x60, RZ ;  /* 0x00000060000a7810 */ /* 0x050fe40007ffe0ff */
[C---:B------:R-:W-:Y:S02]  /*f040*/  IADD3 R11, R0.reuse, 0x68, RZ ;  /* 0x00000068000b7810 */ /* 0x040fe40007ffe0ff */
[C---:B-1----:R-:W-:Y:S02]  /*f050*/  IADD3 R8, R0.reuse, 0x50, RZ ;  /* 0x0000005000087810 */ /* 0x042fe40007ffe0ff */
[----:B------:R-:W-:Y:S02]  /*f060*/  IADD3 R9, R0, 0x58, RZ ;  /* 0x0000005800097810 */ /* 0x000fe40007ffe0ff */
[----:B------:R-:W-:Y:S02]  /*f070*/  ISETP.GE.AND P4, PT, R8, c[0x0][0x3c8], PT ;  /* 0x0000f20008007a0c */ /* 0x000fe40003f86270 */
[----:B------:R-:W-:-:S02]  /*f080*/  ISETP.GE.AND P3, PT, R9, c[0x0][0x3c8], PT ;  /* 0x0000f20009007a0c */ /* 0x000fc40003f66270 */
[----:B--2---:R-:W-:Y:S02]  /*f090*/  @!P6 LEA.HI R4, R14, R14, RZ, 0x1 ;  /* 0x0000000e0e04e211 */ /* 0x004fe400078f08ff */
[----:B------:R-:W-:Y:S02]  /*f0a0*/  @!P5 LEA.HI R5, R15, R15, RZ, 0x1 ;  /* 0x0000000f0f05d211 */ /* 0x000fe400078f08ff */
[----:B------:R-:W-:Y:S02]  /*f0b0*/  @!P6 LOP3.LUT R4, R4, 0xfffffffe, RZ, 0xc0, !PT ;  /* 0xfffffffe0404e812 */ /* 0x000fe400078ec0ff */
[----:B------:R-:W-:Y:S02]  /*f0c0*/  ISETP.GE.AND P2, PT, R10, c[0x0][0x3c8], PT ;  /* 0x0000f2000a007a0c */ /* 0x000fe40003f46270 */
[----:B------:R-:W-:Y:S01]  /*f0d0*/  @!P5 LOP3.LUT R5, R5, 0xfffffffe, RZ, 0xc0, !PT ;  /* 0xfffffffe0505d812 */ /* 0x000fe200078ec0ff */
[----:B------:R-:W-:Y:S01]  /*f0e0*/  @!P6 IMAD.WIDE R6, R4, 0x4, R2 ;  /* 0x000000040406e825 */ /* 0x000fe200078e0202 */
[----:B------:R-:W-:-:S02]  /*f0f0*/  ISETP.GE.AND P1, PT, R11, c[0x0][0x3c8], PT ;  /* 0x0000f2000b007a0c */ /* 0x000fc40003f26270 */
[----:B------:R-:W-:Y:S01]  /*f100*/  ISETP.GE.AND P0, PT, R12, c[0x0][0x3c8], PT ;  /* 0x0000f2000c007a0c */ /* 0x000fe20003f06270 */
[----:B------:R-:W-:Y:S01]  /*f110*/  @!P5 IMAD.WIDE R4, R5, 0x4, R2 ;  /* 0x000000040504d825 */ /* 0x000fe200078e0202 */
[----:B------:R1:W-:Y:S01]  /*f120*/  @!P6 ST.E.64 [R6.64], R74 ;  /* 0x0000004a0600e985 */ /* 0x0003e2000c101b0c */
[----:B------:R-:W-:-:S03]  /*f130*/  IADD3 R0, R0, 0x78, RZ ;  /* 0x0000007800007810 */ /* 0x000fc60007ffe0ff */
[----:B------:R2:W-:Y:S01]  /*f140*/  @!P5 ST.E.64 [R4.64], R78 ;  /* 0x0000004e0400d985 */ /* 0x0005e2000c101b0c */
[----:B-1----:R-:W-:-:S04]  /*f150*/  @!P2 LEA.HI R7, R10, R10, RZ, 0x1 ;  /* 0x0000000a0a07a211 */ /* 0x002fc800078f08ff */
[----:B------:R-:W-:Y:S02]  /*f160*/  @!P1 LEA.HI R6, R11, R11, RZ, 0x1 ;  /* 0x0000000b0b069211 */ /* 0x000fe400078f08ff */
[----:B--2---:R-:W-:Y:S02]  /*f170*/  @!P4 LEA.HI R4, R8, R8, RZ, 0x1 ;  /* 0x000000080804c211 */ /* 0x004fe400078f08ff */
[----:B------:R-:W-:Y:S02]  /*f180*/  @!P3 LEA.HI R8, R9, R9, RZ, 0x1 ;  /* 0x000000090908b211 */ /* 0x000fe400078f08ff */
[----:B------:R-:W-:Y:S02]  /*f190*/  @!P0 LEA.HI R5, R12, R12, RZ, 0x1 ;  /* 0x0000000c0c058211 */ /* 0x000fe400078f08ff */
[----:B------:R-:W-:Y:S02]  /*f1a0*/  @!P4 LOP3.LUT R4, R4, 0xfffffffe, RZ, 0xc0, !PT ;  /* 0xfffffffe0404c812 */ /* 0x000fe400078ec0ff */
[----:B------:R-:W-:-:S02]  /*f1b0*/  @!P3 LOP3.LUT R8, R8, 0xfffffffe, RZ, 0xc0, !PT ;  /* 0xfffffffe0808b812 */ /* 0x000fc400078ec0ff */
        /* <DEDUP_REMOVED lines=20> */
.L_x_156:
[----:B------:R-:W3:Y:S02]  /*f300*/  S2R R0, SR_TID.X ;  /* 0x0000000000007919 */ /* 0x000ee40000002100 */
[----:B---3--:R-:W-:-:S13]  /*f310*/  ISETP.GT.AND P0, PT, R0, 0x7f, PT ;  /* 0x0000007f0000780c */ /* 0x008fda0003f04270 */
[----:B------:R-:W-:Y:S05]  /*f320*/  @P0 EXIT ;  /* 0x000000000000094d */ /* 0x000fea0003800000 */
[----:B------:R-:W3:Y:S01]  /*f330*/  S2R R8, SR_CTAID.X ;  /* 0x0000000000087919 */ /* 0x000ee20000002500 */
[----:B------:R-:W-:-:S05]  /*f340*/  MOV R3, c[0x0][0x4e8] ;  /* 0x00013a0000037a02 */ /* 0x000fca0000000f00 */
[----:B-1----:R-:W-:Y:S01]  /*f350*/  IMAD R2, R3, c[0x0][0x388], RZ ;  /* 0x0000e20003027a24 */ /* 0x002fe200078e02ff */
[----:B---3--:R-:W-:-:S04]  /*f360*/  LEA R8, R8, R0, 0x7 ;  /* 0x0000000008087211 */ /* 0x008fc800078e38ff */
[----:B------:R-:W-:-:S13]  /*f370*/  ISETP.GE.AND P0, PT, R8, R2, PT ;  /* 0x000000020800720c */ /* 0x000fda0003f06270 */
[----:B------:R-:W-:Y:S05]  /*f380*/  @P0 EXIT ;  /* 0x000000000000094d */ /* 0x000fea0003800000 */
[----:B------:R-:W1:Y:S01]  /*f390*/  S2R R7, SR_CTAID.Z ;  /* 0x0000000000077919 */ /* 0x000e620000002700 */
[----:B------:R-:W-:Y:S01]  /*f3a0*/  USHF.R.S32.HI UR6, URZ, 0x1f, UR10 ;  /* 0x0000001f3f067899 */ /* 0x000fe2000801140a */
[----:B------:R-:W-:Y:S01]  /*f3b0*/  ISETP.NE.AND P0, PT, R3, 0x1, PT ;  /* 0x000000010300780c */ /* 0x000fe20003f05270 */
[----:B------:R-:W-:Y:S01]  /*f3c0*/  ULDC.64 UR4, c[0x0][0x4d0] ;  /* 0x0001340000047ab9 */ /* 0x000fe20000000a00 */
[----:B------:R-:W3:Y:S01]  /*f3d0*/  S2R R9, SR_CTAID.Y ;  /* 0x0000000000097919 */ /* 0x000ee20000002600 */
[----:B------:R-:W-:Y:S01]  /*f3e0*/  UIMAD UR6, UR6, UR4, URZ ;  /* 0x00000004060672a4 */ /* 0x000fe2000f8e023f */
[----:B------:R-:W-:Y:S01]  /*f3f0*/  IADD3 R4, RZ, -UR10, RZ ;  /* 0x8000000aff047c10 */ /* 0x000fe2000fffe0ff */
[----:B--2---:R-:W-:Y:S01]  /*f400*/  UIMAD.WIDE.U32 UR8, UR10, UR4, URZ ;  /* 0x000000040a0872a5 */ /* 0x004fe2000f8e003f */
        /* <DEDUP_REMOVED lines=11> */
[----:B---3--:R-:W-:Y:S02]  /*f4c0*/  IMAD R4, R4, c[0x0][0x550], R9 ;  /* 0x0001540004047a24 */ /* 0x008fe400078e0209 */
[----:B------:R-:W-:Y:S01]  /*f4d0*/  IMAD R5, R7, c[0x0][0x4dc], R6 ;  /* 0x0001370007057a24 */ /* 0x000fe200078e0206 */
[----:B------:R-:W-:Y:S02]  /*f4e0*/  IADD3 R7, -R0, RZ, RZ ;  /* 0x000000ff00077210 */ /* 0x000fe40007ffe1ff */
[----:B------:R-:W-:Y:S01]  /*f4f0*/  SHF.R.S32.HI R6, RZ, 0x1f, R4 ;  /* 0x0000001fff067819 */ /* 0x000fe20000011404 */
[----:B------:R-:W-:Y:S02]  /*f500*/  IMAD.IADD R3, R5, 0x1, R3 ;  /* 0x0000000105037824 */ /* 0x000fe400078e0203 */
[----:B------:R-:W-:Y:S01]  /*f510*/  IMAD R5, R7, c[0x0][0x4e8], R8 ;  /* 0x00013a0007057a24 */ /* 0x000fe200078e0208 */
[----:B------:R-:W-:Y:S01]  /*f520*/  SHF.R.S32.HI R7, RZ, 0x1f, R0 ;  /* 0x0000001fff077819 */ /* 0x000fe20000011400 */
[----:B------:R-:W-:-:S02]  /*f530*/  IMAD R6, R6, c[0x0][0x4e0], RZ ;  /* 0x0001380006067a24 */ /* 0x000fc400078e02ff */
        /* <DEDUP_REMOVED lines=14> */
.L_x_163:
        /* <DEDUP_REMOVED lines=14> */
.L_x_1789:


//--------------------- .text._ZN7cutlass13device_kernelIN5flash19enable_sm80_to_sm89INS1_16FlashAttnFwdSm80INS1_25CollectiveMainloopFwdSm80ILi8ELi1ELb1EN4cute5tupleIJNS5_1CILi128EEENS7_ILi112EEES8_EEELi128ENS_10bfloat16_tEfNS_4arch4Sm80ELb0ELb0ELb1ELb1ELb1ELb0ELb1ELb1EEENS1_21CollectiveEpilogueFwdINS6_IJS8_S8_S9_EEENS6_IJNS7_ILi1EEESH_SH_EEESB_SD_Li256ELb1ELb1ELb1ELb0EEENS1_36VarlenDynamicPersistentTileSchedulerILi128ELi112ELi256ELi256ELb1ELb1ELb0ELb0ELb1ELb1EEEEEEEEEvNT_6ParamsE --------------------------
	.section	.text._ZN7cutlass13device_kernelIN5flash19enable_sm80_to_sm89INS1_16FlashAttnFwdSm80INS1_25CollectiveMainloopFwdSm80ILi8ELi1ELb1EN4cute5tupleIJNS5_1CILi128EEENS7_ILi112EEES8_EEELi128ENS_10bfloat16_tEfNS_4arch4Sm80ELb0ELb0ELb1ELb1ELb1ELb0ELb1ELb1EEENS1_21CollectiveEpilogueFwdINS6_IJS8_S8_S9_EEENS6_IJNS7_ILi1EEESH_SH_EEESB_SD_Li256ELb1ELb1ELb1ELb0EEENS1_36VarlenDynamicPersistentTileSchedulerILi128ELi112ELi256ELi256ELb1ELb1ELb0ELb0ELb1ELb1EEEEEEEEEvNT_6ParamsE,"ax",@progbits
	.sectioninfo	@"SHI_REGISTERS=255"
	.align	128
.text._ZN7cutlass13device_kernelIN5flash19enable_sm80_to_sm89INS1_16FlashAttnFwdSm80INS1_25CollectiveMainloopFwdSm80ILi8ELi1ELb1EN4cute5tupleIJNS5_1CILi128EEENS7_ILi112EEES8_EEELi128ENS_10bfloat16_tEfNS_4arch4Sm80ELb0ELb0ELb1ELb1ELb1ELb0ELb1ELb1EEENS1_21CollectiveEpilogueFwdINS6_IJS8_S8_S9_EEENS6_IJNS7_ILi1EEESH_SH_EEESB_SD_Li256ELb1ELb1ELb1ELb0EEENS1_36VarlenDynamicPersistentTileSchedulerILi128ELi112ELi256ELi256ELb1ELb1ELb0ELb0ELb1ELb1EEEEEEEEEvNT_6ParamsE:
        .type           _ZN7cutlass13device_kernelIN5flash19enable_sm80_to_sm89INS1_16FlashAttnFwdSm80INS1_25CollectiveMainloopFwdSm80ILi8ELi1ELb1EN4cute5tupleIJNS5_1CILi128EEENS7_ILi112EEES8_EEELi128ENS_10bfloat16_tEfNS_4arch4Sm80ELb0ELb0ELb1ELb1ELb1ELb0ELb1ELb1EEENS1_21CollectiveEpilogueFwdINS6_IJS8_S8_S9_EEENS6_IJNS7_ILi1EEESH_SH_EEESB_SD_Li256ELb1ELb1ELb1ELb0EEENS1_36VarlenDynamicPersistentTileSchedulerILi128ELi112ELi256ELi256ELb1ELb1ELb0ELb0ELb1ELb1EEEEEEEEEvNT_6ParamsE,@function
        .size           _ZN7cutlass13device_kernelIN5flash19enable_sm80_to_sm89INS1_16FlashAttnFwdSm80INS1_25CollectiveMainloopFwdSm80ILi8ELi1ELb1EN4cute5tupleIJNS5_1CILi128EEENS7_ILi112EEES8_EEELi128ENS_10bfloat16_tEfNS_4arch4Sm80ELb0ELb0ELb1ELb1ELb1ELb0ELb1ELb1EEENS1_21CollectiveEpilogueFwdINS6_IJS8_S8_S9_EEENS6_IJNS7_ILi1EEESH_SH_EEESB_SD_Li256ELb1ELb1ELb1ELb0EEENS1_36VarlenDynamicPersistentTileSchedulerILi128ELi112ELi256ELi256ELb1ELb1ELb0ELb0ELb1ELb1EEEEEEEEEvNT_6ParamsE,(.L_x_1790 - _ZN7cutlass13device_kernelIN5flash19enable_sm80_to_sm89INS1_16FlashAttnFwdSm80INS1_25CollectiveMainloopFwdSm80ILi8ELi1ELb1EN4cute5tupleIJNS5_1CILi128EEENS7_ILi112EEES8_EEELi128ENS_10bfloat16_tEfNS_4arch4Sm80ELb0ELb0ELb1ELb1ELb1ELb0ELb1ELb1EEENS1_21CollectiveEpilogueFwdINS6_IJS8_S8_S9_EEENS6_IJNS7_ILi1EEESH_SH_EEESB_SD_Li256ELb1ELb1ELb1ELb0EEENS1_36VarlenDynamicPersistentTileSchedulerILi128ELi112ELi256ELi256ELb1ELb1ELb0ELb0ELb1ELb1EEEEEEEEEvNT_6ParamsE)
        .other          _ZN7cutlass13device_kernelIN5flash19enable_sm80_to_sm89INS1_16FlashAttnFwdSm80INS1_25CollectiveMainloopFwdSm80ILi8ELi1ELb1EN4cute5tupleIJNS5_1CILi128EEENS7_ILi112EEES8_EEELi128ENS_10bfloat16_tEfNS_4arch4Sm80ELb0ELb0ELb1ELb1ELb1ELb0ELb1ELb1EEENS1_21CollectiveEpilogueFwdINS6_IJS8_S8_S9_EEENS6_IJNS7_ILi1EEESH_SH_EEESB_SD_Li256ELb1ELb1ELb1ELb0EEENS1_36VarlenDynamicPersistentTileSchedulerILi128ELi112ELi256ELi256ELb1ELb1ELb0ELb0ELb1ELb1EEEEEEEEEvNT_6ParamsE,@"STO_CUDA_ENTRY STV_DEFAULT"
_ZN7cutlass13device_kernelIN5flash19enable_sm80_to_sm89INS1_16FlashAttnFwdSm80INS1_25CollectiveMainloopFwdSm80ILi8ELi1ELb1EN4cute5tupleIJNS5_1CILi128EEENS7_ILi112EEES8_EEELi128ENS_10bfloat16_tEfNS_4arch4Sm80ELb0ELb0ELb1ELb1ELb1ELb0ELb1ELb1EEENS1_21CollectiveEpilogueFwdINS6_IJS8_S8_S9_EEENS6_IJNS7_ILi1EEESH_SH_EEESB_SD_Li256ELb1ELb1ELb1ELb0EEENS1_36VarlenDynamicPersistentTileSchedulerILi128ELi112ELi256ELi256ELb1ELb1ELb0ELb0ELb1ELb1EEEEEEEEEvNT_6ParamsE:
[----:B------:R-:W-:Y:S02]  /*0000*/  MOV R1, c[0x0][0x28] ;  /* 0x00000a0000017a02 */ /* 0x000fe40000000f00 */
[----:B------:R-:W1:Y:S01]  /*0010*/  S2R R2, SR_TID.X ;  /* 0x0000000000027919 */ /* 0x000e620000002100 */
[----:B------:R-:W-:Y:S01]  /*0020*/  ULDC.64 UR8, c[0x0][0x118] ;  /* 0x0000460000087ab9 */ /* 0x000fe20000000a00 */
[----:B------:R-:W-:Y:S02]  /*0030*/  IADD3 R1, R1, -0xb8, RZ ;  /* 0xffffff4801017810 */ /* 0x000fe40007ffe0ff */
[----:B-1----:R-:W-:-:S06]  /*0040*/  SHF.R.U32.HI R0, RZ, 0x5, R2 ;  /* 0x00000005ff007819 */ /* 0x002fcc0000011602 */
[----:B------:R-:W1:Y:S02]  /*0050*/  SHFL.IDX PT, R0, R0, RZ, 0x1f ;  /* 0x00001fff00007589 */ /* 0x000e6400000e0000 */
[----:B-1----:R-:W1:Y:S02]  /*0060*/  R2UR UR6, R0 ;  /* 0x00000000000673c2 */ /* 0x002e6400000e0000 */
[----:B-1----:R-:W-:-:S13]  /*0070*/  ISETP.NE.AND P0, PT, RZ, UR6, PT ;  /* 0x00000006ff007c0c */ /* 0x002fda000bf05270 */
[----:B------:R-:W-:Y:S06]  /*0080*/  @P0 BAR.SYNC.DEFER_BLOCKING 0x5, 0x100 ;  /* 0x0144000000000b1d */ /* 0x000fec0000010000 */
[----:B------:R-:W1:Y:S04]  /*0090*/  @P0 LDS.128 R244, [0xf100] ;  /* 0x00f10000fff40984 */ /* 0x000e680000000c00 */
[----:B------:R-:W-:Y:S06]  /*00a0*/  @P0 BAR.ARV 0x4, 0x100 ;  /* 0x0104000000000b1d */ /* 0x000fec0000002000 */
[----:B------:R-:W-:Y:S05]  /*00b0*/  @P0 BRA `(.L_x_164) ;  /* 0x00000a7000000947 */ /* 0x000fea0003800000 */
[----:B------:R-:W-:Y:S01]  /*00c0*/  LOP3.LUT R13, R2, 0x1f, RZ, 0xc0, !PT ;  /* 0x0000001f020d7812 */ /* 0x000fe200078ec0ff */
[----:B------:R-:W-:Y:S01]  /*00d0*/  CS2R R8, SRZ ;  /* 0x0000000000087805 */ /* 0x000fe2000001ff00 */
[----:B------:R-:W-:-:S02]  /*00e0*/  IMAD.MOV.U32 R7, RZ, RZ, RZ ;  /* 0x000000ffff077224 */ /* 0x000fc400078e00ff */
[----:B------:R-:W-:-:S04]  /*00f0*/  ISETP.NE.AND P6, PT, R13, 0x1f, PT ;  /* 0x0000001f0d00780c */ /* 0x000fc80003fc5270 */
[----:B------:R-:W-:-:S13]  /*0100*/  ISETP.GE.OR P0, PT, R13, c[0x0][0x53c], !P6 ;  /* 0x00014f000d007a0c */ /* 0x000fda0007706670 */
[----:B------:R-:W-:Y:S02]  /*0110*/  @!P0 IMAD.MOV.U32 R4, RZ, RZ, 0x4 ;  /* 0x00000004ff048424 */ /* 0x000fe400078e00ff */
[----:B------:R-:W-:Y:S02]  /*0120*/  @!P0 IMAD.MOV.U32 R2, RZ, RZ, 0x4 ;  /* 0x00000004ff028424 */ /* 0x000fe400078e00ff */
[----:B------:R-:W-:-:S04]  /*0130*/  @!P0 IMAD.WIDE.U32 R4, R13, R4, c[0x0][0x580] ;  /* 0x000160000d048625 */ /* 0x000fc800078e0004 */
[C---:B------:R-:W-:Y:S01]  /*0140*/  @!P0 IMAD.WIDE.U32 R2, R13.reuse, R2, c[0x0][0x578] ;  /* 0x00015e000d028625 */ /* 0x040fe200078e0002 */
[----:B------:R-:W2:Y:S04]  /*0150*/  @!P0 LDG.E R8, [R4.64] ;  /* 0x0000000804088981 */ /* 0x000ea8000c1e1900 */
[----:B------:R-:W2:Y:S01]  /*0160*/  @!P0 LDG.E R7, [R2.64] ;  /* 0x0000000802078981 */ /* 0x000ea2000c1e1900 */
[C---:B------:R-:W-:Y:S01]  /*0170*/  ISETP.NE.AND P5, PT, R13.reuse, RZ, PT ;  /* 0x000000ff0d00720c */ /* 0x040fe20003fa5270 */
[----:B------:R-:W3:Y:S01]  /*0180*/  S2UR UR4, SR_CTAID.X ;  /* 0x00000000000479c3 */ /* 0x000ee20000002500 */
[C---:B------:R-:W-:Y:S02]  /*0190*/  ISETP.GE.U32.AND P4, PT, R13.reuse, 0x2, PT ;  /* 0x000000020d00780c */ /* 0x040fe40003f86070 */
[----:B------:R-:W-:-:S02]  /*01a0*/  ISETP.GE.U32.AND P3, PT, R13, 0x4, PT ;  /* 0x000000040d00780c */ /* 0x000fc40003f66070 */
[C---:B------:R-:W-:Y:S02]  /*01b0*/  ISETP.GE.U32.AND P2, PT, R13.reuse, 0x8, PT ;  /* 0x000000080d00780c */ /* 0x040fe40003f46070 */
[----:B------:R-:W-:Y:S01]  /*01c0*/  ISETP.GE.U32.AND P1, PT, R13, 0x10, PT ;  /* 0x000000100d00780c */ /* 0x000fe20003f26070 */
[----:B--2---:R-:W-:-:S05]  /*01d0*/  IMAD R4, R8, R7, RZ ;  /* 0x0000000708047224 */ /* 0x004fca00078e02ff */
[----:B------:R-:W2:Y:S02]  /*01e0*/  SHFL.UP PT, R0, R4, 0x1, RZ ;  /* 0x0420000004007989 */ /* 0x000ea400000e00ff */
[----:B--2---:R-:W-:-:S05]  /*01f0*/  SEL R0, R0, RZ, P5 ;  /* 0x000000ff00007207 */ /* 0x004fca0002800000 */
[----:B------:R-:W-:-:S05]  /*0200*/  IMAD.IADD R4, R4, 0x1, R0 ;  /* 0x0000000104047824 */ /* 0x000fca00078e0200 */
        /* <DEDUP_REMOVED lines=12> */
[----:B------:R-:W2:Y:S02]  /*02d0*/  SHFL.IDX PT, R6, R4, 0x1f, 0x1f ;  /* 0x03e01f0004067f89 */ /* 0x000ea400000e0000 */
[----:B--2---:R-:W-:-:S04]  /*02e0*/  IMAD R6, R6, c[0x0][0x538], RZ ;  /* 0x00014e0006067a24 */ /* 0x004fc800078e02ff */
[----:B------:R-:W-:Y:S01]  /*02f0*/  IMAD.MOV.U32 R0, RZ, RZ, R6 ;  /* 0x000000ffff007224 */ /* 0x000fe200078e0006 */
[----:B---3--:R-:W-:-:S13]  /*0300*/  ISETP.GT.AND P0, PT, R6, UR4, PT ;  /* 0x0000000406007c0c */ /* 0x008fda000bf04270 */
[----:B------:R-:W-:Y:S05]  /*0310*/  @P0 BRA `(.L_x_165) ;  /* 0x0000027000000947 */ /* 0x000fea0003800000 */
[----:B------:R-:W-:Y:S02]  /*0320*/  MOV R6, R0 ;  /* 0x0000000000067202 */ /* 0x000fe40000000f00 */
[----:B------:R-:W-:-:S04]  /*0330*/  MOV R9, RZ ;  /* 0x000000ff00097202 */ /* 0x000fc80000000f00 */
.L_x_169:
[----:B------:R-:W-:-:S04]  /*0340*/  IADD3 R0, R9, 0x1f, RZ ;  /* 0x0000001f09007810 */ /* 0x000fc80007ffe0ff */
[----:B------:R-:W-:-:S13]  /*0350*/  ISETP.GE.AND P0, PT, R0, c[0x0][0x53c], PT ;  /* 0x00014f0000007a0c */ /* 0x000fda0003f06270 */
[----:B------:R-:W-:Y:S05]  /*0360*/  @P0 BRA `(.L_x_166) ;  /* 0x0000074000000947 */ /* 0x000fea0003800000 */
[----:B------:R-:W-:Y:S01]  /*0370*/  MOV R9, R0 ;  /* 0x0000000000097202 */ /* 0x000fe20000000f00 */
[----:B------:R-:W-:Y:S01]  /*0380*/  IMAD.MOV.U32 R7, RZ, RZ, RZ ;  /* 0x000000ffff077224 */ /* 0x000fe200078e00ff */
[----:B------:R-:W-:Y:S02]  /*0390*/  MOV R8, RZ ;  /* 0x000000ff00087202 */ /* 0x000fe40000000f00 */
[----:B------:R-:W-:-:S04]  /*03a0*/  IADD3 R0, R13, R9, RZ ;  /* 0x000000090d007210 */ /* 0x000fc80007ffe0ff */
[----:B------:R-:W-:-:S13]  /*03b0*/  ISETP.GE.OR P0, PT, R0, c[0x0][0x53c], !P6 ;  /* 0x00014f0000007a0c */ /* 0x000fda0007706670 */
[----:B------:R-:W-:Y:S01]  /*03c0*/  @!P0 MOV R2, 0x4 ;  /* 0x0000000400028802 */ /* 0x000fe20000000f00 */
[----:B------:R-:W-:-:S04]  /*03d0*/  @!P0 IMAD.MOV.U32 R3, RZ, RZ, 0x4 ;  /* 0x00000004ff038424 */ /* 0x000fc800078e00ff */
[----:B------:R-:W-:-:S04]  /*03e0*/  @!P0 IMAD.WIDE R4, R0, R2, c[0x0][0x580] ;  /* 0x0001600000048625 */ /* 0x000fc800078e0202 */
[----:B------:R-:W-:Y:S01]  /*03f0*/  @!P0 IMAD.WIDE R2, R0, R3, c[0x0][0x578] ;  /* 0x00015e0000028625 */ /* 0x000fe200078e0203 */
[----:B------:R-:W2:Y:S04]  /*0400*/  @!P0 LDG.E R8, [R4.64] ;  /* 0x0000000804088981 */ /* 0x000ea8000c1e1900 */
[----:B------:R-:W2:Y:S02]  /*0410*/  @!P0 LDG.E R7, [R2.64] ;  /* 0x0000000802078981 */ /* 0x000ea4000c1e1900 */
[----:B--2---:R-:W-:Y:S01]  /*0420*/  IMAD R5, R8, R7, RZ ;  /* 0x0000000708057224 */ /* 0x004fe200078e02ff */
[----:B------:R-:W-:Y:S05]  /*0430*/  BRA.DIV ~URZ, `(.L_x_167) ;  /* 0x0000e2a27f007947 */ /* 0x000fea000b800000 */
[----:B------:R2:W3:Y:S02]  /*0440*/  SHFL.UP PT, R0, R5, 0x1, RZ ;  /* 0x0420000005007989 */ /* 0x0004e400000e00ff */
.L_x_276:
[----:B---3--:R-:W-:-:S04]  /*0450*/  SEL R0, R0, RZ, P5 ;  /* 0x000000ff00007207 */ /* 0x008fc80002800000 */
[----:B--2---:R-:W-:Y:S01]  /*0460*/  IADD3 R5, R5, R0, RZ ;  /* 0x0000000005057210 */ /* 0x004fe20007ffe0ff */
[----:B------:R-:W-:Y:S05]  /*0470*/  BRA.DIV ~URZ, `(.L_x_168) ;  /* 0x0000e2c27f007947 */ /* 0x000fea000b800000 */
        /* <DEDUP_REMOVED lines=12> */
[----:B------:R2:W3:Y:S02]  /*0540*/  SHFL.IDX PT, R0, R4, 0x1f, 0x1f ;  /* 0x03e01f0004007f89 */ /* 0x0004e400000e0000 */
.L_x_277:
[----:B---3--:R-:W-:-:S05]  /*0550*/  IMAD R0, R0, c[0x0][0x538], RZ ;  /* 0x00014e0000007a24 */ /* 0x008fca00078e02ff */
[----:B------:R-:W-:-:S04]  /*0560*/  IADD3 R6, R0, R6, RZ ;  /* 0x0000000600067210 */ /* 0x000fc80007ffe0ff */
[----:B------:R-:W-:-:S13]  /*0570*/  ISETP.GT.AND P0, PT, R6, UR4, PT ;  /* 0x0000000406007c0c */ /* 0x000fda000bf04270 */
[----:B-12---:R-:W-:Y:S05]  /*0580*/  @!P0 BRA `(.L_x_169) ;  /* 0xfffffdb000008947 */ /* 0x006fea000383ffff */
.L_x_165:
[----:B------:R-:W-:-:S05]  /*0590*/  IADD3 R12, -R0, R6, RZ ;  /* 0x00000006000c7210 */ /* 0x000fca0007ffe1ff */
[----:B------:R-:W-:-:S05]  /*05a0*/  IMAD R0, R4, c[0x0][0x538], R12 ;  /* 0x00014e0004007a24 */ /* 0x000fca00078e020c */
[----:B------:R-:W-:Y:S01]  /*05b0*/  ISETP.GT.AND P0, PT, R0, UR4, PT ;  /* 0x0000000400007c0c */ /* 0x000fe2000bf04270 */
[----:B------:R-:W-:-:S12]  /*05c0*/  BRA.DIV ~URZ, `(.L_x_170) ;  /* 0x0000e3327f007947 */ /* 0x000fd8000b800000 */
[----:B------:R-:W-:-:S04]  /*05d0*/  VOTE.ANY R0, PT, !P0 ;  /* 0x0000000000007806 */ /* 0x000fc800040e0100 */
.L_x_278:
[----:B-1----:R1:W2:Y:S01]  /*05e0*/  POPC R247, R0 ;  /* 0x0000000000f77309 */ /* 0x0022a20000000000 */
[----:B------:R-:W-:Y:S05]  /*05f0*/  BRA.DIV ~URZ, `(.L_x_171) ;  /* 0x0000e3427f007947 */ /* 0x000fea000b800000 */
[----:B--2---:R2:W3:Y:S01]  /*0600*/  SHFL.IDX PT, R11, R8, R247, 0x1f ;  /* 0x00001ff7080b7589 */ /* 0x0044e200000e0000 */
[----:B------:R-:W-:-:S03]  /*0610*/  MOV R6, RZ ;  /* 0x000000ff00067202 */ /* 0x000fc60000000f00 */
[----:B------:R2:W4:Y:S04]  /*0620*/  SHFL.IDX PT, R10, R7, R247, 0x1f ;  /* 0x00001ff7070a7589 */ /* 0x00052800000e0000 */
.L_x_279:
[----:B------:R-:W-:Y:S01]  /*0630*/  ISETP.NE.AND P0, PT, R0, RZ, PT ;  /* 0x000000ff0000720c */ /* 0x000fe20003f05270 */
[----:B------:R-:W-:-:S12]  /*0640*/  BSSY B0, `(.L_x_172) ;  /* 0x0000005000007945 */ /* 0x000fd80003800000 */
[----:B------:R-:W-:Y:S05]  /*0650*/  @!P0 BRA `(.L_x_173) ;  /* 0x0000003000008947 */ /* 0x000fea0003800000 */
[----:B------:R-:W-:Y:S01]  /*0660*/  IADD3 R36, R247, -0x1, RZ ;  /* 0xfffffffff7247810 */ /* 0x000fe20007ffe0ff */
[----:B------:R-:W-:Y:S05]  /*0670*/  BRA.DIV ~URZ, `(.L_x_174) ;  /* 0x0000e3a27f007947 */ /* 0x000fea000b800000 */
[----:B------:R1:W2:Y:S02]  /*0680*/  SHFL.IDX PT, R6, R4, R36, 0x1f ;  /* 0x00001f2404067589 */ /* 0x0002a400000e0000 */
.L_x_173:
[----:B------:R-:W-:Y:S05]  /*0690*/  BSYNC B0 ;  /* 0x0000000000007941 */ /* 0x000fea0003800000 */
.L_x_172:
[----:B-1-3--:R-:W-:Y:S01]  /*06a0*/  IABS R0, R11 ;  /* 0x0000000b00007213 */ /* 0x00afe20000000000 */
[----:B--2---:R-:W-:Y:S02]  /*06b0*/  IMAD R244, R6, c[0x0][0x538], R12 ;  /* 0x00014e0006f47a24 */ /* 0x004fe400078e020c */
[----:B------:R-:W-:Y:S02]  /*06c0*/  IMAD.IADD R247, R247, 0x1, R9 ;  /* 0x00000001f7f77824 */ /* 0x000fe400078e0209 */
[----:B------:R-:W-:Y:S01]  /*06d0*/  IMAD.MOV.U32 R5, RZ, RZ, R0 ;  /* 0x000000ffff057224 */ /* 0x000fe200078e0000 */
[----:B----4-:R-:W-:Y:S02]  /*06e0*/  IABS R0, R10 ;  /* 0x0000000a00007213 */ /* 0x010fe40000000000 */
[----:B------:R-:W-:Y:S01]  /*06f0*/  IADD3 R245, -R244, UR4, RZ ;  /* 0x00000004f4f57c10 */ /* 0x000fe2000fffe1ff */
[----:B------:R-:W1:Y:S02]  /*0700*/  I2F.RP R2, R5 ;  /* 0x0000000500027306 */ /* 0x000e640000209400 */
[----:B------:R-:W-:Y:S01]  /*0710*/  IMAD.MOV.U32 R7, RZ, RZ, R0 ;  /* 0x000000ffff077224 */ /* 0x000fe200078e0000 */
[----:B------:R-:W-:-:S02]  /*0720*/  IABS R6, R245 ;  /* 0x000000f500067213 */ /* 0x000fc40000000000 */
[----:B------:R-:W-:-:S03]  /*0730*/  IABS R0, R11 ;  /* 0x0000000b00007213 */ /* 0x000fc60000000000 */
[----:B------:R-:W-:Y:S01]  /*0740*/  I2F.RP R8, R7 ;  /* 0x0000000700087306 */ /* 0x000fe20000209400 */
[----:B------:R-:W-:-:S07]  /*0750*/  IADD3 R0, RZ, -R0, RZ ;  /* 0x80000000ff007210 */ /* 0x000fce0007ffe0ff */
[----:B-1----:R-:W1:Y:S02]  /*0760*/  MUFU.RCP R2, R2 ;  /* 0x0000000200027308 */ /* 0x002e640000001000 */
[----:B-1----:R-:W-:-:S06]  /*0770*/  IADD3 R2, R2, 0xffffffe, RZ ;  /* 0x0ffffffe02027810 */ /* 0x002fcc0007ffe0ff */
[----:B------:R-:W1:Y:S02]  /*0780*/  F2I.FTZ.U32.TRUNC.NTZ R3, R2 ;  /* 0x0000000200037305 */ /* 0x000e64000021f000 */
[----:B-1----:R-:W-:-:S04]  /*0790*/  IMAD.MOV R2, RZ, RZ, -R3 ;  /* 0x000000ffff027224 */ /* 0x002fc800078e0a03 */
[----:B------:R-:W-:Y:S02]  /*07a0*/  IMAD R4, R2, R5, RZ ;  /* 0x0000000502047224 */ /* 0x000fe400078e02ff */
[----:B------:R-:W-:-:S04]  /*07b0*/  IMAD.MOV.U32 R2, RZ, RZ, RZ ;  /* 0x000000ffff027224 */ /* 0x000fc800078e00ff */
[----:B------:R-:W-:-:S04]  /*07c0*/  IMAD.HI.U32 R2, R3, R4, R2 ;  /* 0x0000000403027227 */ /* 0x000fc800078e0002 */
[----:B------:R-:W-:-:S04]  /*07d0*/  IMAD.MOV.U32 R3, RZ, RZ, R6 ;  /* 0x000000ffff037224 */ /* 0x000fc800078e0006 */
[----:B------:R-:W-:-:S04]  /*07e0*/  IMAD.HI.U32 R2, R2, R3, RZ ;  /* 0x0000000302027227 */ /* 0x000fc800078e00ff */
[----:B------:R-:W-:Y:S02]  /*07f0*/  IMAD R0, R2, R0, R3 ;  /* 0x0000000002007224 */ /* 0x000fe400078e0203 */
[----:B------:R-:W1:Y:S03]  /*0800*/  MUFU.RCP R3, R8 ;  /* 0x0000000800037308 */ /* 0x000e660000001000 */
[----:B------:R-:W-:Y:S02]  /*0810*/  ISETP.GT.U32.AND P1, PT, R5, R0, PT ;  /* 0x000000000500720c */ /* 0x000fe40003f24070 */
[----:B-1----:R-:W-:-:S11]  /*0820*/  IADD3 R3, R3, 0xffffffe, RZ ;  /* 0x0ffffffe03037810 */ /* 0x002fd60007ffe0ff */
[----:B------:R-:W-:Y:S01]  /*0830*/  @!P1 IMAD.IADD R0, R0, 0x1, -R5 ;  /* 0x0000000100009824 */ /* 0x000fe200078e0a05 */
[----:B------:R-:W-:Y:S02]  /*0840*/  @!P1 IADD3 R2, R2, 0x1, RZ ;  /* 0x0000000102029810 */ /* 0x000fe40007ffe0ff */
[----:B------:R-:W-:Y:S01]  /*0850*/  ISETP.NE.AND P1, PT, R11, RZ, PT ;  /* 0x000000ff0b00720c */ /* 0x000fe20003f25270 */
[----:B------:R-:W1:Y:S01]  /*0860*/  F2I.FTZ.U32.TRUNC.NTZ R3, R3 ;  /* 0x0000000300037305 */ /* 0x000e62000021f000 */
[----:B------:R-:W-:Y:S02]  /*0870*/  ISETP.GE.U32.AND P2, PT, R0, R5, PT ;  /* 0x000000050000720c */ /* 0x000fe40003f46070 */
[----:B------:R-:W-:-:S04]  /*0880*/  LOP3.LUT R0, R245, R11, RZ, 0x3c, !PT ;  /* 0x0000000bf5007212 */ /* 0x000fc800078e3cff */
[----:B------:R-:W-:-:S07]  /*0890*/  ISETP.GE.AND P0, PT, R0, RZ, PT ;  /* 0x000000ff0000720c */ /* 0x000fce0003f06270 */
[----:B------:R-:W-:Y:S02]  /*08a0*/  @P2 IADD3 R2, R2, 0x1, RZ ;  /* 0x0000000102022810 */ /* 0x000fe40007ffe0ff */
[----:B-1----:R-:W-:-:S03]  /*08b0*/  IADD3 R0, RZ, -R3, RZ ;  /* 0x80000003ff007210 */ /* 0x002fc60007ffe0ff */
[----:B------:R-:W-:Y:S02]  /*08c0*/  IMAD.MOV.U32 R4, RZ, RZ, R2 ;  /* 0x000000ffff047224 */ /* 0x000fe400078e0002 */
[----:B------:R-:W-:Y:S01]  /*08d0*/  IMAD.MOV.U32 R2, RZ, RZ, R0 ;  /* 0x000000ffff027224 */ /* 0x000fe200078e0000 */
[----:B------:R-:W-:Y:S01]  /*08e0*/  IABS R0, R10 ;  /* 0x0000000a00007213 */ /* 0x000fe20000000000 */
[----:B------:R-:W-:Y:S01]  /*08f0*/  @!P0 IMAD.MOV R4, RZ, RZ, -R4 ;  /* 0x000000ffff048224 */ /* 0x000fe200078e0a04 */
[----:B------:R-:W-:Y:S01]  /*0900*/  @!P1 LOP3.LUT R4, RZ, R11, RZ, 0x33, !PT ;  /* 0x0000000bff049212 */ /* 0x000fe200078e33ff */
[----:B------:R-:W-:Y:S01]  /*0910*/  IMAD R5, R2, R7, RZ ;  /* 0x0000000702057224 */ /* 0x000fe200078e02ff */
[----:B------:R-:W-:Y:S01]  /*0920*/  MOV R2, RZ ;  /* 0x000000ff00027202 */ /* 0x000fe20000000f00 */
[----:B------:R-:W-:Y:S01]  /*0930*/  IMAD.MOV R6, RZ, RZ, -R0 ;  /* 0x000000ffff067224 */ /* 0x000fe200078e0a00 */
[----:B------:R-:W-:-:S03]  /*0940*/  IABS R8, R4 ;  /* 0x0000000400087213 */ /* 0x000fc60000000000 */
[----:B------:R-:W-:-:S04]  /*0950*/  IMAD.HI.U32 R0, R3, R5, R2 ;  /* 0x0000000503007227 */ /* 0x000fc800078e0002 */
[----:B------:R-:W-:Y:S02]  /*0960*/  IMAD.MOV.U32 R2, RZ, RZ, R8 ;  /* 0x000000ffff027224 */ /* 0x000fe400078e0008 */
[----:B------:R-:W-:Y:S02]  /*0970*/  IMAD.MOV.U32 R3, RZ, RZ, R6 ;  /* 0x000000ffff037224 */ /* 0x000fe400078e0006 */
[----:B------:R-:W-:-:S04]  /*0980*/  IMAD.HI.U32 R0, R0, R2, RZ ;  /* 0x0000000200007227 */ /* 0x000fc800078e00ff */
[----:B------:R-:W-:Y:S02]  /*0990*/  IMAD R2, R0, R3, R2 ;  /* 0x0000000300027224 */ /* 0x000fe400078e0202 */
[----:B------:R-:W-:-:S03]  /*09a0*/  IMAD R3, R4, R11, RZ ;  /* 0x0000000b04037224 */ /* 0x000fc600078e02ff */
[----:B------:R-:W-:Y:S02]  /*09b0*/  ISETP.GT.U32.AND P1, PT, R7, R2, PT ;  /* 0x000000020700720c */ /* 0x000fe40003f24070 */
[----:B------:R-:W-:-:S11]  /*09c0*/  IADD3 R245, R245, -R3, RZ ;  /* 0x80000003f5f57210 */ /* 0x000fd60007ffe0ff */
[----:B------:R-:W-:Y:S01]  /*09d0*/  @!P1 IMAD.IADD R2, R2, 0x1, -R7 ;  /* 0x0000000102029824 */ /* 0x000fe200078e0a07 */
[----:B------:R-:W-:Y:S02]  /*09e0*/  @!P1 IADD3 R0, R0, 0x1, RZ ;  /* 0x0000000100009810 */ /* 0x000fe40007ffe0ff */
[----:B------:R-:W-:Y:S02]  /*09f0*/  ISETP.NE.AND P1, PT, R10, RZ, PT ;  /* 0x000000ff0a00720c */ /* 0x000fe40003f25270 */
[----:B------:R-:W-:Y:S02]  /*0a00*/  ISETP.GE.U32.AND P2, PT, R2, R7, PT ;  /* 0x000000070200720c */ /* 0x000fe40003f46070 */
[----:B------:R-:W-:-:S04]  /*0a10*/  LOP3.LUT R2, R4, R10, RZ, 0x3c, !PT ;  /* 0x0000000a04027212 */ /* 0x000fc800078e3cff */
[----:B------:R-:W-:-:S07]  /*0a20*/  ISETP.GE.AND P0, PT, R2, RZ, PT ;  /* 0x000000ff0200720c */ /* 0x000fce0003f06270 */
[----:B------:R-:W-:-:S06]  /*0a30*/  @P2 IADD3 R0, R0, 0x1, RZ ;  /* 0x0000000100002810 */ /* 0x000fcc0007ffe0ff */
[----:B------:R-:W-:Y:S02]  /*0a40*/  @!P0 IADD3 R0, -R0, RZ, RZ ;  /* 0x000000ff00008210 */ /* 0x000fe40007ffe1ff */
[----:B------:R-:W-:-:S05]  /*0a50*/  @!P1 LOP3.LUT R0, RZ, R10, RZ, 0x33, !PT ;  /* 0x0000000aff009212 */ /* 0x000fca00078e33ff */
[--C-:B------:R-:W-:Y:S02]  /*0a60*/  IMAD.MOV R2, RZ, RZ, -R0.reuse ;  /* 0x000000ffff027224 */ /* 0x100fe400078e0a00 */
[C---:B------:R-:W-:Y:S02]  /*0a70*/  IMAD R0, R10.reuse, 0x1000000, R0 ;  /* 0x010000000a007824 */ /* 0x040fe400078e0200 */
[----:B------:R-:W-:-:S04]  /*0a80*/  IMAD R2, R10, R2, R4 ;  /* 0x000000020a027224 */ /* 0x000fc800078e0204 */
[----:B------:R-:W-:Y:S01]  /*0a90*/  IMAD R246, R2, 0x10000, R0 ;  /* 0x0001000002f67824 */ /* 0x000fe200078e0200 */
[----:B------:R-:W-:Y:S05]  /*0aa0*/  BRA `(.L_x_175) ;  /* 0x0000004000007947 */ /* 0x000fea0003800000 */
.L_x_166:
[----:B-1----:R-:W-:Y:S01]  /*0ab0*/  IMAD.MOV.U32 R245, RZ, RZ, RZ ;  /* 0x000000fffff57224 */ /* 0x002fe200078e00ff */
[----:B------:R-:W-:Y:S01]  /*0ac0*/  MOV R246, RZ ;  /* 0x000000ff00f67202 */ /* 0x000fe20000000f00 */
[----:B------:R-:W-:Y:S01]  /*0ad0*/  IMAD.U32 R244, RZ, RZ, UR4 ;  /* 0x00000004fff47e24 */ /* 0x000fe2000f8e00ff */
[----:B------:R-:W-:Y:S02]  /*0ae0*/  MOV R247, c[0x0][0x53c] ;  /* 0x00014f0000f77a02 */ /* 0x000fe40000000f00 */
.L_x_175:
[----:B------:R-:W-:Y:S01]  /*0af0*/  ISETP.NE.AND P0, PT, R13, RZ, PT ;  /* 0x000000ff0d00720c */ /* 0x000fe20003f05270 */
[----:B------:R-:W-:-:S12]  /*0b00*/  WARPSYNC 0xffffffff ;  /* 0xffffffff00007948 */ /* 0x000fd80003800000 */
[----:B------:R1:W-:Y:S04]  /*0b10*/  @!P0 STS.128 [0xf100], R244 ;  /* 0x00f100f4ff008388 */ /* 0x0003e80000000c00 */
[----:B------:R-:W-:Y:S06]  /*0b20*/  BAR.ARV 0x5, 0x100 ;  /* 0x0144000000007b1d */ /* 0x000fec0000002000 */
.L_x_164:
[----:B-1----:R-:W-:-:S13]  /*0b30*/  ISETP.GE.AND P0, PT, R247, c[0x0][0x53c], PT ;  /* 0x00014f00f7007a0c */ /* 0x002fda0003f06270 */
[----:B------:R-:W-:Y:S05]  /*0b40*/  @P0 EXIT ;  /* 0x000000000000094d */ /* 0x000fea0003800000 */
[----:B------:R-:W1:Y:S01]  /*0b50*/  S2R R16, SR_TID.X ;  /* 0x0000000000107919 */ /* 0x000e620000002100 */
[----:B------:R-:W-:Y:S02]  /*0b60*/  ULDC UR5, c[0x0][0x2ac] ;  /* 0x0000ab0000057ab9 */ /* 0x000fe40000000800 */
[----:B------:R-:W-:Y:S02]  /*0b70*/  ULDC UR4, c[0x0][0x1d0] ;  /* 0x0000740000047ab9 */ /* 0x000fe40000000800 */
[----:B------:R-:W-:Y:S01]  /*0b80*/  UIMAD UR5, UR5, UR4, URZ ;  /* 0x00000004050572a4 */ /* 0x000fe2000f8e023f */
[----:B-1----:R-:W-:-:S04]  /*0b90*/  SHF.R.S32.HI R7, RZ, 0x1f, R16 ;  /* 0x0000001fff077819 */ /* 0x002fc80000011410 */
[CC--:B------:R-:W-:Y:S02]  /*0ba0*/  LEA.HI R2, R7.reuse, R16.reuse, RZ, 0x4 ;  /* 0x0000001007027211 */ /* 0x0c0fe400078f20ff */
[----:B------:R-:W-:Y:S02]  /*0bb0*/  LEA.HI R15, R7, R16, RZ, 0x2 ;  /* 0x00000010070f7211 */ /* 0x000fe400078f10ff */
[----:B------:R-:W-:Y:S02]  /*0bc0*/  SHF.R.S32.HI R3, RZ, 0x4, R2 ;  /* 0x00000004ff037819 */ /* 0x000fe40000011402 */
[--C-:B------:R-:W-:Y:S02]  /*0bd0*/  SHF.R.S32.HI R8, RZ, 0x2, R15.reuse ;  /* 0x00000002ff087819 */ /* 0x100fe4000001140f */
[----:B------:R-:W-:Y:S02]  /*0be0*/  LEA.HI R0, R2, R3, RZ, 0x1 ;  /* 0x0000000302007211 */ /* 0x000fe400078f08ff */
[----:B------:R-:W-:-:S02]  /*0bf0*/  SHF.R.S32.HI R4, RZ, 0x1f, R15 ;  /* 0x0000001fff047819 */ /* 0x000fc4000001140f */
[----:B------:R-:W-:Y:S02]  /*0c00*/  LOP3.LUT R0, R0, 0xfffffffe, RZ, 0xc0, !PT ;  /* 0xfffffffe00007812 */ /* 0x000fe400078ec0ff */
[CC--:B------:R-:W-:Y:S02]  /*0c10*/  LEA.HI R9, R7.reuse, R16.reuse, RZ, 0x3 ;  /* 0x0000001007097211 */ /* 0x0c0fe400078f18ff */
[----:B------:R-:W-:Y:S01]  /*0c20*/  LEA.HI R10, R7, R16, RZ, 0x5 ;  /* 0x00000010070a7211 */ /* 0x000fe200078f28ff */
[----:B------:R-:W-:Y:S01]  /*0c30*/  IMAD.IADD R13, R3, 0x1, -R0 ;  /* 0x00000001030d7824 */ /* 0x000fe200078e0a00 */
[----:B------:R-:W-:Y:S02]  /*0c40*/  LOP3.LUT R0, R2, 0xfffffff0, RZ, 0xc0, !PT ;  /* 0xfffffff002007812 */ /* 0x000fe400078ec0ff */
[----:B------:R-:W-:Y:S02]  /*0c50*/  LEA.HI R3, R4, R8, RZ, 0x3 ;  /* 0x0000000804037211 */ /* 0x000fe400078f18ff */
[----:B------:R-:W-:Y:S01]  /*0c60*/  SHF.R.S32.HI R234, RZ, 0x3, R9 ;  /* 0x00000003ffea7819 */ /* 0x000fe20000011409 */
[----:B------:R-:W-:Y:S01]  /*0c70*/  IMAD.IADD R2, R16, 0x1, -R0 ;  /* 0x0000000110027824 */ /* 0x000fe200078e0a00 */
[----:B------:R-:W-:-:S02]  /*0c80*/  LOP3.LUT R4, R9, 0xfffffff8, RZ, 0xc0, !PT ;  /* 0xfffffff809047812 */ /* 0x000fc400078ec0ff */
[----:B------:R-:W-:Y:S01]  /*0c90*/  LOP3.LUT R0, R3, 0xfffffff8, RZ, 0xc0, !PT ;  /* 0xfffffff803007812 */ /* 0x000fe200078ec0ff */
[----:B------:R-:W-:Y:S01]  /*0ca0*/  IMAD.SHL.U32 R3, R234, 0x40, RZ ;  /* 0x00000040ea037824 */ /* 0x000fe200078e00ff */
[----:B------:R-:W-:Y:S01]  /*0cb0*/  LEA.HI R7, R7, R16, RZ, 0x6 ;  /* 0x0000001007077211 */ /* 0x000fe200078f30ff */
[----:B------:R-:W-:Y:S01]  /*0cc0*/  IMAD.IADD R233, R16, 0x1, -R4 ;  /* 0x0000000110e97824 */ /* 0x000fe200078e0a04 */
[----:B------:R-:W-:Y:S01]  /*0cd0*/  SHF.R.S32.HI R4, RZ, 0x1f, R2 ;  /* 0x0000001fff047819 */ /* 0x000fe20000011402 */
[----:B------:R-:W-:Y:S01]  /*0ce0*/  IMAD.IADD R8, R8, 0x1, -R0 ;  /* 0x0000000108087824 */ /* 0x000fe200078e0a00 */
[----:B------:R-:W-:Y:S01]  /*0cf0*/  LOP3.LUT R0, R3, 0x1c0, RZ, 0xc0, !PT ;  /* 0x000001c003007812 */ /* 0x000fe200078ec0ff */
[C---:B------:R-:W-:Y:S01]  /*0d00*/  IMAD.SHL.U32 R231, R233.reuse, 0x8, RZ ;  /* 0x00000008e9e77824 */ /* 0x040fe200078e00ff */
[----:B------:R-:W-:Y:S01]  /*0d10*/  LEA.HI R14, R4, R2, RZ, 0x3 ;  /* 0x00000002040e7211 */ /* 0x000fe200078f18ff */
[----:B------:R-:W-:Y:S01]  /*0d20*/  IMAD.SHL.U32 R5, R233, 0x40, RZ ;  /* 0x00000040e9057824 */ /* 0x000fe200078e00ff */
[----:B------:R-:W-:Y:S01]  /*0d30*/  SHF.R.U32.HI R6, RZ, 0x3, R0 ;  /* 0x00000003ff067819 */ /* 0x000fe20000011600 */
[----:B------:R-:W-:Y:S01]  /*0d40*/  IMAD.SHL.U32 R7, R7, 0x8, RZ ;  /* 0x0000000807077824 */ /* 0x000fe200078e00ff */
[----:B------:R-:W-:-:S02]  /*0d50*/  LOP3.LUT R3, R0, 0x38, R231, 0xf8, !PT ;  /* 0x0000003800037812 */ /* 0x000fc400078ef8e7 */
[----:B------:R-:W-:Y:S02]  /*0d60*/  LOP3.LUT R4, R14, 0xfffffff8, RZ, 0xc0, !PT ;  /* 0xfffffff80e047812 */ /* 0x000fe400078ec0ff */
[----:B------:R-:W-:Y:S02]  /*0d70*/  LOP3.LUT R12, R3, R6, RZ, 0x3c, !PT ;  /* 0x00000006030c7212 */ /* 0x000fe400078e3cff */
[----:B------:R-:W-:Y:S01]  /*0d80*/  LOP3.LUT R0, R5, 0x1c0, RZ, 0xc0, !PT ;  /* 0x000001c005007812 */ /* 0x000fe200078ec0ff */
[----:B------:R-:W-:Y:S01]  /*0d90*/  IMAD.IADD R3, R2, 0x1, -R4 ;  /* 0x0000000102037824 */ /* 0x000fe200078e0a04 */
[----:B------:R-:W-:Y:S02]  /*0da0*/  LOP3.LUT R4, R10, 0xffffffe0, RZ, 0xc0, !PT ;  /* 0xffffffe00a047812 */ /* 0x000fe400078ec0ff */
[----:B------:R-:W-:Y:S02]  /*0db0*/  LOP3.LUT R5, R0, 0x8, R9, 0xf8, !PT ;  /* 0x0000000800057812 */ /* 0x000fe400078ef809 */
[----:B------:R-:W-:Y:S01]  /*0dc0*/  SHF.R.U32.HI R2, RZ, 0x3, R0 ;  /* 0x00000003ff027819 */ /* 0x000fe20000011600 */
[----:B------:R-:W-:Y:S01]  /*0dd0*/  IMAD.IADD R18, R16, 0x1, -R4 ;  /* 0x0000000110127824 */ /* 0x000fe200078e0a04 */
[----:B------:R-:W-:-:S02]  /*0de0*/  SHF.R.S32.HI R9, RZ, 0x5, R10 ;  /* 0x00000005ff097819 */ /* 0x000fc4000001140a */
[----:B------:R-:W-:Y:S02]  /*0df0*/  SHF.R.S32.HI R0, RZ, 0x1f, R10 ;  /* 0x0000001fff007819 */ /* 0x000fe4000001140a */
[----:B------:R-:W-:Y:S02]  /*0e00*/  SHF.R.S32.HI R11, RZ, 0x1f, R18 ;  /* 0x0000001fff0b7819 */ /* 0x000fe40000011412 */
[----:B------:R-:W-:Y:S02]  /*0e10*/  LEA.HI R0, R0, R9, RZ, 0x3 ;  /* 0x0000000900007211 */ /* 0x000fe400078f18ff */
[----:B------:R-:W-:Y:S02]  /*0e20*/  LOP3.LUT R10, R5, R2, RZ, 0x3c, !PT ;  /* 0x00000002050a7212 */ /* 0x000fe400078e3cff */
[----:B------:R-:W-:Y:S01]  /*0e30*/  LOP3.LUT R2, R15, 0xfffffffc, RZ, 0xc0, !PT ;  /* 0xfffffffc0f027812 */ /* 0x000fe200078ec0ff */
[----:B------:R-:W-:Y:S01]  /*0e40*/  IMAD.MOV.U32 R15, RZ, RZ, 0x20 ;  /* 0x00000020ff0f7424 */ /* 0x000fe200078e00ff */
[----:B------:R-:W-:-:S02]  /*0e50*/  LOP3.LUT R0, R0, 0xffffff8, RZ, 0xc0, !PT ;  /* 0x0ffffff800007812 */ /* 0x000fc400078ec0ff */
[----:B------:R-:W-:Y:S01]  /*0e60*/  LEA.HI R11, R11, R18, RZ, 0x2 ;  /* 0x000000120b0b7211 */ /* 0x000fe200078f10ff */
[----:B------:R-:W-:Y:S01]  /*0e70*/  IMAD.IADD R2, R16, 0x1, -R2 ;  /* 0x0000000110027824 */ /* 0x000fe200078e0a02 */
[----:B------:R-:W-:Y:S01]  /*0e80*/  LOP3.LUT R6, R8, 0x1, RZ, 0xc0, !PT ;  /* 0x0000000108067812 */ /* 0x000fe200078ec0ff */
[----:B------:R-:W-:Y:S01]  /*0e90*/  IMAD.IADD R5, R9, 0x1, -R0 ;  /* 0x0000000109057824 */ /* 0x000fe200078e0a00 */
[----:B------:R-:W-:Y:S01]  /*0ea0*/  SHF.R.S32.HI R4, RZ, 0x2, R11 ;  /* 0x00000002ff047819 */ /* 0x000fe2000001140b */
[----:B------:R-:W-:Y:S01]  /*0eb0*/  IMAD.MOV.U32 R16, RZ, RZ, 0x10 ;  /* 0x00000010ff107424 */ /* 0x000fe200078e00ff */
[----:B------:R-:W-:Y:S02]  /*0ec0*/  LEA.HI R0, R2, R2, RZ, 0x1 ;  /* 0x0000000202007211 */ /* 0x000fe400078f08ff */
[----:B------:R-:W-:Y:S01]  /*0ed0*/  ISETP.NE.U32.AND P0, PT, R6, 0x1, PT ;  /* 0x000000010600780c */ /* 0x000fe20003f05070 */
[----:B------:R-:W-:Y:S01]  /*0ee0*/  IMAD R17, R5, 0x10, R4 ;  /* 0x0000001005117824 */ /* 0x000fe200078e0204 */
[----:B------:R-:W-:Y:S01]  /*0ef0*/  LOP3.LUT R5, R0, 0x1ffffffe, RZ, 0xc0, !PT ;  /* 0x1ffffffe00057812 */ /* 0x000fe200078ec0ff */
[----:B------:R-:W-:Y:S01]  /*0f00*/  IMAD.SHL.U32 R4, R8, 0x40, RZ ;  /* 0x0000004008047824 */ /* 0x000fe200078e00ff */
[----:B------:R-:W-:Y:S01]  /*0f10*/  LOP3.LUT R12, R12, 0x7ffffe00, R7, 0xf8, !PT ;  /* 0x7ffffe000c0c7812 */ /* 0x000fe200078ef807 */
[----:B------:R-:W-:Y:S01]  /*0f20*/  IMAD R7, R9, 0x200, R2 ;  /* 0x0000020009077824 */ /* 0x000fe200078e0202 */
[----:B------:R-:W-:Y:S01]  /*0f30*/  R2P PR, R8, 0x6 ;  /* 0x0000000608007804 */ /* 0x000fe20000000000 */
[----:B------:R-:W-:Y:S01]  /*0f40*/  IMAD.IADD R8, R2, 0x1, -R5 ;  /* 0x0000000102087824 */ /* 0x000fe200078e0a05 */
[----:B------:R-:W-:Y:S01]  /*0f50*/  LOP3.LUT R4, R4, 0x1c0, RZ, 0xc0, !PT ;  /* 0x000001c004047812 */ /* 0x000fe200078ec0ff */
[----:B------:R-:W-:Y:S01]  /*0f60*/  IMAD.SHL.U32 R6, R13, 0x8, RZ ;  /* 0x000000080d067824 */ /* 0x000fe200078e00ff */
[C---:B------:R-:W-:Y:S01]  /*0f70*/  LOP3.LUT P4, RZ, R3.reuse, 0x2, RZ, 0xc0, !PT ;  /* 0x0000000203ff7812 */ /* 0x040fe2000788c0ff */
[----:B------:R-:W-:Y:S01]  /*0f80*/  IMAD R8, R8, 0x8, R17 ;  /* 0x0000000808087824 */ /* 0x000fe200078e0211 */
[----:B------:R-:W-:Y:S01]  /*0f90*/  LEA.HI R2, R4, R4, RZ, 0x1d ;  /* 0x0000000404027211 */ /* 0x000fe200078fe8ff */
[----:B------:R1:W-:Y:S01]  /*0fa0*/  STL [R1+0xac], R17 ;  /* 0x0000ac1101007387 */ /* 0x0003e20000100800 */
[C---:B------:R-:W-:Y:S01]  /*0fb0*/  LOP3.LUT P3, RZ, R3.reuse, 0x4, RZ, 0xc0, !PT ;  /* 0x0000000403ff7812 */ /* 0x040fe2000786c0ff */
[----:B------:R-:W-:Y:S01]  /*0fc0*/  IMAD.SHL.U32 R3, R3, 0x40, RZ ;  /* 0x0000004003037824 */ /* 0x000fe200078e00ff */
[----:B------:R-:W-:Y:S01]  /*0fd0*/  IADD3 R235, R231, 0x40, RZ ;  /* 0x00000040e7eb7810 */ /* 0x000fe20007ffe0ff */
[----:B------:R-:W-:Y:S01]  /*0fe0*/  IMAD.U32 R7, R7, 0x2, R2 ;  /* 0x0000000207077824 */ /* 0x000fe200078e0002 */
[----:B------:R-:W-:Y:S01]  /*0ff0*/  LOP3.LUT R2, R11, 0x7ffffffc, RZ, 0xc0, !PT ;  /* 0x7ffffffc0b027812 */ /* 0x000fe200078ec0ff */
[----:B------:R2:W-:Y:S01]  /*1000*/  STL [R1+0xb0], R8 ;  /* 0x0000b00801007387 */ /* 0x0005e20000100800 */
[----:B------:R-:W-:Y:S01]  /*1010*/  LOP3.LUT R3, R3, 0x1c0, RZ, 0xc0, !PT ;  /* 0x000001c003037812 */ /* 0x000fe200078ec0ff */
[----:B------:R-:W-:Y:S01]  /*1020*/  IMAD R0, R13, 0x200, R10 ;  /* 0x000002000d007824 */ /* 0x000fe200078e020a */
[----:B------:R-:W-:Y:S01]  /*1030*/  SEL R5, R16, 0xfffffff0, !P4 ;  /* 0xfffffff010057807 */ /* 0x000fe20006000000 */
[----:B------:R-:W-:Y:S01]  /*1040*/  IMAD.IADD R2, R18, 0x1, -R2 ;  /* 0x0000000112027824 */ /* 0x000fe200078e0a02 */
[----:B------:R-:W-:Y:S01]  /*1050*/  LOP3.LUT R6, R3, 0x8, R6, 0xf8, !PT ;  /* 0x0000000803067812 */ /* 0x000fe200078ef806 */
[----:B------:R-:W-:Y:S01]  /*1060*/  IMAD.MOV.U32 R10, RZ, RZ, 0x40 ;  /* 0x00000040ff0a7424 */ /* 0x000fe200078e00ff */
[----:B------:R-:W-:Y:S01]  /*1070*/  SHF.R.U32.HI R3, RZ, 0x3, R3 ;  /* 0x00000003ff037819 */ /* 0x000fe20000011603 */
[----:B------:R-:W-:Y:S01]  /*1080*/  IMAD.SHL.U32 R26, R2, 0x2, RZ ;  /* 0x00000002021a7824 */ /* 0x000fe200078e00ff */
[----:B------:R-:W-:Y:S01]  /*1090*/  SEL R4, R15, 0xffffffe0, !P3 ;  /* 0xffffffe00f047807 */ /* 0x000fe20005800000 */
[----:B------:R-:W-:Y:S01]  /*10a0*/  IMAD.SHL.U32 R200, R12, 0x2, RZ ;  /* 0x000000020cc87824 */ /* 0x000fe200078e00ff */
[----:B------:R-:W-:Y:S01]  /*10b0*/  LOP3.LUT R3, R6, R3, RZ, 0x3c, !PT ;  /* 0x0000000306037212 */ /* 0x000fe200078e3cff */
[----:B------:R-:W-:Y:S01]  /*10c0*/  IMAD.SHL.U32 R6, R14, 0x40, RZ ;  /* 0x000000400e067824 */ /* 0x000fe200078e00ff */
[C---:B------:R-:W-:Y:S01]  /*10d0*/  IADD3 R25, R26.reuse, 0x8, RZ ;  /* 0x000000081a197810 */ /* 0x040fe20007ffe0ff */
[----:B------:R-:W-:Y:S01]  /*10e0*/  STL [R1+0x4c], R26 ;  /* 0x00004c1a01007387 */ /* 0x000fe20000100800 */
[C---:B------:R-:W-:Y:S01]  /*10f0*/  IADD3 R24, R26.reuse, 0x10, RZ ;  /* 0x000000101a187810 */ /* 0x040fe20007ffe0ff */
[----:B------:R-:W-:Y:S01]  /*1100*/  IMAD.IADD R4, R5, 0x1, R4 ;  /* 0x0000000105047824 */ /* 0x000fe200078e0204 */
[C---:B------:R-:W-:Y:S01]  /*1110*/  IADD3 R23, R26.reuse, 0x18, RZ ;  /* 0x000000181a177810 */ /* 0x040fe20007ffe0ff */
[----:B------:R-:W-:Y:S01]  /*1120*/  STL [R1+0x48], R25 ;  /* 0x0000481901007387 */ /* 0x000fe20000100800 */
[----:B------:R-:W-:-:S02]  /*1130*/  IADD3 R22, R26, 0x20, RZ ;  /* 0x000000201a167810 */ /* 0x000fc40007ffe0ff */
[C---:B------:R-:W-:Y:S01]  /*1140*/  IADD3 R21, R26.reuse, 0x28, RZ ;  /* 0x000000281a157810 */ /* 0x040fe20007ffe0ff */
[----:B------:R-:W-:Y:S01]  /*1150*/  STL [R1+0x44], R24 ;  /* 0x0000441801007387 */ /* 0x000fe20000100800 */
[C---:B------:R-:W-:Y:S02]  /*1160*/  IADD3 R20, R26.reuse, 0x30, RZ ;  /* 0x000000301a147810 */ /* 0x040fe40007ffe0ff */
[C---:B------:R-:W-:Y:S01]  /*1170*/  IADD3 R19, R26.reuse, 0x38, RZ ;  /* 0x000000381a137810 */ /* 0x040fe20007ffe0ff */
[----:B------:R-:W-:Y:S01]  /*1180*/  STL [R1+0x40], R23 ;  /* 0x0000401701007387 */ /* 0x000fe20000100800 */
[C---:B------:R-:W-:Y:S02]  /*1190*/  IADD3 R18, R26.reuse, 0x40, RZ ;  /* 0x000000401a127810 */ /* 0x040fe40007ffe0ff */
[C---:B-1----:R-:W-:Y:S01]  /*11a0*/  IADD3 R17, R26.reuse, 0x48, RZ ;  /* 0x000000481a117810 */ /* 0x042fe20007ffe0ff */
[----:B------:R-:W-:Y:S01]  /*11b0*/  STL [R1+0x3c], R22 ;  /* 0x00003c1601007387 */ /* 0x000fe20000100800 */
[----:B------:R-:W-:-:S02]  /*11c0*/  IADD3 R16, R26, 0x50, RZ ;  /* 0x000000501a107810 */ /* 0x000fc40007ffe0ff */
[----:B------:R-:W-:Y:S01]  /*11d0*/  LOP3.LUT R3, R3, 0x7ffffe00, R6, 0xf8, !PT ;  /* 0x7ffffe0003037812 */ /* 0x000fe200078ef806 */
[----:B------:R-:W-:Y:S01]  /*11e0*/  STL [R1+0x38], R21 ;  /* 0x0000381501007387 */ /* 0x000fe20000100800 */
[----:B------:R-:W-:Y:S02]  /*11f0*/  IADD3 R14, R26, 0x58, RZ ;  /* 0x000000581a0e7810 */ /* 0x000fe40007ffe0ff */
[----:B------:R-:W-:Y:S01]  /*1200*/  SHF.R.S32.HI R6, RZ, 0x1f, R235 ;  /* 0x0000001fff067819 */ /* 0x000fe200000114eb */
[----:B------:R1:W-:Y:S01]  /*1210*/  STL [R1+0x34], R20 ;  /* 0x0000341401007387 */ /* 0x0003e20000100800 */
[----:B------:R-:W-:Y:S02]  /*1220*/  LEA R71, R0, 0x8100, 0x1 ;  /* 0x0000810000477811 */ /* 0x000fe400078e08ff */
[----:B------:R-:W-:Y:S01]  /*1230*/  IADD3 R13, R26, 0x60, RZ ;  /* 0x000000601a0d7810 */ /* 0x000fe20007ffe0ff */
[----:B------:R-:W-:Y:S01]  /*1240*/  STL [R1+0x30], R19 ;  /* 0x0000301301007387 */ /* 0x000fe20000100800 */
[----:B------:R-:W-:-:S02]  /*1250*/  SEL R6, R10, 0xffffffc0, !P2 ;  /* 0xffffffc00a067807 */ /* 0x000fc40005000000 */
[----:B------:R-:W-:Y:S01]  /*1260*/  SEL R0, R10, 0xffffffc0, !P3 ;  /* 0xffffffc00a007807 */ /* 0x000fe20005800000 */
[----:B------:R-:W-:Y:S01]  /*1270*/  STL [R1+0x2c], R18 ;  /* 0x00002c1201007387 */ /* 0x000fe20000100800 */
[C---:B------:R-:W-:Y:S02]  /*1280*/  IADD3 R12, R26.reuse, 0x68, RZ ;  /* 0x000000681a0c7810 */ /* 0x040fe40007ffe0ff */
[----:B------:R-:W-:Y:S01]  /*1290*/  IADD3 R11, R26, 0x70, RZ ;  /* 0x000000701a0b7810 */ /* 0x000fe20007ffe0ff */
[----:B------:R3:W-:Y:S01]  /*12a0*/  STL [R1+0x28], R17 ;  /* 0x0000281101007387 */ /* 0x0007e20000100800 */
[----:B------:R-:W-:Y:S02]  /*12b0*/  LEA R10, R7, 0x80, 0x1 ;  /* 0x00000080070a7811 */ /* 0x000fe400078e08ff */
[----:B------:R-:W-:Y:S01]  /*12c0*/  SHF.R.S32.HI R7, RZ, 0x1f, R25 ;  /* 0x0000001fff077819 */ /* 0x000fe20000011419 */
[----:B------:R-:W-:Y:S01]  /*12d0*/  STL [R1+0x24], R16 ;  /* 0x0000241001007387 */ /* 0x000fe20000100800 */
[----:B------:R-:W-:-:S02]  /*12e0*/  SHF.R.S32.HI R5, RZ, 0x1f, R231 ;  /* 0x0000001fff057819 */ /* 0x000fc400000114e7 */
[C---:B------:R-:W-:Y:S01]  /*12f0*/  SEL R5, R15.reuse, 0xffffffe0, !P1 ;  /* 0xffffffe00f057807 */ /* 0x040fe20004800000 */
[----:B------:R-:W-:Y:S01]  /*1300*/  STL [R1+0x20], R14 ;  /* 0x0000200e01007387 */ /* 0x000fe20000100800 */
[----:B------:R-:W-:Y:S02]  /*1310*/  SEL R2, R15, 0xffffffe0, !P4 ;  /* 0xffffffe00f027807 */ /* 0x000fe40006000000 */
[----:B--2---:R-:W-:Y:S01]  /*1320*/  IADD3 R8, R26, 0x78, RZ ;  /* 0x000000781a087810 */ /* 0x004fe20007ffe0ff */
[----:B------:R-:W-:Y:S01]  /*1330*/  STL [R1+0x1c], R13 ;  /* 0x00001c0d01007387 */ /* 0x000fe20000100800 */
[----:B------:R-:W-:Y:S02]  /*1340*/  SHF.R.S32.HI R15, RZ, 0x1f, R24 ;  /* 0x0000001fff0f7819 */ /* 0x000fe40000011418 */
[----:B-1----:R-:W-:Y:S01]  /*1350*/  SHF.R.S32.HI R20, RZ, 0x1f, R20 ;  /* 0x0000001fff147819 */ /* 0x002fe20000011414 */
[----:B------:R-:W-:Y:S01]  /*1360*/  STL [R1+0x18], R12 ;  /* 0x0000180c01007387 */ /* 0x000fe20000100800 */
[----:B------:R-:W-:-:S03]  /*1370*/  LEA R189, R3, 0x100, 0x1 ;  /* 0x0000010003bd7811 */ /* 0x000fc600078e08ff */
[----:B------:R-:W-:Y:S01]  /*1380*/  STL [R1+0x14], R11 ;  /* 0x0000140b01007387 */ /* 0x000fe20000100800 */
[--C-:B------:R-:W-:Y:S01]  /*1390*/  IADD3 R192, R0, R189, R2.reuse ;  /* 0x000000bd00c07210 */ /* 0x100fe20007ffe002 */
[----:B------:R-:W-:Y:S02]  /*13a0*/  IMAD R195, R9, 0x800, R189 ;  /* 0x0000080009c37824 */ /* 0x000fe400078e02bd */
[----:B------:R1:W-:Y:S01]  /*13b0*/  STL [R1+0xa8], R7 ;  /* 0x0000a80701007387 */ /* 0x0003e20000100800 */
[----:B---3--:R-:W-:Y:S01]  /*13c0*/  SHF.R.S32.HI R17, RZ, 0x1f, R17 ;  /* 0x0000001fff117819 */ /* 0x008fe20000011411 */
[C---:B------:R-:W-:Y:S02]  /*13d0*/  IMAD.IADD R191, R189.reuse, 0x1, R2 ;  /* 0x00000001bdbf7824 */ /* 0x040fe400078e0202 */
[----:B------:R-:W-:Y:S01]  /*13e0*/  STL [R1+0x10], R8 ;  /* 0x0000100801007387 */ /* 0x000fe20000100800 */
[----:B------:R-:W-:Y:S02]  /*13f0*/  IMAD.IADD R196, R2, 0x1, R195 ;  /* 0x0000000102c47824 */ /* 0x000fe400078e02c3 */
[----:B------:R-:W-:Y:S01]  /*1400*/  IMAD R194, R4, 0x2, R189 ;  /* 0x0000000204c27824 */ /* 0x000fe200078e02bd */
[----:B------:R2:W-:Y:S01]  /*1410*/  STL [R1+0xa4], R15 ;  /* 0x0000a40f01007387 */ /* 0x0005e20000100800 */
[----:B------:R-:W-:-:S02]  /*1420*/  IMAD.IADD R190, R189, 0x1, R0 ;  /* 0x00000001bdbe7824 */ /* 0x000fc400078e0200 */
[C---:B------:R-:W-:Y:S01]  /*1430*/  IMAD.IADD R198, R0.reuse, 0x1, R195 ;  /* 0x0000000100c67824 */ /* 0x040fe200078e02c3 */
[----:B------:R-:W-:Y:S01]  /*1440*/  STL [R1+0x50], R10 ;  /* 0x0000500a01007387 */ /* 0x000fe20000100800 */
[----:B------:R-:W-:Y:S01]  /*1450*/  IMAD.IADD R197, R0, 0x1, R196 ;  /* 0x0000000100c57824 */ /* 0x000fe200078e02c4 */
[----:B-1----:R-:W-:-:S05]  /*1460*/  SHF.R.S32.HI R7, RZ, 0x1f, R23 ;  /* 0x0000001fff077819 */ /* 0x002fca0000011417 */
[----:B------:R1:W-:Y:S01]  /*1470*/  STL [R1+0xa0], R7 ;  /* 0x0000a00701007387 */ /* 0x0003e20000100800 */
[----:B--2---:R-:W-:-:S05]  /*1480*/  SHF.R.S32.HI R15, RZ, 0x1f, R22 ;  /* 0x0000001fff0f7819 */ /* 0x004fca0000011416 */
[----:B------:R2:W-:Y:S01]  /*1490*/  STL [R1+0x9c], R15 ;  /* 0x00009c0f01007387 */ /* 0x0005e20000100800 */
[----:B-1----:R-:W-:-:S05]  /*14a0*/  SHF.R.S32.HI R7, RZ, 0x1f, R21 ;  /* 0x0000001fff077819 */ /* 0x002fca0000011415 */
[----:B------:R1:W-:Y:S01]  /*14b0*/  STL [R1+0x98], R7 ;  /* 0x0000980701007387 */ /* 0x0003e20000100800 */
[----:B--2---:R-:W-:-:S03]  /*14c0*/  SHF.R.S32.HI R15, RZ, 0x1f, R19 ;  /* 0x0000001fff0f7819 */ /* 0x004fc60000011413 */
[----:B------:R-:W-:Y:S04]  /*14d0*/  STL [R1+0x94], R20 ;  /* 0x0000941401007387 */ /* 0x000fe80000100800 */
[----:B------:R2:W-:Y:S01]  /*14e0*/  STL [R1+0x90], R15 ;  /* 0x0000900f01007387 */ /* 0x0005e20000100800 */
[----:B-1----:R-:W-:-:S05]  /*14f0*/  SHF.R.S32.HI R7, RZ, 0x1f, R18 ;  /* 0x0000001fff077819 */ /* 0x002fca0000011412 */
[----:B------:R1:W-:Y:S01]  /*1500*/  STL [R1+0x8c], R7 ;  /* 0x00008c0701007387 */ /* 0x0003e20000100800 */
[----:B--2---:R-:W-:-:S03]  /*1510*/  SHF.R.S32.HI R15, RZ, 0x1f, R16 ;  /* 0x0000001fff0f7819 */ /* 0x004fc60000011410 */
[----:B------:R-:W-:Y:S04]  /*1520*/  STL [R1+0x88], R17 ;  /* 0x0000881101007387 */ /* 0x000fe80000100800 */
[----:B------:R-:W-:Y:S01]  /*1530*/  STL [R1+0x84], R15 ;  /* 0x0000840f01007387 */ /* 0x000fe20000100800 */
[----:B-1----:R-:W-:Y:S02]  /*1540*/  SHF.R.S32.HI R7, RZ, 0x1f, R14 ;  /* 0x0000001fff077819 */ /* 0x002fe4000001140e */
[----:B------:R-:W-:Y:S02]  /*1550*/  SHF.R.S32.HI R14, RZ, 0x1f, R13 ;  /* 0x0000001fff0e7819 */ /* 0x000fe4000001140d */
[----:B------:R-:W-:Y:S01]  /*1560*/  SHF.R.S32.HI R13, RZ, 0x1f, R12 ;  /* 0x0000001fff0d7819 */ /* 0x000fe2000001140c */
[----:B------:R1:W-:Y:S01]  /*1570*/  STL [R1+0x80], R7 ;  /* 0x0000800701007387 */ /* 0x0003e20000100800 */
[----:B------:R-:W-:-:S02]  /*1580*/  SHF.R.S32.HI R12, RZ, 0x1f, R11 ;  /* 0x0000001fff0c7819 */ /* 0x000fc4000001140b */
[----:B------:R-:W-:Y:S01]  /*1590*/  SHF.R.S32.HI R11, RZ, 0x1f, R8 ;  /* 0x0000001fff0b7819 */ /* 0x000fe20000011408 */
[C---:B------:R-:W-:Y:S01]  /*15a0*/  IMAD.IADD R8, R10.reuse, 0x1, R5 ;  /* 0x000000010a087824 */ /* 0x040fe200078e0205 */
[----:B------:R-:W-:Y:S04]  /*15b0*/  STL [R1+0x7c], R14 ;  /* 0x00007c0e01007387 */ /* 0x000fe80000100800 */
[----:B------:R-:W-:Y:S04]  /*15c0*/  STL [R1+0x78], R13 ;  /* 0x0000780d01007387 */ /* 0x000fe80000100800 */
[----:B------:R-:W-:Y:S04]  /*15d0*/  STL [R1+0x74], R12 ;  /* 0x0000740c01007387 */ /* 0x000fe80000100800 */
[----:B------:R-:W-:Y:S04]  /*15e0*/  STL [R1+0x70], R11 ;  /* 0x0000700b01007387 */ /* 0x000fe80000100800 */
[----:B------:R2:W-:Y:S01]  /*15f0*/  STL [R1+0x5c], R8 ;  /* 0x00005c0801007387 */ /* 0x0005e20000100800 */
[----:B-1----:R-:W-:-:S02]  /*1600*/  IADD3 R7, R10, -0x10, RZ ;  /* 0xfffffff00a077810 */ /* 0x002fc40007ffe0ff */
[C---:B------:R-:W-:Y:S01]  /*1610*/  @P0 IADD3 R7, R10.reuse, 0x10, RZ ;  /* 0x000000100a070810 */ /* 0x040fe20007ffe0ff */
[----:B------:R-:W-:-:S04]  /*1620*/  IMAD.IADD R10, R10, 0x1, R6 ;  /* 0x000000010a0a7824 */ /* 0x000fc800078e0206 */
[--C-:B------:R-:W-:Y:S01]  /*1630*/  IMAD.IADD R3, R5, 0x1, R7.reuse ;  /* 0x0000000105037824 */ /* 0x100fe200078e0207 */
[----:B------:R1:W-:Y:S01]  /*1640*/  STL [R1+0x6c], R10 ;  /* 0x00006c0a01007387 */ /* 0x0003e20000100800 */
[----:B------:R-:W-:Y:S02]  /*1650*/  IMAD.IADD R5, R6, 0x1, R7 ;  /* 0x0000000106057824 */ /* 0x000fe400078e0207 */
[--C-:B------:R-:W-:Y:S01]  /*1660*/  IMAD.IADD R2, R3, 0x1, R6.reuse ;  /* 0x0000000103027824 */ /* 0x100fe200078e0206 */
[----:B------:R1:W-:Y:S01]  /*1670*/  STL [R1+0x54], R7 ;  /* 0x0000540701007387 */ /* 0x0003e20000100800 */
[----:B--2---:R-:W-:-:S05]  /*1680*/  IMAD.IADD R8, R8, 0x1, R6 ;  /* 0x0000000108087824 */ /* 0x004fca00078e0206 */
[----:B------:R1:W-:Y:S04]  /*1690*/  STL [R1+0x68], R8 ;  /* 0x0000680801007387 */ /* 0x0003e80000100800 */
[----:B------:R1:W-:Y:S04]  /*16a0*/  STL [R1+0x64], R5 ;  /* 0x0000640501007387 */ /* 0x0003e80000100800 */
[----:B------:R1:W-:Y:S04]  /*16b0*/  STL [R1+0x58], R3 ;  /* 0x0000580301007387 */ /* 0x0003e80000100800 */
[----:B------:R1:W-:Y:S02]  /*16c0*/  STL [R1+0x60], R2 ;  /* 0x0000600201007387 */ /* 0x0003e40000100800 */
.L_x_275:
[----:B-1----:R-:W-:-:S04]  /*16d0*/  IMAD.MOV.U32 R8, RZ, RZ, 0x4 ;  /* 0x00000004ff087424 */ /* 0x002fc800078e00ff */
[----:B------:R-:W-:-:S05]  /*16e0*/  IMAD.WIDE R2, R247, R8, c[0x0][0x588] ;  /* 0x00016200f7027625 */ /* 0x000fca00078e0208 */
[----:B------:R-:W2:Y:S01]  /*16f0*/  LDG.E R251, [R2.64] ;  /* 0x0000000802fb7981 */ /* 0x000ea2000c1e1900 */
[----:B------:R-:W-:Y:S01]  /*1700*/  ISETP.NE.U32.AND P4, PT, RZ, c[0x0][0x370], PT ;  /* 0x0000dc00ff007a0c */ /* 0x000fe20003f85070 */
[----:B------:R-:W-:Y:S01]  /*1710*/  IMAD.MOV.U32 R237, RZ, RZ, RZ ;  /* 0x000000ffffed7224 */ /* 0x000fe200078e00ff */
[----:B------:R-:W-:Y:S01]  /*1720*/  ISETP.NE.U32.AND P2, PT, RZ, c[0x0][0x360], PT ;  /* 0x0000d800ff007a0c */ /* 0x000fe20003f45070 */
[----:B------:R-:W-:Y:S01]  /*1730*/  IMAD.MOV.U32 R11, RZ, RZ, RZ ;  /* 0x000000ffff0b7224 */ /* 0x000fe200078e00ff */
[----:B------:R-:W-:Y:S02]  /*1740*/  ISETP.NE.AND.EX P4, PT, RZ, c[0x0][0x374], PT, P4 ;  /* 0x0000dd00ff007a0c */ /* 0x000fe40003f85340 */
[----:B------:R-:W-:Y:S02]  /*1750*/  ISETP.NE.AND.EX P2, PT, RZ, c[0x0][0x364], PT, P2 ;  /* 0x0000d900ff007a0c */ /* 0x000fe40003f45320 */
[----:B------:R-:W-:-:S04]  /*1760*/  ISETP.NE.U32.AND P3, PT, RZ, c[0x0][0x348], PT ;  /* 0x0000d200ff007a0c */ /* 0x000fc80003f65070 */
[----:B------:R-:W-:Y:S02]  /*1770*/  ISETP.NE.AND.EX P3, PT, RZ, c[0x0][0x34c], PT, P3 ;  /* 0x0000d300ff007a0c */ /* 0x000fe40003f65330 */
[----:B--2---:R-:W-:Y:S01]  /*1780*/  SHF.R.S32.HI R13, RZ, 0x1f, R251 ;  /* 0x0000001fff0d7819 */ /* 0x004fe200000114fb */
[C---:B------:R-:W-:Y:S02]  /*1790*/  IMAD.SHL.U32 R252, R251.reuse, 0x4, RZ ;  /* 0x00000004fbfc7824 */ /* 0x040fe400078e00ff */
[C---:B------:R-:W-:Y:S02]  /*17a0*/  @P4 LEA R6, P1, R251.reuse, c[0x0][0x370], 0x2 ;  /* 0x0000dc00fb064a11 */ /* 0x040fe400078210ff */
[C-C-:B------:R-:W-:Y:S01]  /*17b0*/  SHF.L.U64.HI R14, R251.reuse, 0x2, R13.reuse ;  /* 0x00000002fb0e7819 */ /* 0x140fe2000001020d */
[----:B------:R1:W-:Y:S01]  /*17c0*/  STL [R1+0xc], R13 ;  /* 0x00000c0d01007387 */ /* 0x0003e20000100800 */
[----:B------:R-:W-:Y:S02]  /*17d0*/  @P4 LEA.HI.X R7, R251, c[0x0][0x374], R13, 0x2, P1 ;  /* 0x0000dd00fb074a11 */ /* 0x000fe400008f140d */
[C---:B------:R-:W-:Y:S01]  /*17e0*/  @P2 IADD3 R4, P0, R252.reuse, c[0x0][0x360], RZ ;  /* 0x0000d800fc042a10 */ /* 0x040fe20007f1e0ff */
[----:B------:R1:W-:Y:S01]  /*17f0*/  STL [R1], R14 ;  /* 0x0000000e01007387 */ /* 0x0003e20000100800 */
[----:B------:R-:W-:-:S02]  /*1800*/  IADD3 R2, P1, R252, c[0x0][0x348], RZ ;  /* 0x0000d200fc027a10 */ /* 0x000fc40007f3e0ff */
[C---:B------:R-:W-:Y:S01]  /*1810*/  @P2 IADD3.X R5, R14.reuse, c[0x0][0x364], RZ, P0, !PT ;  /* 0x0000d9000e052a10 */ /* 0x040fe200007fe4ff */
[----:B------:R1:W5:Y:S01]  /*1820*/  @P4 LDG.E R237, [R6.64] ;  /* 0x0000000806ed4981 */ /* 0x000362000c1e1900 */
[----:B------:R-:W-:-:S03]  /*1830*/  IADD3.X R3, R14, c[0x0][0x34c], RZ, P1, !PT ;  /* 0x0000d3000e037a10 */ /* 0x000fc60000ffe4ff */
[----:B------:R1:W5:Y:S04]  /*1840*/  @P2 LDG.E R12, [R4.64] ;  /* 0x00000008040c2981 */ /* 0x000368000c1e1900 */
[----:B------:R1:W5:Y:S01]  /*1850*/  @P3 LDG.E R11, [R2.64] ;  /* 0x00000008020b3981 */ /* 0x000362000c1e1900 */
[----:B------:R-:W-:Y:S01]  /*1860*/  YIELD ;  /* 0x0000000000007946 */ /* 0x000fe20003800000 */
[----:B------:R-:W-:Y:S05]  /*1870*/  @P2 BRA `(.L_x_176) ;  /* 0x0000005000002947 */ /* 0x000fea0003800000 */
[----:B-----5:R-:W-:Y:S01]  /*1880*/  MOV R12, c[0x0][0x168] ;  /* 0x00005a00000c7a02 */ /* 0x020fe20000000f00 */
[----:B------:R-:W-:Y:S05]  /*1890*/  @!P3 BRA `(.L_x_176) ;  /* 0x000000300000b947 */ /* 0x000fea0003800000 */
[----:B------:R2:W3:Y:S04]  /*18a0*/  LDG.E R0, [R2.64] ;  /* 0x0000000802007981 */ /* 0x0004e8000c1e1900 */
[----:B-12---:R-:W3:Y:S02]  /*18b0*/  LDG.E R2, [R2.64+0x4] ;  /* 0x0000040802027981 */ /* 0x006ee4000c1e1900 */
[----:B---3--:R-:W-:-:S02]  /*18c0*/  IADD3 R12, -R0, R2, RZ ;  /* 0x00000002000c7210 */ /* 0x008fc40007ffe1ff */
.L_x_176:
[----:B------:R-:W-:-:S04]  /*18d0*/  ISETP.NE.U32.AND P0, PT, RZ, c[0x0][0x368], PT ;  /* 0x0000da00ff007a0c */ /* 0x000fc80003f05070 */
[----:B------:R-:W-:-:S13]  /*18e0*/  ISETP.NE.AND.EX P0, PT, RZ, c[0x0][0x36c], PT, P0 ;  /* 0x0000db00ff007a0c */ /* 0x000fda0003f05300 */
[----:B------:R-:W-:Y:S05]  /*18f0*/  @!P0 BRA `(.L_x_177) ;  /* 0x0000004000008947 */ /* 0x000fea0003800000 */
[----:B-1----:R-:W-:-:S04]  /*1900*/  IADD3 R2, P0, R252, c[0x0][0x368], RZ ;  /* 0x0000da00fc027a10 */ /* 0x002fc80007f1e0ff */
[----:B------:R-:W-:-:S05]  /*1910*/  IADD3.X R3, R14, c[0x0][0x36c], RZ, P0, !PT ;  /* 0x0000db000e037a10 */ /* 0x000fca00007fe4ff */
[----:B------:R1:W5:Y:S01]  /*1920*/  LDG.E R0, [R2.64] ;  /* 0x0000000802007981 */ /* 0x000362000c1e1900 */
[----:B------:R-:W-:Y:S05]  /*1930*/  BRA `(.L_x_178) ;  /* 0x0000008000007947 */ /* 0x000fea0003800000 */
.L_x_177:
[----:B------:R-:W-:Y:S01]  /*1940*/  ISETP.NE.U32.AND P0, PT, RZ, c[0x0][0x350], PT ;  /* 0x0000d400ff007a0c */ /* 0x000fe20003f05070 */
[----:B------:R-:W-:-:S03]  /*1950*/  IMAD.U32 R0, RZ, RZ, UR5 ;  /* 0x00000005ff007e24 */ /* 0x000fc6000f8e00ff */
[----:B------:R-:W-:-:S13]  /*1960*/  ISETP.NE.AND.EX P0, PT, RZ, c[0x0][0x354], PT, P0 ;  /* 0x0000d500ff007a0c */ /* 0x000fda0003f05300 */
[----:B------:R-:W-:Y:S05]  /*1970*/  @!P0 BRA `(.L_x_178) ;  /* 0x0000004000008947 */ /* 0x000fea0003800000 */
[----:B-1----:R-:W-:-:S05]  /*1980*/  IMAD.WIDE R2, R251, R8, c[0x0][0x350] ;  /* 0x0000d400fb027625 */ /* 0x002fca00078e0208 */
[----:B------:R-:W2:Y:S04]  /*1990*/  LDG.E R4, [R2.64] ;  /* 0x0000000802047981 */ /* 0x000ea8000c1e1900 */
[----:B------:R-:W2:Y:S02]  /*19a0*/  LDG.E R0, [R2.64+0x4] ;  /* 0x0000040802007981 */ /* 0x000ea4000c1e1900 */
[----:B--2---:R-:W-:-:S05]  /*19b0*/  IADD3 R0, -R4, R0, RZ ;  /* 0x0000000004007210 */ /* 0x004fca0007ffe1ff */
.L_x_178:
[----:B-----5:R-:W-:Y:S01]  /*19c0*/  IMAD.IADD R21, R0, 0x1, -R237 ;  /* 0x0000000100157824 */ /* 0x020fe200078e0aed */
[C---:B------:R-:W-:Y:S01]  /*19d0*/  LOP3.LUT R0, R246.reuse, 0xff000000, RZ, 0xc0, !PT ;  /* 0xff000000f6007812 */ /* 0x040fe200078ec0ff */
[----:B-1----:R-:W-:Y:S01]  /*19e0*/  IMAD.MOV.U32 R2, RZ, RZ, RZ ;  /* 0x000000ffff027224 */ /* 0x002fe200078e00ff */
[----:B------:R-:W-:Y:S01]  /*19f0*/  LOP3.LUT R4, R246, 0xff0000, RZ, 0xc0, !PT ;  /* 0x00ff0000f6047812 */ /* 0x000fe200078ec0ff */
[----:B------:R-:W-:Y:S01]  /*1a00*/  BSSY B0, `(.L_x_179) ;  /* 0x000002c000007945 */ /* 0x000fe20003800000 */
[----:B------:R-:W-:-:S02]  /*1a10*/  SHF.R.U32.HI R0, RZ, 0x8, R0 ;  /* 0x00000008ff007819 */ /* 0x000fc40000011600 */
[C---:B------:R-:W-:Y:S02]  /*1a20*/  IADD3 R3, R21.reuse, 0x6f, RZ ;  /* 0x0000006f15037810 */ /* 0x040fe40007ffe0ff */
[----:B------:R-:W-:Y:S02]  /*1a30*/  LEA.HI R0, R4, R0, RZ, 0x10 ;  /* 0x0000000004007211 */ /* 0x000fe400078f80ff */
[----:B------:R-:W-:Y:S01]  /*1a40*/  ISETP.GE.AND P0, PT, R21, 0x1, PT ;  /* 0x000000011500780c */ /* 0x000fe20003f06270 */
[----:B------:R-:W-:Y:S01]  /*1a50*/  IMAD.HI R2, R3, -0x6db6db6d, R2 ;  /* 0x9249249303027827 */ /* 0x000fe200078e0202 */
[----:B------:R-:W-:Y:S02]  /*1a60*/  LOP3.LUT R15, R0, 0xff, RZ, 0xc0, !PT ;  /* 0x000000ff000f7812 */ /* 0x000fe400078ec0ff */
[----:B------:R-:W-:Y:S02]  /*1a70*/  SHF.R.U32.HI R5, RZ, 0x10, R0 ;  /* 0x00000010ff057819 */ /* 0x000fe40000011600 */
[----:B------:R-:W-:Y:S01]  /*1a80*/  SHF.R.U32.HI R3, RZ, 0x1f, R2 ;  /* 0x0000001fff037819 */ /* 0x000fe20000011602 */
[----:B------:R1:W-:Y:S03]  /*1a90*/  STL [R1+0x8], R15 ;  /* 0x0000080f01007387 */ /* 0x0003e60000100800 */
[----:B------:R-:W-:Y:S01]  /*1aa0*/  LEA.HI.SX32 R10, R2, R3, 0x1a ;  /* 0x00000003020a7211 */ /* 0x000fe200078fd2ff */
[----:B------:R1:W-:Y:S01]  /*1ab0*/  STL [R1+0x4], R5 ;  /* 0x0000040501007387 */ /* 0x0003e20000100800 */
[----:B------:R-:W-:Y:S01]  /*1ac0*/  IMAD.MOV.U32 R2, RZ, RZ, RZ ;  /* 0x000000ffff027224 */ /* 0x000fe200078e00ff */
[----:B------:R-:W-:Y:S05]  /*1ad0*/  @!P0 BRA `(.L_x_180) ;  /* 0x000001e000008947 */ /* 0x000fea0003800000 */
[----:B------:R-:W-:Y:S01]  /*1ae0*/  ISETP.NE.AND P0, PT, R5, RZ, PT ;  /* 0x000000ff0500720c */ /* 0x000fe20003f05270 */
[----:B------:R-:W-:-:S03]  /*1af0*/  IMAD.MOV.U32 R4, RZ, RZ, RZ ;  /* 0x000000ffff047224 */ /* 0x000fc600078e00ff */
[----:B------:R-:W-:-:S04]  /*1b00*/  SEL R0, R5, c[0x0][0x338], P0 ;  /* 0x0000ce0005007a07 */ /* 0x000fc80000000000 */
[----:B------:R-:W-:Y:S02]  /*1b10*/  IABS R3, R0 ;  /* 0x0000000000037213 */ /* 0x000fe40000000000 */
[----:B------:R-:W-:Y:S02]  /*1b20*/  IADD3 R6, R10, -0x1, R0 ;  /* 0xffffffff0a067810 */ /* 0x000fe40007ffe000 */
[----:B------:R-:W2:Y:S02]  /*1b30*/  I2F.RP R2, R3 ;  /* 0x0000000300027306 */ /* 0x000ea40000209400 */
[----:B------:R-:W-:-:S06]  /*1b40*/  IABS R9, R6 ;  /* 0x0000000600097213 */ /* 0x000fcc0000000000 */
[----:B--2---:R-:W2:Y:S02]  /*1b50*/  MUFU.RCP R2, R2 ;  /* 0x0000000200027308 */ /* 0x004ea40000001000 */
[----:B--2---:R-:W-:-:S06]  /*1b60*/  IADD3 R2, R2, 0xffffffe, RZ ;  /* 0x0ffffffe02027810 */ /* 0x004fcc0007ffe0ff */
[----:B-1----:R-:W1:Y:S02]  /*1b70*/  F2I.FTZ.U32.TRUNC.NTZ R5, R2 ;  /* 0x0000000200057305 */ /* 0x002e64000021f000 */
[----:B-1----:R-:W-:-:S04]  /*1b80*/  IMAD.MOV R2, RZ, RZ, -R5 ;  /* 0x000000ffff027224 */ /* 0x002fc800078e0a05 */
        /* <DEDUP_REMOVED lines=13> */
[----:B------:R-:W-:Y:S02]  /*1c60*/  ISETP.GE.U32.AND P2, PT, R4, R3, PT ;  /* 0x000000030400720c */ /* 0x000fe40003f46070 */
[----:B------:R-:W-:-:S04]  /*1c70*/  LOP3.LUT R3, R6, R0, RZ, 0x3c, !PT ;  /* 0x0000000006037212 */ /* 0x000fc800078e3cff */
[----:B------:R-:W-:-:S07]  /*1c80*/  ISETP.GE.AND P0, PT, R3, RZ, PT ;  /* 0x000000ff0300720c */ /* 0x000fce0003f06270 */
[----:B------:R-:W-:-:S06]  /*1c90*/  @P2 IADD3 R2, R2, 0x1, RZ ;  /* 0x0000000102022810 */ /* 0x000fcc0007ffe0ff */
[----:B------:R-:W-:Y:S01]  /*1ca0*/  @!P0 IMAD.MOV R2, RZ, RZ, -R2 ;  /* 0x000000ffff028224 */ /* 0x000fe200078e0a02 */
[----:B------:R-:W-:Y:S02]  /*1cb0*/  @!P1 LOP3.LUT R2, RZ, R0, RZ, 0x33, !PT ;  /* 0x00000000ff029212 */ /* 0x000fe400078e33ff */
.L_x_180:
[----:B------:R-:W-:Y:S05]  /*1cc0*/  BSYNC B0 ;  /* 0x0000000000007941 */ /* 0x000fea0003800000 */
.L_x_179:
[----:B------:R-:W-:Y:S01]  /*1cd0*/  IMAD R236, R15, R2, RZ ;  /* 0x000000020fec7224 */ /* 0x000fe200078e02ff */
[----:B------:R-:W-:Y:S01]  /*1ce0*/  PRMT R0, RZ, 0x7610, R0 ;  /* 0x00007610ff007816 */ /* 0x000fe20000000000 */
[----:B------:R-:W-:Y:S01]  /*1cf0*/  CS2R R22, SRZ ;  /* 0x0000000000167805 */ /* 0x000fe2000001ff00 */
[----:B------:R-:W-:Y:S01]  /*1d00*/  CS2R R26, SRZ ;  /* 0x00000000001a7805 */ /* 0x000fe2000001ff00 */
[----:B------:R-:W-:Y:S01]  /*1d10*/  IMAD.IADD R2, R236, 0x1, R2 ;  /* 0x00000001ec027824 */ /* 0x000fe200078e0202 */
[----:B------:R-:W-:Y:S01]  /*1d20*/  CS2R R24, SRZ ;  /* 0x0000000000187805 */ /* 0x000fe2000001ff00 */
        /* <DEDUP_REMOVED lines=33> */
[----:B------:R-:W-:-:S04]  /*1f40*/  ISETP.NE.U32.AND P1, PT, RZ, c[0x0][0x340], PT ;  /* 0x0000d000ff007a0c */ /* 0x000fc80003f25070 */
[----:B------:R-:W-:-:S13]  /*1f50*/  ISETP.NE.AND.EX P1, PT, RZ, c[0x0][0x344], PT, P1 ;  /* 0x0000d100ff007a0c */ /* 0x000fda0003f25310 */
[----:B------:R-:W-:-:S04]  /*1f60*/  @P1 IADD3 R2, P0, R252, c[0x0][0x340], RZ ;  /* 0x0000d000fc021a10 */ /* 0x000fc80007f1e0ff */
[----:B------:R-:W-:-:S05]  /*1f70*/  @P1 IADD3.X R3, R14, c[0x0][0x344], RZ, P0, !PT ;  /* 0x0000d1000e031a10 */ /* 0x000fca00007fe4ff */
[----:B------:R2:W3:Y:S01]  /*1f80*/  @P1 LDG.E R0, [R2.64] ;  /* 0x0000000802001981 */ /* 0x0004e2000c1e1900 */
[----:B------:R-:W-:Y:S01]  /*1f90*/  IMAD.MOV.U32 R146, RZ, RZ, 0x70 ;  /* 0x00000070ff927424 */ /* 0x000fe200078e00ff */
[----:B------:R-:W-:Y:S01]  /*1fa0*/  WARPSYNC 0xffffffff ;  /* 0xffffffff00007948 */ /* 0x000fe20003800000 */
[----:B------:R-:W-:Y:S01]  /*1fb0*/  IMAD R36, R233, 0x20, R234 ;  /* 0x00000020e9247824 */ /* 0x000fe200078e02ea */
[----:B------:R-:W-:Y:S01]  /*1fc0*/  BAR.SYNC.DEFER_BLOCKING 0x0 ;  /* 0x0000000000007b1d */ /* 0x000fe20000010000 */
[----:B------:R-:W-:Y:S02]  /*1fd0*/  IMAD R146, R214, R146, -0x70 ;  /* 0xffffff90d6927424 */ /* 0x000fe400078e0292 */
[----:B------:R-:W-:Y:S02]  /*1fe0*/  IMAD.MOV.U32 R205, RZ, RZ, RZ ;  /* 0x000000ffffcd7224 */ /* 0x000fe400078e00ff */
[----:B--2---:R-:W-:-:S05]  /*1ff0*/  IMAD.MOV.U32 R2, RZ, RZ, c[0x0][0x2b8] ;  /* 0x0000ae00ff027624 */ /* 0x004fca00078e00ff */
[----:B------:R-:W-:Y:S01]  /*2000*/  ISETP.NE.AND P0, PT, R2, 0x1, PT ;  /* 0x000000010200780c */ /* 0x000fe20003f05270 */
[----:B------:R-:W-:-:S04]  /*2010*/  IMAD.IADD R2, R36, 0x1, R146 ;  /* 0x0000000124027824 */ /* 0x000fc800078e0292 */
[C---:B------:R-:W-:Y:S01]  /*2020*/  IMAD.IADD R9, R2.reuse, 0x1, R237 ;  /* 0x0000000102097824 */ /* 0x040fe200078e02ed */
[----:B------:R-:W-:-:S03]  /*2030*/  ISETP.GE.AND P2, PT, R2, R21, PT ;  /* 0x000000150200720c */ /* 0x000fc60003f46270 */
[----:B------:R-:W-:Y:S01]  /*2040*/  IMAD.MOV.U32 R8, RZ, RZ, R9 ;  /* 0x000000ffff087224 */ /* 0x000fe200078e0009 */
[----:B------:R-:W-:-:S03]  /*2050*/  ISETP.GT.OR P2, PT, R36, 0x6f, P2 ;  /* 0x0000006f2400780c */ /* 0x000fc60001744670 */
[----:B------:R-:W-:-:S05]  /*2060*/  @P0 IMAD.HI.U32 R3, R9, c[0x0][0x2bc], RZ ;  /* 0x0000af0009030a27 */ /* 0x000fca00078e00ff */
[----:B------:R-:W-:Y:S01]  /*2070*/  @P0 SHF.R.U32.HI R8, RZ, c[0x0][0x2c0], R3 ;  /* 0x0000b000ff080a19 */ /* 0x000fe20000011603 */
[----:B------:R-:W-:Y:S01]  /*2080*/  IMAD.MOV.U32 R4, RZ, RZ, c[0x0][0x2c4] ;  /* 0x0000b100ff047624 */ /* 0x000fe200078e00ff */
[----:B------:R-:W-:Y:S01]  /*2090*/  LOP3.LUT R22, R246, 0xffff, RZ, 0xc0, !PT ;  /* 0x0000fffff6167812 */ /* 0x000fe200078ec0ff */
[----:B-1----:R-:W-:Y:S02]  /*20a0*/  IMAD R5, R245, 0x80, R36 ;  /* 0x00000080f5057824 */ /* 0x002fe400078e0224 */
[----:B------:R-:W-:-:S04]  /*20b0*/  @!P1 IMAD.MOV.U32 R0, RZ, RZ, R251 ;  /* 0x000000ffff009224 */ /* 0x000fc800078e00fb */
[----:B---3--:R-:W-:Y:S01]  /*20c0*/  IMAD.WIDE.U32 R240, R0, c[0x0][0x2b0], RZ ;  /* 0x0000ac0000f07a25 */ /* 0x008fe200078e00ff */
[----:B------:R-:W-:-:S05]  /*20d0*/  SHF.R.S32.HI R2, RZ, 0x1f, R0 ;  /* 0x0000001fff027819 */ /* 0x000fca0000011400 */
[----:B------:R-:W-:-:S04]  /*20e0*/  IMAD R2, R2, c[0x0][0x2b0], RZ ;  /* 0x0000ac0002027a24 */ /* 0x000fc800078e02ff */
[----:B------:R-:W-:Y:S01]  /*20f0*/  IMAD R2, R0, c[0x0][0x2b4], R2 ;  /* 0x0000ad0000027a24 */ /* 0x000fe200078e0202 */
[----:B------:R-:W-:-:S03]  /*2100*/  @!P2 IADD3 R0, P1, R8, R240, RZ ;  /* 0x000000f00800a210 */ /* 0x000fc60007f3e0ff */
[----:B------:R-:W-:Y:S01]  /*2110*/  IMAD.IADD R249, R241, 0x1, R2 ;  /* 0x00000001f1f97824 */ /* 0x000fe200078e0202 */
[----:B------:R-:W-:-:S04]  /*2120*/  @!P2 LEA R2, P0, R0, c[0x0][0x2a0], 0x2 ;  /* 0x0000a8000002aa11 */ /* 0x000fc800078010ff */
[----:B------:R-:W-:-:S04]  /*2130*/  @!P2 LEA.HI.X.SX32 R3, R8, R249, 0x1, P1 ;  /* 0x000000f90803a211 */ /* 0x000fc800008f0eff */
[----:B------:R-:W-:-:S05]  /*2140*/  @!P2 LEA.HI.X R3, R0, c[0x0][0x2a4], R3, 0x2, P0 ;  /* 0x0000a9000003aa11 */ /* 0x000fca00000f1403 */
[----:B------:R1:W2:Y:S01]  /*2150*/  @!P2 LDG.E R205, [R2.64] ;  /* 0x0000000802cda981 */ /* 0x0002a2000c1e1900 */
[----:B------:R-:W-:Y:S01]  /*2160*/  SHF.R.S32.HI R0, RZ, 0x1f, R11 ;  /* 0x0000001fff007819 */ /* 0x000fe2000001140b */
[----:B------:R-:W-:Y:S01]  /*2170*/  IMAD.WIDE.U32 R238, R22, c[0x0][0x1e8], RZ ;  /* 0x00007a0016ee7a25 */ /* 0x000fe200078e00ff */
[----:B------:R-:W-:Y:S01]  /*2180*/  ISETP.NE.AND P0, PT, R4, 0x1, PT ;  /* 0x000000010400780c */ /* 0x000fe20003f05270 */
[----:B------:R-:W-:Y:S01]  /*2190*/  BSSY B0, `(.L_x_182) ;  /* 0x00000f0000007945 */ /* 0x000fe20003800000 */
[----:B------:R-:W-:Y:S01]  /*21a0*/  SEL R6, R13, RZ, !P3 ;  /* 0x000000ff0d067207 */ /* 0x000fe20005800000 */
[----:B------:R-:W-:Y:S01]  /*21b0*/  IMAD R0, R0, c[0x0][0x178], RZ ;  /* 0x00005e0000007a24 */ /* 0x000fe200078e02ff */
[----:B------:R-:W-:Y:S01]  /*21c0*/  SEL R4, R251, RZ, !P3 ;  /* 0x000000fffb047207 */ /* 0x000fe20005800000 */
[----:B------:R-:W-:Y:S01]  /*21d0*/  IMAD R248, R22, c[0x0][0x1ec], R239 ;  /* 0x00007b0016f87a24 */ /* 0x000fe200078e02ef */
[----:B------:R-:W-:Y:S01]  /*21e0*/  SHF.R.S32.HI R24, RZ, 0x1f, R231 ;  /* 0x0000001fff187819 */ /* 0x000fe200000114e7 */
[----:B------:R-:W-:Y:S01]  /*21f0*/  IMAD R0, R11, c[0x0][0x17c], R0 ;  /* 0x00005f000b007a24 */ /* 0x000fe200078e0200 */
[----:B------:R-:W-:Y:S01]  /*2200*/  SHF.R.S32.HI R23, RZ, 0x1f, R235 ;  /* 0x0000001fff177819 */ /* 0x000fe200000114eb */
[----:B------:R-:W-:Y:S01]  /*2210*/  IMAD R6, R6, c[0x0][0x1c0], RZ ;  /* 0x0000700006067a24 */ /* 0x000fe200078e02ff */
[----:B------:R-:W-:Y:S01]  /*2220*/  ISETP.GE.AND P3, PT, R231, c[0x0][0x198], PT ;  /* 0x00006600e7007a0c */ /* 0x000fe20003f66270 */
[----:B------:R-:W-:Y:S01]  /*2230*/  IMAD.WIDE.U32 R242, R22, c[0x0][0x210], RZ ;  /* 0x0000840016f27a25 */ /* 0x000fe200078e00ff */
[----:B------:R-:W-:-:S02]  /*2240*/  ISETP.GE.AND P2, PT, R235, c[0x0][0x198], PT ;  /* 0x00006600eb007a0c */ /* 0x000fc40003f46270 */
[----:B------:R-:W-:Y:S01]  /*2250*/  IADD3 R145, R214, -0x1, RZ ;  /* 0xffffffffd6917810 */ /* 0x000fe20007ffe0ff */
[----:B------:R-:W-:Y:S01]  /*2260*/  @P0 IMAD.HI.U32 R7, R5, c[0x0][0x2c8], RZ ;  /* 0x0000b20005070a27 */ /* 0x000fe200078e00ff */
[----:B------:R-:W-:Y:S02]  /*2270*/  SHF.L.U64.HI R203, R231, 0x1, R24 ;  /* 0x00000001e7cb7819 */ /* 0x000fe40000010218 */
[----:B------:R-:W-:Y:S01]  /*2280*/  SHF.L.U64.HI R204, R235, 0x1, R23 ;  /* 0x00000001ebcc7819 */ /* 0x000fe20000010217 */
[----:B------:R-:W-:Y:S02]  /*2290*/  IMAD R6, R4, c[0x0][0x1c4], R6 ;  /* 0x0000710004067a24 */ /* 0x000fe400078e0206 */
[----:B------:R-:W-:Y:S02]  /*22a0*/  IMAD R144, R145, -0x70, R21 ;  /* 0xffffff9091907824 */ /* 0x000fe400078e0215 */
[----:B-1----:R-:W-:-:S04]  /*22b0*/  IMAD.WIDE.U32 R2, R11, c[0x0][0x178], RZ ;  /* 0x00005e000b027a25 */ /* 0x002fc800078e00ff */
[----:B------:R-:W-:Y:S02]  /*22c0*/  IMAD.IADD R3, R3, 0x1, R0 ;  /* 0x0000000103037824 */ /* 0x000fe400078e0200 */
[----:B------:R-:W-:Y:S01]  /*22d0*/  IMAD.MOV.U32 R0, RZ, RZ, R5 ;  /* 0x000000ffff007224 */ /* 0x000fe200078e0005 */
[----:B------:R-:W-:Y:S01]  /*22e0*/  @P0 SHF.R.U32.HI R0, RZ, c[0x0][0x2cc], R7 ;  /* 0x0000b300ff000a19 */ /* 0x000fe20000011607 */
[----:B------:R-:W-:-:S03]  /*22f0*/  IMAD.WIDE.U32 R2, R22, c[0x0][0x1b8], R2 ;  /* 0x00006e0016027a25 */ /* 0x000fc600078e0002 */
[----:B------:R-:W-:Y:S01]  /*2300*/  SHF.R.S32.HI R7, RZ, 0x1f, R0 ;  /* 0x0000001fff077819 */ /* 0x000fe20000011400 */
[C---:B------:R-:W-:Y:S02]  /*2310*/  IMAD R3, R22.reuse, c[0x0][0x1bc], R3 ;  /* 0x00006f0016037a24 */ /* 0x040fe400078e0203 */
[----:B------:R-:W-:Y:S02]  /*2320*/  IMAD R250, R22, c[0x0][0x214], R243 ;  /* 0x0000850016fa7a24 */ /* 0x000fe400078e02f3 */
[----:B------:R-:W-:-:S04]  /*2330*/  IMAD.WIDE.U32 R2, R4, c[0x0][0x1c0], R2 ;  /* 0x0000700004027a25 */ /* 0x000fc800078e0002 */
[----:B------:R-:W-:Y:S02]  /*2340*/  IMAD.MOV R4, RZ, RZ, -R0 ;  /* 0x000000ffff047224 */ /* 0x000fe400078e0a00 */
[----:B------:R-:W-:Y:S02]  /*2350*/  IMAD.IADD R3, R3, 0x1, R6 ;  /* 0x0000000103037824 */ /* 0x000fe400078e0206 */
[----:B------:R-:W-:Y:S02]  /*2360*/  IMAD R4, R4, c[0x0][0x2c4], R5 ;  /* 0x0000b10004047a24 */ /* 0x000fe400078e0205 */
[----:B------:R-:W-:Y:S02]  /*2370*/  IMAD R5, R7, c[0x0][0x1b0], RZ ;  /* 0x00006c0007057a24 */ /* 0x000fe400078e02ff */
[----:B------:R-:W-:-:S04]  /*2380*/  IMAD.WIDE.U32 R2, R0, c[0x0][0x1b0], R2 ;  /* 0x00006c0000027a25 */ /* 0x000fc800078e0002 */
[----:B------:R-:W-:Y:S01]  /*2390*/  IMAD R6, R0, c[0x0][0x1b4], R5 ;  /* 0x00006d0000067a24 */ /* 0x000fe200078e0205 */
[----:B------:R-:W-:-:S03]  /*23a0*/  SHF.R.S32.HI R5, RZ, 0x1f, R4 ;  /* 0x0000001fff057819 */ /* 0x000fc60000011404 */
[----:B------:R-:W-:Y:S02]  /*23b0*/  IMAD.IADD R3, R3, 0x1, R6 ;  /* 0x0000000103037824 */ /* 0x000fe400078e0206 */
[----:B------:R-:W-:Y:S02]  /*23c0*/  IMAD R0, R5, c[0x0][0x1a8], RZ ;  /* 0x00006a0005007a24 */ /* 0x000fe400078e02ff */
[----:B------:R-:W-:-:S04]  /*23d0*/  IMAD.WIDE.U32 R2, R4, c[0x0][0x1a8], R2 ;  /* 0x00006a0004027a25 */ /* 0x000fc800078e0002 */
[----:B------:R-:W-:Y:S01]  /*23e0*/  IMAD R0, R4, c[0x0][0x1ac], R0 ;  /* 0x00006b0004007a24 */ /* 0x000fe200078e0200 */
[----:B------:R-:W-:-:S03]  /*23f0*/  LEA R17, P0, R2, c[0x0][0x160], 0x1 ;  /* 0x0000580002117a11 */ /* 0x000fc600078008ff */
[----:B------:R-:W-:Y:S02]  /*2400*/  IMAD.IADD R0, R3, 0x1, R0 ;  /* 0x0000000103007824 */ /* 0x000fe400078e0200 */
[----:B------:R-:W-:Y:S02]  /*2410*/  IMAD.MOV R3, RZ, RZ, -R8 ;  /* 0x000000ffff037224 */ /* 0x000fe400078e0a08 */
[----:B------:R-:W1:Y:S01]  /*2420*/  SHFL.IDX PT, R8, R17, RZ, 0x181f ;  /* 0x00181fff11087589 */ /* 0x000e6200000e0000 */
[----:B------:R-:W-:Y:S01]  /*2430*/  LEA.HI.X R16, R2, c[0x0][0x164], R0, 0x1, P0 ;  /* 0x0000590002107a11 */ /* 0x000fe200000f0c00 */
[----:B------:R-:W-:Y:S02]  /*2440*/  IMAD R206, R3, c[0x0][0x2b8], R9 ;  /* 0x0000ae0003ce7a24 */ /* 0x000fe400078e0209 */
[----:B------:R-:W-:Y:S01]  /*2450*/  SHFL.IDX PT, R9, R17, 0x1, 0x181f ;  /* 0x00381f0011097f89 */ /* 0x000fe200000e0000 */
[----:B------:R-:W-:Y:S02]  /*2460*/  IMAD R2, R245, 0x80, R234 ;  /* 0x00000080f5027824 */ /* 0x000fe400078e02ea */
[----:B------:R-:W-:Y:S01]  /*2470*/  IMAD R0, R12, c[0x0][0x2c4], RZ ;  /* 0x0000b1000c007a24 */ /* 0x000fe200078e02ff */
[----:B------:R-:W3:Y:S01]  /*2480*/  SHFL.IDX PT, R11, R16, RZ, 0x181f ;  /* 0x00181fff100b7589 */ /* 0x000ee200000e0000 */
[----:B------:R-:W-:-:S02]  /*2490*/  SHF.R.S32.HI R3, RZ, 0x1f, R206 ;  /* 0x0000001fff037819 */ /* 0x000fc400000114ce */
[C---:B------:R-:W-:Y:S01]  /*24a0*/  IADD3 R4, R2.reuse, 0x20, RZ ;  /* 0x0000002002047810 */ /* 0x040fe20007ffe0ff */
[----:B------:R-:W4:Y:S01]  /*24b0*/  SHFL.IDX PT, R18, R16, 0x1, 0x181f ;  /* 0x00381f0010127f89 */ /* 0x000f2200000e0000 */
[-C--:B------:R-:W-:Y:S01]  /*24c0*/  ISETP.GE.AND P4, PT, R2, R0.reuse, PT ;  /* 0x000000000200720c */ /* 0x080fe20003f86270 */
[C---:B------:R-:W-:Y:S01]  /*24d0*/  IMAD R6, R3.reuse, c[0x0][0x1e0], RZ ;  /* 0x0000780003067a24 */ /* 0x040fe200078e02ff */
[----:B------:R-:W-:Y:S01]  /*24e0*/  ISETP.GE.AND P0, PT, R4, R0, PT ;  /* 0x000000000400720c */ /* 0x000fe20003f06270 */
[----:B------:R-:W-:Y:S01]  /*24f0*/  IMAD R10, R3, c[0x0][0x208], RZ ;  /* 0x00008200030a7a24 */ /* 0x000fe200078e02ff */
[----:B------:R-:W-:Y:S01]  /*2500*/  SHFL.IDX PT, R19, R16, 0x2, 0x181f ;  /* 0x00581f0010137f89 */ /* 0x000fe200000e0000 */
[----:B------:R-:W-:Y:S01]  /*2510*/  IMAD R3, R206, c[0x0][0x1e4], R6 ;  /* 0x00007900ce037a24 */ /* 0x000fe200078e0206 */
[----:B------:R-:W-:Y:S01]  /*2520*/  IADD3 R20, R2, 0x40, RZ ;  /* 0x0000004002147810 */ /* 0x000fe20007ffe0ff */
[----:B------:R-:W-:Y:S01]  /*2530*/  IMAD.WIDE.U32 R4, R206, c[0x0][0x1e0], RZ ;  /* 0x00007800ce047a25 */ /* 0x000fe200078e00ff */
[----:B------:R-:W-:-:S03]  /*2540*/  IADD3 R2, R2, 0x60, RZ ;  /* 0x0000006002027810 */ /* 0x000fc60007ffe0ff */
[C---:B------:R-:W-:Y:S02]  /*2550*/  IMAD.WIDE.U32 R6, R206.reuse, c[0x0][0x208], RZ ;  /* 0x00008200ce067a25 */ /* 0x040fe400078e00ff */
[-C--:B-1----:R-:W-:Y:S02]  /*2560*/  @!P4 LEA R14, P5, R231, R8.reuse, 0x1 ;  /* 0x00000008e70ec211 */ /* 0x082fe400078a08ff */
[----:B------:R-:W-:Y:S01]  /*2570*/  IMAD R10, R206, c[0x0][0x20c], R10 ;  /* 0x00008300ce0a7a24 */ /* 0x000fe200078e020a */
[----:B------:R-:W-:Y:S01]  /*2580*/  @!P4 LEA R12, P1, R235, R8, 0x1 ;  /* 0x00000008eb0cc211 */ /* 0x000fe200078208ff */
[----:B------:R-:W-:Y:S02]  /*2590*/  IMAD.IADD R3, R5, 0x1, R3 ;  /* 0x0000000105037824 */ /* 0x000fe400078e0203 */
[----:B------:R-:W-:Y:S01]  /*25a0*/  IMAD.IADD R5, R7, 0x1, R10 ;  /* 0x0000000107057824 */ /* 0x000fe200078e020a */
[C---:B---3--:R-:W-:Y:S01]  /*25b0*/  @!P4 LEA.HI.X R15, R231.reuse, R11, R24, 0x1, P5 ;  /* 0x0000000be70fc211 */ /* 0x048fe200028f0c18 */
[----:B------:R-:W1:Y:S01]  /*25c0*/  SHFL.IDX PT, R7, R17, 0x2, 0x181f ;  /* 0x00581f0011077f89 */ /* 0x000e6200000e0000 */
[----:B------:R-:W-:-:S02]  /*25d0*/  @!P0 LEA R10, P5, R231, R9, 0x1 ;  /* 0x00000009e70a8211 */ /* 0x000fc400078a08ff */
[----:B------:R-:W-:Y:S01]  /*25e0*/  @!P4 LEA.HI.X R13, R235, R11, R23, 0x1, P1 ;  /* 0x0000000beb0dc211 */ /* 0x000fe200008f0c17 */
[----:B------:R2:W-:Y:S01]  /*25f0*/  @!P4 LDGSTS.E.BYPASS.LTC128B.128 [R200+0x100], [R14.64], !P3 ;  /* 0x001000000ec8cfae */ /* 0x0005e2000d901d48 */
[----:B----4-:R-:W-:Y:S02]  /*2600*/  @!P0 LEA.HI.X R11, R231, R18, R24, 0x1, P5 ;  /* 0x00000012e70b8211 */ /* 0x010fe400028f0c18 */
[----:B------:R-:W-:Y:S01]  /*2610*/  ISETP.GE.AND P5, PT, R20, R0, PT ;  /* 0x000000001400720c */ /* 0x000fe20003fa6270 */
[----:B------:R3:W-:Y:S01]  /*2620*/  @!P4 LDGSTS.E.BYPASS.LTC128B.128 [R200+0x4100], [R12.64], !P2 ;  /* 0x041000000cc8cfae */ /* 0x0007e2000d101d48 */
[----:B------:R-:W-:-:S03]  /*2630*/  @!P0 LEA R8, P1, R235, R9, 0x1 ;  /* 0x00000009eb088211 */ /* 0x000fc600078208ff */
[----:B------:R4:W-:Y:S01]  /*2640*/  @!P0 LDGSTS.E.BYPASS.LTC128B.128 [R200+0x1100], [R10.64], !P3 ;  /* 0x011000000ac88fae */ /* 0x0009e2000d901d48 */
[----:B------:R-:W-:Y:S02]  /*2650*/  @!P0 LEA.HI.X R9, R235, R18, R23, 0x1, P1 ;  /* 0x00000012eb098211 */ /* 0x000fe400008f0c17 */
[----:B------:R-:W-:Y:S01]  /*2660*/  ISETP.GE.AND P1, PT, R2, R0, PT ;  /* 0x000000000200720c */ /* 0x000fe20003f26270 */
[----:B------:R-:W-:Y:S02]  /*2670*/  IMAD.MOV.U32 R2, RZ, RZ, R4 ;  /* 0x000000ffff027224 */ /* 0x000fe400078e0004 */
[----:B------:R-:W-:Y:S01]  /*2680*/  IMAD.MOV.U32 R4, RZ, RZ, R6 ;  /* 0x000000ffff047224 */ /* 0x000fe200078e0006 */
[----:B------:R5:W-:Y:S01]  /*2690*/  @!P0 LDGSTS.E.BYPASS.LTC128B.128 [R200+0x5100], [R8.64], !P2 ;  /* 0x0510000008c88fae */ /* 0x000be2000d101d48 */
[----:B-1----:R-:W-:-:S03]  /*26a0*/  @!P5 LEA R6, P0, R231, R7, 0x1 ;  /* 0x00000007e706d211 */ /* 0x002fc600078008ff */
[----:B---3--:R-:W-:Y:S04]  /*26b0*/  SHFL.IDX PT, R12, R16, 0x3, 0x181f ;  /* 0x00781f00100c7f89 */ /* 0x008fe800000e0000 */
[----:B----4-:R-:W1:Y:S01]  /*26c0*/  SHFL.IDX PT, R11, R17, 0x3, 0x181f ;  /* 0x00781f00110b7f89 */ /* 0x010e6200000e0000 */
[----:B-----5:R-:W-:Y:S02]  /*26d0*/  @!P5 LEA R8, P4, R235, R7, 0x1 ;  /* 0x00000007eb08d211 */ /* 0x020fe400078808ff */
[-C--:B------:R-:W-:Y:S02]  /*26e0*/  @!P5 LEA.HI.X R7, R231, R19.reuse, R24, 0x1, P0 ;  /* 0x00000013e707d211 */ /* 0x080fe400000f0c18 */
[----:B------:R-:W-:-:S03]  /*26f0*/  @!P5 LEA.HI.X R9, R235, R19, R23, 0x1, P4 ;  /* 0x00000013eb09d211 */ /* 0x000fc600020f0c17 */
[----:B------:R3:W-:Y:S04]  /*2700*/  @!P5 LDGSTS.E.BYPASS.LTC128B.128 [R200+0x2100], [R6.64], !P3 ;  /* 0x0210000006c8dfae */ /* 0x0007e8000d901d48 */
[----:B------:R4:W-:Y:S01]  /*2710*/  @!P5 LDGSTS.E.BYPASS.LTC128B.128 [R200+0x6100], [R8.64], !P2 ;  /* 0x0610000008c8dfae */ /* 0x0009e2000d101d48 */
[----:B--2---:R-:W-:Y:S01]  /*2720*/  SHF.R.S32.HI R15, RZ, 0x1f, R205 ;  /* 0x0000001fff0f7819 */ /* 0x004fe200000114cd */
[----:B------:R-:W-:-:S04]  /*2730*/  IMAD.WIDE.U32 R2, R205, c[0x0][0x1f0], R2 ;  /* 0x00007c00cd027a25 */ /* 0x000fc800078e0002 */
[C---:B------:R-:W-:Y:S01]  /*2740*/  IMAD R0, R15.reuse, c[0x0][0x1f0], RZ ;  /* 0x00007c000f007a24 */ /* 0x040fe200078e02ff */
[----:B------:R-:W-:Y:S01]  /*2750*/  IADD3 R2, P0, R2, R238, RZ ;  /* 0x000000ee02027210 */ /* 0x000fe20007f1e0ff */
[----:B----4-:R-:W-:Y:S02]  /*2760*/  IMAD R9, R15, c[0x0][0x218], RZ ;  /* 0x000086000f097a24 */ /* 0x010fe400078e02ff */
[----:B------:R-:W-:-:S05]  /*2770*/  IMAD R0, R205, c[0x0][0x1f4], R0 ;  /* 0x00007d00cd007a24 */ /* 0x000fca00078e0200 */
[----:B---3--:R-:W-:Y:S02]  /*2780*/  IADD3.X R6, R248, R3, R0, P0, !PT ;  /* 0x00000003f8067210 */ /* 0x008fe400007fe400 */
[----:B------:R-:W-:Y:S02]  /*2790*/  LEA R0, P0, R2, c[0x0][0x1c8], 0x1 ;  /* 0x0000720002007a11 */ /* 0x000fe400078008ff */
[----:B------:R-:W-:Y:S02]  /*27a0*/  IMNMX R3, R144, 0x70, PT ;  /* 0x0000007090037817 */ /* 0x000fe40003800200 */
[----:B------:R-:W-:Y:S01]  /*27b0*/  LEA.HI.X R18, R2, c[0x0][0x1cc], R6, 0x1, P0 ;  /* 0x0000730002127a11 */ /* 0x000fe200000f0c06 */
[----:B------:R-:W-:Y:S01]  /*27c0*/  SHFL.IDX PT, R10, R0, RZ, 0x181f ;  /* 0x00181fff000a7589 */ /* 0x000fe200000e0000 */
[-C--:B-1----:R-:W-:Y:S01]  /*27d0*/  @!P1 LEA R6, P4, R231, R11.reuse, 0x1 ;  /* 0x0000000be7069211 */ /* 0x082fe200078808ff */
[----:B------:R-:W-:Y:S02]  /*27e0*/  IMAD.IADD R8, R3, 0x1, -R234 ;  /* 0x0000000103087824 */ /* 0x000fe400078e0aea */
[----:B------:R-:W-:Y:S01]  /*27f0*/  SHFL.IDX PT, R16, R18, RZ, 0x181f ;  /* 0x00181fff12107589 */ /* 0x000fe200000e0000 */
[----:B------:R-:W-:Y:S01]  /*2800*/  IMAD.WIDE.U32 R2, R205, c[0x0][0x218], R4 ;  /* 0x00008600cd027a25 */ /* 0x000fe200078e0004 */
[----:B------:R-:W-:-:S02]  /*2810*/  @!P1 LEA R4, P0, R235, R11, 0x1 ;  /* 0x0000000beb049211 */ /* 0x000fc400078008ff */
[----:B------:R-:W1:Y:S01]  /*2820*/  SHFL.IDX PT, R13, R0, 0x1, 0x181f ;  /* 0x00381f00000d7f89 */ /* 0x000e6200000e0000 */
[C---:B------:R-:W-:Y:S02]  /*2830*/  ISETP.GE.AND P6, PT, R8.reuse, 0x1, PT ;  /* 0x000000010800780c */ /* 0x040fe40003fc6270 */
[----:B------:R-:W-:Y:S01]  /*2840*/  ISETP.GE.AND P5, PT, R8, 0x21, PT ;  /* 0x000000210800780c */ /* 0x000fe20003fa6270 */
[----:B------:R-:W2:Y:S01]  /*2850*/  SHFL.IDX PT, R14, R18, 0x1, 0x181f ;  /* 0x00381f00120e7f89 */ /* 0x000ea200000e0000 */
[-C--:B------:R-:W-:Y:S02]  /*2860*/  @!P1 LEA.HI.X R7, R231, R12.reuse, R24, 0x1, P4 ;  /* 0x0000000ce7079211 */ /* 0x080fe400020f0c18 */
[----:B------:R-:W-:Y:S02]  /*2870*/  @!P1 LEA.HI.X R5, R235, R12, R23, 0x1, P0 ;  /* 0x0000000ceb059211 */ /* 0x000fe400000f0c17 */
[----:B------:R-:W-:Y:S01]  /*2880*/  IADD3 R15, P0, R2, R242, RZ ;  /* 0x000000f2020f7210 */ /* 0x000fe20007f1e0ff */
[----:B------:R-:W-:Y:S01]  /*2890*/  IMAD R2, R205, c[0x0][0x21c], R9 ;  /* 0x00008700cd027a24 */ /* 0x000fe200078e0209 */
[----:B------:R3:W-:Y:S01]  /*28a0*/  @!P1 LDGSTS.E.BYPASS.LTC128B.128 [R200+0x3100], [R6.64], !P3 ;  /* 0x0310000006c89fae */ /* 0x0007e2000d901d48 */
[----:B------:R-:W-:-:S02]  /*28b0*/  ISETP.GE.AND P3, PT, R231, c[0x0][0x1d4], PT ;  /* 0x00007500e7007a0c */ /* 0x000fc40003f66270 */
[----:B------:R-:W-:Y:S01]  /*28c0*/  ISETP.GE.AND P4, PT, R8, 0x41, PT ;  /* 0x000000410800780c */ /* 0x000fe20003f86270 */
[----:B------:R-:W4:Y:S01]  /*28d0*/  SHFL.IDX PT, R9, R0, 0x2, 0x181f ;  /* 0x00581f0000097f89 */ /* 0x000f2200000e0000 */
[----:B------:R-:W-:-:S03]  /*28e0*/  IADD3.X R17, R250, R3, R2, P0, !PT ;  /* 0x00000003fa117210 */ /* 0x000fc600007fe402 */
[----:B------:R5:W-:Y:S04]  /*28f0*/  @!P1 LDGSTS.E.BYPASS.LTC128B.128 [R200+0x7100], [R4.64], !P2 ;  /* 0x0710000004c89fae */ /* 0x000be8000d101d48 */
[----:B------:R-:W-:Y:S01]  /*2900*/  SHFL.IDX PT, R12, R0, 0x3, 0x181f ;  /* 0x00781f00000c7f89 */ /* 0x000fe200000e0000 */
[----:B-1----:R-:W-:-:S03]  /*2910*/  @P5 LEA R2, P2, R231, R13, 0x1 ;  /* 0x0000000de7025211 */ /* 0x002fc600078408ff */
[----:B------:R-:W1:Y:S01]  /*2920*/  SHFL.IDX PT, R0, R18, 0x2, 0x181f ;  /* 0x00581f0012007f89 */ /* 0x000e6200000e0000 */
[C---:B--2---:R-:W-:Y:S02]  /*2930*/  @P5 LEA.HI.X R3, R231.reuse, R14, R24, 0x1, P2 ;  /* 0x0000000ee7035211 */ /* 0x044fe400010f0c18 */
[----:B------:R-:W-:Y:S01]  /*2940*/  ISETP.GE.AND P2, PT, R8, 0x61, PT ;  /* 0x000000610800780c */ /* 0x000fe20003f46270 */
[----:B------:R-:W0:Y:S01]  /*2950*/  LDGDEPBAR ;  /* 0x00000000000079af */ /* 0x000e220000000000 */
[----:B---3--:R-:W-:-:S04]  /*2960*/  @P6 LEA R6, P1, R231, R10, 0x1 ;  /* 0x0000000ae7066211 */ /* 0x008fc800078208ff */
[----:B------:R-:W-:Y:S02]  /*2970*/  @P6 LEA.HI.X R7, R231, R16, R24, 0x1, P1 ;  /* 0x00000010e7076211 */ /* 0x000fe400008f0c18 */
[----:B-----5:R-:W-:-:S03]  /*2980*/  @P6 LEA R4, P0, R235, R10, 0x1 ;  /* 0x0000000aeb046211 */ /* 0x020fc600078008ff */
[----:B------:R2:W-:Y:S01]  /*2990*/  @P6 LDGSTS.E.BYPASS.LTC128B.128 [R200+0x8100], [R6.64], !P3 ;  /* 0x0810000006c86fae */ /* 0x0005e2000d901d48 */
[C---:B------:R-:W-:Y:S02]  /*29a0*/  @P5 LEA R10, P1, R235.reuse, R13, 0x1 ;  /* 0x0000000deb0a5211 */ /* 0x040fe400078208ff */
[C-C-:B------:R-:W-:Y:S01]  /*29b0*/  @P6 LEA.HI.X R5, R235.reuse, R16, R23.reuse, 0x1, P0 ;  /* 0x00000010eb056211 */ /* 0x140fe200000f0c17 */
[----:B------:R-:W3:Y:S01]  /*29c0*/  SHFL.IDX PT, R13, R18, 0x3, 0x181f ;  /* 0x00781f00120d7f89 */ /* 0x000ee200000e0000 */
[C---:B------:R-:W-:Y:S02]  /*29d0*/  ISETP.GE.AND P0, PT, R235.reuse, c[0x0][0x1d4], PT ;  /* 0x00007500eb007a0c */ /* 0x040fe40003f06270 */
[----:B------:R-:W-:Y:S02]  /*29e0*/  @P5 LEA.HI.X R11, R235, R14, R23, 0x1, P1 ;  /* 0x0000000eeb0b5211 */ /* 0x000fe400008f0c17 */
[----:B------:R-:W-:-:S04]  /*29f0*/  LEA R14, P1, R15, c[0x0][0x1f8], 0x1 ;  /* 0x00007e000f0e7a11 */ /* 0x000fc800078208ff */
[----:B------:R-:W-:Y:S02]  /*2a00*/  LEA.HI.X R15, R15, c[0x0][0x1fc], R17, 0x1, P1 ;  /* 0x00007f000f0f7a11 */ /* 0x000fe400008f0c11 */
[----:B----4-:R-:W-:-:S03]  /*2a10*/  @P4 LEA R8, P1, R231, R9, 0x1 ;  /* 0x00000009e7084211 */ /* 0x010fc600078208ff */
[----:B------:R4:W-:Y:S01]  /*2a20*/  @P6 LDGSTS.E.BYPASS.LTC128B.128 [R200+0xb900], [R4.64], !P0 ;  /* 0x0b90000004c86fae */ /* 0x0009e2000c101d48 */
[----:B------:R-:W-:-:S03]  /*2a30*/  ISETP.GE.AND P6, PT, R231, c[0x0][0x1d4], PT ;  /* 0x00007500e7007a0c */ /* 0x000fc60003fc6270 */
[----:B------:R5:W-:Y:S04]  /*2a40*/  @P5 LDGSTS.E.BYPASS.LTC128B.128 [R200+0x9100], [R2.64], !P3 ;  /* 0x0910000002c85fae */ /* 0x000be8000d901d48 */
[----:B------:R3:W-:Y:S01]  /*2a50*/  @P5 LDGSTS.E.BYPASS.LTC128B.128 [R200+0xc900], [R10.64], !P0 ;  /* 0x0c9000000ac85fae */ /* 0x0007e2000c101d48 */
[----:B--2---:R-:W-:Y:S02]  /*2a60*/  @P4 LEA R6, P5, R235, R9, 0x1 ;  /* 0x00000009eb064211 */ /* 0x004fe400078a08ff */
[-C--:B-1----:R-:W-:Y:S02]  /*2a70*/  @P4 LEA.HI.X R9, R231, R0.reuse, R24, 0x1, P1 ;  /* 0x00000000e7094211 */ /* 0x082fe400008f0c18 */
[----:B------:R-:W-:Y:S02]  /*2a80*/  @P4 LEA.HI.X R7, R235, R0, R23, 0x1, P5 ;  /* 0x00000000eb074211 */ /* 0x000fe400028f0c17 */
[----:B------:R-:W-:Y:S01]  /*2a90*/  IADD3 R0, R71, 0x20, RZ ;  /* 0x0000002047007810 */ /* 0x000fe20007ffe0ff */
[----:B------:R1:W-:Y:S04]  /*2aa0*/  @P4 LDGSTS.E.BYPASS.LTC128B.128 [R200+0xa100], [R8.64], !P3 ;  /* 0x0a10000008c84fae */ /* 0x0003e8000d901d48 */
[----:B------:R2:W-:Y:S01]  /*2ab0*/  @P4 LDGSTS.E.BYPASS.LTC128B.128 [R200+0xd900], [R6.64], !P0 ;  /* 0x0d90000006c84fae */ /* 0x0005e2000c101d48 */
[----:B----4-:R-:W-:-:S02]  /*2ac0*/  @P2 LEA R4, P1, R231, R12, 0x1 ;  /* 0x0000000ce7042211 */ /* 0x010fc400078208ff */
[C---:B-----5:R-:W-:Y:S01]  /*2ad0*/  @P2 LEA R2, P5, R235.reuse, R12, 0x1 ;  /* 0x0000000ceb022211 */ /* 0x060fe200078a08ff */
[----:B------:R-:W-:Y:S01]  /*2ae0*/  IMAD.SHL.U32 R12, R235, 0x2, RZ ;  /* 0x00000002eb0c7824 */ /* 0x000fe200078e00ff */
[-C--:B---3--:R-:W-:Y:S02]  /*2af0*/  @P2 LEA.HI.X R5, R231, R13.reuse, R24, 0x1, P1 ;  /* 0x0000000de7052211 */ /* 0x088fe400008f0c18 */
[----:B------:R-:W-:Y:S01]  /*2b00*/  @P2 LEA.HI.X R3, R235, R13, R23, 0x1, P5 ;  /* 0x0000000deb032211 */ /* 0x000fe200028f0c17 */
[----:B------:R-:W3:Y:S01]  /*2b10*/  SHFL.IDX PT, R10, R14, RZ, 0x181f ;  /* 0x00181fff0e0a7589 */ /* 0x000ee200000e0000 */
[----:B------:R-:W-:Y:S01]  /*2b20*/  LOP3.LUT P1, RZ, R233, 0x2, RZ, 0xc0, !PT ;  /* 0x00000002e9ff7812 */ /* 0x000fe2000782c0ff */
[----:B------:R-:W-:Y:S01]  /*2b30*/  IMAD.SHL.U32 R13, R231, 0x2, RZ ;  /* 0x00000002e70d7824 */ /* 0x000fe200078e00ff */
[----:B------:R-:W-:Y:S01]  /*2b40*/  ISETP.GE.AND P5, PT, R235, c[0x0][0x1d4], PT ;  /* 0x00007500eb007a0c */ /* 0x000fe20003fa6270 */
[----:B------:R4:W-:Y:S04]  /*2b50*/  @P2 LDGSTS.E.BYPASS.LTC128B.128 [R200+0xb100], [R4.64], !P3 ;  /* 0x0b10000004c82fae */ /* 0x0009e8000d901d48 */
[----:B------:R3:W-:Y:S04]  /*2b60*/  @P2 LDGSTS.E.BYPASS.LTC128B.128 [R200+0xe900], [R2.64], !P0 ;  /* 0x0e90000002c82fae */ /* 0x0007e8000c101d48 */
[----:B------:R-:W0:Y:S02]  /*2b70*/  LDGDEPBAR ;  /* 0x00000000000079af */ /* 0x000e240000000000 */
[----:B------:R-:W-:-:S02]  /*2b80*/  @P1 IADD3 R0, R71, -0x20, RZ ;  /* 0xffffffe047001810 */ /* 0x000fc40007ffe0ff */
[----:B-1----:R-:W1:Y:S04]  /*2b90*/  SHFL.IDX PT, R8, R15, RZ, 0x181f ;  /* 0x00181fff0f087589 */ /* 0x002e6800000e0000 */
[----:B------:R-:W-:Y:S04]  /*2ba0*/  SHFL.IDX PT, R9, R15, 0x1, 0x181f ;  /* 0x00381f000f097f89 */ /* 0x000fe800000e0000 */
[----:B------:R-:W-:Y:S04]  /*2bb0*/  SHFL.IDX PT, R11, R15, 0x2, 0x181f ;  /* 0x00581f000f0b7f89 */ /* 0x000fe800000e0000 */
[----:B----4-:R-:W4:Y:S01]  /*2bc0*/  SHFL.IDX PT, R5, R14, 0x1, 0x181f ;  /* 0x00381f000e057f89 */ /* 0x010f2200000e0000 */
[----:B------:R-:W-:Y:S01]  /*2bd0*/  IMAD.IADD R4, R144, 0x1, -R234 ;  /* 0x0000000190047824 */ /* 0x000fe200078e0aea */
[----:B---3--:R-:W-:Y:S01]  /*2be0*/  IADD3 R2, P1, R10, R13, RZ ;  /* 0x0000000d0a027210 */ /* 0x008fe20007f3e0ff */
[----:B------:R-:W-:-:S04]  /*2bf0*/  DEPBAR.LE SB0, 0x1 ;  /* 0x000080400000791a */ /* 0x000fc80000000000 */
[----:B------:R-:W-:Y:S01]  /*2c00*/  BAR.SYNC.DEFER_BLOCKING 0x0 ;  /* 0x0000000000007b1d */ /* 0x000fe20000010000 */
[----:B------:R-:W-:Y:S01]  /*2c10*/  ISETP.LT.OR P4, PT, R4, 0x1, P6 ;  /* 0x000000010400780c */ /* 0x000fe20003781670 */
[----:B-1----:R-:W-:Y:S01]  /*2c20*/  IMAD.X R3, R8, 0x1, R203, P1 ;  /* 0x0000000108037824 */ /* 0x002fe200008e06cb */
[----:B--2---:R-:W-:Y:S02]  /*2c30*/  IADD3 R6, P1, R10, R12, RZ ;  /* 0x0000000c0a067210 */ /* 0x004fe40007f3e0ff */
[----:B------:R-:W-:Y:S01]  /*2c40*/  ISETP.LT.OR P2, PT, R4, 0x1, P5 ;  /* 0x000000010400780c */ /* 0x000fe20002f41670 */
[----:B------:R-:W1:Y:S02]  /*2c50*/  SHFL.IDX PT, R10, R14, 0x2, 0x181f ;  /* 0x00581f000e0a7f89 */ /* 0x000e6400000e0000 */
[----:B------:R-:W-:Y:S02]  /*2c60*/  IMAD.X R7, R8, 0x1, R204, P1 ;  /* 0x0000000108077824 */ /* 0x000fe400008e06cc */
[----:B------:R2:W3:Y:S04]  /*2c70*/  LDSM.16.M88.4 R128, [R195] ;  /* 0x00000000c380783b */ /* 0x0004e80000000200 */
[----:B------:R2:W1:Y:S04]  /*2c80*/  LDSM.16.M88.4 R132, [R196] ;  /* 0x00000000c484783b */ /* 0x0004680000000200 */
[----:B------:R2:W1:Y:S04]  /*2c90*/  LDSM.16.M88.4 R164, [R198] ;  /* 0x00000000c6a4783b */ /* 0x0004680000000200 */
[----:B------:R2:W1:Y:S04]  /*2ca0*/  LDSM.16.M88.4 R168, [R197] ;  /* 0x00000000c5a8783b */ /* 0x0004680000000200 */
[----:B------:R2:W1:Y:S04]  /*2cb0*/  LDSM.16.M88.4 R172, [R195+0x4000] ;  /* 0x00400000c3ac783b */ /* 0x0004680000000200 */
[----:B------:R2:W1:Y:S04]  /*2cc0*/  LDSM.16.M88.4 R176, [R196+0x4000] ;  /* 0x00400000c4b0783b */ /* 0x0004680000000200 */
[----:B------:R2:W1:Y:S04]  /*2cd0*/  LDSM.16.M88.4 R180, [R198+0x4000] ;  /* 0x00400000c6b4783b */ /* 0x0004680000000200 */
[----:B------:R2:W1:Y:S04]  /*2ce0*/  LDSM.16.M88.4 R184, [R197+0x4000] ;  /* 0x00400000c5b8783b */ /* 0x0004680000000200 */
[----:B------:R-:W-:Y:S06]  /*2cf0*/  BAR.SYNC.DEFER_BLOCKING 0x0 ;  /* 0x0000000000007b1d */ /* 0x000fec0000010000 */
[----:B------:R-:W-:-:S04]  /*2d00*/  DEPBAR.LE SB0, 0x0 ;  /* 0x000080000000791a */ /* 0x000fc80000000000 */
[----:B------:R-:W-:Y:S06]  /*2d10*/  BAR.SYNC.DEFER_BLOCKING 0x0 ;  /* 0x0000000000007b1d */ /* 0x000fec0000010000 */
[----:B------:R2:W1:Y:S04]  /*2d20*/  LDSM.16.M88.4 R24, [R0] ;  /* 0x000000000018783b */ /* 0x0004680000000200 */
[----:B------:R2:W1:Y:S04]  /*2d30*/  LDSM.16.M88.4 R32, [R0+0x800] ;  /* 0x000800000020783b */ /* 0x0004680000000200 */
[----:B------:R2:W1:Y:S04]  /*2d40*/  LDSM.16.M88.4 R44, [R0+0x1000] ;  /* 0x00100000002c783b */ /* 0x0004680000000200 */
[----:B------:R2:W1:Y:S04]  /*2d50*/  LDSM.16.M88.4 R48, [R0+0x1800] ;  /* 0x001800000030783b */ /* 0x0004680000000200 */
[----:B------:R2:W1:Y:S04]  /*2d60*/  LDSM.16.M88.4 R96, [R0+0x2000] ;  /* 0x002000000060783b */ /* 0x0004680000000200 */
[----:B------:R2:W1:Y:S04]  /*2d70*/  LDSM.16.M88.4 R104, [R0+0x2800] ;  /* 0x002800000068783b */ /* 0x0004680000000200 */
[----:B------:R2:W1:Y:S04]  /*2d80*/  LDSM.16.M88.4 R136, [R0+0x3000] ;  /* 0x003000000088783b */ /* 0x0004680000000200 */
[----:B------:R2:W1:Y:S04]  /*2d90*/  LDSM.16.M88.4 R16, [R71] ;  /* 0x000000004710783b */ /* 0x0004680000000200 */
[----:B------:R2:W1:Y:S04]  /*2da0*/  LDSM.16.M88.4 R20, [R71+0x800] ;  /* 0x000800004714783b */ /* 0x0004680000000200 */
[----:B------:R2:W1:Y:S04]  /*2db0*/  LDSM.16.M88.4 R28, [R71+0x1000] ;  /* 0x00100000471c783b */ /* 0x0004680000000200 */
[----:B------:R2:W1:Y:S04]  /*2dc0*/  LDSM.16.M88.4 R40, [R71+0x1800] ;  /* 0x001800004728783b */ /* 0x0004680000000200 */
[----:B------:R2:W1:Y:S04]  /*2dd0*/  LDSM.16.M88.4 R52, [R71+0x2000] ;  /* 0x002000004734783b */ /* 0x0004680000000200 */
[----:B------:R2:W1:Y:S04]  /*2de0*/  LDSM.16.M88.4 R56, [R71+0x2800] ;  /* 0x002800004738783b */ /* 0x0004680000000200 */
[----:B------:R2:W1:Y:S04]  /*2df0*/  LDSM.16.M88.4 R60, [R71+0x3000] ;  /* 0x00300000473c783b */ /* 0x0004680000000200 */
[----:B------:R-:W-:Y:S01]  /*2e00*/  @!PT LDS RZ, [RZ] ;  /* 0x00000000fffff984 */ /* 0x000fe20000000800 */
[----:B------:R-:W-:Y:S01]  /*2e10*/  @!PT LDS RZ, [RZ] ;  /* 0x00000000fffff984 */ /* 0x000fe20000000800 */
[----:B------:R-:W-:Y:S01]  /*2e20*/  @!PT LDS RZ, [RZ] ;  /* 0x00000000fffff984 */ /* 0x000fe20000000800 */
[----:B------:R4:W-:Y:S01]  /*2e30*/  LDGSTS.E.BYPASS.LTC128B.128 [R200+0x100], [R2.64], !P4 ;  /* 0x0010000002c87fae */ /* 0x0009e2000e101d48 */
[----:B------:R-:W-:-:S03]  /*2e40*/  ISETP.LT.OR P4, PT, R4, 0x21, P6 ;  /* 0x000000210400780c */ /* 0x000fc60003781670 */
[----:B------:R1:W-:Y:S01]  /*2e50*/  LDGSTS.E.BYPASS.LTC128B.128 [R200+0x3900], [R6.64], !P2 ;  /* 0x0390000006c87fae */ /* 0x0003e2000d101d48 */
[----:B------:R-:W-:Y:S02]  /*2e60*/  ISETP.LT.OR P2, PT, R4, 0x21, P5 ;  /* 0x000000210400780c */ /* 0x000fe40002f41670 */
[----:B----4-:R-:W-:-:S05]  /*2e70*/  IADD3 R2, P1, R5, R13, RZ ;  /* 0x0000000d05027210 */ /* 0x010fca0007f3e0ff */
[----:B------:R-:W-:Y:S01]  /*2e80*/  IMAD.X R3, R9, 0x1, R203, P1 ;  /* 0x0000000109037824 */ /* 0x000fe200008e06cb */
[----:B------:R-:W-:-:S04]  /*2e90*/  IADD3 R8, P1, R5, R12, RZ ;  /* 0x0000000c05087210 */ /* 0x000fc80007f3e0ff */
[----:B------:R4:W-:Y:S01]  /*2ea0*/  LDGSTS.E.BYPASS.LTC128B.128 [R200+0x1100], [R2.64], !P4 ;  /* 0x0110000002c87fae */ /* 0x0009e2000e101d48 */
[----:B------:R-:W-:Y:S01]  /*2eb0*/  IMAD.X R9, R9, 0x1, R204, P1 ;  /* 0x0000000109097824 */ /* 0x000fe200008e06cc */
[----:B-1----:R-:W-:Y:S02]  /*2ec0*/  IADD3 R6, P1, R10, R13, RZ ;  /* 0x0000000d0a067210 */ /* 0x002fe40007f3e0ff */
[C---:B------:R-:W-:Y:S02]  /*2ed0*/  ISETP.LT.OR P4, PT, R4.reuse, 0x41, P6 ;  /* 0x000000410400780c */ /* 0x040fe40003781670 */
[----:B------:R2:W-:Y:S01]  /*2ee0*/  LDGSTS.E.BYPASS.LTC128B.128 [R200+0x4900], [R8.64], !P2 ;  /* 0x0490000008c87fae */ /* 0x0005e2000d101d48 */
[----:B------:R-:W-:Y:S01]  /*2ef0*/  IMAD.X R7, R11, 0x1, R203, P1 ;  /* 0x000000010b077824 */ /* 0x000fe200008e06cb */
[----:B------:R-:W-:-:S09]  /*2f00*/  ISETP.LT.OR P2, PT, R4, 0x41, P5 ;  /* 0x000000410400780c */ /* 0x000fd20002f41670 */
[----:B------:R2:W-:Y:S01]  /*2f10*/  LDGSTS.E.BYPASS.LTC128B.128 [R200+0x2100], [R6.64], !P4 ;  /* 0x0210000006c87fae */ /* 0x0005e2000e101d48 */
[----:B------:R-:W-:Y:S02]  /*2f20*/  ISETP.GT.AND P4, PT, R36, 0x6f, PT ;  /* 0x0000006f2400780c */ /* 0x000fe40003f84270 */
[----:B----4-:R-:W-:Y:S02]  /*2f30*/  IADD3 R2, P1, R10, R12, RZ ;  /* 0x0000000c0a027210 */ /* 0x010fe40007f3e0ff */
[----:B------:R-:W1:Y:S03]  /*2f40*/  S2R R12, SR_TID.X ;  /* 0x00000000000c7919 */ /* 0x000e660000002100 */
[----:B------:R-:W-:-:S05]  /*2f50*/  IMAD.X R3, R11, 0x1, R204, P1 ;  /* 0x000000010b037824 */ /* 0x000fca00008e06cc */
[----:B------:R2:W-:Y:S01]  /*2f60*/  LDGSTS.E.BYPASS.LTC128B.128 [R200+0x5900], [R2.64], !P2 ;  /* 0x0590000002c87fae */ /* 0x0005e2000d101d48 */
[----:B-1----:R-:W-:-:S13]  /*2f70*/  ISETP.GT.AND P1, PT, R12, 0x7f, PT ;  /* 0x0000007f0c00780c */ /* 0x002fda0003f24270 */
[----:B------:R-:W-:Y:S05]  /*2f80*/  @P1 BRA `(.L_x_183) ;  /* 0x0000010000001947 */ /* 0x000fea0003800000 */
[----:B--23--:R-:W-:Y:S05]  /*2f90*/  BRA.DIV ~URZ, `(.L_x_184) ;  /* 0x0000bae27f007947 */ /* 0x00cfea000b800000 */
[----:B------:R1:W2:Y:S04]  /*2fa0*/  SHFL.IDX PT, R0, R15, 0x3, 0x181f ;  /* 0x00781f000f007f89 */ /* 0x0002a800000e0000 */
[----:B------:R1:W3:Y:S02]  /*2fb0*/  SHFL.IDX PT, R2, R14, 0x3, 0x181f ;  /* 0x00781f000e027f89 */ /* 0x0002e400000e0000 */
.L_x_280:
[----:B------:R-:W-:Y:S01]  /*2fc0*/  IMAD.SHL.U32 R5, R231, 0x2, RZ ;  /* 0x00000002e7057824 */ /* 0x000fe200078e00ff */
[C---:B------:R-:W-:Y:S01]  /*2fd0*/  ISETP.LT.OR P6, PT, R4.reuse, 0x61, P6 ;  /* 0x000000610400780c */ /* 0x040fe200037c1670 */
[----:B------:R-:W-:Y:S01]  /*2fe0*/  IMAD.SHL.U32 R3, R235, 0x2, RZ ;  /* 0x00000002eb037824 */ /* 0x000fe200078e00ff */
[----:B------:R-:W-:Y:S02]  /*2ff0*/  ISETP.LT.OR P5, PT, R4, 0x61, P5 ;  /* 0x000000610400780c */ /* 0x000fe40002fa1670 */
[C---:B---3--:R-:W-:Y:S02]  /*3000*/  IADD3 R4, P2, R2.reuse, R5, RZ ;  /* 0x0000000502047210 */ /* 0x048fe40007f5e0ff */
[----:B------:R-:W-:-:S03]  /*3010*/  IADD3 R2, P1, R2, R3, RZ ;  /* 0x0000000302027210 */ /* 0x000fc60007f3e0ff */
[C---:B--2---:R-:W-:Y:S02]  /*3020*/  IMAD.X R5, R0.reuse, 0x1, R203, P2 ;  /* 0x0000000100057824 */ /* 0x044fe400010e06cb */
[----:B------:R-:W-:-:S03]  /*3030*/  IMAD.X R3, R0, 0x1, R204, P1 ;  /* 0x0000000100037824 */ /* 0x000fc600008e06cc */
[----:B------:R-:W-:Y:S01]  /*3040*/  @!PT LDS RZ, [RZ] ;  /* 0x00000000fffff984 */ /* 0x000fe20000000800 */
[----:B------:R-:W-:Y:S01]  /*3050*/  @!PT LDS RZ, [RZ] ;  /* 0x00000000fffff984 */ /* 0x000fe20000000800 */
[----:B------:R-:W-:Y:S01]  /*3060*/  @!PT LDS RZ, [RZ] ;  /* 0x00000000fffff984 */ /* 0x000fe20000000800 */
[----:B------:R2:W-:Y:S04]  /*3070*/  LDGSTS.E.BYPASS.LTC128B.128 [R200+0x3100], [R4.64], !P6 ;  /* 0x0310000004c87fae */ /* 0x0005e8000f101d48 */
[----:B------:R2:W-:Y:S02]  /*3080*/  LDGSTS.E.BYPASS.LTC128B.128 [R200+0x6900], [R2.64], !P5 ;  /* 0x0690000002c87fae */ /* 0x0005e4000e901d48 */
.L_x_183:
[----:B--23--:R-:W-:Y:S05]  /*3090*/  BSYNC B0 ;  /* 0x0000000000007941 */ /* 0x00cfea0003800000 */
.L_x_182:
[C---:B------:R-:W-:Y:S01]  /*30a0*/  HMMA.16816.F32.BF16 R8, R128.reuse, R18, RZ ;  /* 0x000000128008723c */ /* 0x040fe200000418ff */
[----:B------:R-:W-:Y:S01]  /*30b0*/  R2P PR, R233, 0x6 ;  /* 0x00000006e9007804 */ /* 0x000fe20000000000 */
[----:B------:R-:W0:Y:S01]  /*30c0*/  LDGDEPBAR ;  /* 0x00000000000079af */ /* 0x000e220000000000 */
[----:B------:R-:W-:Y:S01]  /*30d0*/  MOV R0, 0x40 ;  /* 0x0000004000007802 */ /* 0x000fe20000000f00 */
[----:B------:R-:W-:Y:S01]  /*30e0*/  BSSY B1, `(.L_x_185) ;  /* 0x000017d000017945 */ /* 0x000fe20003800000 */
[C---:B------:R-:W-:Y:S02]  /*30f0*/  IADD3 R193, R71.reuse, 0x20, RZ ;  /* 0x0000002047c17810 */ /* 0x040fe40007ffe0ff */
[----:B------:R-:W-:Y:S01]  /*3100*/  SEL R0, R0, 0xffffffc0, !P2 ;  /* 0xffffffc000007807 */ /* 0x000fe20005000000 */
[----:B------:R-:W-:Y:S03]  /*3110*/  HMMA.16816.F32.BF16 R4, R128, R20, RZ ;  /* 0x000000148004723c */ /* 0x000fe600000418ff */
[----:B------:R-:W-:-:S03]  /*3120*/  IADD3 R2, R71, R0, RZ ;  /* 0x0000000047027210 */ /* 0x000fc60007ffe0ff */
[----:B------:R-:W-:Y:S02]  /*3130*/  @P1 IADD3 R193, R71, -0x20, RZ ;  /* 0xffffffe047c11810 */ /* 0x000fe40007ffe0ff */
[----:B-1----:R-:W-:Y:S01]  /*3140*/  HMMA.16816.F32.BF16 R12, R128, R16, RZ ;  /* 0x00000010800c723c */ /* 0x002fe200000418ff */
[----:B------:R-:W-:Y:S02]  /*3150*/  ISETP.GT.AND P1, PT, R145, R236, PT ;  /* 0x000000ec9100720c */ /* 0x000fe40003f24270 */
[----:B------:R-:W-:-:S05]  /*3160*/  IADD3 R188, R0, R193, RZ ;  /* 0x000000c100bc7210 */ /* 0x000fca0007ffe0ff */
[C---:B------:R-:W-:Y:S08]  /*3170*/  HMMA.16816.F32.BF16 R80, R132.reuse, R26, R8 ;  /* 0x0000001a8450723c */ /* 0x040ff00000041808 */
[----:B------:R-:W-:Y:S08]  /*3180*/  HMMA.16816.F32.BF16 R92, R132, R32, R4 ;  /* 0x00000020845c723c */ /* 0x000ff00000041804 */
[C---:B------:R-:W-:Y:S08]  /*3190*/  HMMA.16816.F32.BF16 R8, R128.reuse, R28, RZ ;  /* 0x0000001c8008723c */ /* 0x040ff000000418ff */
[C---:B------:R-:W-:Y:S01]  /*31a0*/  HMMA.16816.F32.BF16 R4, R128.reuse, R30, RZ ;  /* 0x0000001e8004723c */ /* 0x040fe200000418ff */
[----:B------:R-:W1:Y:S07]  /*31b0*/  LDSM.16.M88.4 R28, [R2] ;  /* 0x00000000021c783b */ /* 0x000e6e0000000200 */
[----:B------:R-:W-:Y:S08]  /*31c0*/  HMMA.16816.F32.BF16 R16, R128, R22, RZ ;  /* 0x000000168010723c */ /* 0x000ff000000418ff */
[----:B------:R-:W-:Y:S08]  /*31d0*/  HMMA.16816.F32.BF16 R84, R132, R44, R8 ;  /* 0x0000002c8454723c */ /* 0x000ff00000041808 */
[----:B------:R-:W-:Y:S08]  /*31e0*/  HMMA.16816.F32.BF16 R8, R128, R42, RZ ;  /* 0x0000002a8008723c */ /* 0x000ff000000418ff */
[----:B------:R-:W-:Y:S01]  /*31f0*/  HMMA.16816.F32.BF16 R76, R132, R46, R4 ;  /* 0x0000002e844c723c */ /* 0x000fe20000041804 */
[----:B------:R-:W-:Y:S07]  /*3200*/  LDSM.16.M88.4 R44, [R2+0x800] ;  /* 0x00080000022c783b */ /* 0x000fee0000000200 */
[----:B------:R-:W-:Y:S08]  /*3210*/  HMMA.16816.F32.BF16 R4, R128, R52, RZ ;  /* 0x000000348004723c */ /* 0x000ff000000418ff */
[----:B------:R-:W-:Y:S08]  /*3220*/  HMMA.16816.F32.BF16 R36, R132, R24, R12 ;  /* 0x000000188424723c */ /* 0x000ff0000004180c */
[----:B------:R-:W-:Y:S01]  /*3230*/  HMMA.16816.F32.BF16 R12, R128, R40, RZ ;  /* 0x00000028800c723c */ /* 0x000fe200000418ff */
[----:B------:R-:W-:Y:S07]  /*3240*/  LDSM.16.M88.4 R40, [R2+0x1000] ;  /* 0x001000000228783b */ /* 0x000fee0000000200 */
[C---:B------:R-:W-:Y:S01]  /*3250*/  HMMA.16816.F32.BF16 R108, R132.reuse, R34, R16 ;  /* 0x00000022846c723c */ /* 0x040fe20000041810 */
[----:B------:R-:W2:Y:S07]  /*3260*/  LDSM.16.M88.4 R32, [R188] ;  /* 0x00000000bc20783b */ /* 0x000eae0000000200 */
[C---:B------:R-:W-:Y:S08]  /*3270*/  HMMA.16816.F32.BF16 R88, R132.reuse, R50, R8 ;  /* 0x000000328458723c */ /* 0x040ff00000041808 */
[----:B------:R-:W-:Y:S08]  /*3280*/  HMMA.16816.F32.BF16 R72, R132, R96, R4 ;  /* 0x000000608448723c */ /* 0x000ff00000041804 */
[C---:B------:R-:W-:Y:S08]  /*3290*/  HMMA.16816.F32.BF16 R8, R128.reuse, R60, RZ ;  /* 0x0000003c8008723c */ /* 0x040ff000000418ff */
[----:B------:R-:W-:Y:S08]  /*32a0*/  HMMA.16816.F32.BF16 R4, R128, R62, RZ ;  /* 0x0000003e8004723c */ /* 0x000ff000000418ff */
[----:B------:R-:W-:Y:S08]  /*32b0*/  HMMA.16816.F32.BF16 R64, R132, R48, R12 ;  /* 0x000000308440723c */ /* 0x000ff0000004180c */
[C---:B------:R-:W-:Y:S08]  /*32c0*/  HMMA.16816.F32.BF16 R16, R128.reuse, R56, RZ ;  /* 0x000000388010723c */ /* 0x040ff000000418ff */
[----:B------:R-:W-:Y:S01]  /*32d0*/  HMMA.16816.F32.BF16 R12, R128, R58, RZ ;  /* 0x0000003a800c723c */ /* 0x000fe200000418ff */
[----:B------:R-:W-:Y:S07]  /*32e0*/  LDSM.16.M88.4 R56, [R2+0x1800] ;  /* 0x001800000238783b */ /* 0x000fee0000000200 */
[----:B-1----:R-:W-:Y:S01]  /*32f0*/  HMMA.16816.F32.BF16 R24, R164, R28, R36 ;  /* 0x0000001ca418723c */ /* 0x002fe20000041824 */
[----:B------:R-:W-:Y:S07]  /*3300*/  LDSM.16.M88.4 R36, [R188+0x800] ;  /* 0x00080000bc24783b */ /* 0x000fee0000000200 */
[----:B------:R-:W-:Y:S01]  /*3310*/  HMMA.16816.F32.BF16 R20, R128, R54, RZ ;  /* 0x000000368014723c */ /* 0x000fe200000418ff */
[----:B------:R-:W1:Y:S07]  /*3320*/  LDSM.16.M88.4 R52, [R71+0x3800] ;  /* 0x003800004734783b */ /* 0x000e6e0000000200 */
[C---:B------:R-:W-:Y:S01]  /*3330*/  HMMA.16816.F32.BF16 R140, R132.reuse, R136, R8 ;  /* 0x00000088848c723c */ /* 0x040fe20000041808 */
[----:B------:R-:W3:Y:S07]  /*3340*/  LDSM.16.M88.4 R8, [R2+0x2000] ;  /* 0x002000000208783b */ /* 0x000eee0000000200 */
[----:B------:R-:W-:Y:S08]  /*3350*/  HMMA.16816.F32.BF16 R136, R132, R138, R4 ;  /* 0x0000008a8488723c */ /* 0x000ff00000041804 */
[----:B------:R-:W-:Y:S01]  /*3360*/  HMMA.16816.F32.BF16 R4, R164, R30, R80 ;  /* 0x0000001ea404723c */ /* 0x000fe20000041850 */
[----:B------:R-:W-:Y:S07]  /*3370*/  LDSM.16.M88.4 R80, [R193+0x3800] ;  /* 0x00380000c150783b */ /* 0x000fee0000000200 */
[C---:B------:R-:W-:Y:S08]  /*3380*/  HMMA.16816.F32.BF16 R48, R132.reuse, R104, R16 ;  /* 0x000000688430723c */ /* 0x040ff00000041810 */
[----:B------:R-:W-:Y:S08]  /*3390*/  HMMA.16816.F32.BF16 R104, R132, R106, R12 ;  /* 0x0000006a8468723c */ /* 0x000ff0000004180c */
[----:B--2---:R-:W-:Y:S08]  /*33a0*/  HMMA.16816.F32.BF16 R12, R168, R32, R24 ;  /* 0x00000020a80c723c */ /* 0x004ff00000041818 */
[----:B------:R-:W-:Y:S01]  /*33b0*/  HMMA.16816.F32.BF16 R60, R132, R98, R20 ;  /* 0x00000062843c723c */ /* 0x000fe20000041814 */
[----:B------:R-:W2:Y:S04]  /*33c0*/  LDSM.16.M88.4 R20, [R2+0x2800] ;  /* 0x002800000214783b */ /* 0x000ea80000000200 */
[----:B------:R-:W-:Y:S03]  /*33d0*/  LDSM.16.M88.4 R96, [R2+0x3800] ;  /* 0x003800000260783b */ /* 0x000fe60000000200 */
[C---:B------:R-:W-:Y:S01]  /*33e0*/  HMMA.16816.F32.BF16 R16, R164.reuse, R44, R92 ;  /* 0x0000002ca410723c */ /* 0x040fe2000004185c */
[----:B------:R-:W-:Y:S07]  /*33f0*/  LDSM.16.M88.4 R92, [R71+0x4000] ;  /* 0x00400000475c783b */ /* 0x000fee0000000200 */
[C---:B------:R-:W-:Y:S01]  /*3400*/  HMMA.16816.F32.BF16 R100, R164.reuse, R40, R84 ;  /* 0x00000028a464723c */ /* 0x040fe20000041854 */
[----:B------:R-:W-:Y:S07]  /*3410*/  LDSM.16.M88.4 R84, [R188+0x1000] ;  /* 0x00100000bc54783b */ /* 0x000fee0000000200 */
[----:B------:R-:W-:Y:S01]  /*3420*/  HMMA.16816.F32.BF16 R120, R164, R42, R76 ;  /* 0x0000002aa478723c */ /* 0x000fe2000004184c */
[----:B------:R-:W4:Y:S04]  /*3430*/  LDSM.16.M88.4 R40, [R2+0x3000] ;  /* 0x003000000228783b */ /* 0x000f280000000200 */
[----:B------:R-:W-:Y:S03]  /*3440*/  LDSM.16.M88.4 R76, [R193+0x4000] ;  /* 0x00400000c14c783b */ /* 0x000fe60000000200 */
[----:B------:R-:W-:Y:S01]  /*3450*/  HMMA.16816.F32.BF16 R4, R168, R34, R4 ;  /* 0x00000022a804723c */ /* 0x000fe20000041804 */
[----:B------:R-:W-:Y:S07]  /*3460*/  LDSM.16.M88.4 R32, [R188+0x2800] ;  /* 0x00280000bc20783b */ /* 0x000fee0000000200 */
[----:B-1----:R-:W-:Y:S08]  /*3470*/  HMMA.16816.F32.BF16 R12, R172, R52, R12 ;  /* 0x00000034ac0c723c */ /* 0x002ff0000004180c */
[----:B------:R-:W-:Y:S01]  /*3480*/  HMMA.16816.F32.BF16 R108, R164, R46, R108 ;  /* 0x0000002ea46c723c */ /* 0x000fe2000004186c */
[----:B------:R-:W-:Y:S07]  /*3490*/  LDSM.16.M88.4 R44, [R188+0x2000] ;  /* 0x00200000bc2c783b */ /* 0x000fee0000000200 */
[----:B------:R-:W-:Y:S08]  /*34a0*/  HMMA.16816.F32.BF16 R16, R168, R36, R16 ;  /* 0x00000024a810723c */ /* 0x000ff00000041810 */
[C---:B---3--:R-:W-:Y:S08]  /*34b0*/  HMMA.16816.F32.BF16 R112, R164.reuse, R8, R72 ;  /* 0x00000008a470723c */ /* 0x048ff00000041848 */
[C---:B--2---:R-:W-:Y:S01]  /*34c0*/  HMMA.16816.F32.BF16 R72, R164.reuse, R20, R48 ;  /* 0x00000014a448723c */ /* 0x044fe20000041830 */
[----:B------:R-:W1:Y:S07]  /*34d0*/  LDSM.16.M88.4 R48, [R188+0x1800] ;  /* 0x00180000bc30783b */ /* 0x000e6e0000000200 */
[C---:B------:R-:W-:Y:S08]  /*34e0*/  HMMA.16816.F32.BF16 R124, R164.reuse, R56, R64 ;  /* 0x00000038a47c723c */ /* 0x040ff00000041840 */
[----:B------:R-:W-:Y:S01]  /*34f0*/  HMMA.16816.F32.BF16 R116, R164, R58, R88 ;  /* 0x0000003aa474723c */ /* 0x000fe20000041858 */
[----:B------:R-:W2:Y:S07]  /*3500*/  LDSM.16.M88.4 R56, [R188+0x3000] ;  /* 0x00300000bc38783b */ /* 0x000eae0000000200 */
[----:B------:R-:W-:Y:S08]  /*3510*/  HMMA.16816.F32.BF16 R4, R172, R54, R4 ;  /* 0x00000036ac04723c */ /* 0x000ff00000041804 */
[----:B------:R-:W-:Y:S08]  /*3520*/  HMMA.16816.F32.BF16 R12, R176, R80, R12 ;  /* 0x00000050b00c723c */ /* 0x000ff0000004180c */
[C---:B------:R-:W-:Y:S01]  /*3530*/  HMMA.16816.F32.BF16 R28, R164.reuse, R22, R104 ;  /* 0x00000016a41c723c */ /* 0x040fe20000041868 */
[----:B------:R-:W3:Y:S07]  /*3540*/  LDSM.16.M88.4 R104, [R188+0x3800] ;  /* 0x00380000bc68783b */ /* 0x000eee0000000200 */
[----:B----4-:R-:W-:Y:S08]  /*3550*/  HMMA.16816.F32.BF16 R24, R164, R40, R140 ;  /* 0x00000028a418723c */ /* 0x010ff0000004188c */
[----:B------:R-:W-:Y:S01]  /*3560*/  HMMA.16816.F32.BF16 R20, R168, R38, R108 ;  /* 0x00000026a814723c */ /* 0x000fe2000004186c */
[----:B------:R-:W4:Y:S07]  /*3570*/  LDSM.16.M88.4 R36, [R71+0x4800] ;  /* 0x004800004724783b */ /* 0x000f2e0000000200 */
[----:B------:R-:W-:Y:S08]  /*3580*/  HMMA.16816.F32.BF16 R16, R172, R92, R16 ;  /* 0x0000005cac10723c */ /* 0x000ff00000041810 */
[----:B------:R-:W-:Y:S08]  /*3590*/  HMMA.16816.F32.BF16 R88, R164, R10, R60 ;  /* 0x0000000aa458723c */ /* 0x000ff0000004183c */
[----:B------:R-:W-:Y:S01]  /*35a0*/  HMMA.16816.F32.BF16 R8, R176, R82, R4 ;  /* 0x00000052b008723c */ /* 0x000fe20000041804 */
[----:B------:R-:W-:Y:S07]  /*35b0*/  LDSM.16.M88.4 R80, [R71+0x5000] ;  /* 0x005000004750783b */ /* 0x000fee0000000200 */
[----:B------:R-:W-:Y:S08]  /*35c0*/  HMMA.16816.F32.BF16 R60, R164, R42, R136 ;  /* 0x0000002aa43c723c */ /* 0x000ff00000041888 */
[C---:B------:R-:W-:Y:S08]  /*35d0*/  HMMA.16816.F32.BF16 R64, R168.reuse, R84, R100 ;  /* 0x00000054a840723c */ /* 0x040ff00000041864 */
[----:B------:R-:W-:Y:S01]  /*35e0*/  HMMA.16816.F32.BF16 R40, R168, R86, R120 ;  /* 0x00000056a828723c */ /* 0x000fe20000041878 */
[----:B------:R-:W5:Y:S07]  /*35f0*/  LDSM.16.M88.4 R84, [R2+0x4000] ;  /* 0x004000000254783b */ /* 0x000f6e0000000200 */
[----:B------:R-:W-:Y:S08]  /*3600*/  HMMA.16816.F32.BF16 R4, R180, R96, R12 ;  /* 0x00000060b404723c */ /* 0x000ff0000004180c */
[C---:B-1----:R-:W-:Y:S08]  /*3610*/  HMMA.16816.F32.BF16 R52, R168.reuse, R48, R124 ;  /* 0x00000030a834723c */ /* 0x042ff0000004187c */
[C---:B------:R-:W-:Y:S08]  /*3620*/  HMMA.16816.F32.BF16 R48, R168.reuse, R50, R116 ;  /* 0x00000032a830723c */ /* 0x040ff00000041874 */
[----:B--2---:R-:W-:Y:S08]  /*3630*/  HMMA.16816.F32.BF16 R116, R168, R56, R24 ;  /* 0x00000038a874723c */ /* 0x004ff00000041818 */
[----:B------:R-:W-:Y:S08]  /*3640*/  HMMA.16816.F32.BF16 R24, R172, R94, R20 ;  /* 0x0000005eac18723c */ /* 0x000ff00000041814 */
[----:B------:R-:W-:Y:S08]  /*3650*/  HMMA.16816.F32.BF16 R20, R176, R76, R16 ;  /* 0x0000004cb014723c */ /* 0x000ff00000041810 */
[C---:B------:R-:W-:Y:S08]  /*3660*/  HMMA.16816.F32.BF16 R100, R168.reuse, R32, R72 ;  /* 0x00000020a864723c */ /* 0x040ff00000041848 */
[----:B------:R-:W-:Y:S01]  /*3670*/  HMMA.16816.F32.BF16 R108, R168, R34, R28 ;  /* 0x00000022a86c723c */ /* 0x000fe2000004181c */
[----:B------:R-:W1:Y:S04]  /*3680*/  LDSM.16.M88.4 R32, [R193+0x4800] ;  /* 0x00480000c120783b */ /* 0x000e680000000200 */
[----:B------:R-:W-:Y:S03]  /*3690*/  LDSM.16.M88.4 R28, [R193+0x5000] ;  /* 0x00500000c11c783b */ /* 0x000fe60000000200 */
[----:B------:R-:W-:Y:S08]  /*36a0*/  HMMA.16816.F32.BF16 R16, R180, R98, R8 ;  /* 0x00000062b410723c */ /* 0x000ff00000041808 */
[----:B------:R-:W-:Y:S01]  /*36b0*/  HMMA.16816.F32.BF16 R92, R168, R58, R60 ;  /* 0x0000003aa85c723c */ /* 0x000fe2000004183c */
[----:B------:R-:W2:Y:S07]  /*36c0*/  LDSM.16.M88.4 R56, [R188+0x4000] ;  /* 0x00400000bc38783b */ /* 0x000eae0000000200 */
[----:B---3--:R-:W-:Y:S08]  /*36d0*/  HMMA.16816.F32.BF16 R4, R184, R104, R4 ;  /* 0x00000068b804723c */ /* 0x008ff00000041804 */
[----:B----4-:R-:W-:Y:S08]  /*36e0*/  HMMA.16816.F32.BF16 R12, R172, R36, R64 ;  /* 0x00000024ac0c723c */ /* 0x010ff00000041840 */
[----:B-----5:R-:W-:Y:S08]  /*36f0*/  HMMA.16816.F32.BF16 R8, R180, R84, R20 ;  /* 0x00000054b408723c */ /* 0x020ff00000041814 */
[----:B------:R-:W-:Y:S01]  /*3700*/  HMMA.16816.F32.BF16 R24, R176, R78, R24 ;  /* 0x0000004eb018723c */ /* 0x000fe20000041818 */
[----:B------:R-:W-:-:S04]  /*3710*/  FMUL.FTZ R0, R4, c[0x0][0x320] ;  /* 0x0000c80004007a20 */ /* 0x000fc80000410000 */
[----:B------:R3:W4:Y:S03]  /*3720*/  MUFU.TANH R121, R0 ;  /* 0x0000000000797308 */ /* 0x0007260000002400 */
[C---:B------:R-:W-:Y:S01]  /*3730*/  HMMA.16816.F32.BF16 R72, R172.reuse, R80, R52 ;  /* 0x00000050ac48723c */ /* 0x040fe20000041834 */
[----:B------:R-:W-:Y:S07]  /*3740*/  LDSM.16.M88.4 R52, [R71+0x6000] ;  /* 0x006000004734783b */ /* 0x000fee0000000200 */
[----:B------:R-:W-:Y:S01]  /*3750*/  HMMA.16816.F32.BF16 R80, R172, R82, R48 ;  /* 0x00000052ac50723c */ /* 0x000fe20000041830 */
[----:B------:R-:W-:Y:S01]  /*3760*/  LDSM.16.M88.4 R48, [R2+0x4800] ;  /* 0x004800000230783b */ /* 0x000fe20000000200 */
[----:B---3--:R-:W-:-:S06]  /*3770*/  FMUL.FTZ R0, R5, c[0x0][0x320] ;  /* 0x0000c80005007a20 */ /* 0x008fcc0000410000 */
[----:B------:R-:W-:Y:S01]  /*3780*/  HMMA.16816.F32.BF16 R16, R184, R106, R16 ;  /* 0x0000006ab810723c */ /* 0x000fe20000041810 */
[----:B------:R3:W1:Y:S07]  /*3790*/  MUFU.TANH R120, R0 ;  /* 0x0000000000787308 */ /* 0x00066e0000002400 */
[C---:B------:R-:W-:Y:S08]  /*37a0*/  HMMA.16816.F32.BF16 R112, R168.reuse, R44, R112 ;  /* 0x0000002ca870723c */ /* 0x040ff00000041870 */
[----:B------:R-:W-:Y:S01]  /*37b0*/  HMMA.16816.F32.BF16 R88, R168, R46, R88 ;  /* 0x0000002ea858723c */ /* 0x000fe20000041858 */
[----:B---3--:R-:W-:-:S04]  /*37c0*/  FMUL.FTZ R0, R6, c[0x0][0x320] ;  /* 0x0000c80006007a20 */ /* 0x008fc80000410000 */
[----:B------:R3:W2:Y:S03]  /*37d0*/  MUFU.TANH R107, R0 ;  /* 0x00000000006b7308 */ /* 0x0006a60000002400 */
[----:B------:R-:W-:Y:S01]  /*37e0*/  HMMA.16816.F32.BF16 R44, R172, R38, R40 ;  /* 0x00000026ac2c723c */ /* 0x000fe20000041828 */
[----:B------:R-:W5:Y:S04]  /*37f0*/  LDSM.16.M88.4 R40, [R71+0x5800] ;  /* 0x005800004728783b */ /* 0x000f680000000200 */
[----:B------:R-:W4:Y:S03]  /*3800*/  LDSM.16.M88.4 R36, [R188+0x4800] ;  /* 0x00480000bc24783b */ /* 0x000f260000000200 */
[----:B-1----:R-:W-:Y:S01]  /*3810*/  HMMA.16816.F32.BF16 R12, R176, R32, R12 ;  /* 0x00000020b00c723c */ /* 0x002fe2000004180c */
[----:B---3--:R-:W-:-:S07]  /*3820*/  FMUL.FTZ R0, R7, c[0x0][0x320] ;  /* 0x0000c80007007a20 */ /* 0x008fce0000410000 */
[----:B--2---:R-:W-:Y:S01]  /*3830*/  HMMA.16816.F32.BF16 R4, R184, R56, R8 ;  /* 0x00000038b804723c */ /* 0x004fe20000041808 */
[----:B------:R1:W2:Y:S07]  /*3840*/  MUFU.TANH R106, R0 ;  /* 0x00000000006a7308 */ /* 0x0002ae0000002400 */
[----:B------:R-:W-:Y:S08]  /*3850*/  HMMA.16816.F32.BF16 R8, R180, R86, R24 ;  /* 0x00000056b408723c */ /* 0x000ff00000041818 */
[----:B------:R-:W-:Y:S01]  /*3860*/  HMMA.16816.F32.BF16 R20, R176, R34, R44 ;  /* 0x00000022b014723c */ /* 0x000fe2000004182c */
[----:B-1----:R-:W-:Y:S01]  /*3870*/  FMUL.FTZ R0, R16, c[0x0][0x320] ;  /* 0x0000c80010007a20 */ /* 0x002fe20000410000 */
[----:B------:R-:W1:Y:S03]  /*3880*/  LDSM.16.M88.4 R32, [R2+0x5000] ;  /* 0x005000000220783b */ /* 0x000e660000000200 */
[----:B------:R3:W1:Y:S01]  /*3890*/  MUFU.TANH R105, R0 ;  /* 0x0000000000697308 */ /* 0x0006620000002400 */
[----:B------:R-:W-:Y:S02]  /*38a0*/  LDSM.16.M88.4 R44, [R2+0x5800] ;  /* 0x00580000022c783b */ /* 0x000fe40000000200 */
[C---:B-----5:R-:W-:Y:S08]  /*38b0*/  HMMA.16816.F32.BF16 R60, R172.reuse, R42, R88 ;  /* 0x0000002aac3c723c */ /* 0x060ff00000041858 */
[----:B------:R-:W-:Y:S01]  /*38c0*/  HMMA.16816.F32.BF16 R64, R172, R40, R112 ;  /* 0x00000028ac40723c */ /* 0x000fe20000041870 */
[----:B------:R-:W5:Y:S01]  /*38d0*/  LDSM.16.M88.4 R40, [R193+0x5800] ;  /* 0x00580000c128783b */ /* 0x000f620000000200 */
[----:B---3--:R-:W-:-:S04]  /*38e0*/  FMUL.FTZ R0, R17, c[0x0][0x320] ;  /* 0x0000c80011007a20 */ /* 0x008fc80000410000 */
[----:B------:R3:W1:Y:S02]  /*38f0*/  MUFU.TANH R104, R0 ;  /* 0x0000000000687308 */ /* 0x0006640000002400 */
[----:B---3--:R-:W-:-:S06]  /*3900*/  FMUL.FTZ R0, R18, c[0x0][0x320] ;  /* 0x0000c80012007a20 */ /* 0x008fcc0000410000 */
[----:B------:R3:W1:Y:S02]  /*3910*/  MUFU.TANH R99, R0 ;  /* 0x0000000000637308 */ /* 0x0006640000002400 */
[----:B---3--:R-:W-:Y:S02]  /*3920*/  FMUL.FTZ R0, R19, c[0x0][0x320] ;  /* 0x0000c80013007a20 */ /* 0x008fe40000410000 */
[----:B------:R-:W-:Y:S04]  /*3930*/  HMMA.16816.F32.BF16 R16, R180, R48, R12 ;  /* 0x00000030b410723c */ /* 0x000fe8000004180c */
[----:B------:R3:W1:Y:S04]  /*3940*/  MUFU.TANH R98, R0 ;  /* 0x0000000000627308 */ /* 0x0006680000002400 */
[----:B------:R-:W-:Y:S01]  /*3950*/  HMMA.16816.F32.BF16 R12, R184, R58, R8 ;  /* 0x0000003ab80c723c */ /* 0x000fe20000041808 */
[----:B------:R-:W2:Y:S07]  /*3960*/  LDSM.16.M88.4 R56, [R71+0x6800] ;  /* 0x006800004738783b */ /* 0x000eae0000000200 */
[----:B------:R-:W-:Y:S01]  /*3970*/  HMMA.16816.F32.BF16 R8, R176, R28, R72 ;  /* 0x0000001cb008723c */ /* 0x000fe20000041848 */
[----:B---3--:R-:W-:-:S04]  /*3980*/  FMUL.FTZ R0, R4, c[0x0][0x320] ;  /* 0x0000c80004007a20 */ /* 0x008fc80000410000 */
[----:B------:R3:W1:Y:S03]  /*3990*/  MUFU.TANH R97, R0 ;  /* 0x0000000000617308 */ /* 0x0006660000002400 */
[----:B----4-:R-:W-:Y:S08]  /*39a0*/  HMMA.16816.F32.BF16 R24, R184, R36, R16 ;  /* 0x00000024b818723c */ /* 0x010ff00000041810 */
[----:B------:R-:W-:Y:S01]  /*39b0*/  HMMA.16816.F32.BF16 R72, R172, R52, R100 ;  /* 0x00000034ac48723c */ /* 0x000fe20000041864 */
[----:B---3--:R-:W-:-:S07]  /*39c0*/  FMUL.FTZ R0, R5, c[0x0][0x320] ;  /* 0x0000c80005007a20 */ /* 0x008fce0000410000 */
[----:B-1----:R-:W-:Y:S01]  /*39d0*/  HMMA.16816.F32.BF16 R16, R180, R32, R8 ;  /* 0x00000020b410723c */ /* 0x002fe20000041808 */
[----:B------:R1:W3:Y:S02]  /*39e0*/  MUFU.TANH R96, R0 ;  /* 0x0000000000607308 */ /* 0x0002e40000002400 */
[----:B-1----:R-:W-:-:S06]  /*39f0*/  FMUL.FTZ R0, R6, c[0x0][0x320] ;  /* 0x0000c80006007a20 */ /* 0x002fcc0000410000 */
[----:B------:R1:W4:Y:S02]  /*3a00*/  MUFU.TANH R88, R0 ;  /* 0x0000000000587308 */ /* 0x0003240000002400 */
[----:B-1----:R-:W-:Y:S02]  /*3a10*/  FMUL.FTZ R0, R7, c[0x0][0x320] ;  /* 0x0000c80007007a20 */ /* 0x002fe40000410000 */
[----:B------:R-:W-:Y:S01]  /*3a20*/  HMMA.16816.F32.BF16 R4, R180, R50, R20 ;  /* 0x00000032b404723c */ /* 0x000fe20000041814 */
[----:B------:R-:W1:Y:S03]  /*3a30*/  LDSM.16.M88.4 R48, [R188+0x5000] ;  /* 0x00500000bc30783b */ /* 0x000e660000000200 */
[----:B------:R2:W1:Y:S04]  /*3a40*/  MUFU.TANH R87, R0 ;  /* 0x0000000000577308 */ /* 0x0004680000002400 */
[----:B------:R-:W-:Y:S01]  /*3a50*/  HMMA.16816.F32.BF16 R20, R176, R30, R80 ;  /* 0x0000001eb014723c */ /* 0x000fe20000041850 */
[----:B------:R-:W1:Y:S01]  /*3a60*/  LDSM.16.M88.4 R28, [R193+0x6000] ;  /* 0x00600000c11c783b */ /* 0x000e620000000200 */
[----:B--2---:R-:W-:-:S04]  /*3a70*/  FMUL.FTZ R0, R12, c[0x0][0x320] ;  /* 0x0000c8000c007a20 */ /* 0x004fc80000410000 */
[----:B------:R2:W1:Y:S10]  /*3a80*/  MUFU.TANH R86, R0 ;  /* 0x0000000000567308 */ /* 0x0004740000002400 */
[----:B------:R-:W-:Y:S01]  /*3a90*/  HMMA.16816.F32.BF16 R4, R184, R38, R4 ;  /* 0x00000026b804723c */ /* 0x000fe20000041804 */
[----:B------:R-:W1:Y:S07]  /*3aa0*/  LDSM.16.M88.4 R36, [R188+0x5800] ;  /* 0x00580000bc24783b */ /* 0x000e6e0000000200 */
[----:B------:R-:W-:Y:S01]  /*3ab0*/  HMMA.16816.F32.BF16 R8, R180, R34, R20 ;  /* 0x00000022b408723c */ /* 0x000fe20000041814 */
[----:B--2---:R-:W-:-:S07]  /*3ac0*/  FMUL.FTZ R0, R13, c[0x0][0x320] ;  /* 0x0000c8000d007a20 */ /* 0x004fce0000410000 */
[----:B-----5:R-:W-:Y:S01]  /*3ad0*/  HMMA.16816.F32.BF16 R20, R176, R42, R60 ;  /* 0x0000002ab014723c */ /* 0x020fe2000004183c */
[----:B------:R2:W1:Y:S07]  /*3ae0*/  MUFU.TANH R85, R0 ;  /* 0x0000000000557308 */ /* 0x00046e0000002400 */
[C---:B------:R-:W-:Y:S08]  /*3af0*/  HMMA.16816.F32.BF16 R32, R172.reuse, R54, R108 ;  /* 0x00000036ac20723c */ /* 0x040ff0000004186c */
[----:B------:R-:W-:Y:S01]  /*3b00*/  HMMA.16816.F32.BF16 R52, R172, R56, R116 ;  /* 0x00000038ac34723c */ /* 0x000fe20000041874 */
[----:B--2---:R-:W-:-:S04]  /*3b10*/  FMUL.FTZ R0, R14, c[0x0][0x320] ;  /* 0x0000c8000e007a20 */ /* 0x004fc80000410000 */
[----:B------:R2:W1:Y:S02]  /*3b20*/  MUFU.TANH R84, R0 ;  /* 0x0000000000547308 */ /* 0x0004640000002400 */
[----:B--2---:R-:W-:Y:S02]  /*3b30*/  FMUL.FTZ R0, R15, c[0x0][0x320] ;  /* 0x0000c8000f007a20 */ /* 0x004fe40000410000 */
[----:B------:R-:W-:Y:S01]  /*3b40*/  HMMA.16816.F32.BF16 R12, R176, R40, R64 ;  /* 0x00000028b00c723c */ /* 0x000fe20000041840 */
[----:B------:R-:W-:Y:S03]  /*3b50*/  LDSM.16.M88.4 R40, [R188+0x6000] ;  /* 0x00600000bc28783b */ /* 0x000fe60000000200 */
        /* <DEDUP_REMOVED lines=8> */
[----:B-1----:R-:W-:Y:S04]  /*3be0*/  HMMA.16816.F32.BF16 R24, R184, R48, R16 ;  /* 0x00000030b818723c */ /* 0x002fe80000041810 */
[----:B------:R1:W2:Y:S04]  /*3bf0*/  MUFU.TANH R77, R0 ;  /* 0x00000000004d7308 */ /* 0x0002a80000002400 */
[----:B------:R-:W-:Y:S08]  /*3c00*/  HMMA.16816.F32.BF16 R16, R180, R44, R12 ;  /* 0x0000002cb410723c */ /* 0x000ff0000004180c */
[----:B------:R-:W-:Y:S01]  /*3c10*/  HMMA.16816.F32.BF16 R12, R176, R28, R72 ;  /* 0x0000001cb00c723c */ /* 0x000fe20000041848 */
[----:B-1----:R-:W-:-:S04]  /*3c20*/  FMUL.FTZ R0, R4, c[0x0][0x320] ;  /* 0x0000c80004007a20 */ /* 0x002fc80000410000 */
[----:B------:R1:W1:Y:S02]  /*3c30*/  MUFU.TANH R76, R0 ;  /* 0x00000000004c7308 */ /* 0x0002640000002400 */
[----:B-1----:R-:W-:-:S06]  /*3c40*/  FMUL.FTZ R0, R5, c[0x0][0x320] ;  /* 0x0000c80005007a20 */ /* 0x002fcc0000410000 */
[----:B------:R1:W1:Y:S02]  /*3c50*/  MUFU.TANH R70, R0 ;  /* 0x0000000000467308 */ /* 0x0002640000002400 */
[----:B-1----:R-:W-:-:S06]  /*3c60*/  FMUL.FTZ R0, R6, c[0x0][0x320] ;  /* 0x0000c80006007a20 */ /* 0x002fcc0000410000 */
[----:B------:R1:W1:Y:S02]  /*3c70*/  MUFU.TANH R69, R0 ;  /* 0x0000000000457308 */ /* 0x0002640000002400 */
[----:B-1----:R-:W-:Y:S02]  /*3c80*/  FMUL.FTZ R0, R7, c[0x0][0x320] ;  /* 0x0000c80007007a20 */ /* 0x002fe40000410000 */
[----:B------:R-:W-:Y:S01]  /*3c90*/  HMMA.16816.F32.BF16 R4, R184, R50, R8 ;  /* 0x00000032b804723c */ /* 0x000fe20000041808 */
[----:B------:R-:W1:Y:S03]  /*3ca0*/  LDSM.16.M88.4 R48, [R2+0x6000] ;  /* 0x006000000230783b */ /* 0x000e660000000200 */
[----:B------:R5:W1:Y:S04]  /*3cb0*/  MUFU.TANH R68, R0 ;  /* 0x0000000000447308 */ /* 0x000a680000002400 */
[----:B------:R-:W-:Y:S01]  /*3cc0*/  HMMA.16816.F32.BF16 R8, R180, R46, R20 ;  /* 0x0000002eb408723c */ /* 0x000fe20000041814 */
[----:B------:R-:W2:Y:S07]  /*3cd0*/  LDSM.16.M88.4 R44, [R193+0x6800] ;  /* 0x00680000c12c783b */ /* 0x000eae0000000200 */
[----:B------:R-:W-:Y:S01]  /*3ce0*/  HMMA.16816.F32.BF16 R20, R184, R36, R16 ;  /* 0x00000024b814723c */ /* 0x000fe20000041810 */
[----:B-----5:R-:W-:-:S04]  /*3cf0*/  FMUL.FTZ R0, R24, c[0x0][0x320] ;  /* 0x0000c80018007a20 */ /* 0x020fc80000410000 */
[----:B------:R5:W1:Y:S11]  /*3d00*/  MUFU.TANH R66, R0 ;  /* 0x0000000000427308 */ /* 0x000a760000002400 */
[----:B------:R-:W-:Y:S01]  /*3d10*/  HMMA.16816.F32.BF16 R8, R184, R38, R8 ;  /* 0x00000026b808723c */ /* 0x000fe20000041808 */
[----:B-----5:R-:W-:-:S07]  /*3d20*/  FMUL.FTZ R0, R25, c[0x0][0x320] ;  /* 0x0000c80019007a20 */ /* 0x020fce0000410000 */
[----:B-1----:R-:W-:Y:S01]  /*3d30*/  HMMA.16816.F32.BF16 R16, R180, R48, R12 ;  /* 0x00000030b410723c */ /* 0x002fe2000004180c */
[----:B------:R1:W1:Y:S07]  /*3d40*/  MUFU.TANH R67, R0 ;  /* 0x0000000000437308 */ /* 0x00026e0000002400 */
[----:B--2---:R-:W-:Y:S01]  /*3d50*/  HMMA.16816.F32.BF16 R12, R176, R44, R52 ;  /* 0x0000002cb00c723c */ /* 0x004fe20000041834 */
[----:B-1----:R-:W-:-:S04]  /*3d60*/  FMUL.FTZ R0, R26, c[0x0][0x320] ;  /* 0x0000c8001a007a20 */ /* 0x002fc80000410000 */
[----:B------:R1:W2:Y:S02]  /*3d70*/  MUFU.TANH R65, R0 ;  /* 0x0000000000417308 */ /* 0x0002a40000002400 */
[----:B-1----:R-:W-:Y:S02]  /*3d80*/  FMUL.FTZ R0, R27, c[0x0][0x320] ;  /* 0x0000c8001b007a20 */ /* 0x002fe40000410000 */
[----:B------:R-:W-:Y:S01]  /*3d90*/  HMMA.16816.F32.BF16 R24, R176, R30, R32 ;  /* 0x0000001eb018723c */ /* 0x000fe20000041820 */
[----:B------:R-:W1:Y:S03]  /*3da0*/  LDSM.16.M88.4 R32, [R2+0x6800] ;  /* 0x006800000220783b */ /* 0x000e660000000200 */
[----:B------:R5:W1:Y:S01]  /*3db0*/  MUFU.TANH R64, R0 ;  /* 0x0000000000407308 */ /* 0x000a620000002400 */
[----:B------:R-:W2:Y:S01]  /*3dc0*/  LDSM.16.M88.4 R28, [R188+0x6800] ;  /* 0x00680000bc1c783b */ /* 0x000ea20000000200 */
[----:B------:R-:W-:-:S04]  /*3dd0*/  DEPBAR.LE SB0, 0x0 ;  /* 0x000080000000791a */ /* 0x000fc80000000000 */
[----:B-----5:R-:W-:-:S04]  /*3de0*/  FMUL.FTZ R0, R4, c[0x0][0x320] ;  /* 0x0000c80004007a20 */ /* 0x020fc80000410000 */
[----:B------:R5:W1:Y:S10]  /*3df0*/  MUFU.TANH R63, R0 ;  /* 0x00000000003f7308 */ /* 0x000a740000002400 */
[----:B------:R-:W-:Y:S01]  /*3e00*/  HMMA.16816.F32.BF16 R24, R180, R50, R24 ;  /* 0x00000032b418723c */ /* 0x000fe20000041818 */
[----:B-----5:R-:W-:-:S07]  /*3e10*/  FMUL.FTZ R0, R5, c[0x0][0x320] ;  /* 0x0000c80005007a20 */ /* 0x020fce0000410000 */
[----:B-1----:R-:W-:Y:S01]  /*3e20*/  HMMA.16816.F32.BF16 R12, R180, R32, R12 ;  /* 0x00000020b40c723c */ /* 0x002fe2000004180c */
[----:B------:R1:W1:Y:S02]  /*3e30*/  MUFU.TANH R62, R0 ;  /* 0x00000000003e7308 */ /* 0x0002640000002400 */
[----:B-1----:R-:W-:-:S06]  /*3e40*/  FMUL.FTZ R0, R6, c[0x0][0x320] ;  /* 0x0000c80006007a20 */ /* 0x002fcc0000410000 */
[----:B------:R1:W1:Y:S02]  /*3e50*/  MUFU.TANH R61, R0 ;  /* 0x00000000003d7308 */ /* 0x0002640000002400 */
[----:B-1----:R-:W-:Y:S02]  /*3e60*/  FMUL.FTZ R0, R7, c[0x0][0x320] ;  /* 0x0000c80007007a20 */ /* 0x002fe40000410000 */
[----:B------:R-:W-:Y:S04]  /*3e70*/  HMMA.16816.F32.BF16 R4, R172, R58, R92 ;  /* 0x0000003aac04723c */ /* 0x000fe8000004185c */
[----:B------:R1:W1:Y:S02]  /*3e80*/  MUFU.TANH R60, R0 ;  /* 0x00000000003c7308 */ /* 0x0002640000002400 */
[----:B-1----:R-:W-:-:S06]  /*3e90*/  FMUL.FTZ R0, R20, c[0x0][0x320] ;  /* 0x0000c80014007a20 */ /* 0x002fcc0000410000 */
[----:B------:R1:W1:Y:S11]  /*3ea0*/  MUFU.TANH R57, R0 ;  /* 0x0000000000397308 */ /* 0x0002760000002400 */
[----:B------:R-:W-:Y:S01]  /*3eb0*/  @!UPT UIADD3 URZ, URZ, URZ, URZ ;  /* 0x0000003f3f3ff290 */ /* 0x000fe2000fffe03f */
[----:B------:R-:W-:Y:S01]  /*3ec0*/  HMMA.16816.F32.BF16 R4, R176, R46, R4 ;  /* 0x0000002eb004723c */ /* 0x000fe20000041804 */
[----:B-1----:R-:W-:-:S04]  /*3ed0*/  FMUL.FTZ R0, R21, c[0x0][0x320] ;  /* 0x0000c80015007a20 */ /* 0x002fc80000410000 */
[----:B------:R1:W1:Y:S11]  /*3ee0*/  MUFU.TANH R56, R0 ;  /* 0x0000000000387308 */ /* 0x0002760000002400 */
[----:B------:R-:W-:Y:S08]  /*3ef0*/  @!UPT UIADD3 URZ, URZ, URZ, URZ ;  /* 0x0000003f3f3ff290 */ /* 0x000ff0000fffe03f */
[----:B------:R-:W-:Y:S01]  /*3f00*/  HMMA.16816.F32.BF16 R4, R180, R34, R4 ;  /* 0x00000022b404723c */ /* 0x000fe20000041804 */
[----:B-1----:R-:W-:-:S04]  /*3f10*/  FMUL.FTZ R0, R22, c[0x0][0x320] ;  /* 0x0000c80016007a20 */ /* 0x002fc80000410000 */
[----:B------:R1:W1:Y:S11]  /*3f20*/  MUFU.TANH R52, R0 ;  /* 0x0000000000347308 */ /* 0x0002760000002400 */
[----:B------:R-:W-:Y:S08]  /*3f30*/  @!UPT UIADD3 URZ, URZ, URZ, URZ ;  /* 0x0000003f3f3ff290 */ /* 0x000ff0000fffe03f */
[----:B--2---:R-:W-:Y:S01]  /*3f40*/  HMMA.16816.F32.BF16 R4, R184, R30, R4 ;  /* 0x0000001eb804723c */ /* 0x004fe20000041804 */
[----:B-1----:R-:W-:-:S07]  /*3f50*/  FMUL.FTZ R0, R23, c[0x0][0x320] ;  /* 0x0000c80017007a20 */ /* 0x002fce0000410000 */
[C---:B------:R-:W-:Y:S01]  /*3f60*/  HMMA.16816.F32.BF16 R20, R184.reuse, R40, R16 ;  /* 0x00000028b814723c */ /* 0x040fe20000041810 */
[----:B------:R1:W2:Y:S07]  /*3f70*/  MUFU.TANH R50, R0 ;  /* 0x0000000000327308 */ /* 0x0002ae0000002400 */
        /* <DEDUP_REMOVED lines=10> */
[----:B-1----:R-:W-:-:S06]  /*4020*/  FMUL.FTZ R0, R20, c[0x0][0x320] ;  /* 0x0000c80014007a20 */ /* 0x002fcc0000410000 */
        /* <DEDUP_REMOVED lines=30> */
[----:B------:R1:W1:Y:S01]  /*4210*/  MUFU.TANH R13, R0 ;  /* 0x00000000000d7308 */ /* 0x0002620000002400 */
[----:B------:R-:W-:Y:S06]  /*4220*/  BAR.SYNC.DEFER_BLOCKING 0x0 ;  /* 0x0000000000007b1d */ /* 0x000fec0000010000 */
[----:B------:R-:W-:Y:S05]  /*4230*/  @!P1 BRA `(.L_x_186) ;  /* 0x0000067000009947 */ /* 0x000fea0003800000 */
[----:B-1234-:R-:W-:Y:S02]  /*4240*/  IMAD.MOV.U32 R0, RZ, RZ, c[0x0][0x2b8] ;  /* 0x0000ae00ff007624 */ /* 0x01efe400078e00ff */
[----:B------:R-:W-:Y:S02]  /*4250*/  IMAD R2, R233, 0x20, R234 ;  /* 0x00000020e9027824 */ /* 0x000fe400078e02ea */
[----:B------:R-:W-:Y:S01]  /*4260*/  IMAD.MOV.U32 R205, RZ, RZ, RZ ;  /* 0x000000ffffcd7224 */ /* 0x000fe200078e00ff */
[----:B------:R-:W-:-:S02]  /*4270*/  ISETP.NE.AND P1, PT, R0, 0x1, PT ;  /* 0x000000010000780c */ /* 0x000fc40003f25270 */
[----:B------:R-:W-:-:S04]  /*4280*/  IADD3 R2, R2, R146, R237 ;  /* 0x0000009202027210 */ /* 0x000fc80007ffe0ed */
[----:B------:R-:W-:-:S05]  /*4290*/  IADD3 R2, R2, -0x70, RZ ;  /* 0xffffff9002027810 */ /* 0x000fca0007ffe0ff */
[----:B------:R-:W-:Y:S02]  /*42a0*/  IMAD.MOV.U32 R0, RZ, RZ, R2 ;  /* 0x000000ffff007224 */ /* 0x000fe400078e0002 */
[----:B------:R-:W-:-:S05]  /*42b0*/  @P1 IMAD.HI.U32 R3, R2, c[0x0][0x2bc], RZ ;  /* 0x0000af0002031a27 */ /* 0x000fca00078e00ff */
[----:B------:R-:W-:-:S04]  /*42c0*/  @P1 SHF.R.U32.HI R0, RZ, c[0x0][0x2c0], R3 ;  /* 0x0000b000ff001a19 */ /* 0x000fc80000011603 */
[----:B------:R-:W-:-:S04]  /*42d0*/  @!P4 IADD3 R3, P1, R0, R240, RZ ;  /* 0x000000f00003c210 */ /* 0x000fc80007f3e0ff */
[----:B------:R-:W-:Y:S02]  /*42e0*/  @!P4 LEA.HI.X.SX32 R5, R0, R249, 0x1, P1 ;  /* 0x000000f90005c211 */ /* 0x000fe400008f0eff */
[----:B------:R-:W-:-:S04]  /*42f0*/  @!P4 LEA R4, P1, R3, c[0x0][0x2a0], 0x2 ;  /* 0x0000a8000304ca11 */ /* 0x000fc800078210ff */
[----:B------:R-:W-:-:S05]  /*4300*/  @!P4 LEA.HI.X R5, R3, c[0x0][0x2a4], R5, 0x2, P1 ;  /* 0x0000a9000305ca11 */ /* 0x000fca00008f1405 */
[----:B------:R-:W2:Y:S01]  /*4310*/  @!P4 LDG.E R205, [R4.64] ;  /* 0x0000000804cdc981 */ /* 0x000ea2000c1e1900 */
[----:B------:R-:W-:Y:S01]  /*4320*/  IMAD.MOV R0, RZ, RZ, -R0 ;  /* 0x000000ffff007224 */ /* 0x000fe200078e0a00 */
[----:B------:R-:W-:-:S03]  /*4330*/  IADD3 R8, -R234, 0x70, RZ ;  /* 0x00000070ea087810 */ /* 0x000fc60007ffe1ff */
[----:B------:R-:W-:Y:S01]  /*4340*/  IMAD R206, R0, c[0x0][0x2b8], R2 ;  /* 0x0000ae0000ce7a24 */ /* 0x000fe200078e0202 */
[----:B------:R-:W-:-:S03]  /*4350*/  ISETP.GE.AND P5, PT, R8, 0x1, PT ;  /* 0x000000010800780c */ /* 0x000fc60003fa6270 */
        /* <DEDUP_REMOVED lines=15> */
.L_x_281:
[----:B------:R-:W-:Y:S05]  /*4450*/  BRA.DIV ~URZ, `(.L_x_188) ;  /* 0x0000a7627f007947 */ /* 0x000fea000b800000 */
[----:B------:R3:W4:Y:S02]  /*4460*/  SHFL.IDX PT, R2, R4, RZ, 0x181f ;  /* 0x00181fff04027589 */ /* 0x00072400000e0000 */
.L_x_282:
[----:B------:R-:W-:Y:S01]  /*4470*/  BSSY B0, `(.L_x_189) ;  /* 0x000000d000007945 */ /* 0x000fe20003800000 */
[----:B------:R-:W-:Y:S05]  /*4480*/  @!P5 BRA `(.L_x_190) ;  /* 0x000000b00000d947 */ /* 0x000fea0003800000 */
[----:B------:R-:W-:Y:S02]  /*4490*/  IMAD.SHL.U32 R6, R231, 0x2, RZ ;  /* 0x00000002e7067824 */ /* 0x000fe400078e00ff */
[----:B------:R-:W-:-:S03]  /*44a0*/  IMAD.SHL.U32 R3, R235, 0x2, RZ ;  /* 0x00000002eb037824 */ /* 0x000fc600078e00ff */
[C---:B----4-:R-:W-:Y:S02]  /*44b0*/  IADD3 R6, P2, R2.reuse, R6, RZ ;  /* 0x0000000602067210 */ /* 0x050fe40007f5e0ff */
[----:B------:R-:W-:Y:S02]  /*44c0*/  IADD3 R2, P1, R2, R3, RZ ;  /* 0x0000000302027210 */ /* 0x000fe40007f3e0ff */
[----:B--2---:R-:W-:-:S03]  /*44d0*/  IADD3.X R7, R5, R203, RZ, P2, !PT ;  /* 0x000000cb05077210 */ /* 0x004fc600017fe4ff */
[----:B------:R-:W-:Y:S02]  /*44e0*/  IMAD.X R3, R5, 0x1, R204, P1 ;  /* 0x0000000105037824 */ /* 0x000fe400008e06cc */
[----:B------:R-:W-:Y:S01]  /*44f0*/  @!PT LDS RZ, [RZ] ;  /* 0x00000000fffff984 */ /* 0x000fe20000000800 */
[----:B------:R-:W-:Y:S01]  /*4500*/  @!PT LDS RZ, [RZ] ;  /* 0x00000000fffff984 */ /* 0x000fe20000000800 */
[----:B------:R-:W-:Y:S01]  /*4510*/  @!PT LDS RZ, [RZ] ;  /* 0x00000000fffff984 */ /* 0x000fe20000000800 */
[----:B------:R2:W-:Y:S04]  /*4520*/  LDGSTS.E.BYPASS.LTC128B.128 [R200+0x8100], [R6.64], !P3 ;  /* 0x0810000006c87fae */ /* 0x0005e8000d901d48 */
[----:B------:R2:W-:Y:S02]  /*4530*/  LDGSTS.E.BYPASS.LTC128B.128 [R200+0xb900], [R2.64], !P0 ;  /* 0x0b90000002c87fae */ /* 0x0005e4000c101d48 */
.L_x_190:
[----:B------:R-:W-:Y:S05]  /*4540*/  BSYNC B0 ;  /* 0x0000000000007941 */ /* 0x000fea0003800000 */
.L_x_189:
[----:B------:R-:W-:Y:S01]  /*4550*/  ISETP.GE.AND P1, PT, R8, 0x21, PT ;  /* 0x000000210800780c */ /* 0x000fe20003f26270 */
[----:B------:R-:W-:Y:S06]  /*4560*/  BRA.DIV ~URZ, `(.L_x_191) ;  /* 0x0000a6c27f007947 */ /* 0x000fec000b800000 */
[----:B--2---:R2:W1:Y:S04]  /*4570*/  SHFL.IDX PT, R5, R0, 0x1, 0x181f ;  /* 0x00381f0000057f89 */ /* 0x00446800000e0000 */
[----:B----4-:R2:W4:Y:S02]  /*4580*/  SHFL.IDX PT, R2, R4, 0x1, 0x181f ;  /* 0x00381f0004027f89 */ /* 0x01052400000e0000 */
.L_x_283:
[----:B------:R-:W-:Y:S01]  /*4590*/  BSSY B0, `(.L_x_192) ;  /* 0x000000d000007945 */ /* 0x000fe20003800000 */
[----:B------:R-:W-:Y:S05]  /*45a0*/  @!P1 BRA `(.L_x_193) ;  /* 0x000000b000009947 */ /* 0x000fea0003800000 */
[----:B------:R-:W-:Y:S02]  /*45b0*/  IMAD.SHL.U32 R6, R231, 0x2, RZ ;  /* 0x00000002e7067824 */ /* 0x000fe400078e00ff */
[----:B------:R-:W-:-:S03]  /*45c0*/  IMAD.SHL.U32 R3, R235, 0x2, RZ ;  /* 0x00000002eb037824 */ /* 0x000fc600078e00ff */
[C---:B----4-:R-:W-:Y:S02]  /*45d0*/  IADD3 R6, P2, R2.reuse, R6, RZ ;  /* 0x0000000602067210 */ /* 0x050fe40007f5e0ff */
[----:B------:R-:W-:Y:S02]  /*45e0*/  IADD3 R2, P1, R2, R3, RZ ;  /* 0x0000000302027210 */ /* 0x000fe40007f3e0ff */
[----:B-1----:R-:W-:-:S03]  /*45f0*/  IADD3.X R7, R5, R203, RZ, P2, !PT ;  /* 0x000000cb05077210 */ /* 0x002fc600017fe4ff */
[----:B------:R-:W-:Y:S02]  /*4600*/  IMAD.X R3, R5, 0x1, R204, P1 ;  /* 0x0000000105037824 */ /* 0x000fe400008e06cc */
[----:B------:R-:W-:Y:S01]  /*4610*/  @!PT LDS RZ, [RZ] ;  /* 0x00000000fffff984 */ /* 0x000fe20000000800 */
[----:B------:R-:W-:Y:S01]  /*4620*/  @!PT LDS RZ, [RZ] ;  /* 0x00000000fffff984 */ /* 0x000fe20000000800 */
[----:B------:R-:W-:Y:S01]  /*4630*/  @!PT LDS RZ, [RZ] ;  /* 0x00000000fffff984 */ /* 0x000fe20000000800 */
[----:B------:R1:W-:Y:S04]  /*4640*/  LDGSTS.E.BYPASS.LTC128B.128 [R200+0x9100], [R6.64], !P3 ;  /* 0x0910000006c87fae */ /* 0x0003e8000d901d48 */
[----:B------:R1:W-:Y:S02]  /*4650*/  LDGSTS.E.BYPASS.LTC128B.128 [R200+0xc900], [R2.64], !P0 ;  /* 0x0c90000002c87fae */ /* 0x0003e4000c101d48 */
.L_x_193:
[----:B------:R-:W-:Y:S05]  /*4660*/  BSYNC B0 ;  /* 0x0000000000007941 */ /* 0x000fea0003800000 */
.L_x_192:
[----:B------:R-:W-:-:S04]  /*4670*/  IADD3 R8, -R234, 0x70, RZ ;  /* 0x00000070ea087810 */ /* 0x000fc80007ffe1ff */
[----:B------:R-:W-:Y:S01]  /*4680*/  ISETP.GE.AND P1, PT, R8, 0x41, PT ;  /* 0x000000410800780c */ /* 0x000fe20003f26270 */
[----:B------:R-:W-:Y:S10]  /*4690*/  BRA.DIV ~URZ, `(.L_x_194) ;  /* 0x0000a6627f007947 */ /* 0x000ff4000b800000 */
[----:B-1----:R1:W2:Y:S02]  /*46a0*/  SHFL.IDX PT, R5, R0, 0x2, 0x181f ;  /* 0x00581f0000057f89 */ /* 0x0022a400000e0000 */
.L_x_284:
[----:B------:R-:W-:Y:S05]  /*46b0*/  BRA.DIV ~URZ, `(.L_x_195) ;  /* 0x0000a6b27f007947 */ /* 0x000fea000b800000 */
[----:B----4-:R4:W1:Y:S02]  /*46c0*/  SHFL.IDX PT, R2, R4, 0x2, 0x181f ;  /* 0x00581f0004027f89 */ /* 0x01086400000e0000 */
.L_x_285:
[----:B------:R-:W-:Y:S01]  /*46d0*/  BSSY B0, `(.L_x_196) ;  /* 0x000000d000007945 */ /* 0x000fe20003800000 */
[----:B------:R-:W-:Y:S05]  /*46e0*/  @!P1 BRA `(.L_x_197) ;  /* 0x000000b000009947 */ /* 0x000fea0003800000 */
[----:B------:R-:W-:Y:S02]  /*46f0*/  IMAD.SHL.U32 R6, R231, 0x2, RZ ;  /* 0x00000002e7067824 */ /* 0x000fe400078e00ff */
[----:B------:R-:W-:-:S03]  /*4700*/  IMAD.SHL.U32 R3, R235, 0x2, RZ ;  /* 0x00000002eb037824 */ /* 0x000fc600078e00ff */
[C---:B-1----:R-:W-:Y:S02]  /*4710*/  IADD3 R6, P2, R2.reuse, R6, RZ ;  /* 0x0000000602067210 */ /* 0x042fe40007f5e0ff */
        /* <DEDUP_REMOVED lines=8> */
.L_x_197:
[----:B------:R-:W-:Y:S05]  /*47a0*/  BSYNC B0 ;  /* 0x0000000000007941 */ /* 0x000fea0003800000 */
.L_x_196:
[----:B------:R-:W-:Y:S01]  /*47b0*/  ISETP.GE.AND P1, PT, R8, 0x61, PT ;  /* 0x000000610800780c */ /* 0x000fe20003f26270 */
[----:B------:R-:W-:Y:S06]  /*47c0*/  BRA.DIV ~URZ, `(.L_x_198) ;  /* 0x0000a6127f007947 */ /* 0x000fec000b800000 */
[----:B-1----:R1:W3:Y:S04]  /*47d0*/  SHFL.IDX PT, R6, R0, 0x3, 0x181f ;  /* 0x00781f0000067f89 */ /* 0x0022e800000e0000 */
[----:B--2---:R1:W2:Y:S02]  /*47e0*/  SHFL.IDX PT, R0, R4, 0x3, 0x181f ;  /* 0x00781f0004007f89 */ /* 0x0042a400000e0000 */
.L_x_286:
[----:B------:R-:W-:Y:S05]  /*47f0*/  @!P1 BRA `(.L_x_186) ;  /* 0x000000b000009947 */ /* 0x000fea0003800000 */
[----:B------:R-:W-:Y:S02]  /*4800*/  IMAD.SHL.U32 R3, R231, 0x2, RZ ;  /* 0x00000002e7037824 */ /* 0x000fe400078e00ff */
[----:B------:R-:W-:-:S03]  /*4810*/  IMAD.SHL.U32 R2, R235, 0x2, RZ ;  /* 0x00000002eb027824 */ /* 0x000fc600078e00ff */
[C---:B-1234-:R-:W-:Y:S02]  /*4820*/  IADD3 R4, P2, R0.reuse, R3, RZ ;  /* 0x0000000300047210 */ /* 0x05efe40007f5e0ff */
[----:B------:R-:W-:Y:S02]  /*4830*/  IADD3 R2, P1, R0, R2, RZ ;  /* 0x0000000200027210 */ /* 0x000fe40007f3e0ff */
[----:B------:R-:W-:-:S03]  /*4840*/  IADD3.X R5, R6, R203, RZ, P2, !PT ;  /* 0x000000cb06057210 */ /* 0x000fc600017fe4ff */
[----:B------:R-:W-:Y:S02]  /*4850*/  IMAD.X R3, R6, 0x1, R204, P1 ;  /* 0x0000000106037824 */ /* 0x000fe400008e06cc */
[----:B------:R-:W-:Y:S01]  /*4860*/  @!PT LDS RZ, [RZ] ;  /* 0x00000000fffff984 */ /* 0x000fe20000000800 */
[----:B------:R-:W-:Y:S01]  /*4870*/  @!PT LDS RZ, [RZ] ;  /* 0x00000000fffff984 */ /* 0x000fe20000000800 */
[----:B------:R-:W-:Y:S01]  /*4880*/  @!PT LDS RZ, [RZ] ;  /* 0x00000000fffff984 */ /* 0x000fe20000000800 */
[----:B------:R1:W-:Y:S04]  /*4890*/  LDGSTS.E.BYPASS.LTC128B.128 [R200+0xb100], [R4.64], !P3 ;  /* 0x0b10000004c87fae */ /* 0x0003e8000d901d48 */
[----:B------:R1:W-:Y:S02]  /*48a0*/  LDGSTS.E.BYPASS.LTC128B.128 [R200+0xe900], [R2.64], !P0 ;  /* 0x0e90000002c87fae */ /* 0x0003e4000c101d48 */
.L_x_186:
[----:B--234-:R-:W-:Y:S05]  /*48b0*/  BSYNC B1 ;  /* 0x0000000000017941 */ /* 0x01cfea0003800000 */
.L_x_185:
[----:B-1----:R-:W2:Y:S04]  /*48c0*/  LDL R0, [R1+0x4c] ;  /* 0x00004c0001007983 */ /* 0x002ea80000100800 */
[----:B------:R-:W0:Y:S01]  /*48d0*/  LDGDEPBAR ;  /* 0x00000000000079af */ /* 0x000e220000000000 */
[----:B--2---:R-:W-:-:S05]  /*48e0*/  IMAD.IADD R0, R144, 0x1, -R0 ;  /* 0x0000000190007824 */ /* 0x004fca00078e0a00 */
[C---:B------:R-:W-:Y:S02]  /*48f0*/  ISETP.GT.AND P2, PT, R0.reuse, RZ, PT ;  /* 0x000000ff0000720c */ /* 0x040fe40003f44270 */
[C---:B------:R-:W-:Y:S02]  /*4900*/  ISETP.GT.AND P1, PT, R0.reuse, 0x1, PT ;  /* 0x000000010000780c */ /* 0x040fe40003f24270 */
[----:B------:R-:W-:Y:S02]  /*4910*/  ISETP.GT.AND P0, PT, R0, 0x8, PT ;  /* 0x000000080000780c */ /* 0x000fe40003f04270 */
[----:B------:R-:W-:Y:S02]  /*4920*/  FSEL R6, R121, -INF , P2 ;  /* 0xff80000079067808 */ /* 0x000fe40001000000 */
[----:B------:R-:W-:Y:S02]  /*4930*/  FSEL R7, R120, -INF , P1 ;  /* 0xff80000078077808 */ /* 0x000fe40000800000 */
[----:B------:R-:W-:-:S02]  /*4940*/  FSEL R11, R107, -INF , P2 ;  /* 0xff8000006b0b7808 */ /* 0x000fc40001000000 */
[----:B------:R-:W-:Y:S02]  /*4950*/  FSEL R16, R106, -INF , P1 ;  /* 0xff8000006a107808 */ /* 0x000fe40000800000 */
[----:B------:R-:W-:Y:S02]  /*4960*/  ISETP.GT.AND P6, PT, R0, 0x9, PT ;  /* 0x000000090000780c */ /* 0x000fe40003fc4270 */
[----:B------:R-:W-:Y:S02]  /*4970*/  FSEL R8, R105, -INF , P0 ;  /* 0xff80000069087808 */ /* 0x000fe40000000000 */
[----:B------:R-:W-:Y:S02]  /*4980*/  FMNMX.FTZ R2, R6, R7, !PT ;  /* 0x0000000706027209 */ /* 0x000fe40007810000 */
[----:B------:R-:W-:Y:S02]  /*4990*/  FSEL R17, R99, -INF , P0 ;  /* 0xff80000063117808 */ /* 0x000fe40000000000 */
[----:B------:R-:W-:-:S02]  /*49a0*/  FMNMX.FTZ R3, R11, R16, !PT ;  /* 0x000000100b037209 */ /* 0x000fc40007810000 */
[----:B------:R-:W-:Y:S02]  /*49b0*/  ISETP.GT.AND P5, PT, R0, 0x10, PT ;  /* 0x000000100000780c */ /* 0x000fe40003fa4270 */
[----:B------:R-:W-:Y:S02]  /*49c0*/  FSEL R9, R104, -INF , P6 ;  /* 0xff80000068097808 */ /* 0x000fe40003000000 */
[----:B------:R-:W-:Y:S02]  /*49d0*/  FMNMX.FTZ R2, R8, R2, !PT ;  /* 0x0000000208027209 */ /* 0x000fe40007810000 */
[----:B------:R-:W-:Y:S02]  /*49e0*/  FSEL R18, R98, -INF , P6 ;  /* 0xff80000062127808 */ /* 0x000fe40003000000 */
[----:B------:R-:W-:Y:S02]  /*49f0*/  FMNMX.FTZ R3, R17, R3, !PT ;  /* 0x0000000311037209 */ /* 0x000fe40007810000 */
[----:B------:R-:W-:-:S02]  /*4a00*/  ISETP.GT.AND P2, PT, R0, 0x11, PT ;  /* 0x000000110000780c */ /* 0x000fc40003f44270 */
[----:B------:R-:W-:Y:S02]  /*4a10*/  FSEL R10, R97, -INF , P5 ;  /* 0xff800000610a7808 */ /* 0x000fe40002800000 */
[----:B------:R-:W-:Y:S02]  /*4a20*/  FMNMX.FTZ R2, R9, R2, !PT ;  /* 0x0000000209027209 */ /* 0x000fe40007810000 */
[----:B------:R-:W-:Y:S02]  /*4a30*/  FSEL R21, R88, -INF , P5 ;  /* 0xff80000058157808 */ /* 0x000fe40002800000 */
[----:B------:R-:W-:Y:S02]  /*4a40*/  FMNMX.FTZ R3, R18, R3, !PT ;  /* 0x0000000312037209 */ /* 0x000fe40007810000 */
[----:B------:R-:W-:Y:S02]  /*4a50*/  ISETP.GT.AND P1, PT, R0, 0x18, PT ;  /* 0x000000180000780c */ /* 0x000fe40003f24270 */
[----:B------:R-:W-:-:S02]  /*4a60*/  FSEL R12, R96, -INF , P2 ;  /* 0xff800000600c7808 */ /* 0x000fc40001000000 */
[----:B------:R-:W-:Y:S02]  /*4a70*/  FMNMX.FTZ R2, R10, R2, !PT ;  /* 0x000000020a027209 */ /* 0x000fe40007810000 */
[----:B------:R-:W-:Y:S02]  /*4a80*/  FSEL R22, R87, -INF , P2 ;  /* 0xff80000057167808 */ /* 0x000fe40001000000 */
[----:B------:R-:W-:Y:S02]  /*4a90*/  FMNMX.FTZ R3, R21, R3, !PT ;  /* 0x0000000315037209 */ /* 0x000fe40007810000 */
[----:B------:R-:W-:Y:S02]  /*4aa0*/  ISETP.GT.AND P0, PT, R0, 0x19, PT ;  /* 0x000000190000780c */ /* 0x000fe40003f04270 */
[----:B------:R-:W-:Y:S02]  /*4ab0*/  FSEL R19, R86, -INF , P1 ;  /* 0xff80000056137808 */ /* 0x000fe40000800000 */
[----:B------:R-:W-:-:S02]  /*4ac0*/  FMNMX.FTZ R2, R12, R2, !PT ;  /* 0x000000020c027209 */ /* 0x000fc40007810000 */
[----:B------:R-:W-:Y:S02]  /*4ad0*/  FSEL R23, R84, -INF , P1 ;  /* 0xff80000054177808 */ /* 0x000fe40000800000 */
[----:B------:R-:W-:Y:S02]  /*4ae0*/  FMNMX.FTZ R3, R22, R3, !PT ;  /* 0x0000000316037209 */ /* 0x000fe40007810000 */
[----:B------:R-:W-:Y:S02]  /*4af0*/  ISETP.GT.AND P6, PT, R0, 0x20, PT ;  /* 0x000000200000780c */ /* 0x000fe40003fc4270 */
[----:B------:R-:W-:Y:S02]  /*4b00*/  FSEL R20, R85, -INF , P0 ;  /* 0xff80000055147808 */ /* 0x000fe40000000000 */
[----:B------:R-:W-:Y:S02]  /*4b10*/  FMNMX.FTZ R2, R19, R2, !PT ;  /* 0x0000000213027209 */ /* 0x000fe40007810000 */
[----:B------:R-:W-:-:S02]  /*4b20*/  FSEL R40, R81, -INF , P0 ;  /* 0xff80000051287808 */ /* 0x000fc40000000000 */
[----:B------:R-:W-:Y:S02]  /*4b30*/  FMNMX.FTZ R3, R23, R3, !PT ;  /* 0x0000000317037209 */ /* 0x000fe40007810000 */
        /* <DEDUP_REMOVED lines=70> */
[----:B------:R-:W-:-:S02]  /*4fa0*/  FSEL R151, R29, -INF , P0 ;  /* 0xff8000001d977808 */ /* 0x000fc40000000000 */
[----:B------:R-:W-:Y:S02]  /*4fb0*/  FSEL R147, R33, -INF , P0 ;  /* 0xff80000021937808 */ /* 0x000fe40000000000 */
[C---:B------:R-:W-:Y:S02]  /*4fc0*/  ISETP.GT.AND P6, PT, R0.reuse, 0x59, PT ;  /* 0x000000590000780c */ /* 0x040fe40003fc4270 */
[C---:B------:R-:W-:Y:S02]  /*4fd0*/  ISETP.GT.AND P5, PT, R0.reuse, 0x60, PT ;  /* 0x000000600000780c */ /* 0x040fe40003fa4270 */
[C---:B------:R-:W-:Y:S02]  /*4fe0*/  ISETP.GT.AND P2, PT, R0.reuse, 0x61, PT ;  /* 0x000000610000780c */ /* 0x040fe40003f44270 */
[C---:B------:R-:W-:Y:S02]  /*4ff0*/  ISETP.GT.AND P1, PT, R0.reuse, 0x68, PT ;  /* 0x000000680000780c */ /* 0x040fe40003f24270 */
[----:B------:R-:W-:-:S02]  /*5000*/  ISETP.GT.AND P0, PT, R0, 0x69, PT ;  /* 0x000000690000780c */ /* 0x000fc40003f04270 */
[----:B------:R-:W-:Y:S02]  /*5010*/  FMNMX.FTZ R0, R149, R2, !PT ;  /* 0x0000000295007209 */ /* 0x000fe40007810000 */
[----:B------:R-:W-:Y:S02]  /*5020*/  FMNMX.FTZ R2, R154, R3, !PT ;  /* 0x000000039a027209 */ /* 0x000fe40007810000 */
[----:B------:R-:W-:Y:S02]  /*5030*/  FSEL R148, R32, -INF , P6 ;  /* 0xff80000020947808 */ /* 0x000fe40003000000 */
[----:B------:R-:W-:Y:S02]  /*5040*/  FSEL R146, R34, -INF , P6 ;  /* 0xff80000022927808 */ /* 0x000fe40003000000 */
[----:B------:R-:W-:Y:S02]  /*5050*/  FMNMX.FTZ R0, R147, R0, !PT ;  /* 0x0000000093007209 */ /* 0x000fe40007810000 */
[----:B------:R-:W-:-:S02]  /*5060*/  FMNMX.FTZ R2, R151, R2, !PT ;  /* 0x0000000297027209 */ /* 0x000fc40007810000 */
[----:B------:R-:W-:Y:S02]  /*5070*/  FSEL R159, R26, -INF , P5 ;  /* 0xff8000001a9f7808 */ /* 0x000fe40002800000 */
[----:B------:R-:W-:Y:S02]  /*5080*/  FSEL R157, R28, -INF , P5 ;  /* 0xff8000001c9d7808 */ /* 0x000fe40002800000 */
[----:B------:R-:W-:Y:S02]  /*5090*/  FMNMX.FTZ R0, R146, R0, !PT ;  /* 0x0000000092007209 */ /* 0x000fe40007810000 */
[----:B------:R-:W-:Y:S02]  /*50a0*/  FMNMX.FTZ R2, R148, R2, !PT ;  /* 0x0000000294027209 */ /* 0x000fe40007810000 */
[----:B------:R-:W-:Y:S02]  /*50b0*/  FSEL R158, R25, -INF , P2 ;  /* 0xff800000199e7808 */ /* 0x000fe40001000000 */
[----:B------:R-:W-:-:S02]  /*50c0*/  FSEL R155, R27, -INF , P2 ;  /* 0xff8000001b9b7808 */ /* 0x000fc40001000000 */
        /* <DEDUP_REMOVED lines=10> */
[----:B------:R-:W-:Y:S02]  /*5170*/  FMNMX.FTZ R4, R150, R0, !PT ;  /* 0x0000000096047209 */ /* 0x000fe40007810000 */
[----:B------:R-:W-:Y:S01]  /*5180*/  FMNMX.FTZ R5, R160, R2, !PT ;  /* 0x00000002a0057209 */ /* 0x000fe20007810000 */
[----:B------:R-:W-:Y:S05]  /*5190*/  BRA.DIV ~URZ, `(.L_x_199) ;  /* 0x00009d127f007947 */ /* 0x000fea000b800000 */
[----:B------:R1:W2:Y:S02]  /*51a0*/  SHFL.BFLY PT, R0, R4, 0x2, 0x1f ;  /* 0x0c401f0004007f89 */ /* 0x0002a400000e0000 */
.L_x_287:
[----:B-12---:R-:W-:Y:S01]  /*51b0*/  FMNMX.FTZ R4, R4, R0, !PT ;  /* 0x0000000004047209 */ /* 0x006fe20007810000 */
[----:B------:R-:W-:Y:S05]  /*51c0*/  BRA.DIV ~URZ, `(.L_x_200) ;  /* 0x00009d227f007947 */ /* 0x000fea000b800000 */
[----:B------:R-:W1:Y:S04]  /*51d0*/  SHFL.BFLY PT, R0, R5, 0x2, 0x1f ;  /* 0x0c401f0005007f89 */ /* 0x000e6800000e0000 */
[----:B------:R-:W2:Y:S01]  /*51e0*/  SHFL.BFLY PT, R2, R4, 0x1, 0x1f ;  /* 0x0c201f0004027f89 */ /* 0x000ea200000e0000 */
[----:B-1----:R-:W-:-:S02]  /*51f0*/  FMNMX.FTZ R5, R5, R0, !PT ;  /* 0x0000000005057209 */ /* 0x002fc40007810000 */
[----:B--2---:R-:W-:-:S03]  /*5200*/  FMNMX.FTZ R69, R4, R2, !PT ;  /* 0x0000000204457209 */ /* 0x004fc60007810000 */
[----:B------:R1:W2:Y:S04]  /*5210*/  SHFL.BFLY PT, R3, R5, 0x1, 0x1f ;  /* 0x0c201f0005037f89 */ /* 0x0002a800000e0000 */
.L_x_288:
[C---:B------:R-:W-:Y:S01]  /*5220*/  FMUL.FTZ R2, R69.reuse, c[0x0][0x2d0] ;  /* 0x0000b40045027a20 */ /* 0x040fe20000410000 */
[----:B------:R-:W-:Y:S01]  /*5230*/  FSETP.NEU.FTZ.AND P0, PT, R69, -INF , PT ;  /* 0xff8000004500780b */ /* 0x000fe20003f1d000 */
[----:B------:R-:W-:Y:S01]  /*5240*/  WARPSYNC 0xffffffff ;  /* 0xffffffff00007948 */ /* 0x000fe20003800000 */
[----:B--2---:R-:W-:Y:S01]  /*5250*/  FMNMX.FTZ R68, R3, R5, !PT ;  /* 0x0000000503447209 */ /* 0x004fe20007810000 */
[----:B------:R-:W-:Y:S01]  /*5260*/  LDSM.16.MT88.4 R28, [R191+0x800] ;  /* 0x00080000bf1c783b */ /* 0x000fe20000004200 */
[----:B------:R-:W-:Y:S02]  /*5270*/  FSEL R2, R2, RZ, P0 ;  /* 0x000000ff02027208 */ /* 0x000fe40000000000 */
[----:B------:R-:W-:Y:S01]  /*5280*/  FSETP.NEU.FTZ.AND P0, PT, R68, -INF , PT ;  /* 0xff8000004400780b */ /* 0x000fe20003f1d000 */
[----:B------:R-:W-:Y:S01]  /*5290*/  LDSM.16.MT88.4 R44, [R190] ;  /* 0x00000000be2c783b */ /* 0x000fe20000004200 */
[----:B------:R-:W-:Y:S01]  /*52a0*/  IADD3 R214, R214, -0x2, RZ ;  /* 0xfffffffed6d67810 */ /* 0x000fe20007ffe0ff */
[----:B------:R-:W-:-:S02]  /*52b0*/  FFMA.FTZ R0, R6, c[0x0][0x2d0], -R2 ;  /* 0x0000b40006007a23 */ /* 0x000fc40000010802 */
[--C-:B------:R-:W-:Y:S01]  /*52c0*/  FFMA.FTZ R3, R10, c[0x0][0x2d0], -R2.reuse ;  /* 0x0000b4000a037a23 */ /* 0x100fe20000010802 */
[----:B------:R-:W-:Y:S01]  /*52d0*/  LDSM.16.MT88.4 R32, [R189+0x800] ;  /* 0x00080000bd20783b */ /* 0x000fe20000004200 */
[----:B------:R2:W-:Y:S03]  /*52e0*/  MUFU.EX2 R59, R0 ;  /* 0x00000000003b7308 */ /* 0x0005e60000000800 */
[----:B------:R-:W-:Y:S04]  /*52f0*/  LDSM.16.MT88.4 R48, [R190+0x800] ;  /* 0x00080000be30783b */ /* 0x000fe80000004200 */
[----:B------:R-:W-:Y:S01]  /*5300*/  LDSM.16.MT88.4 R52, [R189+0x3800] ;  /* 0x00380000bd34783b */ /* 0x000fe20000004200 */
[----:B------:R3:W-:Y:S01]  /*5310*/  MUFU.EX2 R202, R3 ;  /* 0x0000000300ca7308 */ /* 0x0007e20000000800 */
[----:B--2---:R-:W-:-:S02]  /*5320*/  FFMA.FTZ R0, R7, c[0x0][0x2d0], -R2 ;  /* 0x0000b40007007a23 */ /* 0x004fc40000010802 */
[----:B-1----:R-:W1:Y:S05]  /*5330*/  LDSM.16.MT88.4 R4, [R191] ;  /* 0x00000000bf04783b */ /* 0x002e6a0000004200 */
[----:B------:R2:W4:Y:S01]  /*5340*/  MUFU.EX2 R57, R0 ;  /* 0x0000000000397308 */ /* 0x0005220000000800 */
[--C-:B---3--:R-:W-:Y:S02]  /*5350*/  FFMA.FTZ R3, R12, c[0x0][0x2d0], -R2.reuse ;  /* 0x0000b4000c037a23 */ /* 0x108fe40000010802 */
[----:B------:R-:W3:Y:S05]  /*5360*/  LDSM.16.MT88.4 R12, [R189] ;  /* 0x00000000bd0c783b */ /* 0x000eea0000004200 */
[----:B------:R-:W-:Y:S01]  /*5370*/  MUFU.EX2 R225, R3 ;  /* 0x0000000300e17308 */ /* 0x000fe20000000800 */
[----:B--2---:R-:W-:Y:S01]  /*5380*/  FFMA.FTZ R0, R8, c[0x0][0x2d0], -R2 ;  /* 0x0000b40008007a23 */ /* 0x004fe20000010802 */
[----:B----4-:R-:W-:-:S06]  /*5390*/  F2FP.BF16.PACK_AB R8, R57, R59 ;  /* 0x0000003b3908723e */ /* 0x010fcc00000010ff */
[----:B------:R2:W-:Y:S02]  /*53a0*/  MUFU.EX2 R136, R0 ;  /* 0x0000000000887308 */ /* 0x0005e40000000800 */
[----:B--2---:R-:W-:-:S06]  /*53b0*/  FFMA.FTZ R0, R9, c[0x0][0x2d0], -R2 ;  /* 0x0000b40009007a23 */ /* 0x004fcc0000010802 */
[----:B------:R2:W4:Y:S02]  /*53c0*/  MUFU.EX2 R201, R0 ;  /* 0x0000000000c97308 */ /* 0x0005240000000800 */
[----:B--2---:R-:W-:Y:S01]  /*53d0*/  FMUL.FTZ R0, R68, c[0x0][0x2d0] ;  /* 0x0000b40044007a20 */ /* 0x004fe20000410000 */
[----:B----4-:R-:W-:-:S04]  /*53e0*/  F2FP.BF16.PACK_AB R10, R201, R136 ;  /* 0x00000088c90a723e */ /* 0x010fc800000010ff */
[----:B------:R-:W-:Y:S02]  /*53f0*/  FSEL R0, R0, RZ, P0 ;  /* 0x000000ff00007208 */ /* 0x000fe40000000000 */
[----:B------:R-:W-:-:S03]  /*5400*/  ISETP.GE.AND P0, PT, R214, R236, PT ;  /* 0x000000ecd600720c */ /* 0x000fc60003f06270 */
[----:B------:R-:W-:-:S04]  /*5410*/  FFMA.FTZ R3, R11, c[0x0][0x2d0], -R0 ;  /* 0x0000b4000b037a23 */ /* 0x000fc80000010800 */
[----:B------:R2:W-:Y:S02]  /*5420*/  MUFU.EX2 R58, R3 ;  /* 0x00000003003a7308 */ /* 0x0005e40000000800 */
[----:B--2---:R-:W-:-:S06]  /*5430*/  FFMA.FTZ R3, R16, c[0x0][0x2d0], -R0 ;  /* 0x0000b40010037a23 */ /* 0x004fcc0000010800 */
[----:B------:R2:W4:Y:S02]  /*5440*/  MUFU.EX2 R56, R3 ;  /* 0x0000000300387308 */ /* 0x0005240000000800 */
[----:B--2---:R-:W-:Y:S01]  /*5450*/  FFMA.FTZ R3, R17, c[0x0][0x2d0], -R0 ;  /* 0x0000b40011037a23 */ /* 0x004fe20000010800 */
[----:B----4-:R-:W-:Y:S01]  /*5460*/  F2FP.BF16.PACK_AB R9, R56, R58 ;  /* 0x0000003a3809723e */ /* 0x010fe200000010ff */
[----:B------:R-:W-:-:S04]  /*5470*/  FADD.FTZ R145, R58, R56 ;  /* 0x000000383a917221 */ /* 0x000fc80000010000 */
[----:B------:R2:W-:Y:S02]  /*5480*/  MUFU.EX2 R163, R3 ;  /* 0x0000000300a37308 */ /* 0x0005e40000000800 */
[----:B--2---:R-:W-:-:S06]  /*5490*/  FFMA.FTZ R3, R18, c[0x0][0x2d0], -R0 ;  /* 0x0000b40012037a23 */ /* 0x004fcc0000010800 */
[----:B------:R2:W4:Y:S02]  /*54a0*/  MUFU.EX2 R199, R3 ;  /* 0x0000000300c77308 */ /* 0x0005240000000800 */
[----:B--2---:R-:W-:Y:S01]  /*54b0*/  FFMA.FTZ R3, R19, c[0x0][0x2d0], -R2 ;  /* 0x0000b40013037a23 */ /* 0x004fe20000010802 */
[----:B----4-:R-:W-:-:S05]  /*54c0*/  F2FP.BF16.PACK_AB R11, R199, R163 ;  /* 0x000000a3c70b723e */ /* 0x010fca00000010ff */
[----:B------:R2:W-:Y:S02]  /*54d0*/  MUFU.EX2 R223, R3 ;  /* 0x0000000300df7308 */ /* 0x0005e40000000800 */
[C---:B-1----:R-:W-:Y:S08]  /*54e0*/  HMMA.16816.F32.BF16 R16, R8.reuse, R6, RZ ;  /* 0x000000060810723c */ /* 0x042ff000000418ff */
[----:B---3--:R-:W-:Y:S01]  /*54f0*/  HMMA.16816.F32.BF16 R36, R8, R12, RZ ;  /* 0x0000000c0824723c */ /* 0x008fe200000418ff */
[----:B--2---:R-:W-:-:S04]  /*5500*/  FFMA.FTZ R3, R20, c[0x0][0x2d0], -R2 ;  /* 0x0000b40014037a23 */ /* 0x004fc80000010802 */
[----:B------:R1:W2:Y:S03]  /*5510*/  MUFU.EX2 R226, R3 ;  /* 0x0000000300e27308 */ /* 0x0002a60000000800 */
[C---:B------:R-:W-:Y:S08]  /*5520*/  HMMA.16816.F32.BF16 R24, R8.reuse, R14, RZ ;  /* 0x0000000e0818723c */ /* 0x040ff000000418ff */
[----:B------:R-:W-:Y:S01]  /*5530*/  HMMA.16816.F32.BF16 R12, R8, R44, RZ ;  /* 0x0000002c080c723c */ /* 0x000fe200000418ff */
[----:B-1----:R-:W-:Y:S01]  /*5540*/  FFMA.FTZ R3, R21, c[0x0][0x2d0], -R0 ;  /* 0x0000b40015037a23 */ /* 0x002fe20000010800 */
[----:B--2---:R-:W-:-:S03]  /*5550*/  F2FP.BF16.PACK_AB R6, R226, R223 ;  /* 0x000000dfe206723e */ /* 0x004fc600000010ff */
[----:B------:R1:W-:Y:S02]  /*5560*/  MUFU.EX2 R221, R3 ;  /* 0x0000000300dd7308 */ /* 0x0003e40000000800 */
[----:B-1----:R-:W-:-:S06]  /*5570*/  FFMA.FTZ R3, R22, c[0x0][0x2d0], -R0 ;  /* 0x0000b40016037a23 */ /* 0x002fcc0000010800 */
[----:B------:R1:W2:Y:S02]  /*5580*/  MUFU.EX2 R220, R3 ;  /* 0x0000000300dc7308 */ /* 0x0002a40000000800 */
[----:B-1----:R-:W-:Y:S02]  /*5590*/  FFMA.FTZ R3, R23, c[0x0][0x2d0], -R0 ;  /* 0x0000b40017037a23 */ /* 0x002fe40000010800 */
[----:B------:R-:W-:Y:S04]  /*55a0*/  HMMA.16816.F32.BF16 R20, R8, R4, RZ ;  /* 0x000000040814723c */ /* 0x000fe800000418ff */
[----:B------:R1:W-:Y:S03]  /*55b0*/  MUFU.EX2 R224, R3 ;  /* 0x0000000300e07308 */ /* 0x0003e60000000800 */
[----:B------:R-:W-:-:S02]  /*55c0*/  F2FP.BF16.PACK_AB R4, R225, R202 ;  /* 0x000000cae104723e */ /* 0x000fc400000010ff */
[----:B--2---:R-:W-:Y:S01]  /*55d0*/  F2FP.BF16.PACK_AB R5, R220, R221 ;  /* 0x000000dddc05723e */ /* 0x004fe200000010ff */
[----:B-1----:R-:W-:Y:S02]  /*55e0*/  FFMA.FTZ R3, R40, c[0x0][0x2d0], -R0 ;  /* 0x0000b40028037a23 */ /* 0x002fe40000010800 */
[----:B------:R-:W1:Y:S02]  /*55f0*/  LDSM.16.MT88.4 R40, [R194] ;  /* 0x00000000c228783b */ /* 0x000e640000004200 */
[----:B------:R-:W2:Y:S02]  /*5600*/  MUFU.EX2 R222, R3 ;  /* 0x0000000300de7308 */ /* 0x000ea40000000800 */
[----:B--2---:R-:W-:Y:S01]  /*5610*/  F2FP.BF16.PACK_AB R7, R222, R224 ;  /* 0x000000e0de07723e */ /* 0x004fe200000010ff */
[----:B------:R-:W-:-:S04]  /*5620*/  FADD.FTZ R3, R59, R57 ;  /* 0x000000393b037221 */ /* 0x000fc80000010000 */
[----:B------:R-:W-:-:S03]  /*5630*/  FADD.FTZ R136, R136, R3 ;  /* 0x0000000388887221 */ /* 0x000fc60000010000 */
[----:B------:R-:W-:Y:S01]  /*5640*/  HMMA.16816.F32.BF16 R112, R4, R28, R20 ;  /* 0x0000001c0470723c */ /* 0x000fe20000041814 */
[----:B------:R-:W-:-:S04]  /*5650*/  FFMA.FTZ R3, R92, c[0x0][0x2d0], -R2 ;  /* 0x0000b4005c037a23 */ /* 0x000fc80000010802 */
[----:B------:R2:W-:Y:S03]  /*5660*/  MUFU.EX2 R162, R3 ;  /* 0x0000000300a27308 */ /* 0x0005e60000000800 */
[C---:B------:R-:W-:Y:S01]  /*5670*/  HMMA.16816.F32.BF16 R88, R4.reuse, R30, R16 ;  /* 0x0000001e0458723c */ /* 0x040fe20000041810 */
[----:B------:R-:W3:Y:S07]  /*5680*/  LDSM.16.MT88.4 R28, [R192+0x800] ;  /* 0x00080000c01c783b */ /* 0x000eee0000004200 */
[----:B------:R-:W-:Y:S01]  /*5690*/  HMMA.16816.F32.BF16 R116, R4, R32, R36 ;  /* 0x000000200474723c */ /* 0x000fe20000041824 */
[----:B------:R-:W-:Y:S01]  /*56a0*/  LDSM.16.MT88.4 R36, [R191+0x3800] ;  /* 0x00380000bf24783b */ /* 0x000fe20000004200 */
[----:B--2---:R-:W-:-:S06]  /*56b0*/  FFMA.FTZ R3, R93, c[0x0][0x2d0], -R2 ;  /* 0x0000b4005d037a23 */ /* 0x004fcc0000010802 */
[----:B------:R-:W-:Y:S01]  /*56c0*/  HMMA.16816.F32.BF16 R96, R4, R34, R24 ;  /* 0x000000220460723c */ /* 0x000fe20000041818 */
[----:B------:R-:W2:Y:S01]  /*56d0*/  LDSM.16.MT88.4 R32, [R189+0x4000] ;  /* 0x00400000bd20783b */ /* 0x000ea20000004200 */
[----:B------:R4:W5:Y:S06]  /*56e0*/  MUFU.EX2 R210, R3 ;  /* 0x0000000300d27308 */ /* 0x00096c0000000800 */
[----:B-1----:R-:W-:Y:S08]  /*56f0*/  HMMA.16816.F32.BF16 R20, R8, R40, RZ ;  /* 0x000000280814723c */ /* 0x002ff000000418ff */
[----:B------:R-:W-:Y:S01]  /*5700*/  HMMA.16816.F32.BF16 R108, R4, R48, R12 ;  /* 0x00000030046c723c */ /* 0x000fe2000004180c */
[----:B----4-:R-:W-:-:S04]  /*5710*/  FFMA.FTZ R3, R94, c[0x0][0x2d0], -R2 ;  /* 0x0000b4005e037a23 */ /* 0x010fc80000010802 */
[----:B------:R1:W-:Y:S03]  /*5720*/  MUFU.EX2 R211, R3 ;  /* 0x0000000300d37308 */ /* 0x0003e60000000800 */
[----:B------:R-:W-:Y:S08]  /*5730*/  HMMA.16816.F32.BF16 R12, R8, R52, RZ ;  /* 0x00000034080c723c */ /* 0x000ff000000418ff */
[----:B---3--:R-:W-:Y:S01]  /*5740*/  HMMA.16816.F32.BF16 R84, R4, R28, R20 ;  /* 0x0000001c0454723c */ /* 0x008fe20000041814 */
[----:B------:R-:W3:Y:S01]  /*5750*/  LDSM.16.MT88.4 R20, [R191+0x4000] ;  /* 0x00400000bf14783b */ /* 0x000ee20000004200 */
[----:B-1----:R-:W-:-:S06]  /*5760*/  FFMA.FTZ R3, R70, c[0x0][0x2d0], -R2 ;  /* 0x0000b40046037a23 */ /* 0x002fcc0000010802 */
[C---:B------:R-:W-:Y:S01]  /*5770*/  HMMA.16816.F32.BF16 R16, R8.reuse, R42, RZ ;  /* 0x0000002a0810723c */ /* 0x040fe200000418ff */
[----:B------:R1:W4:Y:S07]  /*5780*/  MUFU.EX2 R219, R3 ;  /* 0x0000000300db7308 */ /* 0x00032e0000000800 */
[----:B------:R-:W-:Y:S08]  /*5790*/  HMMA.16816.F32.BF16 R24, R8, R46, RZ ;  /* 0x0000002e0818723c */ /* 0x000ff000000418ff */
[----:B--2---:R-:W-:Y:S01]  /*57a0*/  HMMA.16816.F32.BF16 R104, R4, R32, R12 ;  /* 0x000000200468723c */ /* 0x004fe2000004180c */
[----:B-1----:R-:W-:-:S04]  /*57b0*/  FFMA.FTZ R3, R95, c[0x0][0x2d0], -R0 ;  /* 0x0000b4005f037a23 */ /* 0x002fc80000010800 */
[----:B------:R1:W-:Y:S03]  /*57c0*/  MUFU.EX2 R208, R3 ;  /* 0x0000000300d07308 */ /* 0x0003e60000000800 */
[----:B------:R-:W-:Y:S08]  /*57d0*/  HMMA.16816.F32.BF16 R12, R8, R36, RZ ;  /* 0x00000024080c723c */ /* 0x000ff000000418ff */
[----:B------:R-:W-:Y:S01]  /*57e0*/  HMMA.16816.F32.BF16 R76, R4, R30, R16 ;  /* 0x0000001e044c723c */ /* 0x000fe20000041810 */
[----:B-1----:R-:W-:-:S07]  /*57f0*/  FFMA.FTZ R3, R101, c[0x0][0x2d0], -R0 ;  /* 0x0000b40065037a23 */ /* 0x002fce0000010800 */
[----:B------:R-:W-:Y:S01]  /*5800*/  HMMA.16816.F32.BF16 R80, R4, R50, R24 ;  /* 0x000000320450723c */ /* 0x000fe20000041818 */
[----:B------:R-:W1:Y:S01]  /*5810*/  LDSM.16.MT88.4 R24, [R190+0x3800] ;  /* 0x00380000be18783b */ /* 0x000e620000004200 */
[----:B------:R2:W1:Y:S06]  /*5820*/  MUFU.EX2 R209, R3 ;  /* 0x0000000300d17308 */ /* 0x00046c0000000800 */
[----:B------:R-:W-:Y:S08]  /*5830*/  HMMA.16816.F32.BF16 R16, R8, R54, RZ ;  /* 0x000000360810723c */ /* 0x000ff000000418ff */
[----:B---3--:R-:W-:Y:S01]  /*5840*/  HMMA.16816.F32.BF16 R64, R4, R20, R12 ;  /* 0x000000140440723c */ /* 0x008fe2000004180c */
[----:B--2---:R-:W-:-:S04]  /*5850*/  FFMA.FTZ R3, R102, c[0x0][0x2d0], -R0 ;  /* 0x0000b40066037a23 */ /* 0x004fc80000010800 */
[----:B------:R2:W-:Y:S03]  /*5860*/  MUFU.EX2 R215, R3 ;  /* 0x0000000300d77308 */ /* 0x0005e60000000800 */
[----:B------:R-:W-:Y:S08]  /*5870*/  HMMA.16816.F32.BF16 R12, R8, R38, RZ ;  /* 0x00000026080c723c */ /* 0x000ff000000418ff */
[----:B------:R-:W-:Y:S01]  /*5880*/  HMMA.16816.F32.BF16 R72, R4, R34, R16 ;  /* 0x000000220448723c */ /* 0x000fe20000041810 */
[----:B------:R-:W3:Y:S01]  /*5890*/  LDSM.16.MT88.4 R16, [R190+0x4000] ;  /* 0x00400000be10783b */ /* 0x000ee20000004200 */
[----:B--2---:R-:W-:-:S04]  /*58a0*/  FFMA.FTZ R3, R100, c[0x0][0x2d0], -R0 ;  /* 0x0000b40064037a23 */ /* 0x004fc80000010800 */
[----:B------:R2:W2:Y:S10]  /*58b0*/  MUFU.EX2 R228, R3 ;  /* 0x0000000300e47308 */ /* 0x0004b40000000800 */
[----:B------:R-:W-:Y:S08]  /*58c0*/  HMMA.16816.F32.BF16 R60, R4, R22, R12 ;  /* 0x00000016043c723c */ /* 0x000ff0000004180c */
[----:B-1----:R-:W-:Y:S01]  /*58d0*/  HMMA.16816.F32.BF16 R12, R8, R24, RZ ;  /* 0x00000018080c723c */ /* 0x002fe200000418ff */
[----:B--2---:R-:W-:-:S04]  /*58e0*/  FFMA.FTZ R3, R123, c[0x0][0x2d0], -R2 ;  /* 0x0000b4007b037a23 */ /* 0x004fc80000010802 */
[----:B------:R1:W-:Y:S02]  /*58f0*/  MUFU.EX2 R123, R3 ;  /* 0x00000003007b7308 */ /* 0x0003e40000000800 */
[--C-:B-1----:R-:W-:Y:S11]  /*5900*/  FFMA.FTZ R3, R122, c[0x0][0x2d0], -R2.reuse ;  /* 0x0000b4007a037a23 */ /* 0x102ff60000010802 */
[----:B------:R-:W-:Y:S06]  /*5910*/  @!UPT UIADD3 URZ, URZ, URZ, URZ ;  /* 0x0000003f3f3ff290 */ /* 0x000fec000fffe03f */
[----:B---3--:R-:W-:Y:S01]  /*5920*/  HMMA.16816.F32.BF16 R56, R4, R16, R12 ;  /* 0x000000100438723c */ /* 0x008fe2000004180c */
[----:B------:R1:W-:Y:S07]  /*5930*/  MUFU.EX2 R122, R3 ;  /* 0x00000003007a7308 */ /* 0x0003ee0000000800 */
[----:B------:R-:W-:Y:S01]  /*5940*/  HMMA.16816.F32.BF16 R12, R8, R26, RZ ;  /* 0x0000001a080c723c */ /* 0x000fe200000418ff */
[----:B-1----:R-:W-:-:S04]  /*5950*/  FFMA.FTZ R3, R121, c[0x0][0x2d0], -R2 ;  /* 0x0000b40079037a23 */ /* 0x002fc80000010802 */
[----:B------:R1:W-:Y:S11]  /*5960*/  MUFU.EX2 R217, R3 ;  /* 0x0000000300d97308 */ /* 0x0003f60000000800 */
[----:B------:R-:W-:Y:S08]  /*5970*/  @!UPT UIADD3 URZ, URZ, URZ, URZ ;  /* 0x0000003f3f3ff290 */ /* 0x000ff0000fffe03f */
[----:B------:R-:W-:Y:S01]  /*5980*/  HMMA.16816.F32.BF16 R52, R4, R18, R12 ;  /* 0x000000120434723c */ /* 0x000fe2000004180c */
[----:B------:R-:W2:Y:S01]  /*5990*/  LDSM.16.MT88.4 R12, [R192+0x3800] ;  /* 0x00380000c00c783b */ /* 0x000ea20000004200 */
[----:B-1----:R-:W-:-:S04]  /*59a0*/  FFMA.FTZ R3, R120, c[0x0][0x2d0], -R2 ;  /* 0x0000b40078037a23 */ /* 0x002fc80000010802 */
[----:B------:R1:W3:Y:S02]  /*59b0*/  MUFU.EX2 R218, R3 ;  /* 0x0000000300da7308 */ /* 0x0002e40000000800 */
[----:B-1----:R-:W-:-:S06]  /*59c0*/  FFMA.FTZ R3, R127, c[0x0][0x2d0], -R0 ;  /* 0x0000b4007f037a23 */ /* 0x002fcc0000010800 */
[----:B------:R1:W-:Y:S01]  /*59d0*/  MUFU.EX2 R216, R3 ;  /* 0x0000000300d87308 */ /* 0x0003e20000000800 */
[----:B--2---:R-:W-:Y:S01]  /*59e0*/  HMMA.16816.F32.BF16 R16, R8, R12, RZ ;  /* 0x0000000c0810723c */ /* 0x004fe200000418ff */
[----:B-1----:R-:W-:-:S07]  /*59f0*/  FFMA.FTZ R3, R126, c[0x0][0x2d0], -R0 ;  /* 0x0000b4007e037a23 */ /* 0x002fce0000010800 */
[----:B------:R-:W-:Y:S01]  /*5a00*/  HMMA.16816.F32.BF16 R8, R8, R14, RZ ;  /* 0x0000000e0808723c */ /* 0x000fe200000418ff */
[----:B------:R-:W1:Y:S01]  /*5a10*/  LDSM.16.MT88.4 R12, [R192+0x4000] ;  /* 0x00400000c00c783b */ /* 0x000e620000004200 */
[----:B------:R2:W-:Y:S02]  /*5a20*/  MUFU.EX2 R212, R3 ;  /* 0x0000000300d47308 */ /* 0x0005e40000000800 */
[----:B--2---:R-:W-:-:S06]  /*5a30*/  FFMA.FTZ R3, R125, c[0x0][0x2d0], -R0 ;  /* 0x0000b4007d037a23 */ /* 0x004fcc0000010800 */
[----:B------:R2:W-:Y:S02]  /*5a40*/  MUFU.EX2 R213, R3 ;  /* 0x0000000300d57308 */ /* 0x0005e40000000800 */
[----:B--2---:R-:W-:-:S04]  /*5a50*/  FFMA.FTZ R3, R124, c[0x0][0x2d0], -R0 ;  /* 0x0000b4007c037a23 */ /* 0x004fc80000010800 */
[C---:B-1----:R-:W-:Y:S02]  /*5a60*/  HMMA.16816.F32.BF16 R48, R4.reuse, R12, R16 ;  /* 0x0000000c0430723c */ /* 0x042fe40000041810 */
[----:B------:R1:W2:Y:S06]  /*5a70*/  MUFU.EX2 R227, R3 ;  /* 0x0000000300e37308 */ /* 0x0002ac0000000800 */
[----:B------:R-:W-:Y:S01]  /*5a80*/  HMMA.16816.F32.BF16 R12, R4, R14, R8 ;  /* 0x0000000e040c723c */ /* 0x000fe20000041808 */
[----:B------:R-:W2:Y:S06]  /*5a90*/  LDSM.16.MT88.4 R8, [R189+0x1000] ;  /* 0x00100000bd08783b */ /* 0x000eac0000004200 */
[----:B-----5:R-:W-:-:S02]  /*5aa0*/  F2FP.BF16.PACK_AB R4, R210, R162 ;  /* 0x000000a2d204723e */ /* 0x020fc400000010ff */
[----:B----4-:R-:W-:Y:S01]  /*5ab0*/  F2FP.BF16.PACK_AB R6, R219, R211 ;  /* 0x000000d3db06723e */ /* 0x010fe200000010ff */
[----:B-1----:R-:W-:Y:S01]  /*5ac0*/  FFMA.FTZ R3, R141, c[0x0][0x2d0], -R2 ;  /* 0x0000b4008d037a23 */ /* 0x002fe20000010802 */
[----:B------:R-:W-:Y:S02]  /*5ad0*/  F2FP.BF16.PACK_AB R5, R209, R208 ;  /* 0x000000d0d105723e */ /* 0x000fe400000010ff */
[----:B------:R-:W-:-:S07]  /*5ae0*/  F2FP.BF16.PACK_AB R7, R228, R215 ;  /* 0x000000d7e407723e */ /* 0x000fce00000010ff */
[C---:B--2---:R-:W-:Y:S08]  /*5af0*/  HMMA.16816.F32.BF16 R44, R4.reuse, R8, R116 ;  /* 0x00000008042c723c */ /* 0x044ff00000041874 */
        /* <DEDUP_REMOVED lines=23> */
[----:B------:R-:W-:Y:S01]  /*5c70*/  FADD.FTZ R4, R201, R136 ;  /* 0x00000088c9047221 */ /* 0x000fe20000010000 */
[----:B---3--:R-:W-:Y:S01]  /*5c80*/  F2FP.BF16.PACK_AB R6, R218, R217 ;  /* 0x000000d9da06723e */ /* 0x008fe200000010ff */
[----:B------:R-:W-:Y:S01]  /*5c90*/  FADD.FTZ R5, R163, R145 ;  /* 0x00000091a3057221 */ /* 0x000fe20000010000 */
[----:B------:R-:W-:Y:S01]  /*5ca0*/  F2FP.BF16.PACK_AB R7, R227, R213 ;  /* 0x000000d5e307723e */ /* 0x000fe200000010ff */
[----:B------:R-:W-:Y:S01]  /*5cb0*/  FADD.FTZ R70, R202, R4 ;  /* 0x00000004ca467221 */ /* 0x000fe20000010000 */
[----:B------:R-:W-:Y:S01]  /*5cc0*/  F2FP.BF16.PACK_AB R4, R122, R123 ;  /* 0x0000007b7a04723e */ /* 0x000fe200000010ff */
[----:B------:R-:W-:Y:S01]  /*5cd0*/  FADD.FTZ R116, R199, R5 ;  /* 0x00000005c7747221 */ /* 0x000fe20000010000 */
[----:B------:R-:W-:Y:S01]  /*5ce0*/  F2FP.BF16.PACK_AB R5, R212, R216 ;  /* 0x000000d8d405723e */ /* 0x000fe200000010ff */
[----:B------:R2:W-:Y:S02]  /*5cf0*/  MUFU.EX2 R199, R3 ;  /* 0x0000000300c77308 */ /* 0x0005e40000000800 */
[----:B--2---:R-:W-:-:S06]  /*5d00*/  FFMA.FTZ R3, R139, c[0x0][0x2d0], -R2 ;  /* 0x0000b4008b037a23 */ /* 0x004fcc0000010802 */
[----:B------:R2:W-:Y:S01]  /*5d10*/  MUFU.EX2 R202, R3 ;  /* 0x0000000300ca7308 */ /* 0x0005e20000000800 */
[C---:B-1----:R-:W-:Y:S08]  /*5d20*/  HMMA.16816.F32.BF16 R112, R4.reuse, R8, R44 ;  /* 0x000000080470723c */ /* 0x042ff0000004182c */
[----:B------:R-:W-:Y:S01]  /*5d30*/  HMMA.16816.F32.BF16 R108, R4, R10, R28 ;  /* 0x0000000a046c723c */ /* 0x000fe2000004181c */
[----:B------:R-:W1:Y:S01]  /*5d40*/  LDSM.16.MT88.4 R8, [R191+0x1800] ;  /* 0x00180000bf08783b */ /* 0x000e620000004200 */
[----:B--2---:R-:W-:-:S04]  /*5d50*/  FFMA.FTZ R3, R138, c[0x0][0x2d0], -R2 ;  /* 0x0000b4008a037a23 */ /* 0x004fc80000010802 */
[----:B------:R2:W-:Y:S02]  /*5d60*/  MUFU.EX2 R201, R3 ;  /* 0x0000000300c97308 */ /* 0x0005e40000000800 */
[----:B--2---:R-:W-:-:S06]  /*5d70*/  FFMA.FTZ R3, R137, c[0x0][0x2d0], -R2 ;  /* 0x0000b40089037a23 */ /* 0x004fcc0000010802 */
[----:B------:R2:W3:Y:S01]  /*5d80*/  MUFU.EX2 R207, R3 ;  /* 0x0000000300cf7308 */ /* 0x0004e20000000800 */
[----:B-1----:R-:W-:Y:S01]  /*5d90*/  HMMA.16816.F32.BF16 R76, R4, R8, R40 ;  /* 0x00000008044c723c */ /* 0x002fe20000041828 */
[----:B--2---:R-:W-:-:S06]  /*5da0*/  FFMA.FTZ R3, R143, c[0x0][0x2d0], -R0 ;  /* 0x0000b4008f037a23 */ /* 0x004fcc0000010800 */
[----:B------:R1:W-:Y:S01]  /*5db0*/  MUFU.EX2 R145, R3 ;  /* 0x0000000300917308 */ /* 0x0003e20000000800 */
[----:B------:R-:W-:Y:S01]  /*5dc0*/  HMMA.16816.F32.BF16 R64, R4, R10, R24 ;  /* 0x0000000a0440723c */ /* 0x000fe20000041818 */
[----:B------:R-:W2:Y:S01]  /*5dd0*/  LDSM.16.MT88.4 R8, [R190+0x1800] ;  /* 0x00180000be08783b */ /* 0x000ea20000004200 */
[----:B-1----:R-:W-:-:S06]  /*5de0*/  FADD.FTZ R3, R225, R70 ;  /* 0x00000046e1037221 */ /* 0x002fcc0000010000 */
[C---:B--2---:R-:W-:Y:S08]  /*5df0*/  HMMA.16816.F32.BF16 R72, R4.reuse, R8, R36 ;  /* 0x000000080448723c */ /* 0x044ff00000041824 */
[C---:B------:R-:W-:Y:S01]  /*5e00*/  HMMA.16816.F32.BF16 R60, R4.reuse, R10, R20 ;  /* 0x0000000a043c723c */ /* 0x040fe20000041814 */
[----:B------:R-:W1:Y:S07]  /*5e10*/  LDSM.16.MT88.4 R8, [R192+0x1800] ;  /* 0x00180000c008783b */ /* 0x000e6e0000004200 */
[C---:B-1----:R-:W-:Y:S08]  /*5e20*/  HMMA.16816.F32.BF16 R56, R4.reuse, R8, R32 ;  /* 0x000000080438723c */ /* 0x042ff00000041820 */
[C---:B------:R-:W-:Y:S01]  /*5e30*/  HMMA.16816.F32.BF16 R28, R4.reuse, R10, R16 ;  /* 0x0000000a041c723c */ /* 0x040fe20000041810 */
[----:B------:R-:W1:Y:S07]  /*5e40*/  LDSM.16.MT88.4 R8, [R189+0x5000] ;  /* 0x00500000bd08783b */ /* 0x000e6e0000004200 */
[C---:B-1----:R-:W-:Y:S01]  /*5e50*/  HMMA.16816.F32.BF16 R52, R4.reuse, R8, R104 ;  /* 0x000000080434723c */ /* 0x042fe20000041868 */
[----:B------:R-:W-:Y:S07]  /*5e60*/  LDSM.16.MT88.4 R104, [R190+0x3000] ;  /* 0x00300000be68783b */ /* 0x000fee0000004200 */
[C---:B------:R-:W-:Y:S01]  /*5e70*/  HMMA.16816.F32.BF16 R44, R4.reuse, R10, R88 ;  /* 0x0000000a042c723c */ /* 0x040fe20000041858 */
[----:B------:R-:W1:Y:S04]  /*5e80*/  LDSM.16.MT88.4 R8, [R191+0x5000] ;  /* 0x00500000bf08783b */ /* 0x000e680000004200 */
[----:B------:R-:W-:Y:S03]  /*5e90*/  LDSM.16.MT88.4 R88, [R189+0x6800] ;  /* 0x00680000bd58783b */ /* 0x000fe60000004200 */
[C---:B-1----:R-:W-:Y:S08]  /*5ea0*/  HMMA.16816.F32.BF16 R36, R4.reuse, R8, R100 ;  /* 0x000000080424723c */ /* 0x042ff00000041864 */
[C---:B------:R-:W-:Y:S01]  /*5eb0*/  HMMA.16816.F32.BF16 R24, R4.reuse, R10, R84 ;  /* 0x0000000a0418723c */ /* 0x040fe20000041854 */
[----:B------:R-:W1:Y:S07]  /*5ec0*/  LDSM.16.MT88.4 R8, [R190+0x5000] ;  /* 0x00500000be08783b */ /* 0x000e6e0000004200 */
[C---:B-1----:R-:W-:Y:S01]  /*5ed0*/  HMMA.16816.F32.BF16 R48, R4.reuse, R8, R96 ;  /* 0x000000080430723c */ /* 0x042fe20000041860 */
[----:B------:R-:W-:Y:S07]  /*5ee0*/  LDSM.16.MT88.4 R96, [R192+0x3000] ;  /* 0x00300000c060783b */ /* 0x000fee0000004200 */
[C---:B------:R-:W-:Y:S01]  /*5ef0*/  HMMA.16816.F32.BF16 R40, R4.reuse, R10, R80 ;  /* 0x0000000a0428723c */ /* 0x040fe20000041850 */
[----:B------:R-:W1:Y:S07]  /*5f00*/  LDSM.16.MT88.4 R8, [R192+0x5000] ;  /* 0x00500000c008783b */ /* 0x000e6e0000004200 */
[C---:B-1----:R-:W-:Y:S08]  /*5f10*/  HMMA.16816.F32.BF16 R32, R4.reuse, R8, R92 ;  /* 0x000000080420723c */ /* 0x042ff0000004185c */
[----:B------:R-:W-:Y:S01]  /*5f20*/  HMMA.16816.F32.BF16 R20, R4, R10, R12 ;  /* 0x0000000a0414723c */ /* 0x000fe2000004180c */
[----:B------:R-:W1:Y:S04]  /*5f30*/  LDSM.16.MT88.4 R12, [R189+0x2000] ;  /* 0x00200000bd0c783b */ /* 0x000e680000004200 */
[----:B------:R-:W2:Y:S02]  /*5f40*/  LDSM.16.MT88.4 R8, [R191+0x2000] ;  /* 0x00200000bf08783b */ /* 0x000ea40000004200 */
[----:B------:R-:W-:Y:S01]  /*5f50*/  FFMA.FTZ R4, R142, c[0x0][0x2d0], -R0 ;  /* 0x0000b4008e047a23 */ /* 0x000fe20000010800 */
[----:B---3--:R-:W-:Y:S01]  /*5f60*/  F2FP.BF16.PACK_AB R6, R207, R201 ;  /* 0x000000c9cf06723e */ /* 0x008fe200000010ff */
[----:B------:R-:W-:-:S02]  /*5f70*/  FADD.FTZ R5, R221, R116 ;  /* 0x00000074dd057221 */ /* 0x000fc40000010000 */
[----:B------:R3:W-:Y:S02]  /*5f80*/  MUFU.EX2 R163, R4 ;  /* 0x0000000400a37308 */ /* 0x0007e40000000800 */
[----:B------:R-:W-:Y:S02]  /*5f90*/  FADD.FTZ R5, R220, R5 ;  /* 0x00000005dc057221 */ /* 0x000fe40000010000 */
[----:B---3--:R-:W-:Y:S02]  /*5fa0*/  FADD.FTZ R4, R223, R3 ;  /* 0x00000003df047221 */ /* 0x008fe40000010000 */
[----:B------:R-:W-:-:S04]  /*5fb0*/  FFMA.FTZ R3, R140, c[0x0][0x2d0], -R0 ;  /* 0x0000b4008c037a23 */ /* 0x000fc80000010800 */
[----:B------:R3:W-:Y:S02]  /*5fc0*/  MUFU.EX2 R143, R3 ;  /* 0x00000003008f7308 */ /* 0x0007e40000000800 */
[----:B---3--:R-:W-:-:S06]  /*5fd0*/  FFMA.FTZ R3, R144, c[0x0][0x2d0], -R0 ;  /* 0x0000b40090037a23 */ /* 0x008fcc0000010800 */
[----:B------:R3:W4:Y:S02]  /*5fe0*/  MUFU.EX2 R144, R3 ;  /* 0x0000000300907308 */ /* 0x0007240000000800 */
[----:B---3--:R-:W-:Y:S01]  /*5ff0*/  FADD.FTZ R3, R226, R4 ;  /* 0x00000004e2037221 */ /* 0x008fe20000010000 */
[----:B----4-:R-:W-:Y:S01]  /*6000*/  F2FP.BF16.PACK_AB R7, R144, R143 ;  /* 0x0000008f9007723e */ /* 0x010fe200000010ff */
[----:B------:R-:W-:Y:S01]  /*6010*/  FADD.FTZ R4, R224, R5 ;  /* 0x00000005e0047221 */ /* 0x000fe20000010000 */
[----:B------:R-:W-:Y:S01]  /*6020*/  F2FP.BF16.PACK_AB R5, R163, R145 ;  /* 0x00000091a305723e */ /* 0x000fe200000010ff */
[----:B------:R-:W-:Y:S02]  /*6030*/  FADD.FTZ R16, R162, R3 ;  /* 0x00000003a2107221 */ /* 0x000fe40000010000 */
[----:B------:R-:W-:Y:S01]  /*6040*/  FADD.FTZ R17, R222, R4 ;  /* 0x00000004de117221 */ /* 0x000fe20000010000 */
[----:B------:R-:W-:Y:S01]  /*6050*/  F2FP.BF16.PACK_AB R4, R202, R199 ;  /* 0x000000c7ca04723e */ /* 0x000fe200000010ff */
[----:B------:R-:W-:-:S04]  /*6060*/  FFMA.FTZ R3, R152, c[0x0][0x2d0], -R2 ;  /* 0x0000b40098037a23 */ /* 0x000fc80000010802 */
[----:B------:R3:W-:Y:S02]  /*6070*/  MUFU.EX2 R139, R3 ;  /* 0x00000003008b7308 */ /* 0x0007e40000000800 */
[C---:B-1----:R-:W-:Y:S08]  /*6080*/  HMMA.16816.F32.BF16 R112, R4.reuse, R12, R112 ;  /* 0x0000000c0470723c */ /* 0x042ff00000041870 */
[----:B------:R-:W-:Y:S01]  /*6090*/  HMMA.16816.F32.BF16 R108, R4, R14, R108 ;  /* 0x0000000e046c723c */ /* 0x000fe2000004186c */
[----:B------:R-:W1:Y:S01]  /*60a0*/  LDSM.16.MT88.4 R12, [R190+0x2000] ;  /* 0x00200000be0c783b */ /* 0x000e620000004200 */
[----:B---3--:R-:W-:-:S06]  /*60b0*/  FFMA.FTZ R3, R149, c[0x0][0x2d0], -R2 ;  /* 0x0000b40095037a23 */ /* 0x008fcc0000010802 */
[C---:B--2---:R-:W-:Y:S01]  /*60c0*/  HMMA.16816.F32.BF16 R116, R4.reuse, R8, R76 ;  /* 0x000000080474723c */ /* 0x044fe2000004184c */
[----:B------:R2:W-:Y:S07]  /*60d0*/  MUFU.EX2 R141, R3 ;  /* 0x00000003008d7308 */ /* 0x0005ee0000000800 */
[----:B------:R-:W-:Y:S01]  /*60e0*/  HMMA.16816.F32.BF16 R76, R4, R10, R64 ;  /* 0x0000000a044c723c */ /* 0x000fe20000041840 */
[----:B------:R-:W3:Y:S01]  /*60f0*/  LDSM.16.MT88.4 R8, [R192+0x2000] ;  /* 0x00200000c008783b */ /* 0x000ee20000004200 */
[----:B--2---:R-:W-:-:S04]  /*6100*/  FFMA.FTZ R3, R147, c[0x0][0x2d0], -R2 ;  /* 0x0000b40093037a23 */ /* 0x004fc80000010802 */
[----:B------:R2:W-:Y:S02]  /*6110*/  MUFU.EX2 R140, R3 ;  /* 0x00000003008c7308 */ /* 0x0005e40000000800 */
[----:B-1----:R-:W-:Y:S01]  /*6120*/  HMMA.16816.F32.BF16 R64, R4, R14, R60 ;  /* 0x0000000e0440723c */ /* 0x002fe2000004183c */
[----:B--2---:R-:W-:-:S07]  /*6130*/  FFMA.FTZ R3, R146, c[0x0][0x2d0], -R2 ;  /* 0x0000b40092037a23 */ /* 0x004fce0000010802 */
[C---:B------:R-:W-:Y:S01]  /*6140*/  HMMA.16816.F32.BF16 R72, R4.reuse, R12, R72 ;  /* 0x0000000c0448723c */ /* 0x040fe20000041848 */
[----:B------:R-:W1:Y:S01]  /*6150*/  LDSM.16.MT88.4 R12, [R189+0x5800] ;  /* 0x00580000bd0c783b */ /* 0x000e620000004200 */
[----:B------:R2:W-:Y:S06]  /*6160*/  MUFU.EX2 R142, R3 ;  /* 0x00000003008e7308 */ /* 0x0005ec0000000800 */
[C---:B---3--:R-:W-:Y:S08]  /*6170*/  HMMA.16816.F32.BF16 R100, R4.reuse, R8, R56 ;  /* 0x000000080464723c */ /* 0x048ff00000041838 */
[----:B------:R-:W-:Y:S01]  /*6180*/  HMMA.16816.F32.BF16 R60, R4, R10, R28 ;  /* 0x0000000a043c723c */ /* 0x000fe2000004181c */
[----:B------:R-:W3:Y:S01]  /*6190*/  LDSM.16.MT88.4 R8, [R191+0x5800] ;  /* 0x00580000bf08783b */ /* 0x000ee20000004200 */
[----:B--2---:R-:W-:-:S04]  /*61a0*/  FFMA.FTZ R3, R156, c[0x0][0x2d0], -R0 ;  /* 0x0000b4009c037a23 */ /* 0x004fc80000010800 */
[----:B------:R2:W-:Y:S02]  /*61b0*/  MUFU.EX2 R136, R3 ;  /* 0x0000000300887308 */ /* 0x0005e40000000800 */
[----:B--2---:R-:W-:Y:S01]  /*61c0*/  FADD.FTZ R3, R210, R16 ;  /* 0x00000010d2037221 */ /* 0x004fe20000010000 */
[----:B-1----:R-:W-:Y:S03]  /*61d0*/  HMMA.16816.F32.BF16 R92, R4, R12, R52 ;  /* 0x0000000c045c723c */ /* 0x002fe60000041834 */
[----:B------:R-:W-:-:S04]  /*61e0*/  FADD.FTZ R3, R211, R3 ;  /* 0x00000003d3037221 */ /* 0x000fc80000010000 */
[----:B------:R-:W-:Y:S01]  /*61f0*/  FADD.FTZ R3, R219, R3 ;  /* 0x00000003db037221 */ /* 0x000fe20000010000 */
[----:B------:R-:W-:Y:S01]  /*6200*/  HMMA.16816.F32.BF16 R84, R4, R14, R44 ;  /* 0x0000000e0454723c */ /* 0x000fe2000004182c */
[----:B------:R-:W1:Y:S02]  /*6210*/  LDSM.16.MT88.4 R12, [R190+0x5800] ;  /* 0x00580000be0c783b */ /* 0x000e640000004200 */
[----:B------:R-:W-:-:S04]  /*6220*/  FADD.FTZ R3, R123, R3 ;  /* 0x000000037b037221 */ /* 0x000fc80000010000 */
[----:B------:R-:W-:Y:S01]  /*6230*/  FADD.FTZ R3, R122, R3 ;  /* 0x000000037a037221 */ /* 0x000fe20000010000 */
[----:B---3--:R-:W-:Y:S01]  /*6240*/  HMMA.16816.F32.BF16 R80, R4, R8, R36 ;  /* 0x000000080450723c */ /* 0x008fe20000041824 */
[----:B------:R-:W-:Y:S02]  /*6250*/  LDSM.16.MT88.4 R120, [R189+0x3000] ;  /* 0x00300000bd78783b */ /* 0x000fe40000004200 */
[----:B------:R-:W-:-:S04]  /*6260*/  FADD.FTZ R3, R217, R3 ;  /* 0x00000003d9037221 */ /* 0x000fc80000010000 */
[----:B------:R-:W-:Y:S01]  /*6270*/  FADD.FTZ R3, R218, R3 ;  /* 0x00000003da037221 */ /* 0x000fe20000010000 */
[----:B------:R-:W-:Y:S01]  /*6280*/  HMMA.16816.F32.BF16 R56, R4, R10, R24 ;  /* 0x0000000a0438723c */ /* 0x000fe20000041818 */
[----:B------:R-:W2:Y:S06]  /*6290*/  LDSM.16.MT88.4 R8, [R192+0x5800] ;  /* 0x00580000c008783b */ /* 0x000eac0000004200 */
[--C-:B------:R-:W-:Y:S02]  /*62a0*/  FFMA.FTZ R27, R157, c[0x0][0x2d0], -R2.reuse ;  /* 0x0000b4009d1b7a23 */ /* 0x100fe40000010802 */
[----:B------:R-:W-:-:S02]  /*62b0*/  FFMA.FTZ R26, R155, c[0x0][0x2d0], -R2 ;  /* 0x0000b4009b1a7a23 */ /* 0x000fc40000010802 */
[--C-:B------:R-:W-:Y:S02]  /*62c0*/  FFMA.FTZ R25, R153, c[0x0][0x2d0], -R2.reuse ;  /* 0x0000b40099197a23 */ /* 0x100fe40000010802 */
[----:B------:R-:W-:Y:S01]  /*62d0*/  FFMA.FTZ R2, R150, c[0x0][0x2d0], -R2 ;  /* 0x0000b40096027a23 */ /* 0x000fe20000010802 */
[----:B------:R-:W-:Y:S08]  /*62e0*/  MUFU.EX2 R27, R27 ;  /* 0x0000001b001b7308 */ /* 0x000ff00000000800 */
[----:B------:R-:W-:Y:S01]  /*62f0*/  MUFU.EX2 R26, R26 ;  /* 0x0000001a001a7308 */ /* 0x000fe20000000800 */
[C---:B-1----:R-:W-:Y:S07]  /*6300*/  HMMA.16816.F32.BF16 R48, R4.reuse, R12, R48 ;  /* 0x0000000c0430723c */ /* 0x042fee0000041830 */
[----:B------:R-:W-:Y:S01]  /*6310*/  MUFU.EX2 R25, R25 ;  /* 0x0000001900197308 */ /* 0x000fe20000000800 */
[C---:B------:R-:W-:Y:S01]  /*6320*/  HMMA.16816.F32.BF16 R40, R4.reuse, R14, R40 ;  /* 0x0000000e0428723c */ /* 0x040fe20000041828 */
[----:B------:R-:W-:Y:S07]  /*6330*/  LDSM.16.MT88.4 R12, [R190+0x2800] ;  /* 0x00280000be0c783b */ /* 0x000fee0000004200 */
[C---:B--2---:R-:W-:Y:S08]  /*6340*/  HMMA.16816.F32.BF16 R32, R4.reuse, R8, R32 ;  /* 0x000000080420723c */ /* 0x044ff00000041820 */
[----:B------:R-:W-:Y:S01]  /*6350*/  HMMA.16816.F32.BF16 R28, R4, R10, R20 ;  /* 0x0000000a041c723c */ /* 0x000fe20000041814 */
[----:B------:R-:W1:Y:S04]  /*6360*/  LDSM.16.MT88.4 R8, [R192+0x2800] ;  /* 0x00280000c008783b */ /* 0x000e680000004200 */
[----:B------:R-:W2:Y:S02]  /*6370*/  LDSM.16.MT88.4 R20, [R189+0x2800] ;  /* 0x00280000bd14783b */ /* 0x000ea40000004200 */
[----:B------:R-:W-:-:S02]  /*6380*/  FADD.FTZ R5, R208, R17 ;  /* 0x00000011d0057221 */ /* 0x000fc40000010000 */
[----:B------:R-:W3:Y:S01]  /*6390*/  LDSM.16.MT88.4 R16, [R191+0x2800] ;  /* 0x00280000bf10783b */ /* 0x000ee20000004200 */
[--C-:B------:R-:W-:Y:S02]  /*63a0*/  FFMA.FTZ R4, R154, c[0x0][0x2d0], -R0.reuse ;  /* 0x0000b4009a047a23 */ /* 0x100fe40000010800 */
[----:B------:R-:W-:Y:S02]  /*63b0*/  FFMA.FTZ R6, R151, c[0x0][0x2d0], -R0 ;  /* 0x0000b40097067a23 */ /* 0x000fe40000010800 */
[----:B------:R4:W5:Y:S01]  /*63c0*/  MUFU.EX2 R137, R4 ;  /* 0x0000000400897308 */ /* 0x0009620000000800 */
[----:B------:R-:W-:-:S04]  /*63d0*/  FADD.FTZ R5, R209, R5 ;  /* 0x00000005d1057221 */ /* 0x000fc80000010000 */
[----:B------:R-:W-:-:S03]  /*63e0*/  FADD.FTZ R24, R215, R5 ;  /* 0x00000005d7187221 */ /* 0x000fc60000010000 */
[----:B------:R1:W-:Y:S01]  /*63f0*/  MUFU.EX2 R70, R6 ;  /* 0x0000000600467308 */ /* 0x0003e20000000800 */
[----:B----4-:R-:W-:Y:S01]  /*6400*/  FFMA.FTZ R4, R148, c[0x0][0x2d0], -R0 ;  /* 0x0000b40094047a23 */ /* 0x010fe20000010800 */
[----:B-----5:R-:W-:-:S06]  /*6410*/  F2FP.BF16.PACK_AB R5, R137, R136 ;  /* 0x000000888905723e */ /* 0x020fcc00000010ff */
[----:B------:R4:W-:Y:S01]  /*6420*/  MUFU.EX2 R215, R2 ;  /* 0x0000000200d77308 */ /* 0x0009e20000000800 */
[----:B-1----:R-:W-:-:S07]  /*6430*/  F2FP.BF16.PACK_AB R6, R142, R140 ;  /* 0x0000008c8e06723e */ /* 0x002fce00000010ff */
[----:B------:R1:W5:Y:S01]  /*6440*/  MUFU.EX2 R138, R4 ;  /* 0x00000004008a7308 */ /* 0x0003620000000800 */
[----:B----4-:R-:W-:Y:S01]  /*6450*/  FFMA.FTZ R2, R159, c[0x0][0x2d0], -R0 ;  /* 0x0000b4009f027a23 */ /* 0x010fe20000010800 */
[----:B-1----:R-:W-:Y:S02]  /*6460*/  F2FP.BF16.PACK_AB R4, R141, R139 ;  /* 0x0000008b8d04723e */ /* 0x002fe400000010ff */
[----:B-----5:R-:W-:-:S07]  /*6470*/  F2FP.BF16.PACK_AB R7, R138, R70 ;  /* 0x000000468a07723e */ /* 0x020fce00000010ff */
[C---:B------:R-:W-:Y:S08]  /*6480*/  HMMA.16816.F32.BF16 R100, R4.reuse, R8, R100 ;  /* 0x000000080464723c */ /* 0x040ff00000041864 */
[C---:B------:R-:W-:Y:S01]  /*6490*/  HMMA.16816.F32.BF16 R60, R4.reuse, R10, R60 ;  /* 0x0000000a043c723c */ /* 0x040fe2000004183c */
[----:B------:R-:W1:Y:S07]  /*64a0*/  LDSM.16.MT88.4 R8, [R192+0x6000] ;  /* 0x00600000c008783b */ /* 0x000e6e0000004200 */
[C---:B--2---:R-:W-:Y:S01]  /*64b0*/  HMMA.16816.F32.BF16 R124, R4.reuse, R20, R112 ;  /* 0x00000014047c723c */ /* 0x044fe20000041870 */
[----:B------:R-:W-:Y:S07]  /*64c0*/  LDSM.16.MT88.4 R112, [R191+0x3000] ;  /* 0x00300000bf70783b */ /* 0x000fee0000004200 */
[C---:B------:R-:W-:Y:S01]  /*64d0*/  HMMA.16816.F32.BF16 R36, R4.reuse, R22, R108 ;  /* 0x000000160424723c */ /* 0x040fe2000004186c */
[----:B------:R-:W2:Y:S07]  /*64e0*/  LDSM.16.MT88.4 R20, [R189+0x6000] ;  /* 0x00600000bd14783b */ /* 0x000eae0000004200 */
[C---:B---3--:R-:W-:Y:S08]  /*64f0*/  HMMA.16816.F32.BF16 R116, R4.reuse, R16, R116 ;  /* 0x000000100474723c */ /* 0x048ff00000041874 */
[C---:B------:R-:W-:Y:S01]  /*6500*/  HMMA.16816.F32.BF16 R44, R4.reuse, R18, R76 ;  /* 0x00000012042c723c */ /* 0x040fe2000004184c */
[----:B------:R-:W3:Y:S07]  /*6510*/  LDSM.16.MT88.4 R16, [R191+0x6000] ;  /* 0x00600000bf10783b */ /* 0x000eee0000004200 */
[C---:B------:R-:W-:Y:S01]  /*6520*/  HMMA.16816.F32.BF16 R108, R4.reuse, R12, R72 ;  /* 0x0000000c046c723c */ /* 0x040fe20000041848 */
[----:B------:R-:W-:Y:S07]  /*6530*/  LDSM.16.MT88.4 R72, [R190+0x6800] ;  /* 0x00680000be48783b */ /* 0x000fee0000004200 */
[C---:B------:R-:W-:Y:S01]  /*6540*/  HMMA.16816.F32.BF16 R52, R4.reuse, R14, R64 ;  /* 0x0000000e0434723c */ /* 0x040fe20000041840 */
[----:B------:R-:W4:Y:S06]  /*6550*/  LDSM.16.MT88.4 R12, [R190+0x6000] ;  /* 0x00600000be0c783b */ /* 0x000f2c0000004200 */
[----:B------:R-:W-:Y:S01]  /*6560*/  F2FP.BF16.PACK_AB R64, R26, R27 ;  /* 0x0000001b1a40723e */ /* 0x000fe200000010ff */
[----:B-1----:R-:W-:Y:S01]  /*6570*/  HMMA.16816.F32.BF16 R28, R4, R10, R28 ;  /* 0x0000000a041c723c */ /* 0x002fe2000004181c */
[----:B------:R1:W-:Y:S01]  /*6580*/  MUFU.EX2 R10, R2 ;  /* 0x00000002000a7308 */ /* 0x0003e20000000800 */
[----:B------:R-:W-:-:S06]  /*6590*/  F2FP.BF16.PACK_AB R66, R215, R25 ;  /* 0x00000019d742723e */ /* 0x000fcc00000010ff */
[C---:B--2---:R-:W-:Y:S08]  /*65a0*/  HMMA.16816.F32.BF16 R92, R4.reuse, R20, R92 ;  /* 0x00000014045c723c */ /* 0x044ff0000004185c */
[----:B------:R-:W-:Y:S01]  /*65b0*/  HMMA.16816.F32.BF16 R20, R4, R22, R84 ;  /* 0x000000160414723c */ /* 0x000fe20000041854 */
[----:B-1----:R-:W-:-:S07]  /*65c0*/  FFMA.FTZ R2, R158, c[0x0][0x2d0], -R0 ;  /* 0x0000b4009e027a23 */ /* 0x002fce0000010800 */
[C---:B---3--:R-:W-:Y:S01]  /*65d0*/  HMMA.16816.F32.BF16 R84, R4.reuse, R16, R80 ;  /* 0x000000100454723c */ /* 0x048fe20000041850 */
[----:B------:R-:W1:Y:S07]  /*65e0*/  LDSM.16.MT88.4 R80, [R191+0x6800] ;  /* 0x00680000bf50783b */ /* 0x000e6e0000004200 */
[C---:B------:R-:W-:Y:S08]  /*65f0*/  HMMA.16816.F32.BF16 R56, R4.reuse, R18, R56 ;  /* 0x000000120438723c */ /* 0x040ff00000041838 */
[C---:B----4-:R-:W-:Y:S08]  /*6600*/  HMMA.16816.F32.BF16 R48, R4.reuse, R12, R48 ;  /* 0x0000000c0430723c */ /* 0x050ff00000041830 */
[C---:B------:R-:W-:Y:S08]  /*6610*/  HMMA.16816.F32.BF16 R40, R4.reuse, R14, R40 ;  /* 0x0000000e0428723c */ /* 0x040ff00000041828 */
[----:B------:R-:W-:Y:S01]  /*6620*/  HMMA.16816.F32.BF16 R32, R4, R8, R32 ;  /* 0x000000080420723c */ /* 0x000fe20000041820 */
[----:B------:R2:W3:Y:S06]  /*6630*/  MUFU.EX2 R9, R2 ;  /* 0x0000000200097308 */ /* 0x0004ec0000000800 */
[----:B------:R-:W-:-:S04]  /*6640*/  FADD.FTZ R4, R228, R24 ;  /* 0x00000018e4047221 */ /* 0x000fc80000010000 */
[----:B------:R-:W-:Y:S02]  /*6650*/  FADD.FTZ R4, R216, R4 ;  /* 0x00000004d8047221 */ /* 0x000fe40000010000 */
[----:B--2---:R-:W-:Y:S01]  /*6660*/  FFMA.FTZ R2, R161, c[0x0][0x2d0], -R0 ;  /* 0x0000b400a1027a23 */ /* 0x004fe20000010800 */
[----:B---3--:R-:W-:-:S03]  /*6670*/  F2FP.BF16.PACK_AB R65, R9, R10 ;  /* 0x0000000a0941723e */ /* 0x008fc600000010ff */
[----:B------:R2:W-:Y:S02]  /*6680*/  MUFU.EX2 R8, R2 ;  /* 0x0000000200087308 */ /* 0x0005e40000000800 */
[----:B--2---:R-:W-:Y:S02]  /*6690*/  FFMA.FTZ R2, R160, c[0x0][0x2d0], -R0 ;  /* 0x0000b400a0027a23 */ /* 0x004fe40000010800 */
[----:B------:R-:W-:-:S04]  /*66a0*/  FADD.FTZ R0, R212, R4 ;  /* 0x00000004d4007221 */ /* 0x000fc80000010000 */
[----:B------:R2:W3:Y:S01]  /*66b0*/  MUFU.EX2 R230, R2 ;  /* 0x0000000200e67308 */ /* 0x0004e20000000800 */
[----:B------:R-:W4:Y:S01]  /*66c0*/  LDSM.16.MT88.4 R4, [R192+0x6800] ;  /* 0x00680000c004783b */ /* 0x000f220000004200 */
[----:B------:R-:W-:-:S04]  /*66d0*/  FADD.FTZ R0, R213, R0 ;  /* 0x00000000d5007221 */ /* 0x000fc80000010000 */
[----:B------:R-:W-:-:S04]  /*66e0*/  FADD.FTZ R0, R227, R0 ;  /* 0x00000000e3007221 */ /* 0x000fc80000010000 */
[----:B------:R-:W-:-:S04]  /*66f0*/  FADD.FTZ R0, R145, R0 ;  /* 0x0000000091007221 */ /* 0x000fc80000010000 */
[----:B------:R-:W-:Y:S02]  /*6700*/  FADD.FTZ R0, R163, R0 ;  /* 0x00000000a3007221 */ /* 0x000fe40000010000 */
[----:B--2---:R-:W-:Y:S01]  /*6710*/  FADD.FTZ R2, R199, R3 ;  /* 0x00000003c7027221 */ /* 0x004fe20000010000 */
[----:B---3--:R-:W-:Y:S01]  /*6720*/  F2FP.BF16.PACK_AB R67, R230, R8 ;  /* 0x00000008e643723e */ /* 0x008fe200000010ff */
[----:B------:R-:W-:Y:S02]  /*6730*/  FADD.FTZ R0, R143, R0 ;  /* 0x000000008f007221 */ /* 0x000fe40000010000 */
[----:B------:R-:W-:Y:S02]  /*6740*/  FADD.FTZ R2, R202, R2 ;  /* 0x00000002ca027221 */ /* 0x000fe40000010000 */
[----:B------:R-:W-:Y:S02]  /*6750*/  FADD.FTZ R0, R144, R0 ;  /* 0x0000000090007221 */ /* 0x000fe40000010000 */
[----:B------:R-:W-:Y:S01]  /*6760*/  FADD.FTZ R2, R201, R2 ;  /* 0x00000002c9027221 */ /* 0x000fe20000010000 */
[----:B------:R-:W-:Y:S01]  /*6770*/  HMMA.16816.F32.BF16 R100, R64, R96, R100 ;  /* 0x000000604064723c */ /* 0x000fe20000041864 */
[----:B------:R-:W-:-:S02]  /*6780*/  FADD.FTZ R0, R136, R0 ;  /* 0x0000000088007221 */ /* 0x000fc40000010000 */
[----:B------:R-:W-:Y:S02]  /*6790*/  FADD.FTZ R2, R207, R2 ;  /* 0x00000002cf027221 */ /* 0x000fe40000010000 */
[----:B------:R-:W-:Y:S02]  /*67a0*/  FADD.FTZ R0, R137, R0 ;  /* 0x0000000089007221 */ /* 0x000fe40000010000 */
[----:B------:R-:W-:Y:S01]  /*67b0*/  FADD.FTZ R2, R139, R2 ;  /* 0x000000028b027221 */ /* 0x000fe20000010000 */
[----:B------:R-:W-:Y:S01]  /*67c0*/  HMMA.16816.F32.BF16 R124, R64, R120, R124 ;  /* 0x00000078407c723c */ /* 0x000fe2000004187c */
[----:B------:R-:W-:Y:S02]  /*67d0*/  FADD.FTZ R0, R70, R0 ;  /* 0x0000000046007221 */ /* 0x000fe40000010000 */
[----:B------:R-:W-:Y:S02]  /*67e0*/  FADD.FTZ R2, R141, R2 ;  /* 0x000000028d027221 */ /* 0x000fe40000010000 */
[----:B------:R-:W-:-:S02]  /*67f0*/  FADD.FTZ R0, R138, R0 ;  /* 0x000000008a007221 */ /* 0x000fc40000010000 */
[----:B------:R-:W-:Y:S01]  /*6800*/  FADD.FTZ R2, R140, R2 ;  /* 0x000000028c027221 */ /* 0x000fe20000010000 */
[C---:B------:R-:W-:Y:S01]  /*6810*/  HMMA.16816.F32.BF16 R116, R64.reuse, R112, R116 ;  /* 0x000000704074723c */ /* 0x040fe20000041874 */
        /* <DEDUP_REMOVED lines=9> */
[----:B------:R-:W-:Y:S03]  /*68b0*/  HMMA.16816.F32.BF16 R96, R64, R98, R60 ;  /* 0x000000624060723c */ /* 0x000fe6000004183c */
[----:B------:R-:W-:-:S05]  /*68c0*/  FADD.FTZ R215, R215, R2 ;  /* 0x00000002d7d77221 */ /* 0x000fca0000010000 */
[C---:B------:R-:W-:Y:S08]  /*68d0*/  HMMA.16816.F32.BF16 R92, R64.reuse, R88, R92 ;  /* 0x00000058405c723c */ /* 0x040ff0000004185c */
        /* <DEDUP_REMOVED lines=8> */
[C---:B----4-:R-:W-:Y:S08]  /*6960*/  HMMA.16816.F32.BF16 R60, R64.reuse, R4, R32 ;  /* 0x00000004403c723c */ /* 0x050ff00000041820 */
[----:B------:R-:W-:Y:S01]  /*6970*/  HMMA.16816.F32.BF16 R64, R64, R6, R28 ;  /* 0x000000064040723c */ /* 0x000fe2000004181c */
[----:B------:R-:W-:Y:S07]  /*6980*/  @!UPT UIADD3 URZ, URZ, URZ, URZ ;  /* 0x0000003f3f3ff290 */ /* 0x000fee000fffe03f */
[----:B------:R-:W-:Y:S11]  /*6990*/  @!P0 BRA `(.L_x_201) ;  /* 0x00003eb000008947 */ /* 0x000ff60003800000 */
.L_x_216:
[----:B------:R-:W-:Y:S04]  /*69a0*/  DEPBAR.LE SB0, 0x0 ;  /* 0x000080000000791a */ /* 0x000fe80000000000 */
[----:B------:R-:W-:Y:S01]  /*69b0*/  WARPSYNC 0xffffffff ;  /* 0xffffffff00007948 */ /* 0x000fe20003800000 */
[----:B------:R-:W-:Y:S01]  /*69c0*/  BAR.SYNC.DEFER_BLOCKING 0x0 ;  /* 0x0000000000007b1d */ /* 0x000fe20000010000 */
[----:B------:R-:W-:Y:S01]  /*69d0*/  SHF.R.S32.HI R0, RZ, 0x1f, R206 ;  /* 0x0000001fff007819 */ /* 0x000fe200000114ce */
[----:B------:R-:W-:Y:S01]  /*69e0*/  IMAD.WIDE.U32 R2, R206, c[0x0][0x208], RZ ;  /* 0x00008200ce027a25 */ /* 0x000fe200078e00ff */
[----:B------:R-:W-:Y:S02]  /*69f0*/  LOP3.LUT P0, RZ, R233, 0x2, RZ, 0xc0, !PT ;  /* 0x00000002e9ff7812 */ /* 0x000fe4000780c0ff */
[----:B------:R-:W-:Y:S01]  /*6a00*/  SHF.R.S32.HI R4, RZ, 0x1f, R205 ;  /* 0x0000001fff047819 */ /* 0x000fe200000114cd */
[----:B------:R-:W-:Y:S02]  /*6a10*/  IMAD R0, R0, c[0x0][0x208], RZ ;  /* 0x0000820000007a24 */ /* 0x000fe400078e02ff */
[----:B------:R-:W-:Y:S02]  /*6a20*/  IMAD.MOV.U32 R70, RZ, RZ, R69 ;  /* 0x000000ffff467224 */ /* 0x000fe400078e0045 */
[----:B------:R-:W-:Y:S02]  /*6a30*/  IMAD R0, R206, c[0x0][0x20c], R0 ;  /* 0x00008300ce007a24 */ /* 0x000fe400078e0200 */
[----:B------:R-:W-:Y:S02]  /*6a40*/  IMAD R4, R4, c[0x0][0x218], RZ ;  /* 0x0000860004047a24 */ /* 0x000fe400078e02ff */
[----:B------:R-:W-:Y:S01]  /*6a50*/  IMAD.IADD R3, R3, 0x1, R0 ;  /* 0x0000000103037824 */ /* 0x000fe200078e0200 */
[----:B------:R-:W-:Y:S01]  /*6a60*/  IADD3 R0, R71, 0x20, RZ ;  /* 0x0000002047007810 */ /* 0x000fe20007ffe0ff */
[----:B------:R-:W-:Y:S01]  /*6a70*/  IMAD R4, R205, c[0x0][0x21c], R4 ;  /* 0x00008700cd047a24 */ /* 0x000fe200078e0204 */
[----:B------:R-:W-:Y:S01]  /*6a80*/  @P0 IADD3 R0, R71, -0x20, RZ ;  /* 0xffffffe047000810 */ /* 0x000fe20007ffe0ff */
[----:B------:R-:W-:Y:S05]  /*6a90*/  IMAD.WIDE.U32 R2, R205, c[0x0][0x218], R2 ;  /* 0x00008600cd027a25 */ /* 0x000fea00078e0002 */
[----:B------:R-:W-:Y:S01]  /*6aa0*/  IADD3 R2, P1, R242, R2, RZ ;  /* 0x00000002f2027210 */ /* 0x000fe20007f3e0ff */
[----:B------:R1:W2:Y:S03]  /*6ab0*/  LDSM.16.M88.4 R136, [R0] ;  /* 0x000000000088783b */ /* 0x0002a60000000200 */
[----:B------:R-:W-:Y:S01]  /*6ac0*/  IADD3.X R3, R250, R3, R4, P1, !PT ;  /* 0x00000003fa037210 */ /* 0x000fe20000ffe404 */
[----:B------:R1:W3:Y:S01]  /*6ad0*/  LDSM.16.M88.4 R140, [R0+0x800] ;  /* 0x00080000008c783b */ /* 0x0002e20000000200 */
[C---:B------:R-:W-:Y:S03]  /*6ae0*/  LEA R5, P0, R2.reuse, c[0x0][0x1f8], 0x1 ;  /* 0x00007e0002057a11 */ /* 0x040fe600078008ff */
[----:B------:R1:W4:Y:S01]  /*6af0*/  LDSM.16.M88.4 R144, [R0+0x1000] ;  /* 0x001000000090783b */ /* 0x0003220000000200 */
[----:B------:R-:W-:Y:S02]  /*6b00*/  LEA.HI.X R4, R2, c[0x0][0x1fc], R3, 0x1, P0 ;  /* 0x00007f0002047a11 */ /* 0x000fe400000f0c03 */
[----:B------:R-:W-:Y:S01]  /*6b10*/  ISETP.GE.AND P0, PT, R235, c[0x0][0x1d4], PT ;  /* 0x00007500eb007a0c */ /* 0x000fe20003f06270 */
        /* <DEDUP_REMOVED lines=10> */
[----:B------:R1:W1:Y:S01]  /*6bc0*/  LDSM.16.M88.4 R56, [R71+0x3000] ;  /* 0x003000004738783b */ /* 0x0002620000000200 */
[----:B------:R-:W-:-:S05]  /*6bd0*/  BRA.DIV ~URZ, `(.L_x_202) ;  /* 0x000084027f007947 */ /* 0x000fca000b800000 */
[----:B-1234-:R1:W2:Y:S02]  /*6be0*/  SHFL.IDX PT, R0, R4, RZ, 0x181f ;  /* 0x00181fff04007589 */ /* 0x01e2a400000e0000 */
.L_x_289:
[----:B------:R-:W3:Y:S01]  /*6bf0*/  SHFL.IDX PT, R2, R5, RZ, 0x181f ;  /* 0x00181fff05027589 */ /* 0x000ee200000e0000 */
[----:B------:R-:W-:Y:S01]  /*6c00*/  IMAD.SHL.U32 R13, R231, 0x2, RZ ;  /* 0x00000002e70d7824 */ /* 0x000fe200078e00ff */
[----:B------:R-:W-:Y:S01]  /*6c10*/  SEL R207, RZ, 0x10, P3 ;  /* 0x00000010ffcf7807 */ /* 0x000fe20001800000 */
[----:B------:R-:W-:Y:S01]  /*6c20*/  IMAD.SHL.U32 R12, R235, 0x2, RZ ;  /* 0x00000002eb0c7824 */ /* 0x000fe200078e00ff */
[----:B------:R-:W-:Y:S01]  /*6c30*/  SEL R199, RZ, 0x10, P0 ;  /* 0x00000010ffc77807 */ /* 0x000fe20000000000 */
[----:B------:R-:W-:Y:S01]  /*6c40*/  BSSY B0, `(.L_x_203) ;  /* 0x0000037000007945 */ /* 0x000fe20003800000 */
[C---:B------:R-:W-:Y:S02]  /*6c50*/  ISETP.NE.U32.AND P5, PT, R207.reuse, RZ, PT ;  /* 0x000000ffcf00720c */ /* 0x040fe40003fa5070 */
[-C--:B---3--:R-:W-:Y:S05]  /*6c60*/  IADD3 R6, P1, R2, R13.reuse, RZ ;  /* 0x0000000d02067210 */ /* 0x088fea0007f3e0ff */
[--C-:B--2---:R-:W-:Y:S01]  /*6c70*/  IMAD.X R7, R0, 0x1, R203.reuse, P1 ;  /* 0x0000000100077824 */ /* 0x104fe200008e06cb */
[-C--:B------:R-:W-:Y:S04]  /*6c80*/  IADD3 R2, P1, R2, R12.reuse, RZ ;  /* 0x0000000c02027210 */ /* 0x080fe80007f3e0ff */
[----:B------:R-:W-:Y:S01]  /*6c90*/  @!PT LDS RZ, [RZ] ;  /* 0x00000000fffff984 */ /* 0x000fe20000000800 */
[----:B------:R-:W-:Y:S01]  /*6ca0*/  @!PT LDS RZ, [RZ] ;  /* 0x00000000fffff984 */ /* 0x000fe20000000800 */
[----:B------:R2:W-:Y:S01]  /*6cb0*/  LDGSTS.E.BYPASS.LTC128B.128 [R200+0x100], [R6.64], !P3 ;  /* 0x0010000006c87fae */ /* 0x0005e2000d901d48 */
[--C-:B------:R-:W-:Y:S03]  /*6cc0*/  IMAD.X R3, R0, 0x1, R204.reuse, P1 ;  /* 0x0000000100037824 */ /* 0x100fe600008e06cc */
[----:B------:R-:W3:Y:S04]  /*6cd0*/  SHFL.IDX PT, R0, R5, 0x1, 0x181f ;  /* 0x00381f0005007f89 */ /* 0x000ee800000e0000 */
[----:B------:R3:W-:Y:S04]  /*6ce0*/  LDGSTS.E.BYPASS.LTC128B.128 [R200+0x3900], [R2.64], !P0 ;  /* 0x0390000002c87fae */ /* 0x0007e8000c101d48 */
[----:B--2---:R-:W2:Y:S01]  /*6cf0*/  SHFL.IDX PT, R6, R4, 0x1, 0x181f ;  /* 0x00381f0004067f89 */ /* 0x004ea200000e0000 */
[----:B---3--:R-:W-:Y:S05]  /*6d00*/  IADD3 R2, P1, R0, R13, RZ ;  /* 0x0000000d00027210 */ /* 0x008fea0007f3e0ff */
[----:B--2---:R-:W-:Y:S05]  /*6d10*/  IMAD.X R3, R6, 0x1, R203, P1 ;  /* 0x0000000106037824 */ /* 0x004fea00008e06cb */
[----:B------:R2:W-:Y:S02]  /*6d20*/  LDGSTS.E.BYPASS.LTC128B.128 [R200+0x1100], [R2.64], !P3 ;  /* 0x0110000002c87fae */ /* 0x0005e4000d901d48 */
[----:B--2---:R-:W-:Y:S02]  /*6d30*/  IADD3 R2, P1, R0, R12, RZ ;  /* 0x0000000c00027210 */ /* 0x004fe40007f3e0ff */
[----:B------:R-:W2:Y:S03]  /*6d40*/  SHFL.IDX PT, R0, R5, 0x2, 0x181f ;  /* 0x00581f0005007f89 */ /* 0x000ea600000e0000 */
[----:B------:R-:W-:Y:S02]  /*6d50*/  IMAD.X R3, R6, 0x1, R204, P1 ;  /* 0x0000000106037824 */ /* 0x000fe400008e06cc */
[----:B------:R-:W3:Y:S04]  /*6d60*/  SHFL.IDX PT, R6, R4, 0x2, 0x181f ;  /* 0x00581f0004067f89 */ /* 0x000ee800000e0000 */
[----:B------:R4:W-:Y:S02]  /*6d70*/  LDGSTS.E.BYPASS.LTC128B.128 [R200+0x4900], [R2.64], !P0 ;  /* 0x0490000002c87fae */ /* 0x0009e4000c101d48 */
[----:B----4-:R-:W-:Y:S04]  /*6d80*/  IADD3 R2, -R207, 0x10, RZ ;  /* 0x00000010cf027810 */ /* 0x010fe80007ffe1ff */
[----:B------:R-:W-:Y:S04]  /*6d90*/  LOP3.LUT R2, R2, 0xf, RZ, 0xc0, !PT ;  /* 0x0000000f02027812 */ /* 0x000fe800078ec0ff */
[----:B--2---:R-:W-:Y:S04]  /*6da0*/  IADD3 R2, P2, P1, R2, R0, R13 ;  /* 0x0000000002027210 */ /* 0x004fe8000795e00d */
[----:B---3--:R-:W-:Y:S02]  /*6db0*/  IADD3.X R3, RZ, R6, R203, P2, P1 ;  /* 0x00000006ff037210 */ /* 0x008fe400017e24cb */
[C---:B------:R-:W-:Y:S03]  /*6dc0*/  ISETP.NE.U32.AND P2, PT, R199.reuse, RZ, PT ;  /* 0x000000ffc700720c */ /* 0x040fe60003f45070 */
[----:B------:R2:W-:Y:S02]  /*6dd0*/  LDGSTS.E.BYPASS.LTC128B.128.ZFILL [R200+0x2100], [R2.64], P5 ;  /* 0x0210000002c87fae */ /* 0x0005e4000a941d48 */
[----:B--2---:R-:W-:Y:S04]  /*6de0*/  IADD3 R2, -R199, 0x10, RZ ;  /* 0x00000010c7027810 */ /* 0x004fe80007ffe1ff */
[----:B------:R-:W-:Y:S04]  /*6df0*/  LOP3.LUT R2, R2, 0xf, RZ, 0xc0, !PT ;  /* 0x0000000f02027812 */ /* 0x000fe800078ec0ff */
[----:B------:R-:W-:Y:S02]  /*6e00*/  IADD3 R2, P1, P0, R2, R0, R12 ;  /* 0x0000000002027210 */ /* 0x000fe4000783e00c */
[----:B------:R-:W2:Y:S02]  /*6e10*/  S2R R12, SR_TID.X ;  /* 0x00000000000c7919 */ /* 0x000ea40000002100 */
[----:B------:R-:W-:Y:S05]  /*6e20*/  IADD3.X R3, RZ, R6, R204, P1, P0 ;  /* 0x00000006ff037210 */ /* 0x000fea0000fe04cc */
[----:B------:R3:W-:Y:S01]  /*6e30*/  LDGSTS.E.BYPASS.LTC128B.128.ZFILL [R200+0x5900], [R2.64], P2 ;  /* 0x0590000002c87fae */ /* 0x0007e20009141d48 */
[----:B--2---:R-:W-:Y:S11]  /*6e40*/  ISETP.GT.AND P0, PT, R12, 0x7f, PT ;  /* 0x0000007f0c00780c */ /* 0x004ff60003f04270 */
[----:B------:R-:W-:Y:S02]  /*6e50*/  @!UPT UIADD3 URZ, URZ, URZ, URZ ;  /* 0x0000003f3f3ff290 */ /* 0x000fe4000fffe03f */
[----:B------:R-:W-:-:S05]  /*6e60*/  @P0 BRA `(.L_x_204) ;  /* 0x0000014000000947 */ /* 0x000fca0003800000 */
[----:B---3--:R-:W-:-:S05]  /*6e70*/  BRA.DIV ~URZ, `(.L_x_205) ;  /* 0x000081d27f007947 */ /* 0x008fca000b800000 */
[----:B-1----:R-:W1:Y:S04]  /*6e80*/  SHFL.IDX PT, R4, R4, 0x3, 0x181f ;  /* 0x00781f0004047f89 */ /* 0x002e6800000e0000 */
[----:B------:R2:W3:Y:S02]  /*6e90*/  SHFL.IDX PT, R0, R5, 0x3, 0x181f ;  /* 0x00781f0005007f89 */ /* 0x0004e400000e0000 */
.L_x_290:
[----:B------:R-:W-:Y:S01]  /*6ea0*/  IADD3 R2, -R207, 0x10, RZ ;  /* 0x00000010cf027810 */ /* 0x000fe20007ffe1ff */
[----:B------:R-:W-:Y:S01]  /*6eb0*/  IMAD.SHL.U32 R3, R231, 0x2, RZ ;  /* 0x00000002e7037824 */ /* 0x000fe200078e00ff */
[----:B------:R-:W-:Y:S01]  /*6ec0*/  ISETP.NE.U32.AND P0, PT, R207, RZ, PT ;  /* 0x000000ffcf00720c */ /* 0x000fe20003f05070 */
[----:B--2---:R-:W-:Y:S01]  /*6ed0*/  IMAD.SHL.U32 R5, R235, 0x2, RZ ;  /* 0x00000002eb057824 */ /* 0x004fe200078e00ff */
[----:B------:R-:W-:Y:S04]  /*6ee0*/  LOP3.LUT R2, R2, 0xf, RZ, 0xc0, !PT ;  /* 0x0000000f02027812 */ /* 0x000fe800078ec0ff */
[----:B---3--:R-:W-:Y:S04]  /*6ef0*/  IADD3 R2, P2, P1, R2, R0, R3 ;  /* 0x0000000002027210 */ /* 0x008fe8000795e003 */
[----:B-1----:R-:W-:Y:S05]  /*6f00*/  IADD3.X R3, RZ, R4, R203, P2, P1 ;  /* 0x00000004ff037210 */ /* 0x002fea00017e24cb */
[----:B------:R-:W-:Y:S01]  /*6f10*/  @!PT LDS RZ, [RZ] ;  /* 0x00000000fffff984 */ /* 0x000fe20000000800 */
[----:B------:R-:W-:Y:S01]  /*6f20*/  @!PT LDS RZ, [RZ] ;  /* 0x00000000fffff984 */ /* 0x000fe20000000800 */
[----:B------:R-:W-:Y:S01]  /*6f30*/  @!PT LDS RZ, [RZ] ;  /* 0x00000000fffff984 */ /* 0x000fe20000000800 */
[----:B------:R1:W-:Y:S01]  /*6f40*/  LDGSTS.E.BYPASS.LTC128B.128.ZFILL [R200+0x3100], [R2.64], P0 ;  /* 0x0310000002c87fae */ /* 0x0003e20008141d48 */
[C---:B------:R-:W-:Y:S02]  /*6f50*/  ISETP.NE.U32.AND P0, PT, R199.reuse, RZ, PT ;  /* 0x000000ffc700720c */ /* 0x040fe40003f05070 */
[----:B-1----:R-:W-:Y:S04]  /*6f60*/  IADD3 R2, -R199, 0x10, RZ ;  /* 0x00000010c7027810 */ /* 0x002fe80007ffe1ff */
[----:B------:R-:W-:Y:S04]  /*6f70*/  LOP3.LUT R2, R2, 0xf, RZ, 0xc0, !PT ;  /* 0x0000000f02027812 */ /* 0x000fe800078ec0ff */
[----:B------:R-:W-:Y:S04]  /*6f80*/  IADD3 R2, P2, P1, R2, R0, R5 ;  /* 0x0000000002027210 */ /* 0x000fe8000795e005 */
[----:B------:R-:W-:Y:S05]  /*6f90*/  IADD3.X R3, RZ, R4, R204, P2, P1 ;  /* 0x00000004ff037210 */ /* 0x000fea00017e24cc */
[----:B------:R1:W-:Y:S04]  /*6fa0*/  LDGSTS.E.BYPASS.LTC128B.128.ZFILL [R200+0x6900], [R2.64], P0 ;  /* 0x0690000002c87fae */ /* 0x0003e80008141d48 */
.L_x_204:
[----:B---3--:R-:W-:Y:S05]  /*6fb0*/  BSYNC B0 ;  /* 0x0000000000007941 */ /* 0x008fea0003800000 */
.L_x_203:
[----:B------:R-:W0:Y:S01]  /*6fc0*/  LDGDEPBAR ;  /* 0x00000000000079af */ /* 0x000e220000000000 */
[----:B------:R-:W-:Y:S01]  /*6fd0*/  WARPSYNC 0xffffffff ;  /* 0xffffffff00007948 */ /* 0x000fe20003800000 */
[C---:B-1----:R-:W-:Y:S01]  /*6fe0*/  HMMA.16816.F32.BF16 R4, R128.reuse, R8, RZ ;  /* 0x000000088004723c */ /* 0x042fe200000418ff */
[----:B------:R-:W-:Y:S02]  /*6ff0*/  BSSY B0, `(.L_x_206) ;  /* 0x0000187000007945 */ /* 0x000fe40003800000 */
[----:B------:R-:W-:Y:S02]  /*7000*/  LOP3.LUT P0, RZ, R233, 0x4, RZ, 0xc0, !PT ;  /* 0x00000004e9ff7812 */ /* 0x000fe4000780c0ff */
[C---:B------:R-:W-:Y:S03]  /*7010*/  IADD3 R0, R71.reuse, 0x40, RZ ;  /* 0x0000004047007810 */ /* 0x040fe60007ffe0ff */
[C---:B------:R-:W-:Y:S08]  /*7020*/  HMMA.16816.F32.BF16 R8, R128.reuse, R10, RZ ;  /* 0x0000000a8008723c */ /* 0x040ff000000418ff */
[C---:B------:R-:W-:Y:S01]  /*7030*/  HMMA.16816.F32.BF16 R12, R128.reuse, R16, RZ ;  /* 0x00000010800c723c */ /* 0x040fe200000418ff */
[----:B------:R-:W-:Y:S02]  /*7040*/  @P0 IADD3 R0, R71, -0x40, RZ ;  /* 0xffffffc047000810 */ /* 0x000fe40007ffe0ff */
[----:B------:R-:W-:Y:S05]  /*7050*/  ISETP.GT.AND P0, PT, R214, R236, PT ;  /* 0x000000ecd600720c */ /* 0x000fea0003f04270 */
        /* <DEDUP_REMOVED lines=16> */
[----:B------:R-:W2:Y:S07]  /*7160*/  LDSM.16.M88.4 R140, [R0+0x800] ;  /* 0x00080000008c783b */ /* 0x000eae0000000200 */
        /* <DEDUP_REMOVED lines=11> */
[----:B------:R-:W3:Y:S07]  /*7220*/  LDSM.16.M88.4 R156, [R0+0x2800] ;  /* 0x00280000009c783b */ /* 0x000eee0000000200 */
[C---:B------:R-:W-:Y:S08]  /*7230*/  HMMA.16816.F32.BF16 R52, R132.reuse, R160, R52 ;  /* 0x000000a08434723c */ /* 0x040ff00000041834 */
[----:B------:R-:W-:Y:S08]  /*7240*/  HMMA.16816.F32.BF16 R56, R132, R162, R56 ;  /* 0x000000a28438723c */ /* 0x000ff00000041838 */
[C---:B-1----:R-:W-:Y:S08]  /*7250*/  HMMA.16816.F32.BF16 R4, R164.reuse, R136, R4 ;  /* 0x00000088a404723c */ /* 0x042ff00000041804 */
[C---:B------:R-:W-:Y:S01]  /*7260*/  HMMA.16816.F32.BF16 R8, R164.reuse, R138, R8 ;  /* 0x0000008aa408723c */ /* 0x040fe20000041808 */
[----:B------:R-:W1:Y:S07]  /*7270*/  LDSM.16.M88.4 R136, [R0+0x3000] ;  /* 0x003000000088783b */ /* 0x000e6e0000000200 */
        /* <DEDUP_REMOVED lines=12> */
[C---:B------:R-:W-:Y:S08]  /*7340*/  HMMA.16816.F32.BF16 R44, R164.reuse, R156, R44 ;  /* 0x0000009ca42c723c */ /* 0x040ff0000004182c */
[C---:B------:R-:W-:Y:S01]  /*7350*/  HMMA.16816.F32.BF16 R48, R164.reuse, R158, R48 ;  /* 0x0000009ea430723c */ /* 0x040fe20000041830 */
[----:B------:R-:W4:Y:S07]  /*7360*/  LDSM.16.M88.4 R156, [R188+0x2000] ;  /* 0x00200000bc9c783b */ /* 0x000f2e0000000200 */
[C---:B-1----:R-:W-:Y:S08]  /*7370*/  HMMA.16816.F32.BF16 R52, R164.reuse, R136, R52 ;  /* 0x00000088a434723c */ /* 0x042ff00000041834 */
[----:B------:R-:W-:Y:S01]  /*7380*/  HMMA.16816.F32.BF16 R56, R164, R138, R56 ;  /* 0x0000008aa438723c */ /* 0x000fe20000041838 */
        /* <DEDUP_REMOVED lines=17> */
[C---:B------:R-:W-:Y:S01]  /*74a0*/  HMMA.16816.F32.BF16 R48, R168.reuse, R138, R48 ;  /* 0x0000008aa830723c */ /* 0x040fe20000041830 */
[----:B------:R-:W1:Y:S07]  /*74b0*/  LDSM.16.M88.4 R136, [R71+0x5800] ;  /* 0x005800004788783b */ /* 0x000e6e0000000200 */
[C---:B--2---:R-:W-:Y:S08]  /*74c0*/  HMMA.16816.F32.BF16 R52, R168.reuse, R140, R52 ;  /* 0x0000008ca834723c */ /* 0x044ff00000041834 */
[----:B------:R-:W-:Y:S01]  /*74d0*/  HMMA.16816.F32.BF16 R56, R168, R142, R56 ;  /* 0x0000008ea838723c */ /* 0x000fe20000041838 */
        /* <DEDUP_REMOVED lines=17> */
[C---:B------:R-:W-:Y:S01]  /*75f0*/  HMMA.16816.F32.BF16 R48, R172.reuse, R142, R48 ;  /* 0x0000008eac30723c */ /* 0x040fe20000041830 */
[----:B------:R-:W2:Y:S07]  /*7600*/  LDSM.16.M88.4 R140, [R193+0x5800] ;  /* 0x00580000c18c783b */ /* 0x000eae0000000200 */
[C---:B---3--:R-:W-:Y:S08]  /*7610*/  HMMA.16816.F32.BF16 R52, R172.reuse, R144, R52 ;  /* 0x00000090ac34723c */ /* 0x048ff00000041834 */
[----:B------:R-:W-:Y:S01]  /*7620*/  HMMA.16816.F32.BF16 R56, R172, R146, R56 ;  /* 0x00000092ac38723c */ /* 0x000fe20000041838 */
        /* <DEDUP_REMOVED lines=32> */
[C---:B------:R-:W-:Y:S08]  /*7830*/  HMMA.16816.F32.BF16 R32, R180.reuse, R142, R32 ;  /* 0x0000008eb420723c */ /* 0x040ff00000041820 */
[C---:B---3--:R-:W-:Y:S08]  /*7840*/  HMMA.16816.F32.BF16 R36, R180.reuse, R144, R36 ;  /* 0x00000090b424723c */ /* 0x048ff00000041824 */
[C---:B------:R-:W-:Y:S08]  /*7850*/  HMMA.16816.F32.BF16 R40, R180.reuse, R146, R40 ;  /* 0x00000092b428723c */ /* 0x040ff00000041828 */
[C---:B----4-:R-:W-:Y:S08]  /*7860*/  HMMA.16816.F32.BF16 R44, R180.reuse, R148, R44 ;  /* 0x00000094b42c723c */ /* 0x050ff0000004182c */
[C---:B------:R-:W-:Y:S08]  /*7870*/  HMMA.16816.F32.BF16 R48, R180.reuse, R150, R48 ;  /* 0x00000096b430723c */ /* 0x040ff00000041830 */
[C---:B-----5:R-:W-:Y:S08]  /*7880*/  HMMA.16816.F32.BF16 R52, R180.reuse, R152, R52 ;  /* 0x00000098b434723c */ /* 0x060ff00000041834 */
[----:B------:R-:W-:Y:S08]  /*7890*/  HMMA.16816.F32.BF16 R56, R180, R154, R56 ;  /* 0x0000009ab438723c */ /* 0x000ff00000041838 */
[C---:B------:R-:W-:Y:S08]  /*78a0*/  HMMA.16816.F32.BF16 R4, R184.reuse, R156, R4 ;  /* 0x0000009cb804723c */ /* 0x040ff00000041804 */
[C---:B------:R-:W-:Y:S08]  /*78b0*/  HMMA.16816.F32.BF16 R8, R184.reuse, R158, R8 ;  /* 0x0000009eb808723c */ /* 0x040ff00000041808 */
[C---:B-1----:R-:W-:Y:S08]  /*78c0*/  HMMA.16816.F32.BF16 R12, R184.reuse, R136, R12 ;  /* 0x00000088b80c723c */ /* 0x042ff0000004180c */
[----:B------:R-:W-:Y:S01]  /*78d0*/  FMUL.FTZ R0, R4, c[0x0][0x320] ;  /* 0x0000c80004007a20 */ /* 0x000fe20000410000 */
[C---:B------:R-:W-:Y:S03]  /*78e0*/  HMMA.16816.F32.BF16 R16, R184.reuse, R138, R16 ;  /* 0x0000008ab810723c */ /* 0x040fe60000041810 */
[----:B------:R1:W2:Y:S04]  /*78f0*/  MUFU.TANH R201, R0 ;  /* 0x0000000000c97308 */ /* 0x0002a80000002400 */
[----:B------:R-:W-:Y:S06]  /*7900*/  FMUL.FTZ R2, R11, c[0x0][0x320] ;  /* 0x0000c8000b027a20 */ /* 0x000fec0000410000 */
[----:B------:R3:W4:Y:S01]  /*7910*/  MUFU.TANH R160, R2 ;  /* 0x0000000200a07308 */ /* 0x0007220000002400 */
[----:B-1----:R-:W-:Y:S09]  /*7920*/  FMUL.FTZ R0, R5, c[0x0][0x320] ;  /* 0x0000c80005007a20 */ /* 0x002ff20000410000 */
[----:B------:R1:W1:Y:S01]  /*7930*/  MUFU.TANH R162, R0 ;  /* 0x0000000000a27308 */ /* 0x0002620000002400 */
[----:B---3--:R-:W-:Y:S09]  /*7940*/  FMUL.FTZ R2, R19, c[0x0][0x320] ;  /* 0x0000c80013027a20 */ /* 0x008ff20000410000 */
[----:B------:R-:W3:Y:S01]  /*7950*/  MUFU.TANH R152, R2 ;  /* 0x0000000200987308 */ /* 0x000ee20000002400 */
[----:B-1----:R-:W-:Y:S09]  /*7960*/  FMUL.FTZ R0, R6, c[0x0][0x320] ;  /* 0x0000c80006007a20 */ /* 0x002ff20000410000 */
[----:B------:R1:W1:Y:S02]  /*7970*/  MUFU.TANH R163, R0 ;  /* 0x0000000000a37308 */ /* 0x0002640000002400 */
[----:B-1----:R-:W-:Y:S02]  /*7980*/  FMUL.FTZ R0, R7, c[0x0][0x320] ;  /* 0x0000c80007007a20 */ /* 0x002fe40000410000 */
[----:B------:R-:W1:Y:S06]  /*7990*/  LDSM.16.M88.4 R4, [R188+0x4800] ;  /* 0x00480000bc04783b */ /* 0x000e6c0000000200 */
[----:B------:R5:W1:Y:S02]  /*79a0*/  MUFU.TANH R202, R0 ;  /* 0x0000000000ca7308 */ /* 0x000a640000002400 */
[----:B-----5:R-:W-:Y:S08]  /*79b0*/  FMUL.FTZ R0, R8, c[0x0][0x320] ;  /* 0x0000c80008007a20 */ /* 0x020ff00000410000 */
[----:B------:R5:W2:Y:S01]  /*79c0*/  MUFU.TANH R159, R0 ;  /* 0x00000000009f7308 */ /* 0x000aa20000002400 */
[C---:B-1----:R-:W-:Y:S08]  /*79d0*/  HMMA.16816.F32.BF16 R20, R184.reuse, R4, R20 ;  /* 0x00000004b814723c */ /* 0x042ff00000041814 */
[C---:B------:R-:W-:Y:S01]  /*79e0*/  HMMA.16816.F32.BF16 R24, R184.reuse, R6, R24 ;  /* 0x00000006b818723c */ /* 0x040fe20000041818 */
[----:B------:R-:W-:Y:S03]  /*79f0*/  LDSM.16.M88.4 R4, [R188+0x5800] ;  /* 0x00580000bc04783b */ /* 0x000fe60000000200 */
[----:B-----5:R-:W-:Y:S04]  /*7a00*/  FMUL.FTZ R0, R9, c[0x0][0x320] ;  /* 0x0000c80009007a20 */ /* 0x020fe80000410000 */
[----:B------:R1:W1:Y:S11]  /*7a10*/  MUFU.TANH R158, R0 ;  /* 0x00000000009e7308 */ /* 0x0002760000002400 */
[----:B------:R-:W-:Y:S05]  /*7a20*/  @!UPT UIADD3 URZ, URZ, URZ, URZ ;  /* 0x0000003f3f3ff290 */ /* 0x000fea000fffe03f */
[----:B------:R-:W-:Y:S02]  /*7a30*/  FMUL.FTZ R2, R27, c[0x0][0x320] ;  /* 0x0000c8001b027a20 */ /* 0x000fe40000410000 */
[----:B------:R-:W-:Y:S02]  /*7a40*/  FMUL.FTZ R3, R26, c[0x0][0x320] ;  /* 0x0000c8001a037a20 */ /* 0x000fe40000410000 */
[----:B------:R-:W2:Y:S01]  /*7a50*/  MUFU.TANH R144, R2 ;  /* 0x0000000200907308 */ /* 0x000ea20000002400 */
[----:B-1----:R-:W-:Y:S02]  /*7a60*/  FMUL.FTZ R0, R10, c[0x0][0x320] ;  /* 0x0000c8000a007a20 */ /* 0x002fe40000410000 */
[----:B------:R-:W1:Y:S07]  /*7a70*/  LDSM.16.M88.4 R8, [R188+0x5000] ;  /* 0x00500000bc08783b */ /* 0x000e6e0000000200 */
[----:B------:R5:W1:Y:S10]  /*7a80*/  MUFU.TANH R161, R0 ;  /* 0x0000000000a17308 */ /* 0x000a740000002400 */
[----:B------:R-:W1:Y:S01]  /*7a90*/  MUFU.TANH R145, R3 ;  /* 0x0000000300917308 */ /* 0x000e620000002400 */
[----:B-----5:R-:W-:Y:S09]  /*7aa0*/  FMUL.FTZ R0, R12, c[0x0][0x320] ;  /* 0x0000c8000c007a20 */ /* 0x020ff20000410000 */
[----:B------:R5:W2:Y:S01]  /*7ab0*/  MUFU.TANH R155, R0 ;  /* 0x00000000009b7308 */ /* 0x000aa20000002400 */
[C---:B-1----:R-:W-:Y:S08]  /*7ac0*/  HMMA.16816.F32.BF16 R28, R184.reuse, R8, R28 ;  /* 0x00000008b81c723c */ /* 0x042ff0000004181c */
[C---:B------:R-:W-:Y:S01]  /*7ad0*/  HMMA.16816.F32.BF16 R32, R184.reuse, R10, R32 ;  /* 0x0000000ab820723c */ /* 0x040fe20000041820 */
[----:B------:R-:W1:Y:S03]  /*7ae0*/  LDSM.16.M88.4 R8, [R188+0x6000] ;  /* 0x00600000bc08783b */ /* 0x000e660000000200 */
[----:B-----5:R-:W-:Y:S04]  /*7af0*/  FMUL.FTZ R0, R13, c[0x0][0x320] ;  /* 0x0000c8000d007a20 */ /* 0x020fe80000410000 */
[C---:B------:R-:W-:Y:S01]  /*7b00*/  HMMA.16816.F32.BF16 R36, R184.reuse, R4, R36 ;  /* 0x00000004b824723c */ /* 0x040fe20000041824 */
[----:B------:R5:W1:Y:S07]  /*7b10*/  MUFU.TANH R154, R0 ;  /* 0x00000000009a7308 */ /* 0x000a6e0000002400 */
[C---:B------:R-:W-:Y:S08]  /*7b20*/  HMMA.16816.F32.BF16 R40, R184.reuse, R6, R40 ;  /* 0x00000006b828723c */ /* 0x040ff00000041828 */
[----:B------:R-:W-:Y:S04]  /*7b30*/  FMUL.FTZ R4, R34, c[0x0][0x320] ;  /* 0x0000c80022047a20 */ /* 0x000fe80000410000 */
[----:B------:R2:W2:Y:S01]  /*7b40*/  MUFU.TANH R139, R4 ;  /* 0x00000004008b7308 */ /* 0x0004a20000002400 */
[----:B------:R-:W-:Y:S03]  /*7b50*/  FMUL.FTZ R3, R35, c[0x0][0x320] ;  /* 0x0000c80023037a20 */ /* 0x000fe60000410000 */
[----:B------:R-:W-:Y:S02]  /*7b60*/  FMUL.FTZ R2, R36, c[0x0][0x320] ;  /* 0x0000c80024027a20 */ /* 0x000fe40000410000 */
[----:B-----5:R-:W-:Y:S04]  /*7b70*/  FMUL.FTZ R0, R14, c[0x0][0x320] ;  /* 0x0000c8000e007a20 */ /* 0x020fe80000410000 */
[----:B------:R5:W3:Y:S01]  /*7b80*/  MUFU.TANH R157, R0 ;  /* 0x00000000009d7308 */ /* 0x000ae20000002400 */
[C---:B-1----:R-:W-:Y:S09]  /*7b90*/  HMMA.16816.F32.BF16 R44, R184.reuse, R8, R44 ;  /* 0x00000008b82c723c */ /* 0x042ff2000004182c */
[----:B------:R1:W1:Y:S01]  /*7ba0*/  MUFU.TANH R34, R3 ;  /* 0x0000000300227308 */ /* 0x0002620000002400 */
[C---:B------:R-:W-:Y:S01]  /*7bb0*/  HMMA.16816.F32.BF16 R48, R184.reuse, R10, R48 ;  /* 0x0000000ab830723c */ /* 0x040fe20000041830 */
[----:B--2---:R-:W2:Y:S01]  /*7bc0*/  LDSM.16.M88.4 R4, [R188+0x6800] ;  /* 0x00680000bc04783b */ /* 0x004ea20000000200 */
[----:B------:R-:W-:Y:S04]  /*7bd0*/  DEPBAR.LE SB0, 0x0 ;  /* 0x000080000000791a */ /* 0x000fe80000000000 */
[----:B------:R-:W-:Y:S03]  /*7be0*/  FMUL.FTZ R8, R42, c[0x0][0x320] ;  /* 0x0000c8002a087a20 */ /* 0x000fe60000410000 */
[----:B------:R-:W-:Y:S03]  /*7bf0*/  BAR.SYNC.DEFER_BLOCKING 0x0 ;  /* 0x0000000000007b1d */ /* 0x000fe60000010000 */
[----:B-----5:R-:W-:Y:S04]  /*7c00*/  FMUL.FTZ R0, R15, c[0x0][0x320] ;  /* 0x0000c8000f007a20 */ /* 0x020fe80000410000 */
[----:B------:R5:W2:Y:S01]  /*7c10*/  MUFU.TANH R156, R0 ;  /* 0x00000000009c7308 */ /* 0x000aa20000002400 */
[----:B-1----:R-:W-:Y:S02]  /*7c20*/  FMUL.FTZ R3, R43, c[0x0][0x320] ;  /* 0x0000c8002b037a20 */ /* 0x002fe40000410000 */
[----:B-----5:R-:W-:Y:S01]  /*7c30*/  FMUL.FTZ R0, R16, c[0x0][0x320] ;  /* 0x0000c80010007a20 */ /* 0x020fe20000410000 */
[C---:B--2---:R-:W-:Y:S06]  /*7c40*/  HMMA.16816.F32.BF16 R52, R184.reuse, R4, R52 ;  /* 0x00000004b834723c */ /* 0x044fec0000041834 */
[----:B------:R1:W2:Y:S02]  /*7c50*/  MUFU.TANH R151, R0 ;  /* 0x0000000000977308 */ /* 0x0002a40000002400 */
[----:B------:R-:W-:Y:S04]  /*7c60*/  HMMA.16816.F32.BF16 R56, R184, R6, R56 ;  /* 0x00000006b838723c */ /* 0x000fe80000041838 */
[----:B-1----:R-:W-:Y:S04]  /*7c70*/  FMUL.FTZ R0, R17, c[0x0][0x320] ;  /* 0x0000c80011007a20 */ /* 0x002fe80000410000 */
[----:B------:R1:W1:Y:S04]  /*7c80*/  MUFU.TANH R150, R0 ;  /* 0x0000000000967308 */ /* 0x0002680000002400 */
[----:B-1----:R-:W-:Y:S06]  /*7c90*/  FMUL.FTZ R0, R18, c[0x0][0x320] ;  /* 0x0000c80012007a20 */ /* 0x002fec0000410000 */
[----:B------:R1:W1:Y:S02]  /*7ca0*/  MUFU.TANH R153, R0 ;  /* 0x0000000000997308 */ /* 0x0002640000002400 */
[----:B-1----:R-:W-:Y:S08]  /*7cb0*/  FMUL.FTZ R0, R20, c[0x0][0x320] ;  /* 0x0000c80014007a20 */ /* 0x002ff00000410000 */
        /* <DEDUP_REMOVED lines=12> */
[----:B------:R1:W1:Y:S10]  /*7d80*/  MUFU.TANH R28, R2 ;  /* 0x00000002001c7308 */ /* 0x0002740000002400 */
[----:B------:R5:W2:Y:S01]  /*7d90*/  MUFU.TANH R138, R0 ;  /* 0x00000000008a7308 */ /* 0x000aa20000002400 */
[----:B-1----:R-:W-:Y:S09]  /*7da0*/  FMUL.FTZ R2, R45, c[0x0][0x320] ;  /* 0x0000c8002d027a20 */ /* 0x002ff20000410000 */
[----:B------:R-:W1:Y:S01]  /*7db0*/  MUFU.TANH R20, R2 ;  /* 0x0000000200147308 */ /* 0x000e620000002400 */
[----:B-----5:R-:W-:Y:S09]  /*7dc0*/  FMUL.FTZ R0, R29, c[0x0][0x320] ;  /* 0x0000c8001d007a20 */ /* 0x020ff20000410000 */
[----:B------:R5:W1:Y:S10]  /*7dd0*/  MUFU.TANH R137, R0 ;  /* 0x0000000000897308 */ /* 0x000a740000002400 */
[----:B------:R-:W1:Y:S01]  /*7de0*/  MUFU.TANH R29, R3 ;  /* 0x00000003001d7308 */ /* 0x000e620000002400 */
[----:B-----5:R-:W-:Y:S09]  /*7df0*/  FMUL.FTZ R0, R30, c[0x0][0x320] ;  /* 0x0000c8001e007a20 */ /* 0x020ff20000410000 */
[----:B------:R-:W1:Y:S10]  /*7e00*/  MUFU.TANH R30, R8 ;  /* 0x00000008001e7308 */ /* 0x000e740000002400 */
[----:B------:R5:W1:Y:S02]  /*7e10*/  MUFU.TANH R142, R0 ;  /* 0x00000000008e7308 */ /* 0x000a640000002400 */
[----:B-----5:R-:W-:Y:S08]  /*7e20*/  FMUL.FTZ R0, R31, c[0x0][0x320] ;  /* 0x0000c8001f007a20 */ /* 0x020ff00000410000 */
        /* <DEDUP_REMOVED lines=44> */
[----:B------:R1:W1:Y:S01]  /*80f0*/  MUFU.TANH R13, R0 ;  /* 0x00000000000d7308 */ /* 0x0002620000002400 */
[----:B------:R-:W-:-:S05]  /*8100*/  @!P0 BRA `(.L_x_207) ;  /* 0x0000075000008947 */ /* 0x000fca0003800000 */
[----:B-1234-:R-:W-:Y:S01]  /*8110*/  IMAD.MOV.U32 R0, RZ, RZ, c[0x0][0x2b8] ;  /* 0x0000ae00ff007624 */ /* 0x01efe200078e00ff */
[----:B------:R-:W-:Y:S01]  /*8120*/  IADD3 R5, -R234, 0x70, RZ ;  /* 0x00000070ea057810 */ /* 0x000fe20007ffe1ff */
[----:B------:R-:W-:Y:S02]  /*8130*/  IMAD R2, R214, 0x70, R237 ;  /* 0x00000070d6027824 */ /* 0x000fe400078e02ed */
[----:B------:R-:W-:Y:S01]  /*8140*/  IMAD.MOV.U32 R205, RZ, RZ, RZ ;  /* 0x000000ffffcd7224 */ /* 0x000fe200078e00ff */
[----:B------:R-:W-:Y:S01]  /*8150*/  ISETP.NE.AND P0, PT, R0, 0x1, PT ;  /* 0x000000010000780c */ /* 0x000fe20003f05270 */
[----:B------:R-:W-:Y:S01]  /*8160*/  IMAD R0, R233, 0x20, R234 ;  /* 0x00000020e9007824 */ /* 0x000fe200078e02ea */
[----:B------:R-:W-:Y:S04]  /*8170*/  ISETP.GE.AND P1, PT, R5, 0x1, PT ;  /* 0x000000010500780c */ /* 0x000fe80003f26270 */
[----:B------:R-:W-:Y:S05]  /*8180*/  IADD3 R2, R2, -0x70, R0 ;  /* 0xffffff9002027810 */ /* 0x000fea0007ffe000 */
[----:B------:R-:W-:Y:S02]  /*8190*/  IMAD.MOV.U32 R0, RZ, RZ, R2 ;  /* 0x000000ffff007224 */ /* 0x000fe400078e0002 */
[----:B------:R-:W-:Y:S05]  /*81a0*/  @P0 IMAD.HI.U32 R3, R2, c[0x0][0x2bc], RZ ;  /* 0x0000af0002030a27 */ /* 0x000fea00078e00ff */
[----:B------:R-:W-:Y:S04]  /*81b0*/  @P0 SHF.R.U32.HI R0, RZ, c[0x0][0x2c0], R3 ;  /* 0x0000b000ff000a19 */ /* 0x000fe80000011603 */
[C---:B------:R-:W-:Y:S01]  /*81c0*/  @!P4 IADD3 R3, P0, R0.reuse, R240, RZ ;  /* 0x000000f00003c210 */ /* 0x040fe20007f1e0ff */
[----:B------:R-:W-:Y:S03]  /*81d0*/  IMAD.MOV R4, RZ, RZ, -R0 ;  /* 0x000000ffff047224 */ /* 0x000fe600078e0a00 */
[----:B------:R-:W-:Y:S01]  /*81e0*/  @!P4 LEA.HI.X.SX32 R0, R0, R249, 0x1, P0 ;  /* 0x000000f90000c211 */ /* 0x000fe200000f0eff */
[----:B------:R-:W-:Y:S01]  /*81f0*/  IMAD R206, R4, c[0x0][0x2b8], R2 ;  /* 0x0000ae0004ce7a24 */ /* 0x000fe200078e0202 */
[C---:B------:R-:W-:Y:S04]  /*8200*/  @!P4 LEA R2, P0, R3.reuse, c[0x0][0x2a0], 0x2 ;  /* 0x0000a8000302ca11 */ /* 0x040fe800078010ff */
[----:B------:R-:W-:Y:S02]  /*8210*/  @!P4 LEA.HI.X R3, R3, c[0x0][0x2a4], R0, 0x2, P0 ;  /* 0x0000a9000303ca11 */ /* 0x000fe400000f1400 */
[----:B------:R-:W-:Y:S03]  /*8220*/  SHF.R.S32.HI R0, RZ, 0x1f, R206 ;  /* 0x0000001fff007819 */ /* 0x000fe600000114ce */
[----:B------:R1:W2:Y:S02]  /*8230*/  @!P4 LDG.E R205, [R2.64] ;  /* 0x0000000802cdc981 */ /* 0x0002a4000c1e1900 */
[----:B------:R-:W-:Y:S04]  /*8240*/  IMAD R0, R0, c[0x0][0x1e0], RZ ;  /* 0x0000780000007a24 */ /* 0x000fe800078e02ff */
[C---:B------:R-:W-:Y:S02]  /*8250*/  IMAD R0, R206.reuse, c[0x0][0x1e4], R0 ;  /* 0x00007900ce007a24 */ /* 0x040fe400078e0200 */
[----:B-1----:R-:W-:Y:S04]  /*8260*/  IMAD.WIDE.U32 R2, R206, c[0x0][0x1e0], RZ ;  /* 0x00007800ce027a25 */ /* 0x002fe800078e00ff */
[----:B------:R-:W-:Y:S01]  /*8270*/  IMAD.IADD R3, R3, 0x1, R0 ;  /* 0x0000000103037824 */ /* 0x000fe200078e0200 */
[----:B--2---:R-:W-:Y:S03]  /*8280*/  SHF.R.S32.HI R0, RZ, 0x1f, R205 ;  /* 0x0000001fff007819 */ /* 0x004fe600000114cd */
[C---:B------:R-:W-:Y:S04]  /*8290*/  IMAD.WIDE.U32 R2, R205.reuse, c[0x0][0x1f0], R2 ;  /* 0x00007c00cd027a25 */ /* 0x040fe800078e0002 */
[----:B------:R-:W-:Y:S01]  /*82a0*/  IMAD R4, R0, c[0x0][0x1f0], RZ ;  /* 0x00007c0000047a24 */ /* 0x000fe200078e02ff */
[----:B------:R-:W-:Y:S03]  /*82b0*/  IADD3 R0, P0, R238, R2, RZ ;  /* 0x00000002ee007210 */ /* 0x000fe60007f1e0ff */
[----:B------:R-:W-:Y:S05]  /*82c0*/  IMAD R4, R205, c[0x0][0x1f4], R4 ;  /* 0x00007d00cd047a24 */ /* 0x000fea00078e0204 */
[----:B------:R-:W-:Y:S02]  /*82d0*/  IADD3.X R2, R248, R3, R4, P0, !PT ;  /* 0x00000003f8027210 */ /* 0x000fe400007fe404 */
[C---:B------:R-:W-:Y:S04]  /*82e0*/  LEA R4, P0, R0.reuse, c[0x0][0x1c8], 0x1 ;  /* 0x0000720000047a11 */ /* 0x040fe800078008ff */
[----:B------:R-:W-:Y:S01]  /*82f0*/  LEA.HI.X R0, R0, c[0x0][0x1cc], R2, 0x1, P0 ;  /* 0x0000730000007a11 */ /* 0x000fe200000f0c02 */
[----:B------:R-:W-:-:S06]  /*8300*/  BRA.DIV ~URZ, `(.L_x_208) ;  /* 0x00006e127f007947 */ /* 0x000fcc000b800000 */
[----:B------:R1:W2:Y:S02]  /*8310*/  SHFL.IDX PT, R7, R0, RZ, 0x181f ;  /* 0x00181fff00077589 */ /* 0x0002a400000e0000 */
.L_x_291:
[----:B------:R-:W-:-:S05]  /*8320*/  BRA.DIV ~URZ, `(.L_x_209) ;  /* 0x00006e627f007947 */ /* 0x000fca000b800000 */
[----:B------:R3:W4:Y:S02]  /*8330*/  SHFL.IDX PT, R6, R4, RZ, 0x181f ;  /* 0x00181fff04067589 */ /* 0x00072400000e0000 */
.L_x_292:
[----:B------:R-:W-:Y:S01]  /*8340*/  @P1 IADD3 R2, -R207, 0x10, RZ ;  /* 0x00000010cf021810 */ /* 0x000fe20007ffe1ff */
[----:B------:R-:W-:Y:S01]  /*8350*/  IMAD.SHL.U32 R3, R231, 0x2, RZ ;  /* 0x00000002e7037824 */ /* 0x000fe200078e00ff */
[----:B------:R-:W-:Y:S01]  /*8360*/  @P1 ISETP.NE.U32.AND P0, PT, R207, RZ, PT ;  /* 0x000000ffcf00120c */ /* 0x000fe20003f05070 */
[----:B------:R-:W-:Y:S01]  /*8370*/  IMAD.SHL.U32 R8, R235, 0x2, RZ ;  /* 0x00000002eb087824 */ /* 0x000fe200078e00ff */
[----:B------:R-:W-:Y:S04]  /*8380*/  @P1 LOP3.LUT R2, R2, 0xf, RZ, 0xc0, !PT ;  /* 0x0000000f02021812 */ /* 0x000fe800078ec0ff */
[-C--:B----4-:R-:W-:Y:S04]  /*8390*/  @P1 IADD3 R2, P5, P2, R2, R6.reuse, R3 ;  /* 0x0000000602021210 */ /* 0x090fe80007abe003 */
[-C--:B--2---:R-:W-:Y:S05]  /*83a0*/  @P1 IADD3.X R3, RZ, R7.reuse, R203, P5, P2 ;  /* 0x00000007ff031210 */ /* 0x084fea0002fe44cb */
[----:B------:R-:W-:Y:S01]  /*83b0*/  @!PT LDS RZ, [RZ] ;  /* 0x00000000fffff984 */ /* 0x000fe20000000800 */
[----:B------:R-:W-:Y:S01]  /*83c0*/  @!PT LDS RZ, [RZ] ;  /* 0x00000000fffff984 */ /* 0x000fe20000000800 */
[----:B------:R-:W-:Y:S01]  /*83d0*/  @!PT LDS RZ, [RZ] ;  /* 0x00000000fffff984 */ /* 0x000fe20000000800 */
[----:B------:R2:W-:Y:S01]  /*83e0*/  @P1 LDGSTS.E.BYPASS.LTC128B.128.ZFILL [R200+0x8100], [R2.64], P0 ;  /* 0x0810000002c81fae */ /* 0x0005e20008141d48 */
[C---:B------:R-:W-:Y:S02]  /*83f0*/  @P1 ISETP.NE.U32.AND P0, PT, R199.reuse, RZ, PT ;  /* 0x000000ffc700120c */ /* 0x040fe40003f05070 */
[----:B--2---:R-:W-:Y:S04]  /*8400*/  @P1 IADD3 R2, -R199, 0x10, RZ ;  /* 0x00000010c7021810 */ /* 0x004fe80007ffe1ff */
[----:B------:R-:W-:Y:S04]  /*8410*/  @P1 LOP3.LUT R2, R2, 0xf, RZ, 0xc0, !PT ;  /* 0x0000000f02021812 */ /* 0x000fe800078ec0ff */
[----:B------:R-:W-:Y:S04]  /*8420*/  @P1 IADD3 R2, P5, P2, R2, R6, R8 ;  /* 0x0000000602021210 */ /* 0x000fe80007abe008 */
[----:B------:R-:W-:Y:S05]  /*8430*/  @P1 IADD3.X R3, RZ, R7, R204, P5, P2 ;  /* 0x00000007ff031210 */ /* 0x000fea0002fe44cc */
[----:B------:R2:W-:Y:S01]  /*8440*/  @P1 LDGSTS.E.BYPASS.LTC128B.128.ZFILL [R200+0xb900], [R2.64], P0 ;  /* 0x0b90000002c81fae */ /* 0x0005e20008141d48 */
[----:B------:R-:W-:Y:S01]  /*8450*/  ISETP.GE.AND P1, PT, R5, 0x21, PT ;  /* 0x000000210500780c */ /* 0x000fe20003f26270 */
[----:B------:R-:W-:-:S06]  /*8460*/  BRA.DIV ~URZ, `(.L_x_210) ;  /* 0x00006d927f007947 */ /* 0x000fcc000b800000 */
[----:B------:R4:W1:Y:S04]  /*8470*/  SHFL.IDX PT, R6, R0, 0x1, 0x181f ;  /* 0x00381f0000067f89 */ /* 0x00086800000e0000 */
[----:B------:R4:W2:Y:S02]  /*8480*/  SHFL.IDX PT, R5, R4, 0x1, 0x181f ;  /* 0x00381f0004057f89 */ /* 0x0008a400000e0000 */
.L_x_293:
[----:B--2---:R-:W-:Y:S01]  /*8490*/  @P1 IADD3 R2, -R207, 0x10, RZ ;  /* 0x00000010cf021810 */ /* 0x004fe20007ffe1ff */
[----:B------:R-:W-:Y:S01]  /*84a0*/  IMAD.SHL.U32 R3, R231, 0x2, RZ ;  /* 0x00000002e7037824 */ /* 0x000fe200078e00ff */
[----:B------:R-:W-:Y:S01]  /*84b0*/  @P1 ISETP.NE.U32.AND P0, PT, R207, RZ, PT ;  /* 0x000000ffcf00120c */ /* 0x000fe20003f05070 */
[----:B------:R-:W-:Y:S01]  /*84c0*/  IMAD.SHL.U32 R7, R235, 0x2, RZ ;  /* 0x00000002eb077824 */ /* 0x000fe200078e00ff */
[----:B------:R-:W-:Y:S04]  /*84d0*/  @P1 LOP3.LUT R2, R2, 0xf, RZ, 0xc0, !PT ;  /* 0x0000000f02021812 */ /* 0x000fe800078ec0ff */
[-C--:B------:R-:W-:Y:S04]  /*84e0*/  @P1 IADD3 R2, P5, P2, R2, R5.reuse, R3 ;  /* 0x0000000502021210 */ /* 0x080fe80007abe003 */
[-C--:B-1----:R-:W-:Y:S05]  /*84f0*/  @P1 IADD3.X R3, RZ, R6.reuse, R203, P5, P2 ;  /* 0x00000006ff031210 */ /* 0x082fea0002fe44cb */
[----:B------:R-:W-:Y:S01]  /*8500*/  @!PT LDS RZ, [RZ] ;  /* 0x00000000fffff984 */ /* 0x000fe20000000800 */
[----:B------:R-:W-:Y:S01]  /*8510*/  @!PT LDS RZ, [RZ] ;  /* 0x00000000fffff984 */ /* 0x000fe20000000800 */
[----:B------:R-:W-:Y:S01]  /*8520*/  @!PT LDS RZ, [RZ] ;  /* 0x00000000fffff984 */ /* 0x000fe20000000800 */
[----:B------:R1:W-:Y:S01]  /*8530*/  @P1 LDGSTS.E.BYPASS.LTC128B.128.ZFILL [R200+0x9100], [R2.64], P0 ;  /* 0x0910000002c81fae */ /* 0x0003e20008141d48 */
[C---:B------:R-:W-:Y:S02]  /*8540*/  @P1 ISETP.NE.U32.AND P0, PT, R199.reuse, RZ, PT ;  /* 0x000000ffc700120c */ /* 0x040fe40003f05070 */
[----:B-1----:R-:W-:Y:S04]  /*8550*/  @P1 IADD3 R2, -R199, 0x10, RZ ;  /* 0x00000010c7021810 */ /* 0x002fe80007ffe1ff */
[----:B------:R-:W-:Y:S04]  /*8560*/  @P1 LOP3.LUT R2, R2, 0xf, RZ, 0xc0, !PT ;  /* 0x0000000f02021812 */ /* 0x000fe800078ec0ff */
[----:B------:R-:W-:Y:S02]  /*8570*/  @P1 IADD3 R2, P5, P2, R2, R5, R7 ;  /* 0x0000000502021210 */ /* 0x000fe40007abe007 */
[----:B------:R-:W-:Y:S02]  /*8580*/  IADD3 R5, -R234, 0x70, RZ ;  /* 0x00000070ea057810 */ /* 0x000fe40007ffe1ff */
[----:B------:R-:W-:Y:S05]  /*8590*/  @P1 IADD3.X R3, RZ, R6, R204, P5, P2 ;  /* 0x00000006ff031210 */ /* 0x000fea0002fe44cc */
[----:B------:R1:W-:Y:S01]  /*85a0*/  @P1 LDGSTS.E.BYPASS.LTC128B.128.ZFILL [R200+0xc900], [R2.64], P0 ;  /* 0x0c90000002c81fae */ /* 0x0003e20008141d48 */
[----:B------:R-:W-:Y:S01]  /*85b0*/  ISETP.GE.AND P1, PT, R5, 0x41, PT ;  /* 0x000000410500780c */ /* 0x000fe20003f26270 */
[----:B------:R-:W-:-:S10]  /*85c0*/  BRA.DIV ~URZ, `(.L_x_211) ;  /* 0x00006d027f007947 */ /* 0x000fd4000b800000 */
[----:B------:R2:W1:Y:S02]  /*85d0*/  SHFL.IDX PT, R7, R0, 0x2, 0x181f ;  /* 0x00581f0000077f89 */ /* 0x00046400000e0000 */
.L_x_294:
[----:B------:R-:W-:-:S05]  /*85e0*/  BRA.DIV ~URZ, `(.L_x_212) ;  /* 0x00006d527f007947 */ /* 0x000fca000b800000 */
[----:B------:R2:W3:Y:S02]  /*85f0*/  SHFL.IDX PT, R6, R4, 0x2, 0x181f ;  /* 0x00581f0004067f89 */ /* 0x0004e400000e0000 */
.L_x_295:
[----:B-1----:R-:W-:Y:S01]  /*8600*/  @P1 IADD3 R2, -R207, 0x10, RZ ;  /* 0x00000010cf021810 */ /* 0x002fe20007ffe1ff */
[----:B------:R-:W-:Y:S01]  /*8610*/  IMAD.SHL.U32 R3, R231, 0x2, RZ ;  /* 0x00000002e7037824 */ /* 0x000fe200078e00ff */
[----:B------:R-:W-:Y:S01]  /*8620*/  @P1 ISETP.NE.U32.AND P0, PT, R207, RZ, PT ;  /* 0x000000ffcf00120c */ /* 0x000fe20003f05070 */
[----:B------:R-:W-:Y:S01]  /*8630*/  IMAD.SHL.U32 R8, R235, 0x2, RZ ;  /* 0x00000002eb087824 */ /* 0x000fe200078e00ff */
[----:B------:R-:W-:Y:S04]  /*8640*/  @P1 LOP3.LUT R2, R2, 0xf, RZ, 0xc0, !PT ;  /* 0x0000000f02021812 */ /* 0x000fe800078ec0ff */
[-C--:B---3--:R-:W-:Y:S04]  /*8650*/  @P1 IADD3 R2, P5, P2, R2, R6.reuse, R3 ;  /* 0x0000000602021210 */ /* 0x088fe80007abe003 */
[-C--:B------:R-:W-:Y:S05]  /*8660*/  @P1 IADD3.X R3, RZ, R7.reuse, R203, P5, P2 ;  /* 0x00000007ff031210 */ /* 0x080fea0002fe44cb */
[----:B------:R-:W-:Y:S01]  /*8670*/  @!PT LDS RZ, [RZ] ;  /* 0x00000000fffff984 */ /* 0x000fe20000000800 */
[----:B------:R-:W-:Y:S01]  /*8680*/  @!PT LDS RZ, [RZ] ;  /* 0x00000000fffff984 */ /* 0x000fe20000000800 */
[----:B------:R-:W-:Y:S01]  /*8690*/  @!PT LDS RZ, [RZ] ;  /* 0x00000000fffff984 */ /* 0x000fe20000000800 */
[----:B------:R1:W-:Y:S01]  /*86a0*/  @P1 LDGSTS.E.BYPASS.LTC128B.128.ZFILL [R200+0xa100], [R2.64], P0 ;  /* 0x0a10000002c81fae */ /* 0x0003e20008141d48 */
[C---:B------:R-:W-:Y:S02]  /*86b0*/  @P1 ISETP.NE.U32.AND P0, PT, R199.reuse, RZ, PT ;  /* 0x000000ffc700120c */ /* 0x040fe40003f05070 */
[----:B-1----:R-:W-:Y:S04]  /*86c0*/  @P1 IADD3 R2, -R199, 0x10, RZ ;  /* 0x00000010c7021810 */ /* 0x002fe80007ffe1ff */
[----:B------:R-:W-:Y:S04]  /*86d0*/  @P1 LOP3.LUT R2, R2, 0xf, RZ, 0xc0, !PT ;  /* 0x0000000f02021812 */ /* 0x000fe800078ec0ff */
[----:B------:R-:W-:Y:S04]  /*86e0*/  @P1 IADD3 R2, P5, P2, R2, R6, R8 ;  /* 0x0000000602021210 */ /* 0x000fe80007abe008 */
[----:B------:R-:W-:Y:S05]  /*86f0*/  @P1 IADD3.X R3, RZ, R7, R204, P5, P2 ;  /* 0x00000007ff031210 */ /* 0x000fea0002fe44cc */
[----:B------:R1:W-:Y:S01]  /*8700*/  @P1 LDGSTS.E.BYPASS.LTC128B.128.ZFILL [R200+0xd900], [R2.64], P0 ;  /* 0x0d90000002c81fae */ /* 0x0003e20008141d48 */
[----:B------:R-:W-:Y:S01]  /*8710*/  ISETP.GE.AND P1, PT, R5, 0x61, PT ;  /* 0x000000610500780c */ /* 0x000fe20003f26270 */
[----:B------:R-:W-:-:S06]  /*8720*/  BRA.DIV ~URZ, `(.L_x_213) ;  /* 0x00006c827f007947 */ /* 0x000fcc000b800000 */
[----:B------:R3:W1:Y:S04]  /*8730*/  SHFL.IDX PT, R5, R0, 0x3, 0x181f ;  /* 0x00781f0000057f89 */ /* 0x00066800000e0000 */
[----:B--2-4-:R3:W2:Y:S02]  /*8740*/  SHFL.IDX PT, R0, R4, 0x3, 0x181f ;  /* 0x00781f0004007f89 */ /* 0x0146a400000e0000 */
.L_x_296:
[----:B-1----:R-:W-:Y:S01]  /*8750*/  @P1 IADD3 R2, -R207, 0x10, RZ ;  /* 0x00000010cf021810 */ /* 0x002fe20007ffe1ff */
[----:B------:R-:W-:Y:S01]  /*8760*/  IMAD.SHL.U32 R3, R231, 0x2, RZ ;  /* 0x00000002e7037824 */ /* 0x000fe200078e00ff */
[----:B------:R-:W-:Y:S01]  /*8770*/  @P1 ISETP.NE.U32.AND P0, PT, R207, RZ, PT ;  /* 0x000000ffcf00120c */ /* 0x000fe20003f05070 */
[----:B---3--:R-:W-:Y:S01]  /*8780*/  IMAD.SHL.U32 R4, R235, 0x2, RZ ;  /* 0x00000002eb047824 */ /* 0x008fe200078e00ff */
[----:B------:R-:W-:Y:S04]  /*8790*/  @P1 LOP3.LUT R2, R2, 0xf, RZ, 0xc0, !PT ;  /* 0x0000000f02021812 */ /* 0x000fe800078ec0ff */
[-C--:B--2---:R-:W-:Y:S04]  /*87a0*/  @P1 IADD3 R2, P5, P2, R2, R0.reuse, R3 ;  /* 0x0000000002021210 */ /* 0x084fe80007abe003 */
        /* <DEDUP_REMOVED lines=10> */
[----:B------:R1:W-:Y:S04]  /*8850*/  @P1 LDGSTS.E.BYPASS.LTC128B.128.ZFILL [R200+0xe900], [R2.64], P0 ;  /* 0x0e90000002c81fae */ /* 0x0003e80008141d48 */
.L_x_207:
[----:B--234-:R-:W-:Y:S05]  /*8860*/  BSYNC B0 ;  /* 0x0000000000007941 */ /* 0x01cfea0003800000 */
.L_x_206:
[----:B-1----:R-:W-:Y:S01]  /*8870*/  FMNMX.FTZ R2, R201, R69, !PT ;  /* 0x00000045c9027209 */ /* 0x002fe20007810000 */
        /* <DEDUP_REMOVED lines=57> */
[----:B------:R1:W2:Y:S02]  /*8c10*/  SHFL.BFLY PT, R0, R4, 0x2, 0x1f ;  /* 0x0c401f0004007f89 */ /* 0x0002a400000e0000 */
.L_x_297:
[----:B-12---:R-:W-:Y:S01]  /*8c20*/  FMNMX.FTZ R4, R4, R0, !PT ;  /* 0x0000000004047209 */ /* 0x006fe20007810000 */
[----:B------:R-:W-:-:S05]  /*8c30*/  BRA.DIV ~URZ, `(.L_x_215) ;  /* 0x000068827f007947 */ /* 0x000fca000b800000 */
[----:B------:R-:W1:Y:S02]  /*8c40*/  SHFL.BFLY PT, R0, R4, 0x1, 0x1f ;  /* 0x0c201f0004007f89 */ /* 0x000e6400000e0000 */
[----:B-1----:R-:W-:Y:S02]  /*8c50*/  FMNMX.FTZ R69, R4, R0, !PT ;  /* 0x0000000004457209 */ /* 0x002fe40007810000 */
[----:B------:R-:W1:Y:S02]  /*8c60*/  SHFL.BFLY PT, R0, R5, 0x2, 0x1f ;  /* 0x0c401f0005007f89 */ /* 0x000e6400000e0000 */
[----:B-1----:R-:W-:Y:S05]  /*8c70*/  FMNMX.FTZ R4, R5, R0, !PT ;  /* 0x0000000005047209 */ /* 0x002fea0007810000 */
[----:B------:R1:W2:Y:S02]  /*8c80*/  SHFL.BFLY PT, R0, R4, 0x1, 0x1f ;  /* 0x0c201f0004007f89 */ /* 0x0002a400000e0000 */
.L_x_298:
[----:B--2---:R-:W-:Y:S01]  /*8c90*/  FMNMX.FTZ R3, R0, R4, !PT ;  /* 0x0000000400037209 */ /* 0x004fe20007810000 */
[C---:B-1----:R-:W-:Y:S01]  /*8ca0*/  FMUL.FTZ R4, R69.reuse, c[0x0][0x2d0] ;  /* 0x0000b40045047a20 */ /* 0x042fe20000410000 */
[----:B------:R-:W-:Y:S01]  /*8cb0*/  WARPSYNC 0xffffffff ;  /* 0xffffffff00007948 */ /* 0x000fe20003800000 */
[----:B------:R-:W-:Y:S01]  /*8cc0*/  FADD.FTZ R0, -R69, R70 ;  /* 0x0000004645007221 */ /* 0x000fe20000010100 */
[----:B------:R-:W-:Y:S01]  /*8cd0*/  ISETP.GT.AND P0, PT, R214, R236, PT ;  /* 0x000000ecd600720c */ /* 0x000fe20003f04270 */
        /* <DEDUP_REMOVED lines=38> */
[----:B------:R-:W-:Y:S01]  /*8f40*/  FFMA.FTZ R143, R157, c[0x0][0x2d0], -R4 ;  /* 0x0000b4009d8f7a23 */ /* 0x000fe20000010804 */
[C---:B-1----:R-:W-:Y:S01]  /*8f50*/  F2FP.BF16.PACK_AB R136, R5.reuse, R6 ;  /* 0x000000060588723e */ /* 0x042fe200000010ff */
[----:B------:R-:W-:Y:S01]  /*8f60*/  FFMA.FTZ R0, R2, R215, R6 ;  /* 0x000000d702007223 */ /* 0x000fe20000010006 */
[----:B--2---:R-:W-:Y:S01]  /*8f70*/  F2FP.BF16.PACK_AB R138, R8, R9 ;  /* 0x00000009088a723e */ /* 0x004fe200000010ff */
[C---:B------:R-:W-:Y:S02]  /*8f80*/  FMUL.FTZ R56, R2.reuse, R72 ;  /* 0x0000004802387220 */ /* 0x040fe40000410000 */
[----:B------:R-:W-:Y:S02]  /*8f90*/  FADD.FTZ R7, R5, R0 ;  /* 0x0000000005077221 */ /* 0x000fe40000010000 */
        /* <DEDUP_REMOVED lines=10> */
[--C-:B------:R-:W-:Y:S01]  /*9040*/  FFMA.FTZ R140, R156, c[0x0][0x2d0], -R4.reuse ;  /* 0x0000b4009c8c7a23 */ /* 0x100fe20000010804 */
[----:B------:R2:W-:Y:S01]  /*9050*/  MUFU.EX2 R10, R5 ;  /* 0x00000005000a7308 */ /* 0x0005e20000000800 */
        /* <DEDUP_REMOVED lines=8> */
[C---:B-1----:R-:W-:Y:S02]  /*90e0*/  FMUL.FTZ R58, R0.reuse, R74 ;  /* 0x0000004a003a7220 */ /* 0x042fe40000410000 */
[----:B------:R-:W-:Y:S02]  /*90f0*/  FMUL.FTZ R59, R0, R75 ;  /* 0x0000004b003b7220 */ /* 0x000fe40000410000 */
[----:B------:R-:W1:Y:S01]  /*9100*/  LDSM.16.MT88.4 R72, [R189] ;  /* 0x00000000bd48783b */ /* 0x000e620000004200 */
        /* <DEDUP_REMOVED lines=11> */
[----:B------:R-:W-:Y:S02]  /*91c0*/  FFMA.FTZ R229, R13, c[0x0][0x2d0], -R4 ;  /* 0x0000b4000de57a23 */ /* 0x000fe40000010804 */
[----:B------:R-:W-:Y:S02]  /*91d0*/  FADD.FTZ R4, R9, R7 ;  /* 0x0000000709047221 */ /* 0x000fe40000010000 */
[----:B------:R-:W3:Y:S01]  /*91e0*/  MUFU.EX2 R7, R6 ;  /* 0x0000000600077308 */ /* 0x000ee20000000800 */
[----:B------:R-:W-:Y:S02]  /*91f0*/  FMUL.FTZ R21, R2, R109 ;  /* 0x0000006d02157220 */ /* 0x000fe40000410000 */
[----:B------:R-:W-:Y:S02]  /*9200*/  FMUL.FTZ R22, R0, R110 ;  /* 0x0000006e00167220 */ /* 0x000fe40000410000 */
[----:B------:R-:W-:Y:S02]  /*9210*/  FADD.FTZ R141, R8, R4 ;  /* 0x00000004088d7221 */ /* 0x000fe40000010000 */
[C---:B------:R-:W-:Y:S02]  /*9220*/  FMUL.FTZ R4, R2.reuse, R124 ;  /* 0x0000007c02047220 */ /* 0x040fe40000410000 */
[C---:B--2---:R-:W-:Y:S01]  /*9230*/  FMUL.FTZ R5, R2.reuse, R125 ;  /* 0x0000007d02057220 */ /* 0x044fe20000410000 */
[----:B------:R-:W-:Y:S01]  /*9240*/  MUFU.EX2 R109, R68 ;  /* 0x00000044006d7308 */ /* 0x000fe20000000800 */
[C---:B------:R-:W-:Y:S02]  /*9250*/  FMUL.FTZ R20, R2.reuse, R108 ;  /* 0x0000006c02147220 */ /* 0x040fe40000410000 */
[C---:B------:R-:W-:Y:S02]  /*9260*/  FMUL.FTZ R8, R2.reuse, R120 ;  /* 0x0000007802087220 */ /* 0x040fe40000410000 */
[----:B------:R-:W-:Y:S02]  /*9270*/  FMUL.FTZ R9, R2, R121 ;  /* 0x0000007902097220 */ /* 0x000fe40000410000 */
[----:B------:R-:W-:Y:S02]  /*9280*/  FMUL.FTZ R11, R0, R123 ;  /* 0x0000007b000b7220 */ /* 0x000fe40000410000 */
[C---:B------:R-:W-:Y:S01]  /*9290*/  FMUL.FTZ R12, R2.reuse, R116 ;  /* 0x00000074020c7220 */ /* 0x040fe20000410000 */
[----:B------:R-:W2:Y:S01]  /*92a0*/  MUFU.EX2 R110, R70 ;  /* 0x00000046006e7308 */ /* 0x000ea20000000800 */
[----:B------:R-:W-:Y:S02]  /*92b0*/  FMUL.FTZ R13, R2, R117 ;  /* 0x00000075020d7220 */ /* 0x000fe40000410000 */
[C---:B------:R-:W-:Y:S01]  /*92c0*/  FMUL.FTZ R14, R0.reuse, R118 ;  /* 0x00000076000e7220 */ /* 0x040fe20000410000 */
[C---:B---3--:R-:W-:Y:S01]  /*92d0*/  F2FP.BF16.PACK_AB R137, R7.reuse, R10 ;  /* 0x0000000a0789723e */ /* 0x048fe200000010ff */
[C---:B------:R-:W-:Y:S02]  /*92e0*/  FFMA.FTZ R6, R0.reuse, R230, R10 ;  /* 0x000000e600067223 */ /* 0x040fe4000001000a */
[C---:B------:R-:W-:Y:S02]  /*92f0*/  FMUL.FTZ R10, R0.reuse, R122 ;  /* 0x0000007a000a7220 */ /* 0x040fe40000410000 */
[----:B------:R-:W-:Y:S01]  /*9300*/  FADD.FTZ R108, R7, R6 ;  /* 0x00000006076c7221 */ /* 0x000fe20000010000 */
[----:B------:R-:W3:Y:S01]  /*9310*/  MUFU.EX2 R68, R155 ;  /* 0x0000009b00447308 */ /* 0x000ee20000000800 */
[C---:B------:R-:W-:Y:S01]  /*9320*/  FMUL.FTZ R6, R0.reuse, R126 ;  /* 0x0000007e00067220 */ /* 0x040fe20000410000 */
[----:B------:R-:W-:Y:S01]  /*9330*/  LDSM.16.MT88.4 R120, [R189+0x3000] ;  /* 0x00300000bd78783b */ /* 0x000fe20000004200 */
[C---:B------:R-:W-:Y:S02]  /*9340*/  FMUL.FTZ R7, R0.reuse, R127 ;  /* 0x0000007f00077220 */ /* 0x040fe40000410000 */
[----:B------:R-:W-:Y:S02]  /*9350*/  FMUL.FTZ R15, R0, R119 ;  /* 0x00000077000f7220 */ /* 0x000fe40000410000 */
[C---:B------:R-:W-:Y:S02]  /*9360*/  FMUL.FTZ R16, R2.reuse, R112 ;  /* 0x0000007002107220 */ /* 0x040fe40000410000 */
[----:B------:R-:W-:Y:S01]  /*9370*/  FMUL.FTZ R17, R2, R113 ;  /* 0x0000007102117220 */ /* 0x000fe20000410000 */
[----:B------:R-:W-:Y:S01]  /*9380*/  MUFU.EX2 R70, R150 ;  /* 0x0000009600467308 */ /* 0x000fe20000000800 */
[C---:B------:R-:W-:Y:S02]  /*9390*/  FMUL.FTZ R18, R0.reuse, R114 ;  /* 0x0000007200127220 */ /* 0x040fe40000410000 */
[----:B------:R-:W-:Y:S01]  /*93a0*/  FMUL.FTZ R19, R0, R115 ;  /* 0x0000007300137220 */ /* 0x000fe20000410000 */
[----:B--2---:R-:W-:Y:S01]  /*93b0*/  F2FP.BF16.PACK_AB R139, R110, R109 ;  /* 0x0000006d6e8b723e */ /* 0x004fe200000010ff */
[----:B------:R-:W-:Y:S01]  /*93c0*/  LDSM.16.MT88.4 R112, [R191+0x3000] ;  /* 0x00300000bf70783b */ /* 0x000fe20000004200 */
[C---:B------:R-:W-:Y:S02]  /*93d0*/  FMUL.FTZ R24, R2.reuse, R104 ;  /* 0x0000006802187220 */ /* 0x040fe40000410000 */
[----:B------:R-:W-:Y:S02]  /*93e0*/  FMUL.FTZ R25, R2, R105 ;  /* 0x0000006902197220 */ /* 0x000fe40000410000 */
[C---:B------:R-:W-:Y:S01]  /*93f0*/  FMUL.FTZ R26, R0.reuse, R106 ;  /* 0x0000006a001a7220 */ /* 0x040fe20000410000 */
[C---:B-1----:R-:W-:Y:S01]  /*9400*/  HMMA.16816.F32.BF16 R4, R136.reuse, R72, R4 ;  /* 0x000000488804723c */ /* 0x042fe20000041804 */
[----:B------:R-:W-:Y:S04]  /*9410*/  MUFU.EX2 R155, R152 ;  /* 0x00000098009b7308 */ /* 0x000fe80000000800 */
[C---:B------:R-:W-:Y:S02]  /*9420*/  FMUL.FTZ R27, R0.reuse, R107 ;  /* 0x0000006b001b7220 */ /* 0x040fe40000410000 */
[----:B------:R-:W-:Y:S01]  /*9430*/  LDSM.16.MT88.4 R104, [R190+0x3000] ;  /* 0x00300000be68783b */ /* 0x000fe20000004200 */
[C---:B------:R-:W-:Y:S03]  /*9440*/  HMMA.16816.F32.BF16 R8, R136.reuse, R74, R8 ;  /* 0x0000004a8808723c */ /* 0x040fe60000041808 */
[----:B------:R-:W-:Y:S01]  /*9450*/  MUFU.EX2 R152, R156 ;  /* 0x0000009c00987308 */ /* 0x000fe20000000800 */
[----:B------:R-:W-:Y:S02]  /*9460*/  FMUL.FTZ R23, R0, R111 ;  /* 0x0000006f00177220 */ /* 0x000fe40000410000 */
[C---:B------:R-:W-:Y:S01]  /*9470*/  FMUL.FTZ R28, R2.reuse, R100 ;  /* 0x00000064021c7220 */ /* 0x040fe20000410000 */
[----:B------:R-:W1:Y:S01]  /*9480*/  LDSM.16.MT88.4 R72, [R191] ;  /* 0x00000000bf48783b */ /* 0x000e620000004200 */
[----:B------:R-:W-:Y:S04]  /*9490*/  FMUL.FTZ R33, R2, R97 ;  /* 0x0000006102217220 */ /* 0x000fe80000410000 */
[C---:B------:R-:W-:Y:S01]  /*94a0*/  FMUL.FTZ R34, R0.reuse, R98 ;  /* 0x0000006200227220 */ /* 0x040fe20000410000 */
[----:B------:R-:W-:Y:S01]  /*94b0*/  MUFU.EX2 R150, R160 ;  /* 0x000000a000967308 */ /* 0x000fe20000000800 */
[----:B------:R-:W-:Y:S02]  /*94c0*/  FMUL.FTZ R35, R0, R99 ;  /* 0x0000006300237220 */ /* 0x000fe40000410000 */
[----:B------:R-:W-:Y:S02]  /*94d0*/  FMUL.FTZ R37, R2, R93 ;  /* 0x0000005d02257220 */ /* 0x000fe40000410000 */
[C---:B------:R-:W-:Y:S02]  /*94e0*/  FMUL.FTZ R38, R0.reuse, R94 ;  /* 0x0000005e00267220 */ /* 0x040fe40000410000 */
[----:B------:R-:W-:Y:S02]  /*94f0*/  FMUL.FTZ R39, R0, R95 ;  /* 0x0000005f00277220 */ /* 0x000fe40000410000 */
[C---:B------:R-:W-:Y:S01]  /*9500*/  FMUL.FTZ R40, R2.reuse, R88 ;  /* 0x0000005802287220 */ /* 0x040fe20000410000 */
[----:B------:R-:W-:Y:S01]  /*9510*/  MUFU.EX2 R230, R147 ;  /* 0x0000009300e67308 */ /* 0x000fe20000000800 */
[----:B------:R-:W-:Y:S02]  /*9520*/  FMUL.FTZ R41, R2, R89 ;  /* 0x0000005902297220 */ /* 0x000fe40000410000 */
[C---:B------:R-:W-:Y:S02]  /*9530*/  FMUL.FTZ R42, R0.reuse, R90 ;  /* 0x0000005a002a7220 */ /* 0x040fe40000410000 */
[----:B------:R-:W-:Y:S02]  /*9540*/  FMUL.FTZ R43, R0, R91 ;  /* 0x0000005b002b7220 */ /* 0x000fe40000410000 */
[----:B------:R-:W-:Y:S01]  /*9550*/  LDSM.16.MT88.4 R88, [R191+0x1800] ;  /* 0x00180000bf58783b */ /* 0x000fe20000004200 */
[----:B------:R-:W-:Y:S02]  /*9560*/  FMUL.FTZ R45, R2, R85 ;  /* 0x00000055022d7220 */ /* 0x000fe40000410000 */
        /* <DEDUP_REMOVED lines=8> */
[----:B------:R-:W-:Y:S01]  /*95f0*/  FMUL.FTZ R53, R2, R77 ;  /* 0x0000004d02357220 */ /* 0x000fe20000410000 */
[C---:B-1----:R-:W-:Y:S03]  /*9600*/  HMMA.16816.F32.BF16 R12, R136.reuse, R72, R12 ;  /* 0x00000048880c723c */ /* 0x042fe6000004180c */
[C---:B------:R-:W-:Y:S02]  /*9610*/  FMUL.FTZ R54, R0.reuse, R78 ;  /* 0x0000004e00367220 */ /* 0x040fe40000410000 */
[----:B------:R-:W-:Y:S02]  /*9620*/  FMUL.FTZ R55, R0, R79 ;  /* 0x0000004f00377220 */ /* 0x000fe40000410000 */
[----:B------:R-:W-:Y:S01]  /*9630*/  LDSM.16.MT88.4 R76, [R189+0x800] ;  /* 0x00080000bd4c783b */ /* 0x000fe20000004200 */
[C---:B------:R-:W-:Y:S04]  /*9640*/  HMMA.16816.F32.BF16 R16, R136.reuse, R74, R16 ;  /* 0x0000004a8810723c */ /* 0x040fe80000041810 */
[----:B------:R-:W-:Y:S02]  /*9650*/  FMUL.FTZ R29, R2, R101 ;  /* 0x00000065021d7220 */ /* 0x000fe40000410000 */
[C---:B------:R-:W-:Y:S01]  /*9660*/  FMUL.FTZ R30, R0.reuse, R102 ;  /* 0x00000066001e7220 */ /* 0x040fe20000410000 */
[----:B------:R-:W1:Y:S01]  /*9670*/  LDSM.16.MT88.4 R72, [R190] ;  /* 0x00000000be48783b */ /* 0x000e620000004200 */
[----:B------:R-:W-:Y:S01]  /*9680*/  FMUL.FTZ R31, R0, R103 ;  /* 0x00000067001f7220 */ /* 0x000fe20000410000 */
[----:B------:R-:W-:Y:S03]  /*9690*/  MUFU.EX2 R102, R140 ;  /* 0x0000008c00667308 */ /* 0x000fe60000000800 */
[C---:B------:R-:W-:Y:S02]  /*96a0*/  FMUL.FTZ R32, R2.reuse, R96 ;  /* 0x0000006002207220 */ /* 0x040fe40000410000 */
[C---:B------:R-:W-:Y:S02]  /*96b0*/  FMUL.FTZ R36, R2.reuse, R92 ;  /* 0x0000005c02247220 */ /* 0x040fe40000410000 */
[C---:B------:R-:W-:Y:S02]  /*96c0*/  FMUL.FTZ R44, R2.reuse, R84 ;  /* 0x00000054022c7220 */ /* 0x040fe40000410000 */
[C---:B------:R-:W-:Y:S01]  /*96d0*/  FMUL.FTZ R48, R2.reuse, R80 ;  /* 0x0000005002307220 */ /* 0x040fe20000410000 */
[----:B------:R-:W-:Y:S01]  /*96e0*/  MUFU.EX2 R84, R159 ;  /* 0x0000009f00547308 */ /* 0x000fe20000000800 */
[C---:B------:R-:W-:Y:S02]  /*96f0*/  FMUL.FTZ R60, R2.reuse, R60 ;  /* 0x0000003c023c7220 */ /* 0x040fe40000410000 */
[C---:B------:R-:W-:Y:S02]  /*9700*/  FMUL.FTZ R61, R2.reuse, R61 ;  /* 0x0000003d023d7220 */ /* 0x040fe40000410000 */
[C---:B------:R-:W-:Y:S02]  /*9710*/  FMUL.FTZ R64, R2.reuse, R64 ;  /* 0x0000004002407220 */ /* 0x040fe40000410000 */
[----:B------:R-:W-:Y:S02]  /*9720*/  FMUL.FTZ R65, R2, R65 ;  /* 0x0000004102417220 */ /* 0x000fe40000410000 */
[C---:B------:R-:W-:Y:S01]  /*9730*/  FMUL.FTZ R62, R0.reuse, R62 ;  /* 0x0000003e003e7220 */ /* 0x040fe20000410000 */
[----:B------:R-:W-:Y:S01]  /*9740*/  MUFU.EX2 R80, R151 ;  /* 0x0000009700507308 */ /* 0x000fe20000000800 */
[C---:B------:R-:W-:Y:S02]  /*9750*/  FMUL.FTZ R63, R0.reuse, R63 ;  /* 0x0000003f003f7220 */ /* 0x040fe40000410000 */
[C---:B------:R-:W-:Y:S02]  /*9760*/  FMUL.FTZ R66, R0.reuse, R66 ;  /* 0x0000004200427220 */ /* 0x040fe40000410000 */
[----:B------:R-:W-:Y:S02]  /*9770*/  FMUL.FTZ R67, R0, R67 ;  /* 0x0000004300437220 */ /* 0x000fe40000410000 */
[----:B---3--:R-:W-:Y:S03]  /*9780*/  FADD.FTZ R0, R68, R141 ;  /* 0x0000008d44007221 */ /* 0x008fe60000010000 */
[----:B------:R-:W-:Y:S01]  /*9790*/  MUFU.EX2 R92, R207 ;  /* 0x000000cf005c7308 */ /* 0x000fe20000000800 */
[C---:B-1----:R-:W-:Y:S09]  /*97a0*/  HMMA.16816.F32.BF16 R20, R136.reuse, R72, R20 ;  /* 0x000000488814723c */ /* 0x042ff20000041814 */
[----:B------:R-:W-:Y:S01]  /*97b0*/  MUFU.EX2 R159, R145 ;  /* 0x00000091009f7308 */ /* 0x000fe20000000800 */
[C---:B------:R-:W-:Y:S01]  /*97c0*/  HMMA.16816.F32.BF16 R24, R136.reuse, R74, R24 ;  /* 0x0000004a8818723c */ /* 0x040fe20000041818 */
[----:B------:R-:W1:Y:S08]  /*97d0*/  LDSM.16.MT88.4 R72, [R194] ;  /* 0x00000000c248783b */ /* 0x000e700000004200 */
[----:B------:R-:W-:Y:S10]  /*97e0*/  MUFU.EX2 R96, R211 ;  /* 0x000000d300607308 */ /* 0x000ff40000000800 */
[----:B------:R-:W-:Y:S10]  /*97f0*/  MUFU.EX2 R151, R157 ;  /* 0x0000009d00977308 */ /* 0x000ff40000000800 */
[----:B------:R-:W2:Y:S10]  /*9800*/  MUFU.EX2 R2, R154 ;  /* 0x0000009a00027308 */ /* 0x000eb40000000800 */
[----:B------:R-:W-:Y:S01]  /*9810*/  MUFU.EX2 R154, R142 ;  /* 0x0000008e009a7308 */ /* 0x000fe20000000800 */
[C---:B-1----:R-:W-:Y:S09]  /*9820*/  HMMA.16816.F32.BF16 R28, R136.reuse, R72, R28 ;  /* 0x00000048881c723c */ /* 0x042ff2000004181c */
[----:B------:R-:W1:Y:S03]  /*9830*/  MUFU.EX2 R103, R143 ;  /* 0x0000008f00677308 */ /* 0x000e660000000800 */
[----:B--2---:R-:W-:Y:S01]  /*9840*/  FADD.FTZ R0, R2, R0 ;  /* 0x0000000002007221 */ /* 0x004fe20000010000 */
[C---:B------:R-:W-:Y:S01]  /*9850*/  HMMA.16816.F32.BF16 R32, R136.reuse, R74, R32 ;  /* 0x0000004a8820723c */ /* 0x040fe20000041820 */
[----:B------:R-:W2:Y:S02]  /*9860*/  LDSM.16.MT88.4 R72, [R189+0x3800] ;  /* 0x00380000bd48783b */ /* 0x000ea40000004200 */
[----:B------:R-:W-:Y:S03]  /*9870*/  FADD.FTZ R0, R80, R0 ;  /* 0x0000000050007221 */ /* 0x000fe60000010000 */
[----:B------:R-:W-:Y:S01]  /*9880*/  MUFU.EX2 R145, R216 ;  /* 0x000000d800917308 */ /* 0x000fe20000000800 */
[----:B------:R-:W-:Y:S09]  /*9890*/  FADD.FTZ R0, R70, R0 ;  /* 0x0000000046007221 */ /* 0x000ff20000010000 */
[----:B------:R-:W3:Y:S10]  /*98a0*/  MUFU.EX2 R101, R225 ;  /* 0x000000e100657308 */ /* 0x000ef40000000800 */
[----:B------:R-:W-:Y:S10]  /*98b0*/  MUFU.EX2 R143, R222 ;  /* 0x000000de008f7308 */ /* 0x000ff40000000800 */
[----:B------:R-:W4:Y:S01]  /*98c0*/  MUFU.EX2 R142, R223 ;  /* 0x000000df008e7308 */ /* 0x000f220000000800 */
[C---:B--2---:R-:W-:Y:S09]  /*98d0*/  HMMA.16816.F32.BF16 R36, R136.reuse, R72, R36 ;  /* 0x000000488824723c */ /* 0x044ff20000041824 */
[----:B------:R-:W-:Y:S01]  /*98e0*/  MUFU.EX2 R141, R227 ;  /* 0x000000e3008d7308 */ /* 0x000fe20000000800 */
[C---:B------:R-:W-:Y:S01]  /*98f0*/  HMMA.16816.F32.BF16 R40, R136.reuse, R74, R40 ;  /* 0x0000004a8828723c */ /* 0x040fe20000041828 */
[----:B------:R-:W2:Y:S08]  /*9900*/  LDSM.16.MT88.4 R72, [R191+0x3800] ;  /* 0x00380000bf48783b */ /* 0x000eb00000004200 */
[----:B------:R-:W5:Y:S01]  /*9910*/  MUFU.EX2 R140, R229 ;  /* 0x000000e5008c7308 */ /* 0x000f620000000800 */
[C---:B--2---:R-:W-:Y:S08]  /*9920*/  HMMA.16816.F32.BF16 R44, R136.reuse, R72, R44 ;  /* 0x00000048882c723c */ /* 0x044ff0000004182c */
[C---:B------:R-:W-:Y:S01]  /*9930*/  HMMA.16816.F32.BF16 R48, R136.reuse, R74, R48 ;  /* 0x0000004a8830723c */ /* 0x040fe20000041830 */
[----:B------:R-:W2:Y:S07]  /*9940*/  LDSM.16.MT88.4 R72, [R190+0x3800] ;  /* 0x00380000be48783b */ /* 0x000eae0000004200 */
[C---:B--2---:R-:W-:Y:S08]  /*9950*/  HMMA.16816.F32.BF16 R52, R136.reuse, R72, R52 ;  /* 0x000000488834723c */ /* 0x044ff00000041834 */
[C---:B------:R-:W-:Y:S01]  /*9960*/  HMMA.16816.F32.BF16 R56, R136.reuse, R74, R56 ;  /* 0x0000004a8838723c */ /* 0x040fe20000041838 */
[----:B------:R-:W2:Y:S07]  /*9970*/  LDSM.16.MT88.4 R72, [R192+0x3800] ;  /* 0x00380000c048783b */ /* 0x000eae0000004200 */
[C---:B--2---:R-:W-:Y:S07]  /*9980*/  HMMA.16816.F32.BF16 R60, R136.reuse, R72, R60 ;  /* 0x00000048883c723c */ /* 0x044fee000004183c */
[----:B------:R-:W-:Y:S01]  /*9990*/  F2FP.BF16.PACK_AB R72, R2, R68 ;  /* 0x000000440248723e */ /* 0x000fe200000010ff */
[----:B------:R-:W-:Y:S01]  /*99a0*/  HMMA.16816.F32.BF16 R64, R136, R74, R64 ;  /* 0x0000004a8840723c */ /* 0x000fe20000041840 */
[----:B------:R-:W2:Y:S03]  /*99b0*/  MUFU.EX2 R68, R199 ;  /* 0x000000c700447308 */ /* 0x000ea60000000800 */
[----:B-1----:R-:W-:Y:S03]  /*99c0*/  F2FP.BF16.PACK_AB R73, R102, R103 ;  /* 0x000000676649723e */ /* 0x002fe600000010ff */
[----:B------:R-:W-:Y:S02]  /*99d0*/  F2FP.BF16.PACK_AB R74, R70, R80 ;  /* 0x00000050464a723e */ /* 0x000fe400000010ff */
[----:B------:R-:W1:Y:S02]  /*99e0*/  LDSM.16.MT88.4 R80, [R191+0x800] ;  /* 0x00080000bf50783b */ /* 0x000e640000004200 */
[----:B------:R-:W2:Y:S01]  /*99f0*/  MUFU.EX2 R2, R162 ;  /* 0x000000a200027308 */ /* 0x000ea20000000800 */
[----:B------:R-:W-:Y:S02]  /*9a00*/  F2FP.BF16.PACK_AB R75, R230, R232 ;  /* 0x000000e8e64b723e */ /* 0x000fe400000010ff */
[----:B---3--:R-:W-:Y:S02]  /*9a10*/  F2FP.BF16.PACK_AB R136, R100, R101 ;  /* 0x000000656488723e */ /* 0x008fe400000010ff */
[----:B----4-:R-:W-:Y:S02]  /*9a20*/  F2FP.BF16.PACK_AB R137, R142, R143 ;  /* 0x0000008f8e89723e */ /* 0x010fe400000010ff */
[----:B-----5:R-:W-:Y:S01]  /*9a30*/  F2FP.BF16.PACK_AB R139, R140, R141 ;  /* 0x0000008d8c8b723e */ /* 0x020fe200000010ff */
[C---:B------:R-:W-:Y:S02]  /*9a40*/  HMMA.16816.F32.BF16 R4, R72.reuse, R76, R4 ;  /* 0x0000004c4804723c */ /* 0x040fe40000041804 */
[----:B------:R-:W3:Y:S03]  /*9a50*/  MUFU.EX2 R70, R158 ;  /* 0x0000009e00467308 */ /* 0x000ee60000000800 */
[----:B--2---:R-:W-:Y:S03]  /*9a60*/  FADD.FTZ R0, R68, R0 ;  /* 0x0000000044007221 */ /* 0x004fe60000010000 */
[C---:B------:R-:W-:Y:S01]  /*9a70*/  HMMA.16816.F32.BF16 R8, R72.reuse, R78, R8 ;  /* 0x0000004e4808723c */ /* 0x040fe20000041808 */
[----:B------:R-:W2:Y:S03]  /*9a80*/  LDSM.16.MT88.4 R76, [R190+0x800] ;  /* 0x00080000be4c783b */ /* 0x000ea60000004200 */
[----:B------:R-:W-:Y:S01]  /*9a90*/  MUFU.EX2 R199, R149 ;  /* 0x0000009500c77308 */ /* 0x000fe20000000800 */
[----:B------:R-:W-:Y:S04]  /*9aa0*/  FADD.FTZ R0, R2, R0 ;  /* 0x0000000002007221 */ /* 0x000fe80000010000 */
[----:B------:R-:W-:Y:S05]  /*9ab0*/  FADD.FTZ R0, R84, R0 ;  /* 0x0000000054007221 */ /* 0x000fea0000010000 */
[----:B------:R-:W4:Y:S01]  /*9ac0*/  MUFU.EX2 R162, R148 ;  /* 0x0000009400a27308 */ /* 0x000f220000000800 */
[C---:B---3--:R-:W-:Y:S01]  /*9ad0*/  FADD.FTZ R0, R70.reuse, R0 ;  /* 0x0000000046007221 */ /* 0x048fe20000010000 */
[C---:B-1----:R-:W-:Y:S08]  /*9ae0*/  HMMA.16816.F32.BF16 R12, R72.reuse, R80, R12 ;  /* 0x00000050480c723c */ /* 0x042ff0000004180c */
[----:B------:R-:W1:Y:S01]  /*9af0*/  MUFU.EX2 R158, R144 ;  /* 0x00000090009e7308 */ /* 0x000e620000000800 */
[C---:B------:R-:W-:Y:S01]  /*9b00*/  HMMA.16816.F32.BF16 R16, R72.reuse, R82, R16 ;  /* 0x000000524810723c */ /* 0x040fe20000041810 */
[----:B------:R-:W3:Y:S08]  /*9b10*/  LDSM.16.MT88.4 R80, [R192+0x800] ;  /* 0x00080000c050783b */ /* 0x000ef00000004200 */
[----:B------:R-:W-:Y:S01]  /*9b20*/  MUFU.EX2 R149, R161 ;  /* 0x000000a100957308 */ /* 0x000fe20000000800 */
[C---:B--2---:R-:W-:Y:S09]  /*9b30*/  HMMA.16816.F32.BF16 R20, R72.reuse, R76, R20 ;  /* 0x0000004c4814723c */ /* 0x044ff20000041814 */
[----:B------:R-:W-:Y:S01]  /*9b40*/  MUFU.EX2 R148, R163 ;  /* 0x000000a300947308 */ /* 0x000fe20000000800 */
[C---:B------:R-:W-:Y:S01]  /*9b50*/  HMMA.16816.F32.BF16 R24, R72.reuse, R78, R24 ;  /* 0x0000004e4818723c */ /* 0x040fe20000041818 */
[----:B------:R-:W2:Y:S08]  /*9b60*/  LDSM.16.MT88.4 R76, [R189+0x4000] ;  /* 0x00400000bd4c783b */ /* 0x000eb00000004200 */
[----:B------:R-:W-:Y:S01]  /*9b70*/  MUFU.EX2 R144, R220 ;  /* 0x000000dc00907308 */ /* 0x000fe20000000800 */
[C---:B---3--:R-:W-:Y:S08]  /*9b80*/  HMMA.16816.F32.BF16 R28, R72.reuse, R80, R28 ;  /* 0x00000050481c723c */ /* 0x048ff0000004181c */
[C---:B------:R-:W-:Y:S01]  /*9b90*/  HMMA.16816.F32.BF16 R32, R72.reuse, R82, R32 ;  /* 0x000000524820723c */ /* 0x040fe20000041820 */
[----:B------:R-:W3:Y:S07]  /*9ba0*/  LDSM.16.MT88.4 R80, [R191+0x4000] ;  /* 0x00400000bf50783b */ /* 0x000eee0000004200 */
[C---:B--2---:R-:W-:Y:S08]  /*9bb0*/  HMMA.16816.F32.BF16 R36, R72.reuse, R76, R36 ;  /* 0x0000004c4824723c */ /* 0x044ff00000041824 */
[C---:B------:R-:W-:Y:S01]  /*9bc0*/  HMMA.16816.F32.BF16 R40, R72.reuse, R78, R40 ;  /* 0x0000004e4828723c */ /* 0x040fe20000041828 */
[----:B------:R-:W2:Y:S07]  /*9bd0*/  LDSM.16.MT88.4 R76, [R190+0x4000] ;  /* 0x00400000be4c783b */ /* 0x000eae0000004200 */
[C---:B---3--:R-:W-:Y:S08]  /*9be0*/  HMMA.16816.F32.BF16 R44, R72.reuse, R80, R44 ;  /* 0x00000050482c723c */ /* 0x048ff0000004182c */
[C---:B------:R-:W-:Y:S01]  /*9bf0*/  HMMA.16816.F32.BF16 R48, R72.reuse, R82, R48 ;  /* 0x000000524830723c */ /* 0x040fe20000041830 */
[----:B------:R-:W3:Y:S07]  /*9c00*/  LDSM.16.MT88.4 R80, [R192+0x4000] ;  /* 0x00400000c050783b */ /* 0x000eee0000004200 */
[C---:B--2---:R-:W-:Y:S08]  /*9c10*/  HMMA.16816.F32.BF16 R52, R72.reuse, R76, R52 ;  /* 0x0000004c4834723c */ /* 0x044ff00000041834 */
[C---:B------:R-:W-:Y:S01]  /*9c20*/  HMMA.16816.F32.BF16 R56, R72.reuse, R78, R56 ;  /* 0x0000004e4838723c */ /* 0x040fe20000041838 */
[----:B------:R-:W2:Y:S07]  /*9c30*/  LDSM.16.MT88.4 R76, [R189+0x1000] ;  /* 0x00100000bd4c783b */ /* 0x000eae0000004200 */
[C---:B---3--:R-:W-:Y:S08]  /*9c40*/  HMMA.16816.F32.BF16 R60, R72.reuse, R80, R60 ;  /* 0x00000050483c723c */ /* 0x048ff0000004183c */
[----:B------:R-:W-:Y:S01]  /*9c50*/  HMMA.16816.F32.BF16 R64, R72, R82, R64 ;  /* 0x000000524840723c */ /* 0x000fe20000041840 */
[----:B------:R-:W3:Y:S06]  /*9c60*/  LDSM.16.MT88.4 R80, [R191+0x1000] ;  /* 0x00100000bf50783b */ /* 0x000eec0000004200 */
[----:B------:R-:W-:Y:S02]  /*9c70*/  F2FP.BF16.PACK_AB R74, R70, R84 ;  /* 0x00000054464a723e */ /* 0x000fe400000010ff */
[----:B------:R-:W5:Y:S01]  /*9c80*/  LDSM.16.MT88.4 R84, [R190+0x1000] ;  /* 0x00100000be54783b */ /* 0x000f620000004200 */
[----:B------:R-:W-:Y:S02]  /*9c90*/  MUFU.EX2 R70, R201 ;  /* 0x000000c900467308 */ /* 0x000fe40000000800 */
[----:B------:R-:W-:Y:S02]  /*9ca0*/  F2FP.BF16.PACK_AB R72, R2, R68 ;  /* 0x000000440248723e */ /* 0x000fe400000010ff */
[----:B----4-:R-:W-:Y:S02]  /*9cb0*/  F2FP.BF16.PACK_AB R73, R162, R199 ;  /* 0x000000c7a249723e */ /* 0x010fe400000010ff */
[----:B-1----:R-:W-:Y:S04]  /*9cc0*/  F2FP.BF16.PACK_AB R75, R158, R159 ;  /* 0x0000009f9e4b723e */ /* 0x002fe800000010ff */
[----:B------:R-:W1:Y:S03]  /*9cd0*/  MUFU.EX2 R68, R209 ;  /* 0x000000d100447308 */ /* 0x000e660000000800 */
[C---:B--2---:R-:W-:Y:S07]  /*9ce0*/  HMMA.16816.F32.BF16 R4, R72.reuse, R76, R4 ;  /* 0x0000004c4804723c */ /* 0x044fee0000041804 */
[----:B------:R-:W2:Y:S01]  /*9cf0*/  MUFU.EX2 R2, R208 ;  /* 0x000000d000027308 */ /* 0x000ea20000000800 */
[C---:B------:R-:W-:Y:S01]  /*9d00*/  HMMA.16816.F32.BF16 R8, R72.reuse, R78, R8 ;  /* 0x0000004e4808723c */ /* 0x040fe20000041808 */
[----:B------:R-:W4:Y:S07]  /*9d10*/  LDSM.16.MT88.4 R76, [R192+0x1000] ;  /* 0x00100000c04c783b */ /* 0x000f2e0000004200 */
[C---:B---3--:R-:W-:Y:S04]  /*9d20*/  HMMA.16816.F32.BF16 R12, R72.reuse, R80, R12 ;  /* 0x00000050480c723c */ /* 0x048fe8000004180c */
[----:B-1----:R-:W-:Y:S04]  /*9d30*/  FADD.FTZ R0, R68, R0 ;  /* 0x0000000044007221 */ /* 0x002fe80000010000 */
[C---:B------:R-:W-:Y:S01]  /*9d40*/  HMMA.16816.F32.BF16 R16, R72.reuse, R82, R16 ;  /* 0x000000524810723c */ /* 0x040fe20000041810 */
[----:B------:R-:W1:Y:S03]  /*9d50*/  LDSM.16.MT88.4 R80, [R189+0x4800] ;  /* 0x00480000bd50783b */ /* 0x000e660000004200 */
[----:B--2---:R-:W-:Y:S04]  /*9d60*/  FADD.FTZ R0, R2, R0 ;  /* 0x0000000002007221 */ /* 0x004fe80000010000 */
[C---:B-----5:R-:W-:Y:S04]  /*9d70*/  HMMA.16816.F32.BF16 R20, R72.reuse, R84, R20 ;  /* 0x000000544814723c */ /* 0x060fe80000041814 */
[----:B------:R-:W-:Y:S04]  /*9d80*/  FADD.FTZ R0, R92, R0 ;  /* 0x000000005c007221 */ /* 0x000fe80000010000 */
[C---:B------:R-:W-:Y:S01]  /*9d90*/  HMMA.16816.F32.BF16 R24, R72.reuse, R86, R24 ;  /* 0x000000564818723c */ /* 0x040fe20000041818 */
[----:B------:R-:W2:Y:S03]  /*9da0*/  LDSM.16.MT88.4 R84, [R191+0x4800] ;  /* 0x00480000bf54783b */ /* 0x000ea60000004200 */
[----:B------:R-:W-:Y:S04]  /*9db0*/  FADD.FTZ R0, R70, R0 ;  /* 0x0000000046007221 */ /* 0x000fe80000010000 */
[C---:B----4-:R-:W-:Y:S08]  /*9dc0*/  HMMA.16816.F32.BF16 R28, R72.reuse, R76, R28 ;  /* 0x0000004c481c723c */ /* 0x050ff0000004181c */
        /* <DEDUP_REMOVED lines=23> */
[----:B---3--:R-:W-:Y:S03]  /*9f40*/  FADD.FTZ R0, R68, R0 ;  /* 0x0000000044007221 */ /* 0x008fe60000010000 */
[C---:B------:R-:W-:Y:S01]  /*9f50*/  HMMA.16816.F32.BF16 R8, R76.reuse, R86, R8 ;  /* 0x000000564c08723c */ /* 0x040fe20000041808 */
[----:B------:R-:W3:Y:S03]  /*9f60*/  LDSM.16.MT88.4 R84, [R189+0x5000] ;  /* 0x00500000bd54783b */ /* 0x000ee60000004200 */
[----:B-1----:R-:W-:Y:S04]  /*9f70*/  FADD.FTZ R0, R2, R0 ;  /* 0x0000000002007221 */ /* 0x002fe80000010000 */
        /* <DEDUP_REMOVED lines=40> */
[----:B------:R-:W2:Y:S03]  /*a200*/  LDSM.16.MT88.4 R92, [R190+0x5800] ;  /* 0x00580000be5c783b */ /* 0x000ea60000004200 */
[----:B------:R-:W-:Y:S04]  /*a210*/  FADD.FTZ R0, R101, R0 ;  /* 0x0000000065007221 */ /* 0x000fe80000010000 */
[C---:B----4-:R-:W-:Y:S04]  /*a220*/  HMMA.16816.F32.BF16 R20, R72.reuse, R88, R20 ;  /* 0x000000584814723c */ /* 0x050fe80000041814 */
[----:B------:R-:W-:Y:S04]  /*a230*/  FADD.FTZ R0, R100, R0 ;  /* 0x0000000064007221 */ /* 0x000fe80000010000 */
        /* <DEDUP_REMOVED lines=11> */
[----:B------:R-:W1:Y:S01]  /*a2f0*/  MUFU.EX2 R68, R228 ;  /* 0x000000e400447308 */ /* 0x000e620000000800 */
[----:B------:R-:W-:Y:S02]  /*a300*/  FADD.FTZ R2, R109, R108 ;  /* 0x0000006c6d027221 */ /* 0x000fe40000010000 */
[C---:B------:R-:W-:Y:S01]  /*a310*/  HMMA.16816.F32.BF16 R40, R72.reuse, R82, R40 ;  /* 0x000000524828723c */ /* 0x040fe20000041828 */
[----:B------:R-:W4:Y:S07]  /*a320*/  LDSM.16.MT88.4 R80, [R189+0x2800] ;  /* 0x00280000bd50783b */ /* 0x000f2e0000004200 */
[C---:B---3--:R-:W-:Y:S04]  /*a330*/  HMMA.16816.F32.BF16 R44, R72.reuse, R84, R44 ;  /* 0x00000054482c723c */ /* 0x048fe8000004182c */
[----:B-----5:R-:W-:Y:S04]  /*a340*/  FADD.FTZ R0, R70, R0 ;  /* 0x0000000046007221 */ /* 0x020fe80000010000 */
[C---:B------:R-:W-:Y:S01]  /*a350*/  HMMA.16816.F32.BF16 R48, R72.reuse, R86, R48 ;  /* 0x000000564830723c */ /* 0x040fe20000041830 */
[----:B------:R-:W3:Y:S03]  /*a360*/  LDSM.16.MT88.4 R84, [R191+0x2800] ;  /* 0x00280000bf54783b */ /* 0x000ee60000004200 */
[C---:B-1----:R-:W-:Y:S01]  /*a370*/  F2FP.BF16.PACK_AB R138, R68.reuse, R70 ;  /* 0x00000046448a723e */ /* 0x042fe200000010ff */
[----:B------:R-:W-:Y:S01]  /*a380*/  FADD.FTZ R215, R68, R0 ;  /* 0x0000000044d77221 */ /* 0x000fe20000010000 */
[----:B------:R-:W-:Y:S02]  /*a390*/  MOV R68, R3 ;  /* 0x0000000300447202 */ /* 0x000fe40000000f00 */
[C---:B--2---:R-:W-:Y:S04]  /*a3a0*/  HMMA.16816.F32.BF16 R52, R72.reuse, R92, R52 ;  /* 0x0000005c4834723c */ /* 0x044fe80000041834 */
[----:B------:R-:W-:Y:S04]  /*a3b0*/  FADD.FTZ R0, R110, R2 ;  /* 0x000000026e007221 */ /* 0x000fe80000010000 */
[C---:B------:R-:W-:Y:S01]  /*a3c0*/  HMMA.16816.F32.BF16 R56, R72.reuse, R94, R56 ;  /* 0x0000005e4838723c */ /* 0x040fe20000041838 */
[----:B------:R-:W1:Y:S03]  /*a3d0*/  LDSM.16.MT88.4 R92, [R190+0x2800] ;  /* 0x00280000be5c783b */ /* 0x000e660000004200 */
[----:B------:R-:W-:Y:S04]  /*a3e0*/  FADD.FTZ R0, R103, R0 ;  /* 0x0000000067007221 */ /* 0x000fe80000010000 */
[C---:B----4-:R-:W-:Y:S04]  /*a3f0*/  HMMA.16816.F32.BF16 R60, R72.reuse, R88, R60 ;  /* 0x00000058483c723c */ /* 0x050fe8000004183c */
[----:B------:R-:W-:Y:S04]  /*a400*/  FADD.FTZ R0, R102, R0 ;  /* 0x0000000066007221 */ /* 0x000fe80000010000 */
[----:B------:R-:W-:Y:S01]  /*a410*/  HMMA.16816.F32.BF16 R64, R72, R90, R64 ;  /* 0x0000005a4840723c */ /* 0x000fe20000041840 */
[----:B------:R-:W2:Y:S03]  /*a420*/  LDSM.16.MT88.4 R72, [R192+0x2800] ;  /* 0x00280000c048783b */ /* 0x000ea60000004200 */
[----:B------:R-:W-:Y:S04]  /*a430*/  FADD.FTZ R0, R232, R0 ;  /* 0x00000000e8007221 */ /* 0x000fe80000010000 */
[C---:B------:R-:W-:Y:S01]  /*a440*/  HMMA.16816.F32.BF16 R4, R76.reuse, R80, R4 ;  /* 0x000000504c04723c */ /* 0x040fe20000041804 */
[----:B------:R-:W4:Y:S04]  /*a450*/  LDSM.16.MT88.4 R88, [R189+0x6000] ;  /* 0x00600000bd58783b */ /* 0x000f280000004200 */
[----:B------:R-:W-:Y:S03]  /*a460*/  FADD.FTZ R0, R230, R0 ;  /* 0x00000000e6007221 */ /* 0x000fe60000010000 */
[C---:B------:R-:W-:Y:S01]  /*a470*/  HMMA.16816.F32.BF16 R8, R76.reuse, R82, R8 ;  /* 0x000000524c08723c */ /* 0x040fe20000041808 */
[----:B------:R-:W5:Y:S03]  /*a480*/  LDSM.16.MT88.4 R80, [R190+0x6000] ;  /* 0x00600000be50783b */ /* 0x000f660000004200 */
[----:B------:R-:W-:Y:S04]  /*a490*/  FADD.FTZ R0, R199, R0 ;  /* 0x00000000c7007221 */ /* 0x000fe80000010000 */
[C---:B---3--:R-:W-:Y:S04]  /*a4a0*/  HMMA.16816.F32.BF16 R12, R76.reuse, R84, R12 ;  /* 0x000000544c0c723c */ /* 0x048fe8000004180c */
[----:B------:R-:W-:Y:S04]  /*a4b0*/  FADD.FTZ R0, R162, R0 ;  /* 0x00000000a2007221 */ /* 0x000fe80000010000 */
[C---:B------:R-:W-:Y:S01]  /*a4c0*/  HMMA.16816.F32.BF16 R16, R76.reuse, R86, R16 ;  /* 0x000000564c10723c */ /* 0x040fe20000041810 */
[----:B------:R-:W3:Y:S03]  /*a4d0*/  LDSM.16.MT88.4 R84, [R192+0x6000] ;  /* 0x00600000c054783b */ /* 0x000ee60000004200 */
[----:B------:R-:W-:Y:S04]  /*a4e0*/  FADD.FTZ R0, R159, R0 ;  /* 0x000000009f007221 */ /* 0x000fe80000010000 */
[C---:B-1----:R-:W-:Y:S04]  /*a4f0*/  HMMA.16816.F32.BF16 R20, R76.reuse, R92, R20 ;  /* 0x0000005c4c14723c */ /* 0x042fe80000041814 */
[----:B------:R-:W-:Y:S04]  /*a500*/  FADD.FTZ R0, R158, R0 ;  /* 0x000000009e007221 */ /* 0x000fe80000010000 */
[C---:B------:R-:W-:Y:S04]  /*a510*/  HMMA.16816.F32.BF16 R24, R76.reuse, R94, R24 ;  /* 0x0000005e4c18723c */ /* 0x040fe80000041818 */
[----:B------:R-:W-:Y:S04]  /*a520*/  FADD.FTZ R0, R155, R0 ;  /* 0x000000009b007221 */ /* 0x000fe80000010000 */
[C---:B--2---:R-:W-:Y:S04]  /*a530*/  HMMA.16816.F32.BF16 R28, R76.reuse, R72, R28 ;  /* 0x000000484c1c723c */ /* 0x044fe8000004181c */
[----:B------:R-:W-:Y:S04]  /*a540*/  FADD.FTZ R0, R154, R0 ;  /* 0x000000009a007221 */ /* 0x000fe80000010000 */
[C---:B------:R-:W-:Y:S01]  /*a550*/  HMMA.16816.F32.BF16 R32, R76.reuse, R74, R32 ;  /* 0x0000004a4c20723c */ /* 0x040fe20000041820 */
[----:B------:R-:W-:Y:S03]  /*a560*/  LDSM.16.MT88.4 R72, [R190+0x6800] ;  /* 0x00680000be48783b */ /* 0x000fe60000004200 */
[----:B------:R-:W-:Y:S04]  /*a570*/  FADD.FTZ R0, R153, R0 ;  /* 0x0000000099007221 */ /* 0x000fe80000010000 */
[C---:B----4-:R-:W-:Y:S04]  /*a580*/  HMMA.16816.F32.BF16 R36, R76.reuse, R88, R36 ;  /* 0x000000584c24723c */ /* 0x050fe80000041824 */
[----:B------:R-:W-:Y:S04]  /*a590*/  FADD.FTZ R0, R152, R0 ;  /* 0x0000000098007221 */ /* 0x000fe80000010000 */
[C---:B------:R-:W-:Y:S01]  /*a5a0*/  HMMA.16816.F32.BF16 R40, R76.reuse, R90, R40 ;  /* 0x0000005a4c28723c */ /* 0x040fe20000041828 */
[----:B------:R-:W-:Y:S03]  /*a5b0*/  LDSM.16.MT88.4 R88, [R189+0x6800] ;  /* 0x00680000bd58783b */ /* 0x000fe60000004200 */
[----:B------:R-:W-:Y:S04]  /*a5c0*/  FADD.FTZ R0, R151, R0 ;  /* 0x0000000097007221 */ /* 0x000fe80000010000 */
[C---:B------:R-:W-:Y:S04]  /*a5d0*/  HMMA.16816.F32.BF16 R44, R76.reuse, R96, R44 ;  /* 0x000000604c2c723c */ /* 0x040fe8000004182c */
[----:B------:R-:W-:Y:S04]  /*a5e0*/  FADD.FTZ R0, R150, R0 ;  /* 0x0000000096007221 */ /* 0x000fe80000010000 */
[C---:B------:R-:W-:Y:S01]  /*a5f0*/  HMMA.16816.F32.BF16 R48, R76.reuse, R98, R48 ;  /* 0x000000624c30723c */ /* 0x040fe20000041830 */
[----:B------:R-:W1:Y:S03]  /*a600*/  LDSM.16.MT88.4 R96, [R192+0x3000] ;  /* 0x00300000c060783b */ /* 0x000e660000004200 */
[----:B------:R-:W-:Y:S04]  /*a610*/  FADD.FTZ R0, R149, R0 ;  /* 0x0000000095007221 */ /* 0x000fe80000010000 */
[C---:B-----5:R-:W-:Y:S04]  /*a620*/  HMMA.16816.F32.BF16 R52, R76.reuse, R80, R52 ;  /* 0x000000504c34723c */ /* 0x060fe80000041834 */
[----:B------:R-:W-:Y:S04]  /*a630*/  FADD.FTZ R0, R148, R0 ;  /* 0x0000000094007221 */ /* 0x000fe80000010000 */
[C---:B------:R-:W-:Y:S01]  /*a640*/  HMMA.16816.F32.BF16 R56, R76.reuse, R82, R56 ;  /* 0x000000524c38723c */ /* 0x040fe20000041838 */
[----:B------:R-:W2:Y:S03]  /*a650*/  LDSM.16.MT88.4 R80, [R191+0x6800] ;  /* 0x00680000bf50783b */ /* 0x000ea60000004200 */
[----:B------:R-:W-:Y:S04]  /*a660*/  FADD.FTZ R0, R147, R0 ;  /* 0x0000000093007221 */ /* 0x000fe80000010000 */
[C---:B---3--:R-:W-:Y:S04]  /*a670*/  HMMA.16816.F32.BF16 R60, R76.reuse, R84, R60 ;  /* 0x000000544c3c723c */ /* 0x048fe8000004183c */
[----:B------:R-:W-:Y:S04]  /*a680*/  FADD.FTZ R0, R146, R0 ;  /* 0x0000000092007221 */ /* 0x000fe80000010000 */
[----:B------:R-:W-:Y:S04]  /*a690*/  HMMA.16816.F32.BF16 R64, R76, R86, R64 ;  /* 0x000000564c40723c */ /* 0x000fe80000041840 */
[----:B------:R-:W-:Y:S04]  /*a6a0*/  FADD.FTZ R0, R145, R0 ;  /* 0x0000000091007221 */ /* 0x000fe80000010000 */
[C---:B------:R-:W-:Y:S01]  /*a6b0*/  HMMA.16816.F32.BF16 R124, R136.reuse, R120, R4 ;  /* 0x00000078887c723c */ /* 0x040fe20000041804 */
[----:B------:R-:W3:Y:S04]  /*a6c0*/  LDSM.16.MT88.4 R4, [R192+0x6800] ;  /* 0x00680000c004783b */ /* 0x000ee80000004200 */
[----:B------:R-:W-:Y:S03]  /*a6d0*/  FADD.FTZ R0, R144, R0 ;  /* 0x0000000090007221 */ /* 0x000fe60000010000 */
[C---:B------:R-:W-:Y:S04]  /*a6e0*/  HMMA.16816.F32.BF16 R120, R136.reuse, R122, R8 ;  /* 0x0000007a8878723c */ /* 0x040fe80000041808 */
[----:B------:R-:W-:Y:S04]  /*a6f0*/  FADD.FTZ R0, R143, R0 ;  /* 0x000000008f007221 */ /* 0x000fe80000010000 */
[C---:B------:R-:W-:Y:S04]  /*a700*/  HMMA.16816.F32.BF16 R116, R136.reuse, R112, R12 ;  /* 0x000000708874723c */ /* 0x040fe8000004180c */
[----:B------:R-:W-:Y:S04]  /*a710*/  FADD.FTZ R0, R142, R0 ;  /* 0x000000008e007221 */ /* 0x000fe80000010000 */
[C---:B------:R-:W-:Y:S04]  /*a720*/  HMMA.16816.F32.BF16 R112, R136.reuse, R114, R16 ;  /* 0x000000728870723c */ /* 0x040fe80000041810 */
[----:B------:R-:W-:Y:S01]  /*a730*/  FADD.FTZ R2, R141, R0 ;  /* 0x000000008d027221 */ /* 0x000fe20000010000 */
[----:B------:R-:W-:Y:S03]  /*a740*/  IADD3 R0, R214, -0x1, RZ ;  /* 0xffffffffd6007810 */ /* 0x000fe60007ffe0ff */
[C---:B------:R-:W-:Y:S04]  /*a750*/  HMMA.16816.F32.BF16 R108, R136.reuse, R104, R20 ;  /* 0x00000068886c723c */ /* 0x040fe80000041814 */
[----:B------:R-:W-:Y:S01]  /*a760*/  FADD.FTZ R230, R140, R2 ;  /* 0x000000028ce67221 */ /* 0x000fe20000010000 */
[----:B------:R-:W-:Y:S03]  /*a770*/  MOV R214, R0 ;  /* 0x0000000000d67202 */ /* 0x000fe60000000f00 */
[C---:B------:R-:W-:Y:S08]  /*a780*/  HMMA.16816.F32.BF16 R104, R136.reuse, R106, R24 ;  /* 0x0000006a8868723c */ /* 0x040ff00000041818 */
[C---:B-1----:R-:W-:Y:S08]  /*a790*/  HMMA.16816.F32.BF16 R100, R136.reuse, R96, R28 ;  /* 0x000000608864723c */ /* 0x042ff0000004181c */
[C---:B------:R-:W-:Y:S08]  /*a7a0*/  HMMA.16816.F32.BF16 R96, R136.reuse, R98, R32 ;  /* 0x000000628860723c */ /* 0x040ff00000041820 */
[C---:B------:R-:W-:Y:S08]  /*a7b0*/  HMMA.16816.F32.BF16 R92, R136.reuse, R88, R36 ;  /* 0x00000058885c723c */ /* 0x040ff00000041824 */
[C---:B------:R-:W-:Y:S08]  /*a7c0*/  HMMA.16816.F32.BF16 R88, R136.reuse, R90, R40 ;  /* 0x0000005a8858723c */ /* 0x040ff00000041828 */
[C---:B--2---:R-:W-:Y:S08]  /*a7d0*/  HMMA.16816.F32.BF16 R84, R136.reuse, R80, R44 ;  /* 0x000000508854723c */ /* 0x044ff0000004182c */
[C---:B------:R-:W-:Y:S08]  /*a7e0*/  HMMA.16816.F32.BF16 R80, R136.reuse, R82, R48 ;  /* 0x000000528850723c */ /* 0x040ff00000041830 */
[C---:B------:R-:W-:Y:S08]  /*a7f0*/  HMMA.16816.F32.BF16 R76, R136.reuse, R72, R52 ;  /* 0x00000048884c723c */ /* 0x040ff00000041834 */
[C---:B------:R-:W-:Y:S08]  /*a800*/  HMMA.16816.F32.BF16 R72, R136.reuse, R74, R56 ;  /* 0x0000004a8848723c */ /* 0x040ff00000041838 */
[C---:B---3--:R-:W-:Y:S08]  /*a810*/  HMMA.16816.F32.BF16 R60, R136.reuse, R4, R60 ;  /* 0x00000004883c723c */ /* 0x048ff0000004183c */
[----:B------:R-:W-:Y:S01]  /*a820*/  HMMA.16816.F32.BF16 R64, R136, R6, R64 ;  /* 0x000000068840723c */ /* 0x000fe20000041840 */
[----:B------:R-:W-:Y:S07]  /*a830*/  @!UPT UIADD3 URZ, URZ, URZ, URZ ;  /* 0x0000003f3f3ff290 */ /* 0x000fee000fffe03f */
[----:B------:R-:W-:-:S11]  /*a840*/  @P0 BRA `(.L_x_216) ;  /* 0xffffc15000000947 */ /* 0x000fd6000383ffff */
.L_x_201:
[----:B------:R-:W-:Y:S05]  /*a850*/  BRA.DIV ~URZ, `(.L_x_217) ;  /* 0x00004d327f007947 */ /* 0x000fea000b800000 */
[----:B------:R-:W1:Y:S04]  /*a860*/  SHFL.BFLY PT, R0, R215, 0x2, 0x1f ;  /* 0x0c401f00d7007f89 */ /* 0x000e6800000e0000 */
[----:B------:R-:W2:Y:S01]  /*a870*/  SHFL.BFLY PT, R2, R230, 0x2, 0x1f ;  /* 0x0c401f00e6027f89 */ /* 0x000ea200000e0000 */
[----:B-1----:R-:W-:-:S02]  /*a880*/  FADD.FTZ R0, R0, R215 ;  /* 0x000000d700007221 */ /* 0x002fc40000010000 */
[----:B--2---:R-:W-:-:S03]  /*a890*/  FADD.FTZ R4, R2, R230 ;  /* 0x000000e602047221 */ /* 0x004fc60000010000 */
[----:B------:R-:W1:Y:S04]  /*a8a0*/  SHFL.BFLY PT, R5, R0, 0x1, 0x1f ;  /* 0x0c201f0000057f89 */ /* 0x000e6800000e0000 */
[----:B------:R2:W3:Y:S01]  /*a8b0*/  SHFL.BFLY PT, R3, R4, 0x1, 0x1f ;  /* 0x0c201f0004037f89 */ /* 0x0004e200000e0000 */
[----:B-1----:R-:W-:-:S05]  /*a8c0*/  FADD.FTZ R5, R0, R5 ;  /* 0x0000000500057221 */ /* 0x002fca0000010000 */
.L_x_299:
[----:B------:R-:W-:Y:S01]  /*a8d0*/  FSETP.NE.FTZ.AND P1, PT, R5, RZ, PT ;  /* 0x000000ff0500720b */ /* 0x000fe20003f35000 */
[----:B---3--:R-:W-:Y:S01]  /*a8e0*/  FADD.FTZ R3, R3, R4 ;  /* 0x0000000403037221 */ /* 0x008fe20000010000 */
[----:B------:R-:W-:Y:S02]  /*a8f0*/  MOV R2, RZ ;  /* 0x000000ff00027202 */ /* 0x000fe40000000f00 */
[----:B------:R-:W-:Y:S02]  /*a900*/  MOV R0, RZ ;  /* 0x000000ff00007202 */ /* 0x000fe40000000f00 */
[----:B------:R-:W-:-:S02]  /*a910*/  FSETP.NE.FTZ.AND P0, PT, R3, RZ, PT ;  /* 0x000000ff0300720b */ /* 0x000fc40003f15000 */
[----:B------:R-:W-:Y:S02]  /*a920*/  MOV R23, 0xff800000 ;  /* 0xff80000000177802 */ /* 0x000fe40000000f00 */
[----:B------:R-:W-:-:S03]  /*a930*/  MOV R22, 0xff800000 ;  /* 0xff80000000167802 */ /* 0x000fc60000000f00 */
[----:B------:R-:W1:Y:S01]  /*a940*/  @P1 MUFU.RCP R2, R5 ;  /* 0x0000000500021308 */ /* 0x000e620000001000 */
[----:B--2---:R-:W-:-:S05]  /*a950*/  @P1 MOV R4, 0x3f317218 ;  /* 0x3f31721800041802 */ /* 0x004fca0000000f00 */
        /* <DEDUP_REMOVED lines=37> */
[----:B-1----:R-:W-:Y:S02]  /*abb0*/  FMUL.FTZ R96, R0, R126 ;  /* 0x0000007e00607220 */ /* 0x002fe40000410000 */
[----:B------:R-:W-:Y:S01]  /*abc0*/  @P1 FFMA.FTZ R23, R4, R69, R6 ;  /* 0x0000004504171223 */ /* 0x000fe20000010006 */
[----:B------:R-:W-:Y:S01]  /*abd0*/  MOV R4, 0x1 ;  /* 0x0000000100047802 */ /* 0x000fe20000000f00 */
[C---:B------:R-:W-:Y:S02]  /*abe0*/  FMUL.FTZ R97, R0.reuse, R127 ;  /* 0x0000007f00617220 */ /* 0x040fe40000410000 */
[----:B------:R-:W-:-:S02]  /*abf0*/  FMUL.FTZ R76, R0, R122 ;  /* 0x0000007a004c7220 */ /* 0x000fc40000410000 */
[C---:B------:R-:W-:Y:S02]  /*ac00*/  FMUL.FTZ R77, R0.reuse, R123 ;  /* 0x0000007b004d7220 */ /* 0x040fe40000410000 */
[C---:B------:R-:W-:Y:S02]  /*ac10*/  FMUL.FTZ R56, R0.reuse, R118 ;  /* 0x0000007600387220 */ /* 0x040fe40000410000 */
[----:B------:R-:W-:Y:S01]  /*ac20*/  FMUL.FTZ R57, R0, R119 ;  /* 0x0000007700397220 */ /* 0x000fe20000410000 */
[----:B---3--:R-:W-:Y:S01]  /*ac30*/  @P0 MOV R3, 0x3f317218 ;  /* 0x3f31721800030802 */ /* 0x008fe20000000f00 */
[----:B----4-:R-:W-:Y:S02]  /*ac40*/  @P0 FMUL.FTZ R2, R2, 0.69314718246459960938 ;  /* 0x3f31721802020820 */ /* 0x010fe40000410000 */
        /* <DEDUP_REMOVED lines=29> */
.L_x_181:
[----:B------:R-:W2:Y:S01]  /*ae20*/  S2R R2, SR_TID.X ;  /* 0x0000000000027919 */ /* 0x000ea20000002100 */
[----:B------:R-:W-:Y:S01]  /*ae30*/  BSSY B0, `(.L_x_218) ;  /* 0x0000010000007945 */ /* 0x000fe20003800000 */
[----:B--2---:R-:W-:-:S13]  /*ae40*/  LOP3.LUT P0, RZ, R2, 0xff, RZ, 0xc0, !PT ;  /* 0x000000ff02ff7812 */ /* 0x004fda000780c0ff */
[----:B------:R-:W-:Y:S05]  /*ae50*/  @P0 BRA `(.L_x_219) ;  /* 0x000000d000000947 */ /* 0x000fea0003800000 */
[----:B------:R-:W2:Y:S01]  /*ae60*/  S2R R4, SR_LANEID ;  /* 0x0000000000047919 */ /* 0x000ea20000000000 */
[----:B------:R-:W-:Y:S01]  /*ae70*/  VOTEU.ANY UR4, UPT, PT ;  /* 0x0000000000047886 */ /* 0x000fe200038e0100 */
[----:B-1----:R-:W-:Y:S01]  /*ae80*/  IMAD.MOV.U32 R5, RZ, RZ, c[0x0][0x564] ;  /* 0x00015900ff057624 */ /* 0x002fe200078e00ff */
[----:B------:R-:W2:Y:S08]  /*ae90*/  FLO.U32 R3, UR4 ;  /* 0x0000000400037d00 */ /* 0x000eb000080e0000 */
[----:B------:R-:W1:Y:S01]  /*aea0*/  POPC R2, UR4 ;  /* 0x0000000400027d09 */ /* 0x000e620008000000 */
[----:B--2---:R-:W-:Y:S01]  /*aeb0*/  ISETP.EQ.U32.AND P0, PT, R3, R4, PT ;  /* 0x000000040300720c */ /* 0x004fe20003f02070 */
[----:B------:R-:W-:-:S12]  /*aec0*/  IMAD.MOV.U32 R4, RZ, RZ, c[0x0][0x560] ;  /* 0x00015800ff047624 */ /* 0x000fd800078e00ff */
[----:B-1----:R1:W2:Y:S04]  /*aed0*/  @P0 ATOMG.E.ADD.STRONG.GPU PT, R2, [R4.64], R2 ;  /* 0x00000002040209a8 */ /* 0x0022a800081ee1c8 */
[----:B-1----:R-:W1:Y:S04]  /*aee0*/  S2R R4, SR_LTMASK ;  /* 0x0000000000047919 */ /* 0x002e680000003900 */
[----:B--2---:R1:W2:Y:S02]  /*aef0*/  SHFL.IDX PT, R3, R2, R3, 0x1f ;  /* 0x00001f0302037589 */ /* 0x0042a400000e0000 */
[----:B-1----:R-:W-:-:S06]  /*af00*/  LOP3.LUT R2, R4, UR4, RZ, 0xc0, !PT ;  /* 0x0000000404027c12 */ /* 0x002fcc000f8ec0ff */
[----:B------:R-:W2:Y:S02]  /*af10*/  POPC R2, R2 ;  /* 0x0000000200027309 */ /* 0x000ea40000000000 */
[----:B--2---:R-:W-:-:S06]  /*af20*/  IADD3 R244, R3, c[0x0][0xc], R2 ;  /* 0x0000030003f47a10 */ /* 0x004fcc0007ffe002 */
.L_x_219:
[----:B------:R-:W-:Y:S05]  /*af30*/  BSYNC B0 ;  /* 0x0000000000007941 */ /* 0x000fea0003800000 */
.L_x_218:
[----:B------:R-:W-:Y:S01]  /*af40*/  PRMT R0, R0, 0x9910, RZ ;  /* 0x0000991000007816 */ /* 0x000fe200000000ff */
[----:B------:R-:W-:Y:S01]  /*af50*/  BSSY B1, `(.L_x_220) ;  /* 0x00002c1000017945 */ /* 0x000fe20003800000 */
[----:B------:R-:W-:Y:S02]  /*af60*/  IMAD.MOV.U32 R62, RZ, RZ, R244 ;  /* 0x000000ffff3e7224 */ /* 0x000fe400078e00f4 */
[----:B------:R-:W-:-:S13]  /*af70*/  ISETP.NE.AND P0, PT, R0, RZ, PT ;  /* 0x000000ff0000720c */ /* 0x000fda0003f05270 */
[----:B------:R-:W-:Y:S05]  /*af80*/  @!P0 BRA `(.L_x_221) ;  /* 0x0000204000008947 */ /* 0x000fea0003800000 */
[----:B------:R-:W2:Y:S04]  /*af90*/  LDL R7, [R1+0x50] ;  /* 0x0000500001077983 */ /* 0x000ea80000100800 */
[----:B------:R-:W3:Y:S04]  /*afa0*/  LDL R12, [R1+0x54] ;  /* 0x00005400010c7983 */ /* 0x000ee80000100800 */
[----:B------:R-:W4:Y:S04]  /*afb0*/  LDL R6, [R1+0x5c] ;  /* 0x00005c0001067983 */ /* 0x000f280000100800 */
[----:B------:R-:W4:Y:S04]  /*afc0*/  LDL R11, [R1+0x58] ;  /* 0x00005800010b7983 */ /* 0x000f280000100800 */
[----:B------:R-:W4:Y:S04]  /*afd0*/  LDL R10, [R1+0x6c] ;  /* 0x00006c00010a7983 */ /* 0x000f280000100800 */
[----:B-1----:R-:W4:Y:S04]  /*afe0*/  LDL R5, [R1+0x64] ;  /* 0x0000640001057983 */ /* 0x002f280000100800 */
[----:B------:R-:W4:Y:S04]  /*aff0*/  LDL R9, [R1+0x68] ;  /* 0x0000680001097983 */ /* 0x000f280000100800 */
[----:B------:R-:W4:Y:S01]  /*b000*/  LDL R8, [R1+0x60] ;  /* 0x0000600001087983 */ /* 0x000f220000100800 */
[----:B------:R-:W-:Y:S01]  /*b010*/  WARPSYNC 0xffffffff ;  /* 0xffffffff00007948 */ /* 0x000fe20003800000 */
[----:B------:R-:W-:-:S02]  /*b020*/  F2FP.BF16.PACK_AB R0, R125, R124 ;  /* 0x0000007c7d00723e */ /* 0x000fc400000010ff */
[----:B------:R-:W-:Y:S01]  /*b030*/  BAR.SYNC.DEFER_BLOCKING 0x1, 0x100 ;  /* 0x0044000000007b1d */ /* 0x000fe20000010000 */
[----:B------:R-:W-:Y:S02]  /*b040*/  F2FP.BF16.PACK_AB R2, R97, R96 ;  /* 0x000000606102723e */ /* 0x000fe400000010ff */
[----:B------:R-:W-:Y:S02]  /*b050*/  F2FP.BF16.PACK_AB R3, R29, R28 ;  /* 0x0000001c1d03723e */ /* 0x000fe400000010ff */
[----:B------:R-:W-:Y:S01]  /*b060*/  F2FP.BF16.PACK_AB R4, R43, R42 ;  /* 0x0000002a2b04723e */ /* 0x000fe200000010ff */
[----:B--2---:R1:W-:Y:S04]  /*b070*/  STS [R7], R0 ;  /* 0x0000000007007388 */ /* 0x0043e80000000800 */
[----:B------:R2:W-:Y:S04]  /*b080*/  STS [R7+0x400], R2 ;  /* 0x0004000207007388 */ /* 0x0005e80000000800 */
[----:B---3--:R3:W-:Y:S01]  /*b090*/  STS [R12], R3 ;  /* 0x000000030c007388 */ /* 0x0087e20000000800 */
[----:B-1----:R-:W-:-:S02]  /*b0a0*/  F2FP.BF16.PACK_AB R0, R77, R76 ;  /* 0x0000004c4d00723e */ /* 0x002fc400000010ff */
[----:B--2---:R-:W-:-:S03]  /*b0b0*/  F2FP.BF16.PACK_AB R2, R31, R30 ;  /* 0x0000001e1f02723e */ /* 0x004fc600000010ff */
[----:B------:R1:W-:Y:S01]  /*b0c0*/  STS [R12+0x400], R0 ;  /* 0x000400000c007388 */ /* 0x0003e20000000800 */
[----:B---3--:R-:W-:-:S03]  /*b0d0*/  F2FP.BF16.PACK_AB R3, R57, R56 ;  /* 0x000000383903723e */ /* 0x008fc600000010ff */
[----:B----4-:R2:W-:Y:S04]  /*b0e0*/  STS [R6], R2 ;  /* 0x0000000206007388 */ /* 0x0105e80000000800 */
[----:B------:R3:W-:Y:S01]  /*b0f0*/  STS [R6+0x400], R3 ;  /* 0x0004000306007388 */ /* 0x0007e20000000800 */
[----:B-1----:R-:W-:Y:S02]  /*b100*/  F2FP.BF16.PACK_AB R0, R33, R32 ;  /* 0x000000202100723e */ /* 0x002fe400000010ff */
[----:B--2---:R-:W-:-:S03]  /*b110*/  F2FP.BF16.PACK_AB R2, R101, R100 ;  /* 0x000000646502723e */ /* 0x004fc600000010ff */
[----:B------:R1:W-:Y:S01]  /*b120*/  STS [R11], R0 ;  /* 0x000000000b007388 */ /* 0x0003e20000000800 */
[----:B---3--:R-:W-:-:S03]  /*b130*/  F2FP.BF16.PACK_AB R3, R35, R34 ;  /* 0x000000222303723e */ /* 0x008fc600000010ff */
[----:B------:R2:W-:Y:S04]  /*b140*/  STS [R11+0x400], R2 ;  /* 0x000400020b007388 */ /* 0x0005e80000000800 */
[----:B------:R3:W-:Y:S01]  /*b150*/  STS [R10], R3 ;  /* 0x000000030a007388 */ /* 0x0007e20000000800 */
[----:B-1----:R-:W-:Y:S02]  /*b160*/  F2FP.BF16.PACK_AB R0, R81, R80 ;  /* 0x000000505100723e */ /* 0x002fe400000010ff */
[----:B--2---:R-:W-:-:S03]  /*b170*/  F2FP.BF16.PACK_AB R2, R39, R38 ;  /* 0x000000262702723e */ /* 0x004fc600000010ff */
[----:B------:R1:W-:Y:S01]  /*b180*/  STS [R10+0x400], R0 ;  /* 0x000400000a007388 */ /* 0x0003e20000000800 */
[----:B---3--:R-:W-:-:S03]  /*b190*/  F2FP.BF16.PACK_AB R3, R59, R58 ;  /* 0x0000003a3b03723e */ /* 0x008fc600000010ff */
[----:B------:R2:W-:Y:S04]  /*b1a0*/  STS [R5], R2 ;  /* 0x0000000205007388 */ /* 0x0005e80000000800 */
        /* <DEDUP_REMOVED lines=11> */
[----:B------:R-:W-:Y:S04]  /*b260*/  STS [R7+0x4000], R3 ;  /* 0x0040000307007388 */ /* 0x000fe80000000800 */
[----:B------:R2:W-:Y:S01]  /*b270*/  STS [R7+0x4400], R4 ;  /* 0x0044000407007388 */ /* 0x0005e20000000800 */
[----:B-1----:R-:W-:-:S03]  /*b280*/  F2FP.BF16.PACK_AB R0, R61, R60 ;  /* 0x0000003c3d00723e */ /* 0x002fc600000010ff */
[----:B--2---:R-:W2:Y:S01]  /*b290*/  LDL.LU R7, [R1] ;  /* 0x0000000001077983 */ /* 0x004ea20000300800 */
[----:B------:R-:W-:Y:S02]  /*b2a0*/  F2FP.BF16.PACK_AB R4, R49, R48 ;  /* 0x000000303104723e */ /* 0x000fe400000010ff */
[----:B------:R-:W-:Y:S01]  /*b2b0*/  F2FP.BF16.PACK_AB R3, R65, R64 ;  /* 0x000000404103723e */ /* 0x000fe200000010ff */
[----:B------:R1:W-:Y:S04]  /*b2c0*/  STS [R12+0x4000], R2 ;  /* 0x004000020c007388 */ /* 0x0003e80000000800 */
[----:B------:R3:W-:Y:S04]  /*b2d0*/  STS [R12+0x4400], R0 ;  /* 0x004400000c007388 */ /* 0x0007e80000000800 */
[----:B------:R4:W-:Y:S04]  /*b2e0*/  STS [R6+0x4000], R4 ;  /* 0x0040000406007388 */ /* 0x0009e80000000800 */
[----:B------:R4:W-:Y:S01]  /*b2f0*/  STS [R6+0x4400], R3 ;  /* 0x0044000306007388 */ /* 0x0009e20000000800 */
[----:B-1----:R-:W-:-:S02]  /*b300*/  F2FP.BF16.PACK_AB R2, R51, R50 ;  /* 0x000000323302723e */ /* 0x002fc400000010ff */
[----:B---3--:R-:W-:-:S03]  /*b310*/  F2FP.BF16.PACK_AB R0, R83, R82 ;  /* 0x000000525300723e */ /* 0x008fc600000010ff */
[----:B------:R1:W-:Y:S04]  /*b320*/  STS [R11+0x4000], R2 ;  /* 0x004000020b007388 */ /* 0x0003e80000000800 */
[----:B------:R3:W-:Y:S01]  /*b330*/  STS [R11+0x4400], R0 ;  /* 0x004400000b007388 */ /* 0x0007e20000000800 */
[----:B----4-:R-:W-:Y:S02]  /*b340*/  F2FP.BF16.PACK_AB R4, R79, R78 ;  /* 0x0000004e4f04723e */ /* 0x010fe400000010ff */
[----:B------:R-:W-:Y:S01]  /*b350*/  F2FP.BF16.PACK_AB R3, R73, R72 ;  /* 0x000000484903723e */ /* 0x000fe200000010ff */
[----:B------:R-:W4:Y:S01]  /*b360*/  LDL.LU R6, [R1+0x4] ;  /* 0x0000040001067983 */ /* 0x000f220000300800 */
[----:B------:R-:W-:Y:S01]  /*b370*/  ISETP.NE.U32.AND P2, PT, RZ, c[0x0][0x500], PT ;  /* 0x00014000ff007a0c */ /* 0x000fe20003f45070 */
[----:B------:R-:W-:Y:S01]  /*b380*/  IMAD.MOV.U32 R14, RZ, RZ, c[0x0][0x388] ;  /* 0x0000e200ff0e7624 */ /* 0x000fe200078e00ff */
[----:B------:R-:W-:-:S02]  /*b390*/  ISETP.NE.U32.AND P3, PT, RZ, c[0x0][0x508], PT ;  /* 0x00014200ff007a0c */ /* 0x000fc40003f65070 */
[----:B------:R-:W-:Y:S02]  /*b3a0*/  ISETP.NE.AND.EX P2, PT, RZ, c[0x0][0x504], PT, P2 ;  /* 0x00014100ff007a0c */ /* 0x000fe40003f45320 */
[----:B------:R-:W-:Y:S02]  /*b3b0*/  ISETP.NE.AND.EX P3, PT, RZ, c[0x0][0x50c], PT, P3 ;  /* 0x00014300ff007a0c */ /* 0x000fe40003f65330 */
[----:B-1----:R-:W-:Y:S02]  /*b3c0*/  F2FP.BF16.PACK_AB R2, R75, R74 ;  /* 0x0000004a4b02723e */ /* 0x002fe400000010ff */
[----:B---3--:R-:W-:-:S05]  /*b3d0*/  F2FP.BF16.PACK_AB R0, R89, R88 ;  /* 0x000000585900723e */ /* 0x008fca00000010ff */
[----:B------:R1:W-:Y:S04]  /*b3e0*/  STS [R10+0x4000], R0 ;  /* 0x004000000a007388 */ /* 0x0003e80000000800 */
[----:B------:R3:W-:Y:S04]  /*b3f0*/  STS [R10+0x4400], R4 ;  /* 0x004400040a007388 */ /* 0x0007e80000000800 */
[----:B------:R3:W-:Y:S04]  /*b400*/  STS [R5+0x4000], R3 ;  /* 0x0040000305007388 */ /* 0x0007e80000000800 */
[----:B------:R3:W-:Y:S01]  /*b410*/  STS [R5+0x4400], R2 ;  /* 0x0044000205007388 */ /* 0x0007e20000000800 */
[----:B-1----:R-:W-:-:S02]  /*b420*/  F2FP.BF16.PACK_AB R0, R53, R52 ;  /* 0x000000343500723e */ /* 0x002fc400000010ff */
[----:B---3--:R-:W-:-:S03]  /*b430*/  @P3 IADD3 R4, P0, R252, c[0x0][0x508], RZ ;  /* 0x00014200fc043a10 */ /* 0x008fc60007f1e0ff */
[----:B------:R1:W-:Y:S01]  /*b440*/  STS [R9+0x4000], R0 ;  /* 0x0040000009007388 */ /* 0x0003e20000000800 */
[----:B------:R-:W-:Y:S02]  /*b450*/  F2FP.BF16.PACK_AB R3, R27, R26 ;  /* 0x0000001a1b03723e */ /* 0x000fe400000010ff */
[----:B------:R-:W-:-:S05]  /*b460*/  F2FP.BF16.PACK_AB R2, R55, R54 ;  /* 0x000000363702723e */ /* 0x000fca00000010ff */
[----:B------:R3:W-:Y:S01]  /*b470*/  STS [R9+0x4400], R2 ;  /* 0x0044000209007388 */ /* 0x0007e20000000800 */
[----:B-1----:R-:W-:-:S05]  /*b480*/  F2FP.BF16.PACK_AB R0, R25, R24 ;  /* 0x000000181900723e */ /* 0x002fca00000010ff */
[----:B------:R1:W-:Y:S04]  /*b490*/  STS [R8+0x4000], R0 ;  /* 0x0040000008007388 */ /* 0x0003e80000000800 */
[----:B------:R2:W-:Y:S04]  /*b4a0*/  STS [R8+0x4400], R3 ;  /* 0x0044000308007388 */ /* 0x0005e80000000800 */
[----:B------:R-:W-:Y:S01]  /*b4b0*/  BAR.SYNC.DEFER_BLOCKING 0x1, 0x100 ;  /* 0x0044000000007b1d */ /* 0x000fe20000010000 */
[----:B---3--:R-:W-:Y:S01]  /*b4c0*/  IADD3 R2, P1, R252, c[0x0][0x500], RZ ;  /* 0x00014000fc027a10 */ /* 0x008fe20007f3e0ff */
[----:B-1----:R-:W-:-:S03]  /*b4d0*/  IMAD.MOV.U32 R0, RZ, RZ, RZ ;  /* 0x000000ffff007224 */ /* 0x002fc600078e00ff */
[C---:B--2---:R-:W-:Y:S02]  /*b4e0*/  IADD3.X R3, R7.reuse, c[0x0][0x504], RZ, P1, !PT ;  /* 0x0001410007037a10 */ /* 0x044fe40000ffe4ff */
[----:B------:R-:W-:-:S03]  /*b4f0*/  @P3 IADD3.X R5, R7, c[0x0][0x50c], RZ, P0, !PT ;  /* 0x0001430007053a10 */ /* 0x000fc600007fe4ff */
[----:B------:R1:W5:Y:S04]  /*b500*/  @P2 LDG.E R0, [R2.64] ;  /* 0x0000000802002981 */ /* 0x000368000c1e1900 */
[----:B------:R2:W5:Y:S01]  /*b510*/  @P3 LDG.E R14, [R4.64] ;  /* 0x00000008040e3981 */ /* 0x000562000c1e1900 */
[----:B----4-:R-:W-:-:S04]  /*b520*/  ISETP.NE.AND P0, PT, R6, RZ, PT ;  /* 0x000000ff0600720c */ /* 0x010fc80003f05270 */
[----:B--2---:R-:W-:Y:S01]  /*b530*/  SEL R5, R6, c[0x0][0x3d4], P0 ;  /* 0x0000f50006057a07 */ /* 0x004fe20000000000 */
[----:B------:R-:W-:Y:S05]  /*b540*/  @P3 BRA `(.L_x_222) ;  /* 0x0000004000003947 */ /* 0x000fea0003800000 */
[----:B-1----:R-:W-:Y:S05]  /*b550*/  @!P2 BRA `(.L_x_222) ;  /* 0x000000300000a947 */ /* 0x002fea0003800000 */
[----:B------:R1:W2:Y:S04]  /*b560*/  LDG.E R4, [R2.64] ;  /* 0x0000000802047981 */ /* 0x0002a8000c1e1900 */
[----:B-1----:R-:W2:Y:S02]  /*b570*/  LDG.E R2, [R2.64+0x4] ;  /* 0x0000040802027981 */ /* 0x002ea4000c1e1900 */
[----:B--2--5:R-:W-:Y:S02]  /*b580*/  IADD3 R14, -R4, R2, RZ ;  /* 0x00000002040e7210 */ /* 0x024fe40007ffe1ff */
.L_x_222:
[----:B-1----:R-:W-:Y:S01]  /*b590*/  IMAD.MOV.U32 R2, RZ, RZ, 0x368 ;  /* 0x00000368ff027424 */ /* 0x002fe200078e00ff */
[----:B------:R-:W-:Y:S01]  /*b5a0*/  ISETP.GT.AND P3, PT, R5, 0x1, PT ;  /* 0x000000010500780c */ /* 0x000fe20003f64270 */
[----:B------:R-:W2:Y:S03]  /*b5b0*/  LDL R6, [R1+0xb0] ;  /* 0x0000b00001067983 */ /* 0x000ea60000100800 */
[----:B------:R-:W-:Y:S01]  /*b5c0*/  SEL R2, R2, 0x328, P3 ;  /* 0x0000032802027807 */ /* 0x000fe20001800000 */
[----:B------:R-:W3:Y:S03]  /*b5d0*/  LDL.LU R3, [R1+0xc] ;  /* 0x00000c0001037983 */ /* 0x000ee60000300800 */
[----:B------:R1:W4:Y:S01]  /*b5e0*/  LDC.64 R16, c[0x0][R2+0x168] ;  /* 0x00005a0002107b82 */ /* 0x0003220000000a00 */
[----:B------:R-:W3:Y:S01]  /*b5f0*/  LDL R13, [R1+0x8] ;  /* 0x00000800010d7983 */ /* 0x000ee20000100800 */
[----:B------:R-:W-:-:S02]  /*b600*/  LOP3.LUT R9, R246, 0xffff, RZ, 0xc0, !PT ;  /* 0x0000fffff6097812 */ /* 0x000fc400078ec0ff */
[----:B------:R-:W-:-:S04]  /*b610*/  ISETP.NE.U32.AND P0, PT, RZ, c[0x0][0x500], PT ;  /* 0x00014000ff007a0c */ /* 0x000fc80003f05070 */
[----:B------:R1:W4:Y:S01]  /*b620*/  LDC.64 R4, c[0x0][R2+0x170] ;  /* 0x00005c0002047b82 */ /* 0x0003220000000a00 */
[----:B------:R-:W-:-:S04]  /*b630*/  ISETP.NE.AND.EX P0, PT, RZ, c[0x0][0x504], PT, P0 ;  /* 0x00014100ff007a0c */ /* 0x000fc80003f05300 */
[----:B------:R-:W-:-:S03]  /*b640*/  SEL R8, R251, RZ, !P0 ;  /* 0x000000fffb087207 */ /* 0x000fc60004000000 */
[----:B------:R1:W2:Y:S08]  /*b650*/  LDC.64 R18, c[0x0][R2+0x178] ;  /* 0x00005e0002127b82 */ /* 0x0002b00000000a00 */
[----:B------:R1:W2:Y:S02]  /*b660*/  LDC.64 R20, c[0x0][R2+0x160] ;  /* 0x0000580002147b82 */ /* 0x0002a40000000a00 */
[----:B-1----:R-:W-:-:S02]  /*b670*/  IMAD.MOV.U32 R2, RZ, RZ, c[0x0][0x4e8] ;  /* 0x00013a00ff027624 */ /* 0x002fc400078e00ff */
[-C--:B----4-:R-:W-:Y:S02]  /*b680*/  IMAD R10, R17, R9.reuse, RZ ;  /* 0x00000009110a7224 */ /* 0x090fe400078e02ff */
[----:B------:R-:W4:Y:S01]  /*b690*/  LDL R17, [R1+0xac] ;  /* 0x0000ac0001117983 */ /* 0x000f220000100800 */
[----:B------:R-:W-:Y:S01]  /*b6a0*/  ISETP.NE.AND P2, PT, R2, 0x1, PT ;  /* 0x000000010200780c */ /* 0x000fe20003f45270 */
[----:B------:R-:W-:Y:S02]  /*b6b0*/  IMAD R2, R5, R8, RZ ;  /* 0x0000000805027224 */ /* 0x000fe400078e02ff */
[----:B------:R-:W1:Y:S01]  /*b6c0*/  S2R R36, SR_TID.X ;  /* 0x0000000000247919 */ /* 0x000e620000002100 */
[----:B--2---:R-:W-:Y:S02]  /*b6d0*/  IMAD R11, R245, 0x80, R6 ;  /* 0x00000080f50b7824 */ /* 0x004fe400078e0206 */
[----:B------:R-:W-:Y:S01]  /*b6e0*/  IMAD.WIDE.U32 R6, R16, R9, RZ ;  /* 0x0000000910067225 */ /* 0x000fe200078e00ff */
[----:B---3--:R-:W-:-:S05]  /*b6f0*/  SEL R3, R3, RZ, !P0 ;  /* 0x000000ff03037207 */ /* 0x008fca0004000000 */
[----:B------:R-:W-:Y:S02]  /*b700*/  IMAD R12, R4, R3, R2 ;  /* 0x00000003040c7224 */ /* 0x000fe400078e0202 */
[----:B------:R-:W-:-:S04]  /*b710*/  @P2 IMAD.HI.U32 R3, R11, c[0x0][0x4ec], RZ ;  /* 0x00013b000b032a27 */ /* 0x000fc800078e00ff */
[----:B------:R-:W-:-:S04]  /*b720*/  IMAD.WIDE.U32 R4, R4, R8, RZ ;  /* 0x0000000804047225 */ /* 0x000fc800078e00ff */
[----:B------:R-:W-:Y:S01]  /*b730*/  IMAD.MOV.U32 R2, RZ, RZ, R11 ;  /* 0x000000ffff027224 */ /* 0x000fe200078e000b */
[----:B------:R-:W-:Y:S02]  /*b740*/  @P2 SHF.R.U32.HI R2, RZ, c[0x0][0x4f0], R3 ;  /* 0x00013c00ff022a19 */ /* 0x000fe40000011603 */
[----:B------:R-:W-:Y:S02]  /*b750*/  SEL R3, R13, RZ, P3 ;  /* 0x000000ff0d037207 */ /* 0x000fe40001800000 */
[----:B-----5:R-:W-:Y:S01]  /*b760*/  IADD3 R15, P1, P0, R4, R6, R0 ;  /* 0x00000006040f7210 */ /* 0x020fe2000783e000 */
[----:B------:R-:W-:Y:S02]  /*b770*/  IMAD.IADD R6, R7, 0x1, R10 ;  /* 0x0000000107067824 */ /* 0x000fe400078e020a */
[----:B------:R-:W-:Y:S01]  /*b780*/  IMAD.IADD R13, R5, 0x1, R12 ;  /* 0x00000001050d7824 */ /* 0x000fe200078e020c */
[----:B------:R-:W-:Y:S01]  /*b790*/  SHF.R.S32.HI R12, RZ, 0x1f, R0 ;  /* 0x0000001fff0c7819 */ /* 0x000fe20000011400 */
[----:B------:R-:W-:-:S02]  /*b7a0*/  IMAD.MOV R7, RZ, RZ, -R2 ;  /* 0x000000ffff077224 */ /* 0x000fc400078e0a02 */
[-C--:B------:R-:W-:Y:S02]  /*b7b0*/  IMAD R10, R19, R3.reuse, RZ ;  /* 0x00000003130a7224 */ /* 0x080fe400078e02ff */
[----:B------:R-:W-:Y:S01]  /*b7c0*/  IMAD.WIDE.U32 R4, R18, R3, RZ ;  /* 0x0000000312047225 */ /* 0x000fe200078e00ff */
[----:B------:R-:W-:-:S03]  /*b7d0*/  IADD3.X R13, R13, R6, R12, P1, P0 ;  /* 0x000000060d0d7210 */ /* 0x000fc60000fe040c */
[----:B------:R-:W-:Y:S01]  /*b7e0*/  IMAD R3, R7, c[0x0][0x4e8], R11 ;  /* 0x00013a0007037a24 */ /* 0x000fe200078e020b */
[----:B------:R-:W-:Y:S01]  /*b7f0*/  IADD3 R4, P1, P0, R2, R15, R4 ;  /* 0x0000000f02047210 */ /* 0x000fe2000783e004 */
[----:B------:R-:W-:Y:S01]  /*b800*/  IMAD.IADD R10, R5, 0x1, R10 ;  /* 0x00000001050a7824 */ /* 0x000fe200078e020a */
[----:B------:R-:W-:Y:S01]  /*b810*/  SHF.R.S32.HI R5, RZ, 0x1f, R2 ;  /* 0x0000001fff057819 */ /* 0x000fe20000011402 */
[----:B------:R-:W-:Y:S01]  /*b820*/  IMAD R2, R21, R3, RZ ;  /* 0x0000000315027224 */ /* 0x000fe200078e02ff */
[----:B------:R-:W-:Y:S02]  /*b830*/  SHF.R.S32.HI R6, RZ, 0x1f, R3 ;  /* 0x0000001fff067819 */ /* 0x000fe40000011403 */
[----:B------:R-:W-:Y:S01]  /*b840*/  IADD3.X R5, R5, R13, R10, P1, P0 ;  /* 0x0000000d05057210 */ /* 0x000fe20000fe040a */
[----:B------:R-:W-:Y:S02]  /*b850*/  IMAD.MOV.U32 R7, RZ, RZ, c[0x0][0x4a8] ;  /* 0x00012a00ff077624 */ /* 0x000fe400078e00ff */
[----:B------:R-:W-:-:S02]  /*b860*/  IMAD R6, R20, R6, R2 ;  /* 0x0000000614067224 */ /* 0x000fc400078e0202 */
[----:B------:R-:W-:Y:S01]  /*b870*/  IMAD.WIDE.U32 R2, R20, R3, R4 ;  /* 0x0000000314027225 */ /* 0x000fe200078e0004 */
[----:B------:R-:W-:-:S03]  /*b880*/  SEL R4, R7, c[0x0][0x450], P3 ;  /* 0x0001140007047a07 */ /* 0x000fc60001800000 */
[----:B------:R-:W-:Y:S01]  /*b890*/  IMAD.MOV.U32 R5, RZ, RZ, c[0x0][0x4ac] ;  /* 0x00012b00ff057624 */ /* 0x000fe200078e00ff */
[----:B-1----:R-:W-:Y:S01]  /*b8a0*/  SHF.R.S32.HI R16, RZ, 0x1f, R36 ;  /* 0x0000001fff107819 */ /* 0x002fe20000011424 */
[----:B------:R-:W-:Y:S01]  /*b8b0*/  IMAD.IADD R3, R3, 0x1, R6 ;  /* 0x0000000103037824 */ /* 0x000fe200078e0206 */
[----:B------:R-:W-:Y:S02]  /*b8c0*/  LEA R4, P0, R2, R4, 0x2 ;  /* 0x0000000402047211 */ /* 0x000fe400078010ff */
[----:B------:R-:W-:Y:S02]  /*b8d0*/  SEL R5, R5, c[0x0][0x454], P3 ;  /* 0x0001150005057a07 */ /* 0x000fe40001800000 */
[----:B------:R-:W-:Y:S02]  /*b8e0*/  LEA.HI R16, R16, R36, RZ, 0x5 ;  /* 0x0000002410107211 */ /* 0x000fe400078f28ff */
[----:B------:R-:W-:Y:S02]  /*b8f0*/  LEA.HI.X R2, R2, R5, R3, 0x2, P0 ;  /* 0x0000000502027211 */ /* 0x000fe400000f1403 */
[----:B------:R-:W-:Y:S01]  /*b900*/  LOP3.LUT R16, R16, 0xffffffe0, RZ, 0xc0, !PT ;  /* 0xffffffe010107812 */ /* 0x000fe200078ec0ff */
[----:B------:R-:W-:Y:S04]  /*b910*/  SHFL.IDX PT, R6, R4, RZ, 0x1c1f ;  /* 0x001c1fff04067589 */ /* 0x000fe800000e0000 */
[----:B------:R-:W1:Y:S01]  /*b920*/  SHFL.IDX PT, R7, R2, RZ, 0x1c1f ;  /* 0x001c1fff02077589 */ /* 0x000e6200000e0000 */
[----:B------:R-:W-:-:S03]  /*b930*/  IMAD.IADD R16, R36, 0x1, -R16 ;  /* 0x0000000124107824 */ /* 0x000fc600078e0a10 */
[----:B------:R-:W-:Y:S04]  /*b940*/  SHFL.IDX PT, R4, R4, 0x1, 0x1c1f ;  /* 0x003c1f0004047f89 */ /* 0x000fe800000e0000 */
[----:B------:R4:W2:Y:S01]  /*b950*/  SHFL.IDX PT, R5, R2, 0x1, 0x1c1f ;  /* 0x003c1f0002057f89 */ /* 0x0008a200000e0000 */
[----:B------:R-:W-:Y:S01]  /*b960*/  IMAD R10, R14, c[0x0][0x4e8], RZ ;  /* 0x00013a000e0a7a24 */ /* 0x000fe200078e02ff */
[----:B------:R-:W-:Y:S01]  /*b970*/  LOP3.LUT P0, RZ, R16, 0x3, RZ, 0xc0, !PT ;  /* 0x0000000310ff7812 */ /* 0x000fe2000780c0ff */
[----:B----4-:R-:W-:-:S05]  /*b980*/  IMAD R2, R245, 0x80, R17 ;  /* 0x00000080f5027824 */ /* 0x010fca00078e0211 */
[C---:B------:R-:W-:Y:S02]  /*b990*/  IADD3 R3, R2.reuse, 0x8, RZ ;  /* 0x0000000802037810 */ /* 0x040fe40007ffe0ff */
[-C--:B------:R-:W-:Y:S02]  /*b9a0*/  ISETP.GE.OR P1, PT, R2, R10.reuse, P0 ;  /* 0x0000000a0200720c */ /* 0x080fe40000726670 */
[----:B------:R-:W-:-:S11]  /*b9b0*/  ISETP.GE.OR P0, PT, R3, R10, P0 ;  /* 0x0000000a0300720c */ /* 0x000fd60000706670 */
[----:B-1----:R1:W-:Y:S01]  /*b9c0*/  @!P1 ST.E [R6.64], R23 ;  /* 0x0000001706009985 */ /* 0x0023e2000c101908 */
[----:B------:R-:W-:-:S03]  /*b9d0*/  ISETP.GE.AND P1, PT, R2, R10, PT ;  /* 0x0000000a0200720c */ /* 0x000fc60003f26270 */
[----:B--2---:R1:W-:Y:S01]  /*b9e0*/  @!P0 ST.E [R4.64], R22 ;  /* 0x0000001604008985 */ /* 0x0043e2000c101908 */
[----:B------:R-:W-:Y:S01]  /*b9f0*/  ISETP.GE.AND P0, PT, R3, R10, PT ;  /* 0x0000000a0300720c */ /* 0x000fe20003f06270 */
[----:B------:R-:W-:Y:S05]  /*ba00*/  @P3 BRA `(.L_x_223) ;  /* 0x0000070000003947 */ /* 0x000fea0003800000 */
[----:B------:R-:W-:Y:S01]  /*ba10*/  IMAD R12, R12, c[0x0][0x3a0], RZ ;  /* 0x0000e8000c0c7a24 */ /* 0x000fe200078e02ff */
[----:B-1----:R-:W-:Y:S01]  /*ba20*/  LEA R4, R233, R234, 0x5 ;  /* 0x000000eae9047211 */ /* 0x002fe200078e28ff */
[C---:B------:R-:W-:Y:S01]  /*ba30*/  IMAD.WIDE.U32 R2, R0.reuse, c[0x0][0x3a0], RZ ;  /* 0x0000e80000027a25 */ /* 0x040fe200078e00ff */
[----:B------:R-:W-:Y:S01]  /*ba40*/  SHF.R.S32.HI R5, RZ, 0x1f, R8 ;  /* 0x0000001fff057819 */ /* 0x000fe20000011408 */
[----:B------:R1:W2:Y:S01]  /*ba50*/  LDS.128 R16, [R200+0x80] ;  /* 0x00008000c8107984 */ /* 0x0002a20000000c00 */
[----:B------:R-:W-:Y:S01]  /*ba60*/  LEA R4, R245, R4, 0x7 ;  /* 0x00000004f5047211 */ /* 0x000fe200078e38ff */
[----:B------:R-:W-:Y:S02]  /*ba70*/  IMAD R0, R0, c[0x0][0x3a4], R12 ;  /* 0x0000e90000007a24 */ /* 0x000fe400078e020c */
[----:B------:R1:W3:Y:S01]  /*ba80*/  LDS.128 R24, [R200+0x1080] ;  /* 0x00108000c8187984 */ /* 0x0002e20000000c00 */
[----:B------:R-:W-:-:S02]  /*ba90*/  IMAD R5, R5, c[0x0][0x3f0], RZ ;  /* 0x0000fc0005057a24 */ /* 0x000fc400078e02ff */
[----:B------:R-:W-:Y:S01]  /*baa0*/  IADD3 R3, R3, R0, RZ ;  /* 0x0000000003037210 */ /* 0x000fe20007ffe0ff */
[----:B------:R-:W-:Y:S01]  /*bab0*/  @P2 IMAD.HI.U32 R6, R4, c[0x0][0x4ec], RZ ;  /* 0x00013b0004062a27 */ /* 0x000fe200078e00ff */
[----:B------:R1:W4:Y:S01]  /*bac0*/  LDS.128 R32, [R200+0x2080] ;  /* 0x00208000c8207984 */ /* 0x0003220000000c00 */
[----:B------:R-:W-:Y:S02]  /*bad0*/  MOV R0, R4 ;  /* 0x0000000400007202 */ /* 0x000fe40000000f00 */
[C---:B------:R-:W-:Y:S01]  /*bae0*/  IMAD.WIDE.U32 R2, R9.reuse, c[0x0][0x3e8], R2 ;  /* 0x0000fa0009027a25 */ /* 0x040fe200078e0002 */
[----:B------:R1:W1:Y:S01]  /*baf0*/  LDS.128 R40, [R200+0x3080] ;  /* 0x00308000c8287984 */ /* 0x0002620000000c00 */
[----:B------:R-:W-:Y:S02]  /*bb00*/  @P2 SHF.R.U32.HI R0, RZ, c[0x0][0x4f0], R6 ;  /* 0x00013c00ff002a19 */ /* 0x000fe40000011606 */
[----:B------:R-:W-:Y:S01]  /*bb10*/  IMAD R3, R9, c[0x0][0x3ec], R3 ;  /* 0x0000fb0009037a24 */ /* 0x000fe200078e0203 */
[----:B------:R1:W1:Y:S01]  /*bb20*/  LDS.128 R12, [R200+0x4080] ;  /* 0x00408000c80c7984 */ /* 0x0002620000000c00 */
[C---:B------:R-:W-:Y:S01]  /*bb30*/  IMAD R7, R8.reuse, c[0x0][0x3f4], R5 ;  /* 0x0000fd0008077a24 */ /* 0x040fe200078e0205 */
[----:B------:R-:W-:Y:S01]  /*bb40*/  SHF.R.S32.HI R6, RZ, 0x1f, R0 ;  /* 0x0000001fff067819 */ /* 0x000fe20000011400 */
[----:B------:R-:W-:Y:S01]  /*bb50*/  IMAD.WIDE.U32 R2, R8, c[0x0][0x3f0], R2 ;  /* 0x0000fc0008027a25 */ /* 0x000fe200078e0002 */
[----:B------:R1:W1:Y:S01]  /*bb60*/  LDS.128 R20, [R200+0x5080] ;  /* 0x00508000c8147984 */ /* 0x0002620000000c00 */
[----:B------:R-:W-:-:S02]  /*bb70*/  IADD3 R5, -R0, RZ, RZ ;  /* 0x000000ff00057210 */ /* 0x000fc40007ffe1ff */
[----:B------:R-:W-:Y:S01]  /*bb80*/  IMAD R6, R6, c[0x0][0x3e0], RZ ;  /* 0x0000f80006067a24 */ /* 0x000fe200078e02ff */
[----:B------:R1:W1:Y:S01]  /*bb90*/  LDS.128 R28, [R200+0x6080] ;  /* 0x00608000c81c7984 */ /* 0x0002620000000c00 */
[----:B------:R-:W-:Y:S01]  /*bba0*/  IADD3 R3, R3, R7, RZ ;  /* 0x0000000703037210 */ /* 0x000fe20007ffe0ff */
[----:B------:R-:W-:Y:S02]  /*bbb0*/  IMAD R4, R5, c[0x0][0x4e8], R4 ;  /* 0x00013a0005047a24 */ /* 0x000fe400078e0204 */
[----:B------:R1:W1:Y:S01]  /*bbc0*/  LDS.128 R44, [R200+0x7080] ;  /* 0x00708000c82c7984 */ /* 0x0002620000000c00 */
[C---:B------:R-:W-:Y:S02]  /*bbd0*/  IMAD R5, R0.reuse, c[0x0][0x3e4], R6 ;  /* 0x0000f90000057a24 */ /* 0x040fe400078e0206 */
[----:B------:R-:W-:Y:S01]  /*bbe0*/  IMAD.WIDE.U32 R2, R0, c[0x0][0x3e0], R2 ;  /* 0x0000f80000027a25 */ /* 0x000fe200078e0002 */
[----:B------:R-:W-:-:S04]  /*bbf0*/  SHF.R.S32.HI R0, RZ, 0x1f, R4 ;  /* 0x0000001fff007819 */ /* 0x000fc80000011404 */
[----:B------:R-:W-:Y:S01]  /*bc00*/  IADD3 R3, R3, R5, RZ ;  /* 0x0000000503037210 */ /* 0x000fe20007ffe0ff */
[----:B------:R-:W-:-:S04]  /*bc10*/  IMAD R0, R0, c[0x0][0x3d8], RZ ;  /* 0x0000f60000007a24 */ /* 0x000fc800078e02ff */
[----:B------:R-:W-:-:S04]  /*bc20*/  IMAD.WIDE.U32 R2, R4, c[0x0][0x3d8], R2 ;  /* 0x0000f60004027a25 */ /* 0x000fc800078e0002 */
[----:B------:R-:W-:Y:S01]  /*bc30*/  IMAD R0, R4, c[0x0][0x3dc], R0 ;  /* 0x0000f70004007a24 */ /* 0x000fe200078e0200 */
[----:B------:R-:W-:-:S04]  /*bc40*/  LEA R9, P0, R2, c[0x0][0x380], 0x1 ;  /* 0x0000e00002097a11 */ /* 0x000fc800078008ff */
[----:B------:R-:W-:-:S04]  /*bc50*/  IADD3 R0, R3, R0, RZ ;  /* 0x0000000003007210 */ /* 0x000fc80007ffe0ff */
[----:B------:R-:W-:Y:S01]  /*bc60*/  LEA.HI.X R7, R2, c[0x0][0x384], R0, 0x1, P0 ;  /* 0x0000e10002077a11 */ /* 0x000fe200000f0c00 */
[----:B------:R-:W-:Y:S05]  /*bc70*/  BRA.DIV ~URZ, `(.L_x_224) ;  /* 0x00003a427f007947 */ /* 0x000fea000b800000 */
[----:B--234-:R2:W3:Y:S02]  /*bc80*/  SHFL.IDX PT, R8, R7, RZ, 0x181f ;  /* 0x00181fff07087589 */ /* 0x01c4e400000e0000 */
.L_x_300:
[----:B------:R-:W-:Y:S05]  /*bc90*/  BRA.DIV ~URZ, `(.L_x_225) ;  /* 0x00003a927f007947 */ /* 0x000fea000b800000 */
[----:B------:R4:W2:Y:S02]  /*bca0*/  SHFL.IDX PT, R0, R9, RZ, 0x181f ;  /* 0x00181fff09007589 */ /* 0x0008a400000e0000 */
.L_x_301:
[----:B------:R-:W-:Y:S01]  /*bcb0*/  LEA R6, R245, R234, 0x7 ;  /* 0x000000eaf5067211 */ /* 0x000fe200078e38ff */
[----:B------:R-:W-:Y:S03]  /*bcc0*/  BSSY B0, `(.L_x_226) ;  /* 0x000000d000007945 */ /* 0x000fe60003800000 */
[----:B------:R-:W-:-:S13]  /*bcd0*/  ISETP.GE.AND P0, PT, R6, R10, PT ;  /* 0x0000000a0600720c */ /* 0x000fda0003f06270 */
[----:B------:R-:W-:Y:S05]  /*bce0*/  @P0 BRA `(.L_x_227) ;  /* 0x000000a000000947 */ /* 0x000fea0003800000 */
[----:B------:R-:W-:Y:S02]  /*bcf0*/  ISETP.GE.AND P3, PT, R231, c[0x0][0x3c8], PT ;  /* 0x0000f200e7007a0c */ /* 0x000fe40003f66270 */
[----:B------:R-:W-:Y:S02]  /*bd00*/  ISETP.GE.AND P2, PT, R235, c[0x0][0x3c8], PT ;  /* 0x0000f200eb007a0c */ /* 0x000fe40003f46270 */
[----:B------:R-:W-:Y:S02]  /*bd10*/  SHF.R.S32.HI R36, RZ, 0x1f, R231 ;  /* 0x0000001fff247819 */ /* 0x000fe400000114e7 */
[----:B------:R-:W-:-:S07]  /*bd20*/  SHF.R.S32.HI R11, RZ, 0x1f, R235 ;  /* 0x0000001fff0b7819 */ /* 0x000fce00000114eb */
[-C--:B--2---:R-:W-:Y:S02]  /*bd30*/  @!P3 LEA R4, P1, R231, R0.reuse, 0x1 ;  /* 0x00000000e704b211 */ /* 0x084fe400078208ff */
[----:B------:R-:W-:Y:S02]  /*bd40*/  @!P2 LEA R2, P0, R235, R0, 0x1 ;  /* 0x00000000eb02a211 */ /* 0x000fe400078008ff */
[-C--:B---3--:R-:W-:Y:S02]  /*bd50*/  @!P3 LEA.HI.X R5, R231, R8.reuse, R36, 0x1, P1 ;  /* 0x00000008e705b211 */ /* 0x088fe400008f0c24 */
[----:B------:R-:W-:-:S03]  /*bd60*/  @!P2 LEA.HI.X R3, R235, R8, R11, 0x1, P0 ;  /* 0x00000008eb03a211 */ /* 0x000fc600000f0c0b */
[----:B------:R2:W-:Y:S04]  /*bd70*/  @!P3 ST.E.128 [R4.64], R16 ;  /* 0x000000100400b985 */ /* 0x0005e8000c101d08 */
[----:B-1----:R2:W-:Y:S02]  /*bd80*/  @!P2 ST.E.128 [R2.64], R12 ;  /* 0x0000000c0200a985 */ /* 0x0025e4000c101d08 */
.L_x_227:
[----:B------:R-:W-:Y:S05]  /*bd90*/  BSYNC B0 ;  /* 0x0000000000007941 */ /* 0x000fea0003800000 */
.L_x_226:
[----:B------:R-:W-:Y:S05]  /*bda0*/  BRA.DIV ~URZ, `(.L_x_228) ;  /* 0x000039f27f007947 */ /* 0x000fea000b800000 */
[----:B---3--:R3:W4:Y:S04]  /*bdb0*/  SHFL.IDX PT, R8, R7, 0x1, 0x181f ;  /* 0x00381f0007087f89 */ /* 0x00872800000e0000 */
[----:B--2---:R3:W2:Y:S02]  /*bdc0*/  SHFL.IDX PT, R0, R9, 0x1, 0x181f ;  /* 0x00381f0009007f89 */ /* 0x0046a400000e0000 */
.L_x_302:
[----:B------:R-:W-:Y:S01]  /*bdd0*/  IADD3 R2, R6, 0x20, RZ ;  /* 0x0000002006027810 */ /* 0x000fe20007ffe0ff */
[----:B------:R-:W-:Y:S03]  /*bde0*/  BSSY B0, `(.L_x_229) ;  /* 0x000000d000007945 */ /* 0x000fe60003800000 */
[----:B------:R-:W-:-:S13]  /*bdf0*/  ISETP.GE.AND P0, PT, R2, R10, PT ;  /* 0x0000000a0200720c */ /* 0x000fda0003f06270 */
[----:B------:R-:W-:Y:S05]  /*be00*/  @P0 BRA `(.L_x_230) ;  /* 0x000000a000000947 */ /* 0x000fea0003800000 */
[----:B------:R-:W-:Y:S02]  /*be10*/  ISETP.GE.AND P1, PT, R231, c[0x0][0x3c8], PT ;  /* 0x0000f200e7007a0c */ /* 0x000fe40003f26270 */
[----:B------:R-:W-:Y:S02]  /*be20*/  ISETP.GE.AND P0, PT, R235, c[0x0][0x3c8], PT ;  /* 0x0000f200eb007a0c */ /* 0x000fe40003f06270 */
[----:B-1----:R-:W-:Y:S02]  /*be30*/  SHF.R.S32.HI R12, RZ, 0x1f, R231 ;  /* 0x0000001fff0c7819 */ /* 0x002fe400000114e7 */
[----:B------:R-:W-:-:S07]  /*be40*/  SHF.R.S32.HI R11, RZ, 0x1f, R235 ;  /* 0x0000001fff0b7819 */ /* 0x000fce00000114eb */
[-C--:B--2---:R-:W-:Y:S02]  /*be50*/  @!P1 LEA R4, P3, R231, R0.reuse, 0x1 ;  /* 0x00000000e7049211 */ /* 0x084fe400078608ff */
[----:B------:R-:W-:Y:S02]  /*be60*/  @!P0 LEA R2, P2, R235, R0, 0x1 ;  /* 0x00000000eb028211 */ /* 0x000fe400078408ff */
[-C--:B----4-:R-:W-:Y:S02]  /*be70*/  @!P1 LEA.HI.X R5, R231, R8.reuse, R12, 0x1, P3 ;  /* 0x00000008e7059211 */ /* 0x090fe400018f0c0c */
[----:B------:R-:W-:-:S03]  /*be80*/  @!P0 LEA.HI.X R3, R235, R8, R11, 0x1, P2 ;  /* 0x00000008eb038211 */ /* 0x000fc600010f0c0b */
[----:B------:R1:W-:Y:S04]  /*be90*/  @!P1 ST.E.128 [R4.64], R24 ;  /* 0x0000001804009985 */ /* 0x0003e8000c101d08 */
[----:B------:R1:W-:Y:S02]  /*bea0*/  @!P0 ST.E.128 [R2.64], R20 ;  /* 0x0000001402008985 */ /* 0x0003e4000c101d08 */
.L_x_230:
[----:B------:R-:W-:Y:S05]  /*beb0*/  BSYNC B0 ;  /* 0x0000000000007941 */ /* 0x000fea0003800000 */
.L_x_229:
[----:B------:R-:W-:Y:S05]  /*bec0*/  BRA.DIV ~URZ, `(.L_x_231) ;  /* 0x000039a27f007947 */ /* 0x000fea000b800000 */
[----:B----4-:R4:W3:Y:S02]  /*bed0*/  SHFL.IDX PT, R8, R7, 0x2, 0x181f ;  /* 0x00581f0007087f89 */ /* 0x0108e400000e0000 */
.L_x_303:
[----:B------:R-:W-:Y:S05]  /*bee0*/  BRA.DIV ~URZ, `(.L_x_232) ;  /* 0x000039f27f007947 */ /* 0x000fea000b800000 */
[----:B--2---:R2:W4:Y:S02]  /*bef0*/  SHFL.IDX PT, R0, R9, 0x2, 0x181f ;  /* 0x00581f0009007f89 */ /* 0x00452400000e0000 */
.L_x_304:
[----:B-1----:R-:W-:Y:S01]  /*bf00*/  IADD3 R2, R6, 0x40, RZ ;  /* 0x0000004006027810 */ /* 0x002fe20007ffe0ff */
[----:B------:R-:W-:Y:S03]  /*bf10*/  BSSY B0, `(.L_x_233) ;  /* 0x000000d000007945 */ /* 0x000fe60003800000 */
[----:B------:R-:W-:-:S13]  /*bf20*/  ISETP.GE.AND P0, PT, R2, R10, PT ;  /* 0x0000000a0200720c */ /* 0x000fda0003f06270 */
[----:B------:R-:W-:Y:S05]  /*bf30*/  @P0 BRA `(.L_x_234) ;  /* 0x000000a000000947 */ /* 0x000fea0003800000 */
[----:B------:R-:W-:Y:S02]  /*bf40*/  ISETP.GE.AND P1, PT, R231, c[0x0][0x3c8], PT ;  /* 0x0000f200e7007a0c */ /* 0x000fe40003f26270 */
[----:B------:R-:W-:Y:S02]  /*bf50*/  ISETP.GE.AND P0, PT, R235, c[0x0][0x3c8], PT ;  /* 0x0000f200eb007a0c */ /* 0x000fe40003f06270 */
[----:B------:R-:W-:Y:S02]  /*bf60*/  SHF.R.S32.HI R12, RZ, 0x1f, R231 ;  /* 0x0000001fff0c7819 */ /* 0x000fe400000114e7 */
[----:B------:R-:W-:-:S07]  /*bf70*/  SHF.R.S32.HI R11, RZ, 0x1f, R235 ;  /* 0x0000001fff0b7819 */ /* 0x000fce00000114eb */
[-C--:B----4-:R-:W-:Y:S02]  /*bf80*/  @!P1 LEA R4, P3, R231, R0.reuse, 0x1 ;  /* 0x00000000e7049211 */ /* 0x090fe400078608ff */
[----:B------:R-:W-:Y:S02]  /*bf90*/  @!P0 LEA R2, P2, R235, R0, 0x1 ;  /* 0x00000000eb028211 */ /* 0x000fe400078408ff */
[-C--:B---3--:R-:W-:Y:S02]  /*bfa0*/  @!P1 LEA.HI.X R5, R231, R8.reuse, R12, 0x1, P3 ;  /* 0x00000008e7059211 */ /* 0x088fe400018f0c0c */
[----:B------:R-:W-:-:S03]  /*bfb0*/  @!P0 LEA.HI.X R3, R235, R8, R11, 0x1, P2 ;  /* 0x00000008eb038211 */ /* 0x000fc600010f0c0b */
[----:B------:R1:W-:Y:S04]  /*bfc0*/  @!P1 ST.E.128 [R4.64], R32 ;  /* 0x0000002004009985 */ /* 0x0003e8000c101d08 */
[----:B------:R1:W-:Y:S02]  /*bfd0*/  @!P0 ST.E.128 [R2.64], R28 ;  /* 0x0000001c02008985 */ /* 0x0003e4000c101d08 */
.L_x_234:
[----:B------:R-:W-:Y:S05]  /*bfe0*/  BSYNC B0 ;  /* 0x0000000000007941 */ /* 0x000fea0003800000 */
.L_x_233:
[----:B------:R-:W-:Y:S05]  /*bff0*/  BRA.DIV ~URZ, `(.L_x_235) ;  /* 0x000039527f007947 */ /* 0x000fea000b800000 */
[----:B---34-:R-:W3:Y:S04]  /*c000*/  SHFL.IDX PT, R7, R7, 0x3, 0x181f ;  /* 0x00781f0007077f89 */ /* 0x018ee800000e0000 */
[----:B------:R4:W1:Y:S02]  /*c010*/  SHFL.IDX PT, R0, R9, 0x3, 0x181f ;  /* 0x00781f0009007f89 */ /* 0x00086400000e0000 */
.L_x_305:
[----:B-1----:R-:W-:-:S04]  /*c020*/  IADD3 R2, R6, 0x60, RZ ;  /* 0x0000006006027810 */ /* 0x002fc80007ffe0ff */
[----:B------:R-:W-:-:S13]  /*c030*/  ISETP.GE.AND P0, PT, R2, R10, PT ;  /* 0x0000000a0200720c */ /* 0x000fda0003f06270 */
[----:B------:R-:W-:Y:S05]  /*c040*/  @P0 BRA `(.L_x_236) ;  /* 0x00001b1000000947 */ /* 0x000fea0003800000 */
[----:B------:R-:W-:Y:S02]  /*c050*/  ISETP.GE.AND P0, PT, R231, c[0x0][0x3c8], PT ;  /* 0x0000f200e7007a0c */ /* 0x000fe40003f06270 */
[----:B------:R-:W-:-:S11]  /*c060*/  SHF.R.S32.HI R4, RZ, 0x1f, R231 ;  /* 0x0000001fff047819 */ /* 0x000fd600000114e7 */
[----:B------:R-:W-:-:S04]  /*c070*/  @!P0 LEA R2, P1, R231, R0, 0x1 ;  /* 0x00000000e7028211 */ /* 0x000fc800078208ff */
[----:B---3--:R-:W-:-:S05]  /*c080*/  @!P0 LEA.HI.X R3, R231, R7, R4, 0x1, P1 ;  /* 0x00000007e7038211 */ /* 0x008fca00008f0c04 */
[----:B------:R1:W-:Y:S01]  /*c090*/  @!P0 ST.E.128 [R2.64], R40 ;  /* 0x0000002802008985 */ /* 0x0003e2000c101d08 */
[----:B------:R-:W-:-:S13]  /*c0a0*/  ISETP.GE.AND P0, PT, R235, c[0x0][0x3c8], PT ;  /* 0x0000f200eb007a0c */ /* 0x000fda0003f06270 */
[----:B------:R-:W-:Y:S05]  /*c0b0*/  @P0 BRA `(.L_x_236) ;  /* 0x00001aa000000947 */ /* 0x000fea0003800000 */
[----:B------:R-:W-:Y:S02]  /*c0c0*/  SHF.R.S32.HI R4, RZ, 0x1f, R235 ;  /* 0x0000001fff047819 */ /* 0x000fe400000114eb */
[----:B-1----:R-:W-:-:S04]  /*c0d0*/  LEA R2, P0, R235, R0, 0x1 ;  /* 0x00000000eb027211 */ /* 0x002fc800078008ff */
[----:B------:R-:W-:-:S05]  /*c0e0*/  LEA.HI.X R3, R235, R7, R4, 0x1, P0 ;  /* 0x00000007eb037211 */ /* 0x000fca00000f0c04 */
[----:B------:R1:W-:Y:S01]  /*c0f0*/  ST.E.128 [R2.64], R44 ;  /* 0x0000002c02007985 */ /* 0x0003e2000c101d08 */
[----:B------:R-:W-:Y:S05]  /*c100*/  BRA `(.L_x_236) ;  /* 0x00001a5000007947 */ /* 0x000fea0003800000 */
.L_x_223:
[----:B-1----:R-:W2:Y:S01]  /*c110*/  LDL.LU R6, [R1+0x8] ;  /* 0x0000080001067983 */ /* 0x002ea20000300800 */
[----:B------:R-:W-:Y:S02]  /*c120*/  IMAD R12, R12, c[0x0][0x408], RZ ;  /* 0x000102000c0c7a24 */ /* 0x000fe400078e02ff */
[----:B------:R-:W-:-:S04]  /*c130*/  IMAD.WIDE.U32 R2, R0, c[0x0][0x408], RZ ;  /* 0x0001020000027a25 */ /* 0x000fc800078e00ff */
[----:B------:R-:W-:Y:S02]  /*c140*/  IMAD R0, R0, c[0x0][0x40c], R12 ;  /* 0x0001030000007a24 */ /* 0x000fe400078e020c */
[----:B------:R-:W-:-:S03]  /*c150*/  @P2 IMAD.HI.U32 R5, R11, c[0x0][0x4ec], RZ ;  /* 0x00013b000b052a27 */ /* 0x000fc600078e00ff */
[----:B------:R-:W-:Y:S02]  /*c160*/  IADD3 R3, R3, R0, RZ ;  /* 0x0000000003037210 */ /* 0x000fe40007ffe0ff */
[----:B------:R-:W-:-:S03]  /*c170*/  SHF.R.S32.HI R0, RZ, 0x1f, R8 ;  /* 0x0000001fff007819 */ /* 0x000fc60000011408 */
[----:B------:R-:W-:-:S04]  /*c180*/  IMAD.WIDE.U32 R2, R9, c[0x0][0x438], R2 ;  /* 0x00010e0009027a25 */ /* 0x000fc800078e0002 */
[----:B------:R-:W-:Y:S02]  /*c190*/  IMAD R0, R0, c[0x0][0x440], RZ ;  /* 0x0001100000007a24 */ /* 0x000fe400078e02ff */
[----:B------:R-:W-:Y:S02]  /*c1a0*/  IMAD R3, R9, c[0x0][0x43c], R3 ;  /* 0x00010f0009037a24 */ /* 0x000fe400078e0203 */
[C---:B------:R-:W-:Y:S01]  /*c1b0*/  IMAD R4, R8.reuse, c[0x0][0x444], R0 ;  /* 0x0001110008047a24 */ /* 0x040fe200078e0200 */
[----:B------:R-:W-:Y:S01]  /*c1c0*/  MOV R0, R11 ;  /* 0x0000000b00007202 */ /* 0x000fe20000000f00 */
[----:B------:R-:W-:Y:S01]  /*c1d0*/  IMAD.WIDE.U32 R2, R8, c[0x0][0x440], R2 ;  /* 0x0001100008027a25 */ /* 0x000fe200078e0002 */
[----:B------:R-:W-:-:S04]  /*c1e0*/  @P2 SHF.R.U32.HI R0, RZ, c[0x0][0x4f0], R5 ;  /* 0x00013c00ff002a19 */ /* 0x000fc80000011605 */
[----:B------:R-:W-:Y:S02]  /*c1f0*/  IADD3 R3, R3, R4, RZ ;  /* 0x0000000403037210 */ /* 0x000fe40007ffe0ff */
[----:B------:R-:W-:Y:S02]  /*c200*/  SHF.R.S32.HI R5, RZ, 0x1f, R0 ;  /* 0x0000001fff057819 */ /* 0x000fe40000011400 */
[----:B------:R-:W-:-:S03]  /*c210*/  IADD3 R4, -R0, RZ, RZ ;  /* 0x000000ff00047210 */ /* 0x000fc60007ffe1ff */
[----:B------:R-:W-:Y:S02]  /*c220*/  IMAD R5, R5, c[0x0][0x430], RZ ;  /* 0x00010c0005057a24 */ /* 0x000fe400078e02ff */
[----:B------:R-:W-:Y:S02]  /*c230*/  IMAD R4, R4, c[0x0][0x4e8], R11 ;  /* 0x00013a0004047a24 */ /* 0x000fe400078e020b */
[----:B------:R-:W-:Y:S02]  /*c240*/  IMAD R5, R0, c[0x0][0x434], R5 ;  /* 0x00010d0000057a24 */ /* 0x000fe400078e0205 */
[----:B--2---:R-:W-:-:S04]  /*c250*/  IMAD.WIDE.U32 R2, R6, c[0x0][0x448], R2 ;  /* 0x0001120006027a25 */ /* 0x004fc800078e0002 */
[----:B------:R-:W-:-:S04]  /*c260*/  IMAD R3, R6, c[0x0][0x44c], R3 ;  /* 0x0001130006037a24 */ /* 0x000fc800078e0203 */
        /* <DEDUP_REMOVED lines=10> */
[----:B------:R1:W2:Y:S02]  /*c310*/  SHFL.IDX PT, R4, R5, RZ, 0x1c1f ;  /* 0x001c1fff05047589 */ /* 0x0002a400000e0000 */
.L_x_306:
[----:B------:R-:W-:Y:S05]  /*c320*/  BRA.DIV ~URZ, `(.L_x_238) ;  /* 0x000037627f007947 */ /* 0x000fea000b800000 */
[----:B------:R3:W4:Y:S02]  /*c330*/  SHFL.IDX PT, R0, R12, RZ, 0x1c1f ;  /* 0x001c1fff0c007589 */ /* 0x00072400000e0000 */
.L_x_307:
[----:B------:R-:W-:Y:S01]  /*c340*/  BSSY B0, `(.L_x_239) ;  /* 0x0000062000007945 */ /* 0x000fe20003800000 */
[----:B------:R-:W-:Y:S05]  /*c350*/  @P1 BRA `(.L_x_240) ;  /* 0x0000060000001947 */ /* 0x000fea0003800000 */
[----:B------:R-:W5:Y:S04]  /*c360*/  LDL R20, [R1+0x4c] ;  /* 0x00004c0001147983 */ /* 0x000f680000100800 */
[----:B---3--:R-:W3:Y:S04]  /*c370*/  LDL R17, [R1+0x48] ;  /* 0x0000480001117983 */ /* 0x008ee80000100800 */
[----:B----4-:R-:W4:Y:S04]  /*c380*/  LDL R9, [R1+0x44] ;  /* 0x0000440001097983 */ /* 0x010f280000100800 */
[----:B--2---:R-:W2:Y:S04]  /*c390*/  LDL R13, [R1+0x40] ;  /* 0x00004000010d7983 */ /* 0x004ea80000100800 */
[----:B------:R-:W2:Y:S04]  /*c3a0*/  LDL R19, [R1+0xa8] ;  /* 0x0000a80001137983 */ /* 0x000ea80000100800 */
        /* <DEDUP_REMOVED lines=12> */
[----:B------:R-:W2:Y:S01]  /*c470*/  LDL R22, [R1+0x84] ;  /* 0x0000840001167983 */ /* 0x000ea20000100800 */
[----:B-----5:R-:W-:-:S02]  /*c480*/  ISETP.GE.AND P4, PT, R20, c[0x0][0x3c8], PT ;  /* 0x0000f20014007a0c */ /* 0x020fc40003f86270 */
[----:B---3--:R-:W-:Y:S02]  /*c490*/  ISETP.GE.AND P2, PT, R17, c[0x0][0x3c8], PT ;  /* 0x0000f20011007a0c */ /* 0x008fe40003f46270 */
[----:B----4-:R-:W-:-:S09]  /*c4a0*/  ISETP.GE.AND P5, PT, R9, c[0x0][0x3c8], PT ;  /* 0x0000f20009007a0c */ /* 0x010fd20003fa6270 */
[----:B------:R-:W-:Y:S02]  /*c4b0*/  @!P4 IMAD.MOV.U32 R6, RZ, RZ, R0 ;  /* 0x000000ffff06c224 */ /* 0x000fe400078e0000 */
[----:B------:R-:W-:-:S04]  /*c4c0*/  @!P4 IMAD.MOV.U32 R7, RZ, RZ, R4 ;  /* 0x000000ffff07c224 */ /* 0x000fc800078e0004 */
[----:B------:R-:W-:Y:S01]  /*c4d0*/  @!P4 IMAD.WIDE R6, R20, 0x4, R6 ;  /* 0x000000041406c825 */ /* 0x000fe200078e0206 */
[----:B--2---:R-:W-:Y:S01]  /*c4e0*/  ISETP.GE.AND P1, PT, R13, c[0x0][0x3c8], PT ;  /* 0x0000f2000d007a0c */ /* 0x004fe20003f26270 */
[----:B------:R-:W2:Y:S01]  /*c4f0*/  LDL R20, [R1+0x7c] ;  /* 0x00007c0001147983 */ /* 0x000ea20000100800 */
[----:B------:R-:W-:-:S03]  /*c500*/  @!P2 LEA R2, P3, R17, R0, 0x2 ;  /* 0x000000001102a211 */ /* 0x000fc600078610ff */
[----:B------:R3:W-:Y:S01]  /*c510*/  @!P4 ST.E.64 [R6.64], R124 ;  /* 0x0000007c0600c985 */ /* 0x0007e2000c101b08 */
[----:B------:R-:W-:-:S03]  /*c520*/  @!P2 LEA.HI.X R3, R17, R4, R19, 0x2, P3 ;  /* 0x000000041103a211 */ /* 0x000fc600018f1413 */
[----:B------:R-:W4:Y:S04]  /*c530*/  LDL R19, [R1+0x1c] ;  /* 0x00001c0001137983 */ /* 0x000f280000100800 */
[----:B------:R5:W-:Y:S01]  /*c540*/  @!P2 ST.E.64 [R2.64], R28 ;  /* 0x0000001c0200a985 */ /* 0x000be2000c101b08 */
[----:B------:R-:W-:Y:S02]  /*c550*/  ISETP.GE.AND P2, PT, R11, c[0x0][0x3c8], PT ;  /* 0x0000f2000b007a0c */ /* 0x000fe40003f46270 */
[----:B------:R-:W-:Y:S01]  /*c560*/  ISETP.GE.AND P6, PT, R16, c[0x0][0x3c8], PT ;  /* 0x0000f20010007a0c */ /* 0x000fe20003fc6270 */
[----:B------:R-:W2:Y:S01]  /*c570*/  LDL R17, [R1+0x18] ;  /* 0x0000180001117983 */ /* 0x000ea20000100800 */
[----:B---3--:R-:W-:-:S04]  /*c580*/  @!P5 LEA R6, P4, R9, R0, 0x2 ;  /* 0x000000000906d211 */ /* 0x008fc800078810ff */
[----:B------:R-:W-:Y:S02]  /*c590*/  @!P5 LEA.HI.X R7, R9, R4, R10, 0x2, P4 ;  /* 0x000000040907d211 */ /* 0x000fe400020f140a */
[----:B------:R-:W3:Y:S01]  /*c5a0*/  LDL R9, [R1+0x90] ;  /* 0x0000900001097983 */ /* 0x000ee20000100800 */
[----:B-----5:R-:W-:-:S03]  /*c5b0*/  @!P1 LEA R2, P3, R13, R0, 0x2 ;  /* 0x000000000d029211 */ /* 0x020fc600078610ff */
[----:B------:R-:W5:Y:S04]  /*c5c0*/  LDL R10, [R1+0x20] ;  /* 0x00002000010a7983 */ /* 0x000f680000100800 */
[----:B------:R-:W2:Y:S01]  /*c5d0*/  LDL R29, [R1+0x8c] ;  /* 0x00008c00011d7983 */ /* 0x000ea20000100800 */
[----:B------:R-:W-:-:S03]  /*c5e0*/  @!P1 LEA.HI.X R3, R13, R4, R15, 0x2, P3 ;  /* 0x000000040d039211 */ /* 0x000fc600018f140f */
[----:B------:R-:W4:Y:S04]  /*c5f0*/  LDL R28, [R1+0x88] ;  /* 0x00008800011c7983 */ /* 0x000f280000100800 */
[----:B------:R-:W-:Y:S04]  /*c600*/  @!P5 ST.E.64 [R6.64], R30 ;  /* 0x0000001e0600d985 */ /* 0x000fe8000c101b08 */
[----:B------:R1:W-:Y:S04]  /*c610*/  @!P1 ST.E.64 [R2.64], R32 ;  /* 0x0000002002009985 */ /* 0x0003e8000c101b08 */
[----:B------:R-:W4:Y:S04]  /*c620*/  LDL R15, [R1+0x14] ;  /* 0x00001400010f7983 */ /* 0x000f280000100800 */
[----:B------:R-:W4:Y:S01]  /*c630*/  LDL R13, [R1+0x10] ;  /* 0x00001000010d7983 */ /* 0x000f220000100800 */
[----:B-1----:R-:W-:-:S04]  /*c640*/  @!P2 LEA R2, P3, R11, R0, 0x2 ;  /* 0x000000000b02a211 */ /* 0x002fc800078610ff */
[----:B------:R-:W-:Y:S02]  /*c650*/  @!P2 LEA.HI.X R3, R11, R4, R14, 0x2, P3 ;  /* 0x000000040b03a211 */ /* 0x000fe400018f140e */
[----:B------:R-:W4:Y:S01]  /*c660*/  LDL R11, [R1+0x80] ;  /* 0x00008000010b7983 */ /* 0x000f220000100800 */
[----:B------:R-:W-:-:S03]  /*c670*/  @!P6 LEA R6, P4, R16, R0, 0x2 ;  /* 0x000000001006e211 */ /* 0x000fc600078810ff */
[----:B------:R-:W4:Y:S01]  /*c680*/  LDL R14, [R1+0x70] ;  /* 0x00007000010e7983 */ /* 0x000f220000100800 */
[----:B------:R-:W-:-:S03]  /*c690*/  @!P6 LEA.HI.X R7, R16, R4, R18, 0x2, P4 ;  /* 0x000000041007e211 */ /* 0x000fc600020f1412 */
[----:B------:R-:W4:Y:S04]  /*c6a0*/  LDL R18, [R1+0x78] ;  /* 0x0000780001127983 */ /* 0x000f280000100800 */
[----:B------:R-:W4:Y:S01]  /*c6b0*/  LDL R16, [R1+0x74] ;  /* 0x0000740001107983 */ /* 0x000f220000100800 */
[----:B------:R-:W-:Y:S02]  /*c6c0*/  ISETP.GE.AND P5, PT, R37, c[0x0][0x3c8], PT ;  /* 0x0000f20025007a0c */ /* 0x000fe40003fa6270 */
[----:B------:R-:W-:Y:S01]  /*c6d0*/  ISETP.GE.AND P1, PT, R8, c[0x0][0x3c8], PT ;  /* 0x0000f20008007a0c */ /* 0x000fe20003f26270 */
[----:B------:R1:W-:Y:S01]  /*c6e0*/  @!P6 ST.E.64 [R6.64], R34 ;  /* 0x000000220600e985 */ /* 0x0003e2000c101b08 */
[----:B------:R-:W-:Y:S02]  /*c6f0*/  ISETP.GE.AND P6, PT, R36, c[0x0][0x3c8], PT ;  /* 0x0000f20024007a0c */ /* 0x000fe40003fc6270 */
[----:B------:R-:W-:Y:S01]  /*c700*/  ISETP.GE.AND P4, PT, R23, c[0x0][0x3c8], PT ;  /* 0x0000f20017007a0c */ /* 0x000fe20003f86270 */
[----:B------:R1:W-:Y:S06]  /*c710*/  @!P2 ST.E.64 [R2.64], R38 ;  /* 0x000000260200a985 */ /* 0x0003ec000c101b08 */
[----:B-1----:R-:W-:-:S02]  /*c720*/  @!P5 LEA R6, P3, R37, R0, 0x2 ;  /* 0x000000002506d211 */ /* 0x002fc400078610ff */
[----:B------:R-:W-:Y:S02]  /*c730*/  @!P1 LEA R2, P2, R8, R0, 0x2 ;  /* 0x0000000008029211 */ /* 0x000fe400078410ff */
[----:B------:R-:W-:Y:S02]  /*c740*/  @!P5 LEA.HI.X R7, R37, R4, R63, 0x2, P3 ;  /* 0x000000042507d211 */ /* 0x000fe400018f143f */
[----:B------:R-:W-:-:S03]  /*c750*/  ISETP.GE.AND P3, PT, R21, c[0x0][0x3c8], PT ;  /* 0x0000f20015007a0c */ /* 0x000fc60003f66270 */
[----:B------:R1:W-:Y:S01]  /*c760*/  @!P5 ST.E.64 [R6.64], R40 ;  /* 0x000000280600d985 */ /* 0x0003e2000c101b08 */
[----:B---3--:R-:W-:Y:S02]  /*c770*/  @!P1 LEA.HI.X R3, R8, R4, R9, 0x2, P2 ;  /* 0x0000000408039211 */ /* 0x008fe400010f1409 */
[----:B------:R-:W-:-:S03]  /*c780*/  @!P6 LEA R8, P2, R36, R0, 0x2 ;  /* 0x000000002408e211 */ /* 0x000fc600078410ff */
[----:B------:R3:W-:Y:S01]  /*c790*/  @!P1 ST.E.64 [R2.64], R42 ;  /* 0x0000002a02009985 */ /* 0x0007e2000c101b08 */
[----:B-----5:R-:W-:Y:S02]  /*c7a0*/  ISETP.GE.AND P1, PT, R10, c[0x0][0x3c8], PT ;  /* 0x0000f2000a007a0c */ /* 0x020fe40003f26270 */
[----:B--2---:R-:W-:Y:S02]  /*c7b0*/  @!P6 LEA.HI.X R9, R36, R4, R29, 0x2, P2 ;  /* 0x000000042409e211 */ /* 0x004fe400010f141d */
[----:B-1----:R-:W-:-:S03]  /*c7c0*/  @!P3 LEA R6, P2, R21, R0, 0x2 ;  /* 0x000000001506b211 */ /* 0x002fc600078410ff */
[----:B------:R-:W-:Y:S01]  /*c7d0*/  @!P6 ST.E.64 [R8.64], R92 ;  /* 0x0000005c0800e985 */ /* 0x000fe2000c101b08 */
[----:B----4-:R-:W-:Y:S02]  /*c7e0*/  ISETP.GE.AND P6, PT, R19, c[0x0][0x3c8], PT ;  /* 0x0000f20013007a0c */ /* 0x010fe40003fc6270 */
[----:B------:R-:W-:Y:S02]  /*c7f0*/  @!P3 LEA.HI.X R7, R21, R4, R22, 0x2, P2 ;  /* 0x000000041507b211 */ /* 0x000fe400010f1416 */
[----:B---3--:R-:W-:-:S04]  /*c800*/  @!P4 LEA R2, P5, R23, R0, 0x2 ;  /* 0x000000001702c211 */ /* 0x008fc800078a10ff */
[----:B------:R-:W-:Y:S02]  /*c810*/  @!P4 LEA.HI.X R3, R23, R4, R28, 0x2, P5 ;  /* 0x000000041703c211 */ /* 0x000fe400028f141c */
[----:B------:R-:W-:-:S03]  /*c820*/  ISETP.GE.AND P5, PT, R17, c[0x0][0x3c8], PT ;  /* 0x0000f20011007a0c */ /* 0x000fc60003fa6270 */
[----:B------:R1:W-:Y:S01]  /*c830*/  @!P4 ST.E.64 [R2.64], R46 ;  /* 0x0000002e0200c985 */ /* 0x0003e2000c101b08 */
[----:B------:R-:W-:-:S03]  /*c840*/  ISETP.GE.AND P4, PT, R15, c[0x0][0x3c8], PT ;  /* 0x0000f2000f007a0c */ /* 0x000fc60003f86270 */
[----:B------:R2:W-:Y:S01]  /*c850*/  @!P3 ST.E.64 [R6.64], R48 ;  /* 0x000000300600b985 */ /* 0x0005e2000c101b08 */
[----:B------:R-:W-:Y:S02]  /*c860*/  ISETP.GE.AND P3, PT, R13, c[0x0][0x3c8], PT ;  /* 0x0000f2000d007a0c */ /* 0x000fe40003f66270 */
[----:B-1----:R-:W-:-:S04]  /*c870*/  @!P1 LEA R2, P2, R10, R0, 0x2 ;  /* 0x000000000a029211 */ /* 0x002fc800078410ff */
[----:B------:R-:W-:Y:S02]  /*c880*/  @!P1 LEA.HI.X R3, R10, R4, R11, 0x2, P2 ;  /* 0x000000040a039211 */ /* 0x000fe400010f140b */
[----:B------:R-:W-:-:S03]  /*c890*/  @!P6 LEA R10, P2, R19, R0, 0x2 ;  /* 0x00000000130ae211 */ /* 0x000fc600078410ff */
[----:B------:R1:W-:Y:S01]  /*c8a0*/  @!P1 ST.E.64 [R2.64], R50 ;  /* 0x0000003202009985 */ /* 0x0003e2000c101b08 */
[----:B------:R-:W-:Y:S02]  /*c8b0*/  @!P5 LEA R8, P1, R17, R0, 0x2 ;  /* 0x000000001108d211 */ /* 0x000fe400078210ff */
[----:B------:R-:W-:Y:S02]  /*c8c0*/  @!P6 LEA.HI.X R11, R19, R4, R20, 0x2, P2 ;  /* 0x00000004130be211 */ /* 0x000fe400010f1414 */
[----:B--2---:R-:W-:Y:S02]  /*c8d0*/  @!P4 LEA R6, P2, R15, R0, 0x2 ;  /* 0x000000000f06c211 */ /* 0x004fe400078410ff */
[-C--:B------:R-:W-:Y:S02]  /*c8e0*/  @!P5 LEA.HI.X R9, R17, R4.reuse, R18, 0x2, P1 ;  /* 0x000000041109d211 */ /* 0x080fe400008f1412 */
[----:B------:R-:W-:Y:S01]  /*c8f0*/  @!P4 LEA.HI.X R7, R15, R4, R16, 0x2, P2 ;  /* 0x000000040f07c211 */ /* 0x000fe200010f1410 */
[----:B------:R2:W-:Y:S04]  /*c900*/  @!P6 ST.E.64 [R10.64], R88 ;  /* 0x000000580a00e985 */ /* 0x0005e8000c101b08 */
[----:B------:R2:W-:Y:S04]  /*c910*/  @!P5 ST.E.64 [R8.64], R72 ;  /* 0x000000480800d985 */ /* 0x0005e8000c101b08 */
[----:B------:R2:W-:Y:S01]  /*c920*/  @!P4 ST.E.64 [R6.64], R52 ;  /* 0x000000340600c985 */ /* 0x0005e2000c101b08 */
[----:B-1----:R-:W-:-:S04]  /*c930*/  @!P3 LEA R2, P1, R13, R0, 0x2 ;  /* 0x000000000d02b211 */ /* 0x002fc800078210ff */
[----:B------:R-:W-:-:S05]  /*c940*/  @!P3 LEA.HI.X R3, R13, R4, R14, 0x2, P1 ;  /* 0x000000040d03b211 */ /* 0x000fca00008f140e */
[----:B------:R2:W-:Y:S04]  /*c950*/  @!P3 ST.E.64 [R2.64], R24 ;  /* 0x000000180200b985 */ /* 0x0005e8000c101b08 */
.L_x_240:
[----:B------:R-:W-:Y:S05]  /*c960*/  BSYNC B0 ;  /* 0x0000000000007941 */ /* 0x000fea0003800000 */
.L_x_239:
[----:B------:R-:W-:Y:S05]  /*c970*/  BRA.DIV ~URZ, `(.L_x_241) ;  /* 0x000031827f007947 */ /* 0x000fea000b800000 */
[----:B--2---:R2:W1:Y:S04]  /*c980*/  SHFL.IDX PT, R4, R5, 0x1, 0x1c1f ;  /* 0x003c1f0005047f89 */ /* 0x00446800000e0000 */
[----:B----4-:R2:W4:Y:S02]  /*c990*/  SHFL.IDX PT, R0, R12, 0x1, 0x1c1f ;  /* 0x003c1f000c007f89 */ /* 0x01052400000e0000 */
.L_x_308:
[----:B------:R-:W-:Y:S05]  /*c9a0*/  @P0 BRA `(.L_x_236) ;  /* 0x000011b000000947 */ /* 0x000fea0003800000 */
[----:B------:R-:W5:Y:S04]  /*c9b0*/  LDL R10, [R1+0x44] ;  /* 0x00004400010a7983 */ /* 0x000f680000100800 */
[----:B--2---:R-:W2:Y:S04]  /*c9c0*/  LDL R18, [R1+0x4c] ;  /* 0x00004c0001127983 */ /* 0x004ea80000100800 */
[----:B---3--:R-:W3:Y:S04]  /*c9d0*/  LDL R14, [R1+0x48] ;  /* 0x00004800010e7983 */ /* 0x008ee80000100800 */
[----:B----4-:R-:W4:Y:S04]  /*c9e0*/  LDL R12, [R1+0xa4] ;  /* 0x0000a400010c7983 */ /* 0x010f280000100800 */
[----:B------:R-:W4:Y:S04]  /*c9f0*/  LDL R11, [R1+0x40] ;  /* 0x00004000010b7983 */ /* 0x000f280000100800 */
[----:B------:R-:W4:Y:S04]  /*ca00*/  LDL R16, [R1+0xa8] ;  /* 0x0000a80001107983 */ /* 0x000f280000100800 */
[----:B------:R-:W4:Y:S04]  /*ca10*/  LDL R15, [R1+0x3c] ;  /* 0x00003c00010f7983 */ /* 0x000f280000100800 */
[----:B-1----:R-:W4:Y:S04]  /*ca20*/  LDL R5, [R1+0x38] ;  /* 0x0000380001057983 */ /* 0x002f280000100800 */
[----:B------:R-:W4:Y:S04]  /*ca30*/  LDL R19, [R1+0xa0] ;  /* 0x0000a00001137983 */ /* 0x000f280000100800 */
        /* <DEDUP_REMOVED lines=9> */
[----:B------:R-:W4:Y:S01]  /*cad0*/  LDL R21, [R1+0x88] ;  /* 0x0000880001157983 */ /* 0x000f220000100800 */
[----:B-----5:R-:W-:-:S02]  /*cae0*/  ISETP.GE.AND P0, PT, R10, c[0x0][0x3c8], PT ;  /* 0x0000f2000a007a0c */ /* 0x020fc40003f06270 */
[----:B--2---:R-:W-:Y:S02]  /*caf0*/  ISETP.GE.AND P2, PT, R18, c[0x0][0x3c8], PT ;  /* 0x0000f20012007a0c */ /* 0x004fe40003f46270 */
[----:B---3--:R-:W-:-:S09]  /*cb00*/  ISETP.GE.AND P1, PT, R14, c[0x0][0x3c8], PT ;  /* 0x0000f2000e007a0c */ /* 0x008fd20003f26270 */
[C---:B------:R-:W-:Y:S02]  /*cb10*/  @!P0 LEA R2, P6, R10.reuse, R0, 0x2 ;  /* 0x000000000a028211 */ /* 0x040fe400078c10ff */
[----:B----4-:R-:W-:Y:S02]  /*cb20*/  ISETP.GE.AND P5, PT, R11, c[0x0][0x3c8], PT ;  /* 0x0000f2000b007a0c */ /* 0x010fe40003fa6270 */
[----:B------:R-:W-:Y:S01]  /*cb30*/  @!P0 LEA.HI.X R3, R10, R4, R12, 0x2, P6 ;  /* 0x000000040a038211 */ /* 0x000fe200030f140c */
[----:B------:R-:W-:Y:S01]  /*cb40*/  @!P2 IMAD.MOV.U32 R8, RZ, RZ, R0 ;  /* 0x000000ffff08a224 */ /* 0x000fe200078e0000 */
[----:B------:R-:W2:Y:S01]  /*cb50*/  LDL R10, [R1+0x24] ;  /* 0x00002400010a7983 */ /* 0x000ea20000100800 */
[----:B------:R-:W-:Y:S01]  /*cb60*/  @!P2 IMAD.MOV.U32 R9, RZ, RZ, R4 ;  /* 0x000000ffff09a224 */ /* 0x000fe200078e0004 */
[----:B------:R-:W-:Y:S02]  /*cb70*/  @!P1 LEA R6, P3, R14, R0, 0x2 ;  /* 0x000000000e069211 */ /* 0x000fe400078610ff */
[----:B------:R-:W-:Y:S01]  /*cb80*/  ISETP.GE.AND P4, PT, R15, c[0x0][0x3c8], PT ;  /* 0x0000f2000f007a0c */ /* 0x000fe20003f86270 */
[----:B------:R-:W-:Y:S01]  /*cb90*/  @!P2 IMAD.WIDE R8, R18, 0x4, R8 ;  /* 0x000000041208a825 */ /* 0x000fe200078e0208 */
[----:B------:R-:W3:Y:S01]  /*cba0*/  LDL R12, [R1+0x14] ;  /* 0x00001400010c7983 */ /* 0x000ee20000100800 */
[----:B------:R-:W-:-:S03]  /*cbb0*/  @!P1 LEA.HI.X R7, R14, R4, R16, 0x2, P3 ;  /* 0x000000040e079211 */ /* 0x000fc600018f1410 */
[----:B------:R-:W4:Y:S01]  /*cbc0*/  LDL R18, [R1+0x20] ;  /* 0x0000200001127983 */ /* 0x000f220000100800 */
[----:B------:R-:W-:-:S03]  /*cbd0*/  ISETP.GE.AND P3, PT, R5, c[0x0][0x3c8], PT ;  /* 0x0000f20005007a0c */ /* 0x000fc60003f66270 */
[----:B------:R-:W5:Y:S04]  /*cbe0*/  LDL R16, [R1+0x1c] ;  /* 0x00001c0001107983 */ /* 0x000f680000100800 */
[----:B------:R-:W5:Y:S04]  /*cbf0*/  LDL R14, [R1+0x18] ;  /* 0x00001800010e7983 */ /* 0x000f680000100800 */
[----:B------:R1:W-:Y:S04]  /*cc00*/  @!P2 ST.E.64 [R8.64], R96 ;  /* 0x000000600800a985 */ /* 0x0003e8000c101b08 */
[----:B------:R1:W-:Y:S04]  /*cc10*/  @!P1 ST.E.64 [R6.64], R76 ;  /* 0x0000004c06009985 */ /* 0x0003e8000c101b08 */
[----:B------:R1:W-:Y:S02]  /*cc20*/  @!P0 ST.E.64 [R2.64], R56 ;  /* 0x0000003802008985 */ /* 0x0003e4000c101b08 */
[----:B-1----:R-:W-:-:S04]  /*cc30*/  @!P5 LEA R8, P6, R11, R0, 0x2 ;  /* 0x000000000b08d211 */ /* 0x002fc800078c10ff */
[----:B------:R-:W-:Y:S02]  /*cc40*/  @!P5 LEA.HI.X R9, R11, R4, R19, 0x2, P6 ;  /* 0x000000040b09d211 */ /* 0x000fe400030f1413 */
[----:B------:R-:W5:Y:S01]  /*cc50*/  LDL R11, [R1+0x84] ;  /* 0x00008400010b7983 */ /* 0x000f620000100800 */
[-C--:B------:R-:W-:Y:S02]  /*cc60*/  @!P4 LEA R6, P0, R15, R0.reuse, 0x2 ;  /* 0x000000000f06c211 */ /* 0x080fe400078010ff */
[----:B------:R-:W-:Y:S01]  /*cc70*/  @!P3 LEA R2, P6, R5, R0, 0x2 ;  /* 0x000000000502b211 */ /* 0x000fe200078c10ff */
[----:B------:R-:W5:Y:S01]  /*cc80*/  LDL R19, [R1+0x80] ;  /* 0x0000800001137983 */ /* 0x000f620000100800 */
[-C--:B------:R-:W-:Y:S02]  /*cc90*/  @!P4 LEA.HI.X R7, R15, R4.reuse, R17, 0x2, P0 ;  /* 0x000000040f07c211 */ /* 0x080fe400000f1411 */
[----:B------:R-:W-:Y:S01]  /*cca0*/  @!P3 LEA.HI.X R3, R5, R4, R13, 0x2, P6 ;  /* 0x000000040503b211 */ /* 0x000fe200030f140d */
[----:B------:R-:W5:Y:S04]  /*ccb0*/  LDL R17, [R1+0x7c] ;  /* 0x00007c0001117983 */ /* 0x000f680000100800 */
[----:B------:R-:W5:Y:S04]  /*ccc0*/  LDL R15, [R1+0x78] ;  /* 0x00007800010f7983 */ /* 0x000f680000100800 */
[----:B------:R-:W5:Y:S04]  /*ccd0*/  LDL R13, [R1+0x74] ;  /* 0x00007400010d7983 */ /* 0x000f680000100800 */
[----:B------:R-:W5:Y:S01]  /*cce0*/  LDL R5, [R1+0x10] ;  /* 0x0000100001057983 */ /* 0x000f620000100800 */
[----:B------:R-:W-:-:S02]  /*ccf0*/  ISETP.GE.AND P2, PT, R28, c[0x0][0x3c8], PT ;  /* 0x0000f2001c007a0c */ /* 0x000fc40003f46270 */
[----:B------:R-:W-:Y:S02]  /*cd00*/  ISETP.GE.AND P1, PT, R24, c[0x0][0x3c8], PT ;  /* 0x0000f20018007a0c */ /* 0x000fe40003f26270 */
[----:B------:R-:W-:Y:S01]  /*cd10*/  ISETP.GE.AND P0, PT, R22, c[0x0][0x3c8], PT ;  /* 0x0000f20016007a0c */ /* 0x000fe20003f06270 */
[----:B------:R1:W-:Y:S04]  /*cd20*/  @!P5 ST.E.64 [R8.64], R100 ;  /* 0x000000640800d985 */ /* 0x0003e8000c101b08 */
[----:B------:R1:W-:Y:S01]  /*cd30*/  @!P4 ST.E.64 [R6.64], R80 ;  /* 0x000000500600c985 */ /* 0x0003e2000c101b08 */
[----:B------:R-:W-:-:S03]  /*cd40*/  ISETP.GE.AND P4, PT, R20, c[0x0][0x3c8], PT ;  /* 0x0000f20014007a0c */ /* 0x000fc60003f86270 */
[----:B------:R1:W-:Y:S02]  /*cd50*/  @!P3 ST.E.64 [R2.64], R58 ;  /* 0x0000003a0200b985 */ /* 0x0003e4000c101b08 */
[-C--:B-1----:R-:W-:Y:S02]  /*cd60*/  @!P2 LEA R8, P5, R28, R0.reuse, 0x2 ;  /* 0x000000001c08a211 */ /* 0x082fe400078a10ff */
[----:B------:R-:W-:Y:S02]  /*cd70*/  @!P1 LEA R6, P6, R24, R0, 0x2 ;  /* 0x0000000018069211 */ /* 0x000fe400078c10ff */
[----:B------:R-:W-:Y:S02]  /*cd80*/  @!P2 LEA.HI.X R9, R28, R4, R29, 0x2, P5 ;  /* 0x000000041c09a211 */ /* 0x000fe400028f141d */
[----:B------:R-:W-:Y:S02]  /*cd90*/  @!P0 LEA R2, P3, R22, R0, 0x2 ;  /* 0x0000000016028211 */ /* 0x000fe400078610ff */
[----:B------:R-:W-:-:S02]  /*cda0*/  @!P1 LEA.HI.X R7, R24, R4, R25, 0x2, P6 ;  /* 0x0000000418079211 */ /* 0x000fc400030f1419 */
[----:B------:R-:W-:Y:S01]  /*cdb0*/  @!P0 LEA.HI.X R3, R22, R4, R23, 0x2, P3 ;  /* 0x0000000416038211 */ /* 0x000fe200018f1417 */
[----:B------:R-:W-:Y:S04]  /*cdc0*/  @!P2 ST.E.64 [R8.64], R102 ;  /* 0x000000660800a985 */ /* 0x000fe8000c101b08 */
[----:B------:R1:W-:Y:S04]  /*cdd0*/  @!P1 ST.E.64 [R6.64], R84 ;  /* 0x0000005406009985 */ /* 0x0003e8000c101b08 */
[----:B------:R2:W-:Y:S01]  /*cde0*/  @!P0 ST.E.64 [R2.64], R44 ;  /* 0x0000002c02008985 */ /* 0x0005e2000c101b08 */
[----:B-1----:R-:W-:-:S04]  /*cdf0*/  @!P4 LEA R6, P0, R20, R0, 0x2 ;  /* 0x000000001406c211 */ /* 0x002fc800078010ff */
[----:B------:R-:W-:-:S05]  /*ce00*/  @!P4 LEA.HI.X R7, R20, R4, R21, 0x2, P0 ;  /* 0x000000041407c211 */ /* 0x000fca00000f1415 */
[----:B------:R1:W-:Y:S01]  /*ce10*/  @!P4 ST.E.64 [R6.64], R60 ;  /* 0x0000003c0600c985 */ /* 0x0003e2000c101b08 */
[----:B--2---:R-:W-:Y:S02]  /*ce20*/  ISETP.GE.AND P5, PT, R10, c[0x0][0x3c8], PT ;  /* 0x0000f2000a007a0c */ /* 0x004fe40003fa6270 */
[----:B----4-:R-:W-:Y:S02]  /*ce30*/  ISETP.GE.AND P3, PT, R18, c[0x0][0x3c8], PT ;  /* 0x0000f20012007a0c */ /* 0x010fe40003f66270 */
[----:B---3--:R-:W-:Y:S02]  /*ce40*/  ISETP.GE.AND P0, PT, R12, c[0x0][0x3c8], PT ;  /* 0x0000f2000c007a0c */ /* 0x008fe40003f06270 */
[----:B-----5:R-:W-:Y:S02]  /*ce50*/  ISETP.GE.AND P2, PT, R16, c[0x0][0x3c8], PT ;  /* 0x0000f20010007a0c */ /* 0x020fe40003f46270 */
[----:B------:R-:W-:-:S05]  /*ce60*/  ISETP.GE.AND P1, PT, R14, c[0x0][0x3c8], PT ;  /* 0x0000f2000e007a0c */ /* 0x000fca0003f26270 */
[----:B------:R-:W-:-:S04]  /*ce70*/  @!P5 LEA R2, P6, R10, R0, 0x2 ;  /* 0x000000000a02d211 */ /* 0x000fc800078c10ff */
[----:B------:R-:W-:Y:S02]  /*ce80*/  @!P5 LEA.HI.X R3, R10, R4, R11, 0x2, P6 ;  /* 0x000000040a03d211 */ /* 0x000fe400030f140b */
[-C--:B------:R-:W-:Y:S02]  /*ce90*/  @!P3 LEA R10, P4, R18, R0.reuse, 0x2 ;  /* 0x00000000120ab211 */ /* 0x080fe400078810ff */
[-C--:B------:R-:W-:Y:S01]  /*cea0*/  @!P2 LEA R8, P6, R16, R0.reuse, 0x2 ;  /* 0x000000001008a211 */ /* 0x080fe200078c10ff */
[----:B------:R2:W-:Y:S01]  /*ceb0*/  @!P5 ST.E.64 [R2.64], R64 ;  /* 0x000000400200d985 */ /* 0x0005e2000c101b08 */
[----:B-1----:R-:W-:Y:S02]  /*cec0*/  @!P1 LEA R6, P5, R14, R0, 0x2 ;  /* 0x000000000e069211 */ /* 0x002fe400078a10ff */
[-C--:B------:R-:W-:Y:S02]  /*ced0*/  @!P3 LEA.HI.X R11, R18, R4.reuse, R19, 0x2, P4 ;  /* 0x00000004120bb211 */ /* 0x080fe400020f1413 */
[----:B------:R-:W-:-:S02]  /*cee0*/  @!P2 LEA.HI.X R9, R16, R4, R17, 0x2, P6 ;  /* 0x000000041009a211 */ /* 0x000fc400030f1411 */
[----:B------:R-:W-:Y:S01]  /*cef0*/  @!P1 LEA.HI.X R7, R14, R4, R15, 0x2, P5 ;  /* 0x000000040e079211 */ /* 0x000fe200028f140f */
[----:B------:R1:W-:Y:S04]  /*cf00*/  @!P3 ST.E.64 [R10.64], R82 ;  /* 0x000000520a00b985 */ /* 0x0003e8000c101b08 */
[----:B------:R1:W-:Y:S04]  /*cf10*/  @!P2 ST.E.64 [R8.64], R78 ;  /* 0x0000004e0800a985 */ /* 0x0003e8000c101b08 */
[----:B------:R1:W-:Y:S01]  /*cf20*/  @!P1 ST.E.64 [R6.64], R74 ;  /* 0x0000004a06009985 */ /* 0x0003e2000c101b08 */
[----:B--2---:R-:W-:-:S04]  /*cf30*/  @!P0 LEA R2, P4, R12, R0, 0x2 ;  /* 0x000000000c028211 */ /* 0x004fc800078810ff */
[----:B------:R-:W-:-:S05]  /*cf40*/  @!P0 LEA.HI.X R3, R12, R4, R13, 0x2, P4 ;  /* 0x000000040c038211 */ /* 0x000fca00020f140d */
[----:B------:R1:W-:Y:S01]  /*cf50*/  @!P0 ST.E.64 [R2.64], R54 ;  /* 0x0000003602008985 */ /* 0x0003e2000c101b08 */
[----:B------:R-:W-:-:S13]  /*cf60*/  ISETP.GE.AND P0, PT, R5, c[0x0][0x3c8], PT ;  /* 0x0000f20005007a0c */ /* 0x000fda0003f06270 */
[----:B------:R-:W-:Y:S05]  /*cf70*/  @P0 BRA `(.L_x_236) ;  /* 0x00000be000000947 */ /* 0x000fea0003800000 */
[----:B------:R-:W2:Y:S01]  /*cf80*/  LDL R12, [R1+0x70] ;  /* 0x00007000010c7983 */ /* 0x000ea20000100800 */
[----:B-1----:R-:W-:-:S04]  /*cf90*/  LEA R2, P0, R5, R0, 0x2 ;  /* 0x0000000005027211 */ /* 0x002fc800078010ff */
[----:B--2---:R-:W-:-:S05]  /*cfa0*/  LEA.HI.X R3, R5, R4, R12, 0x2, P0 ;  /* 0x0000000405037211 */ /* 0x004fca00000f140c */
[----:B------:R1:W-:Y:S01]  /*cfb0*/  ST.E.64 [R2.64], R26 ;  /* 0x0000001a02007985 */ /* 0x0003e2000c101b08 */
[----:B------:R-:W-:Y:S05]  /*cfc0*/  BRA `(.L_x_236) ;  /* 0x00000b9000007947 */ /* 0x000fea0003800000 */
.L_x_221:
[----:B------:R-:W2:Y:S01]  /*cfd0*/  LDL.LU R6, [R1] ;  /* 0x0000000001067983 */ /* 0x000ea20000300800 */
[----:B------:R-:W-:Y:S02]  /*cfe0*/  ISETP.NE.U32.AND P1, PT, RZ, c[0x0][0x508], PT ;  /* 0x00014200ff007a0c */ /* 0x000fe40003f25070 */
[----:B------:R-:W-:Y:S01]  /*cff0*/  ISETP.NE.U32.AND P3, PT, RZ, c[0x0][0x500], PT ;  /* 0x00014000ff007a0c */ /* 0x000fe20003f65070 */
[----:B------:R-:W3:Y:S01]  /*d000*/  LDL.LU R0, [R1+0x4] ;  /* 0x0000040001007983 */ /* 0x000ee20000300800 */
[----:B------:R-:W-:Y:S01]  /*d010*/  ISETP.NE.AND.EX P1, PT, RZ, c[0x0][0x50c], PT, P1 ;  /* 0x00014300ff007a0c */ /* 0x000fe20003f25310 */
[----:B------:R-:W-:Y:S01]  /*d020*/  IMAD.MOV.U32 R8, RZ, RZ, RZ ;  /* 0x000000ffff087224 */ /* 0x000fe200078e00ff */
[----:B------:R-:W-:Y:S01]  /*d030*/  ISETP.NE.AND.EX P3, PT, RZ, c[0x0][0x504], PT, P3 ;  /* 0x00014100ff007a0c */ /* 0x000fe20003f65330 */
[----:B------:R-:W-:Y:S01]  /*d040*/  IMAD.MOV.U32 R20, RZ, RZ, c[0x0][0x388] ;  /* 0x0000e200ff147624 */ /* 0x000fe200078e00ff */
[----:B------:R-:W-:-:S09]  /*d050*/  IADD3 R2, P2, R252, c[0x0][0x500], RZ ;  /* 0x00014000fc027a10 */ /* 0x000fd20007f5e0ff */
[----:B------:R-:W-:Y:S02]  /*d060*/  @P1 IADD3 R4, P0, R252, c[0x0][0x508], RZ ;  /* 0x00014200fc041a10 */ /* 0x000fe40007f1e0ff */
[C---:B--2---:R-:W-:Y:S02]  /*d070*/  IADD3.X R3, R6.reuse, c[0x0][0x504], RZ, P2, !PT ;  /* 0x0001410006037a10 */ /* 0x044fe400017fe4ff */
[----:B-1----:R-:W-:-:S03]  /*d080*/  @P1 IADD3.X R5, R6, c[0x0][0x50c], RZ, P0, !PT ;  /* 0x0001430006051a10 */ /* 0x002fc600007fe4ff */
[----:B------:R1:W5:Y:S04]  /*d090*/  @P3 LDG.E R8, [R2.64] ;  /* 0x0000000802083981 */ /* 0x000368000c1e1900 */
[----:B------:R1:W5:Y:S01]  /*d0a0*/  @P1 LDG.E R20, [R4.64] ;  /* 0x0000000804141981 */ /* 0x000362000c1e1900 */
[----:B---3--:R-:W-:-:S04]  /*d0b0*/  ISETP.NE.AND P0, PT, R0, RZ, PT ;  /* 0x000000ff0000720c */ /* 0x008fc80003f05270 */
[----:B------:R-:W-:Y:S01]  /*d0c0*/  SEL R19, R0, c[0x0][0x3d4], P0 ;  /* 0x0000f50000137a07 */ /* 0x000fe20000000000 */
[----:B------:R-:W-:Y:S05]  /*d0d0*/  @P1 BRA `(.L_x_242) ;  /* 0x0000004000001947 */ /* 0x000fea0003800000 */
[----:B------:R-:W-:Y:S05]  /*d0e0*/  @!P3 BRA `(.L_x_242) ;  /* 0x000000300000b947 */ /* 0x000fea0003800000 */
[----:B------:R2:W3:Y:S04]  /*d0f0*/  LDG.E R0, [R2.64] ;  /* 0x0000000802007981 */ /* 0x0004e8000c1e1900 */
[----:B-12---:R-:W3:Y:S02]  /*d100*/  LDG.E R2, [R2.64+0x4] ;  /* 0x0000040802027981 */ /* 0x006ee4000c1e1900 */
[----:B---3-5:R-:W-:Y:S02]  /*d110*/  IADD3 R20, -R0, R2, RZ ;  /* 0x0000000200147210 */ /* 0x028fe40007ffe1ff */
.L_x_242:
[----:B------:R-:W2:Y:S01]  /*d120*/  LDL.LU R0, [R1+0xc] ;  /* 0x00000c0001007983 */ /* 0x000ea20000300800 */
[----:B------:R-:W-:Y:S01]  /*d130*/  BSSY B0, `(.L_x_243) ;  /* 0x0000038000007945 */ /* 0x000fe20003800000 */
[----:B------:R-:W-:Y:S02]  /*d140*/  LOP3.LUT R9, R246, 0xffff, RZ, 0xc0, !PT ;  /* 0x0000fffff6097812 */ /* 0x000fe400078ec0ff */
[----:B-1----:R-:W1:Y:S01]  /*d150*/  S2R R2, SR_TID.X ;  /* 0x0000000000027919 */ /* 0x002e620000002100 */
[----:B------:R-:W-:-:S02]  /*d160*/  SEL R15, R251, RZ, !P3 ;  /* 0x000000fffb0f7207 */ /* 0x000fc40005800000 */
[----:B-----5:R-:W-:Y:S02]  /*d170*/  SHF.R.S32.HI R18, RZ, 0x1f, R8 ;  /* 0x0000001fff127819 */ /* 0x020fe40000011408 */
[----:B-1----:R-:W-:Y:S02]  /*d180*/  ISETP.GT.AND P0, PT, R2, 0x7f, PT ;  /* 0x0000007f0200780c */ /* 0x002fe40003f04270 */
[----:B--2---:R-:W-:-:S11]  /*d190*/  SEL R21, R0, RZ, !P3 ;  /* 0x000000ff00157207 */ /* 0x004fd60005800000 */
[----:B------:R-:W-:Y:S05]  /*d1a0*/  @P0 BRA `(.L_x_244) ;  /* 0x0000030000000947 */ /* 0x000fea0003800000 */
[----:B------:R-:W-:Y:S01]  /*d1b0*/  IMAD R0, R20, c[0x0][0x4e8], RZ ;  /* 0x00013a0014007a24 */ /* 0x000fe200078e02ff */
[----:B------:R-:W-:-:S04]  /*d1c0*/  LEA R14, R245, R2, 0x7 ;  /* 0x00000002f50e7211 */ /* 0x000fc800078e38ff */
[----:B------:R-:W-:-:S13]  /*d1d0*/  ISETP.GE.AND P0, PT, R14, R0, PT ;  /* 0x000000000e00720c */ /* 0x000fda0003f06270 */
[----:B------:R-:W-:Y:S05]  /*d1e0*/  @P0 BRA `(.L_x_244) ;  /* 0x000002c000000947 */ /* 0x000fea0003800000 */
[----:B------:R-:W2:Y:S01]  /*d1f0*/  LDL.LU R22, [R1+0x8] ;  /* 0x0000080001167983 */ /* 0x000ea20000300800 */
[----:B------:R-:W-:Y:S01]  /*d200*/  IMAD.MOV.U32 R0, RZ, RZ, 0x368 ;  /* 0x00000368ff007424 */ /* 0x000fe200078e00ff */
[----:B------:R-:W-:-:S04]  /*d210*/  ISETP.GT.AND P2, PT, R19, 0x1, PT ;  /* 0x000000011300780c */ /* 0x000fc80003f44270 */
[----:B------:R-:W-:-:S04]  /*d220*/  SEL R0, R0, 0x328, P2 ;  /* 0x0000032800007807 */ /* 0x000fc80001000000 */
[----:B------:R1:W3:Y:S08]  /*d230*/  LDC.64 R6, c[0x0][R0+0x170] ;  /* 0x00005c0000067b82 */ /* 0x0002f00000000a00 */
[----:B------:R1:W4:Y:S08]  /*d240*/  LDC.64 R4, c[0x0][R0+0x168] ;  /* 0x00005a0000047b82 */ /* 0x0003300000000a00 */
[----:B------:R1:W5:Y:S08]  /*d250*/  LDC.64 R12, c[0x0][R0+0x178] ;  /* 0x00005e00000c7b82 */ /* 0x0003700000000a00 */
[----:B------:R1:W2:Y:S02]  /*d260*/  LDC.64 R10, c[0x0][R0+0x160] ;  /* 0x00005800000a7b82 */ /* 0x0002a40000000a00 */
[----:B-1----:R-:W-:-:S02]  /*d270*/  IMAD.MOV.U32 R0, RZ, RZ, c[0x0][0x4e8] ;  /* 0x00013a00ff007624 */ /* 0x002fc400078e00ff */
[-C--:B---3--:R-:W-:Y:S02]  /*d280*/  IMAD R7, R7, R15.reuse, RZ ;  /* 0x0000000f07077224 */ /* 0x088fe400078e02ff */
[----:B------:R-:W-:Y:S01]  /*d290*/  IMAD.WIDE.U32 R2, R6, R15, RZ ;  /* 0x0000000f06027225 */ /* 0x000fe200078e00ff */
[----:B------:R-:W-:Y:S02]  /*d2a0*/  ISETP.NE.AND P0, PT, R0, 0x1, PT ;  /* 0x000000010000780c */ /* 0x000fe40003f05270 */
[----:B------:R-:W-:Y:S01]  /*d2b0*/  MOV R0, R14 ;  /* 0x0000000e00007202 */ /* 0x000fe20000000f00 */
[----:B------:R-:W-:Y:S02]  /*d2c0*/  IMAD R7, R6, R21, R7 ;  /* 0x0000001506077224 */ /* 0x000fe400078e0207 */
[-C--:B----4-:R-:W-:Y:S02]  /*d2d0*/  IMAD R16, R5, R9.reuse, RZ ;  /* 0x0000000905107224 */ /* 0x090fe400078e02ff */
[----:B------:R-:W-:Y:S01]  /*d2e0*/  IMAD.WIDE.U32 R4, R4, R9, RZ ;  /* 0x0000000904047225 */ /* 0x000fe200078e00ff */
[----:B------:R-:W-:-:S03]  /*d2f0*/  IADD3 R3, R3, R7, RZ ;  /* 0x0000000703037210 */ /* 0x000fc60007ffe0ff */
[----:B------:R-:W-:Y:S02]  /*d300*/  IMAD.IADD R16, R5, 0x1, R16 ;  /* 0x0000000105107824 */ /* 0x000fe400078e0210 */
[----:B------:R-:W-:-:S05]  /*d310*/  @P0 IMAD.HI.U32 R17, R14, c[0x0][0x4ec], RZ ;  /* 0x00013b000e110a27 */ /* 0x000fca00078e00ff */
[----:B------:R-:W-:Y:S02]  /*d320*/  @P0 SHF.R.U32.HI R0, RZ, c[0x0][0x4f0], R17 ;  /* 0x00013c00ff000a19 */ /* 0x000fe40000011611 */
[----:B------:R-:W-:-:S03]  /*d330*/  IADD3 R17, P1, P0, R2, R4, R8 ;  /* 0x0000000402117210 */ /* 0x000fc6000783e008 */
[----:B------:R-:W-:-:S04]  /*d340*/  IMAD.MOV R2, RZ, RZ, -R0 ;  /* 0x000000ffff027224 */ /* 0x000fc800078e0a00 */
[----:B------:R-:W-:Y:S01]  /*d350*/  IMAD R2, R2, c[0x0][0x4e8], R14 ;  /* 0x00013a0002027a24 */ /* 0x000fe200078e020e */
[----:B--2---:R-:W-:-:S05]  /*d360*/  SEL R6, R22, RZ, P2 ;  /* 0x000000ff16067207 */ /* 0x004fca0001000000 */
[-C--:B-----5:R-:W-:Y:S02]  /*d370*/  IMAD R7, R13, R6.reuse, RZ ;  /* 0x000000060d077224 */ /* 0x0a0fe400078e02ff */
[----:B------:R-:W-:Y:S01]  /*d380*/  IMAD.WIDE.U32 R4, R12, R6, RZ ;  /* 0x000000060c047225 */ /* 0x000fe200078e00ff */
[----:B------:R-:W-:Y:S02]  /*d390*/  IADD3.X R12, R3, R16, R18, P1, P0 ;  /* 0x00000010030c7210 */ /* 0x000fe40000fe0412 */
[----:B------:R-:W-:Y:S02]  /*d3a0*/  SHF.R.S32.HI R3, RZ, 0x1f, R0 ;  /* 0x0000001fff037819 */ /* 0x000fe40000011400 */
[----:B------:R-:W-:Y:S01]  /*d3b0*/  IADD3 R5, R5, R7, RZ ;  /* 0x0000000705057210 */ /* 0x000fe20007ffe0ff */
[----:B------:R-:W-:Y:S01]  /*d3c0*/  IMAD.MOV.U32 R7, RZ, RZ, c[0x0][0x4a8] ;  /* 0x00012a00ff077624 */ /* 0x000fe200078e00ff */
[----:B------:R-:W-:Y:S01]  /*d3d0*/  IADD3 R4, P1, P0, R0, R17, R4 ;  /* 0x0000001100047210 */ /* 0x000fe2000783e004 */
[----:B------:R-:W-:Y:S01]  /*d3e0*/  IMAD R0, R11, R2, RZ ;  /* 0x000000020b007224 */ /* 0x000fe200078e02ff */
[----:B------:R-:W-:-:S02]  /*d3f0*/  SHF.R.S32.HI R6, RZ, 0x1f, R2 ;  /* 0x0000001fff067819 */ /* 0x000fc40000011402 */
[----:B------:R-:W-:-:S03]  /*d400*/  IADD3.X R5, R3, R12, R5, P1, P0 ;  /* 0x0000000c03057210 */ /* 0x000fc60000fe0405 */
[C---:B------:R-:W-:Y:S02]  /*d410*/  IMAD R0, R10.reuse, R6, R0 ;  /* 0x000000060a007224 */ /* 0x040fe400078e0200 */
[----:B------:R-:W-:Y:S01]  /*d420*/  IMAD.WIDE.U32 R2, R10, R2, R4 ;  /* 0x000000020a027225 */ /* 0x000fe200078e0004 */
[----:B------:R-:W-:Y:S02]  /*d430*/  MOV R5, c[0x0][0x4ac] ;  /* 0x00012b0000057a02 */ /* 0x000fe40000000f00 */
[----:B------:R-:W-:Y:S01]  /*d440*/  SEL R4, R7, c[0x0][0x450], P2 ;  /* 0x0001140007047a07 */ /* 0x000fe20001000000 */
[----:B------:R-:W-:Y:S01]  /*d450*/  IMAD.IADD R0, R3, 0x1, R0 ;  /* 0x0000000103007824 */ /* 0x000fe200078e0200 */
[----:B------:R-:W-:Y:S02]  /*d460*/  SEL R5, R5, c[0x0][0x454], P2 ;  /* 0x0001150005057a07 */ /* 0x000fe40001000000 */
[----:B------:R-:W-:-:S04]  /*d470*/  LEA R4, P0, R2, R4, 0x2 ;  /* 0x0000000402047211 */ /* 0x000fc800078010ff */
[----:B------:R-:W-:Y:S02]  /*d480*/  LEA.HI.X R5, R2, R5, R0, 0x2, P0 ;  /* 0x0000000502057211 */ /* 0x000fe400000f1400 */
[----:B------:R-:W-:-:S05]  /*d490*/  MOV R0, 0xff800000 ;  /* 0xff80000000007802 */ /* 0x000fca0000000f00 */
[----:B------:R1:W-:Y:S02]  /*d4a0*/  STG.E [R4.64], R0 ;  /* 0x0000000004007986 */ /* 0x0003e4000c101908 */
.L_x_244:
[----:B------:R-:W-:Y:S05]  /*d4b0*/  BSYNC B0 ;  /* 0x0000000000007941 */ /* 0x000fea0003800000 */
.L_x_243:
[----:B------:R-:W-:-:S13]  /*d4c0*/  ISETP.GT.AND P0, PT, R19, 0x1, PT ;  /* 0x000000011300780c */ /* 0x000fda0003f04270 */
[----:B------:R-:W-:Y:S05]  /*d4d0*/  @P0 BRA `(.L_x_236) ;  /* 0x0000068000000947 */ /* 0x000fea0003800000 */
[----:B------:R-:W-:Y:S01]  /*d4e0*/  MOV R2, c[0x0][0x4e8] ;  /* 0x00013a0000027a02 */ /* 0x000fe20000000f00 */
[----:B-1----:R-:W-:Y:S01]  /*d4f0*/  IMAD R0, R18, c[0x0][0x3a0], RZ ;  /* 0x0000e80012007a24 */ /* 0x002fe200078e02ff */
[----:B------:R-:W-:Y:S01]  /*d500*/  LEA R4, R233, R234, 0x5 ;  /* 0x000000eae9047211 */ /* 0x000fe200078e28ff */
[----:B------:R-:W-:Y:S01]  /*d510*/  IMAD R5, R21, c[0x0][0x3f0], RZ ;  /* 0x0000fc0015057a24 */ /* 0x000fe200078e02ff */
[----:B------:R-:W-:Y:S01]  /*d520*/  ISETP.NE.AND P0, PT, R2, 0x1, PT ;  /* 0x000000010200780c */ /* 0x000fe20003f05270 */
[----:B------:R-:W-:Y:S01]  /*d530*/  IMAD.WIDE.U32 R2, R8, c[0x0][0x3a0], RZ ;  /* 0x0000e80008027a25 */ /* 0x000fe200078e00ff */
[----:B------:R-:W-:-:S03]  /*d540*/  LEA R4, R245, R4, 0x7 ;  /* 0x00000004f5047211 */ /* 0x000fc600078e38ff */
[----:B------:R-:W-:Y:S01]  /*d550*/  IMAD R8, R8, c[0x0][0x3a4], R0 ;  /* 0x0000e90008087a24 */ /* 0x000fe200078e0200 */
[----:B------:R-:W-:Y:S01]  /*d560*/  MOV R0, R4 ;  /* 0x0000000400007202 */ /* 0x000fe20000000f00 */
[----:B------:R-:W-:-:S03]  /*d570*/  IMAD R7, R15, c[0x0][0x3f4], R5 ;  /* 0x0000fd000f077a24 */ /* 0x000fc600078e0205 */
[----:B------:R-:W-:-:S03]  /*d580*/  IADD3 R3, R3, R8, RZ ;  /* 0x0000000803037210 */ /* 0x000fc60007ffe0ff */
[----:B------:R-:W-:-:S04]  /*d590*/  @P0 IMAD.HI.U32 R6, R4, c[0x0][0x4ec], RZ ;  /* 0x00013b0004060a27 */ /* 0x000fc800078e00ff */
[----:B------:R-:W-:Y:S01]  /*d5a0*/  IMAD.WIDE.U32 R2, R9, c[0x0][0x3e8], R2 ;  /* 0x0000fa0009027a25 */ /* 0x000fe200078e0002 */
[----:B------:R-:W-:-:S03]  /*d5b0*/  @P0 SHF.R.U32.HI R0, RZ, c[0x0][0x4f0], R6 ;  /* 0x00013c00ff000a19 */ /* 0x000fc60000011606 */
[----:B------:R-:W-:Y:S01]  /*d5c0*/  IMAD R3, R9, c[0x0][0x3ec], R3 ;  /* 0x0000fb0009037a24 */ /* 0x000fe200078e0203 */
[----:B------:R-:W-:Y:S02]  /*d5d0*/  SHF.R.S32.HI R6, RZ, 0x1f, R0 ;  /* 0x0000001fff067819 */ /* 0x000fe40000011400 */
[----:B------:R-:W-:Y:S01]  /*d5e0*/  IADD3 R5, -R0, RZ, RZ ;  /* 0x000000ff00057210 */ /* 0x000fe20007ffe1ff */
[----:B------:R-:W-:-:S04]  /*d5f0*/  IMAD.WIDE.U32 R2, R15, c[0x0][0x3f0], R2 ;  /* 0x0000fc000f027a25 */ /* 0x000fc800078e0002 */
[----:B------:R-:W-:Y:S01]  /*d600*/  IMAD R6, R6, c[0x0][0x3e0], RZ ;  /* 0x0000f80006067a24 */ /* 0x000fe200078e02ff */
[----:B------:R-:W-:Y:S01]  /*d610*/  IADD3 R3, R3, R7, RZ ;  /* 0x0000000703037210 */ /* 0x000fe20007ffe0ff */
[----:B------:R-:W-:Y:S02]  /*d620*/  IMAD R4, R5, c[0x0][0x4e8], R4 ;  /* 0x00013a0005047a24 */ /* 0x000fe400078e0204 */
        /* <DEDUP_REMOVED lines=12> */
.L_x_309:
[----:B------:R-:W-:Y:S05]  /*d6f0*/  BRA.DIV ~URZ, `(.L_x_246) ;  /* 0x000025427f007947 */ /* 0x000fea000b800000 */
[----:B------:R3:W4:Y:S02]  /*d700*/  SHFL.IDX PT, R0, R10, RZ, 0x181f ;  /* 0x00181fff0a007589 */ /* 0x00072400000e0000 */
.L_x_310:
[----:B------:R-:W-:Y:S01]  /*d710*/  IMAD R8, R20, c[0x0][0x4e8], RZ ;  /* 0x00013a0014087a24 */ /* 0x000fe200078e02ff */
        /* <DEDUP_REMOVED lines=10> */
[-C--:B--2---:R-:W-:Y:S02]  /*d7c0*/  @!P1 LEA.HI.X R5, R231, R9.reuse, R12, 0x1, P3 ;  /* 0x00000009e7059211 */ /* 0x084fe400018f0c0c */
[----:B------:R-:W-:-:S03]  /*d7d0*/  @!P0 LEA.HI.X R3, R235, R9, R11, 0x1, P2 ;  /* 0x00000009eb038211 */ /* 0x000fc600010f0c0b */
[----:B------:R2:W-:Y:S04]  /*d7e0*/  @!P1 ST.E.128 [R4.64], RZ ;  /* 0x000000ff04009985 */ /* 0x0005e8000c101d08 */
[----:B------:R2:W-:Y:S02]  /*d7f0*/  @!P0 ST.E.128 [R2.64], RZ ;  /* 0x000000ff02008985 */ /* 0x0005e4000c101d08 */
.L_x_248:
[----:B------:R-:W-:Y:S05]  /*d800*/  BSYNC B0 ;  /* 0x0000000000007941 */ /* 0x000fea0003800000 */
.L_x_247:
[----:B------:R-:W-:Y:S05]  /*d810*/  BRA.DIV ~URZ, `(.L_x_249) ;  /* 0x000024927f007947 */ /* 0x000fea000b800000 */
[----:B--2---:R2:W1:Y:S04]  /*d820*/  SHFL.IDX PT, R9, R7, 0x1, 0x181f ;  /* 0x00381f0007097f89 */ /* 0x00446800000e0000 */
[----:B----4-:R2:W4:Y:S02]  /*d830*/  SHFL.IDX PT, R0, R10, 0x1, 0x181f ;  /* 0x00381f000a007f89 */ /* 0x01052400000e0000 */
.L_x_311:
[----:B------:R-:W-:Y:S01]  /*d840*/  IADD3 R2, R6, 0x20, RZ ;  /* 0x0000002006027810 */ /* 0x000fe20007ffe0ff */
        /* <DEDUP_REMOVED lines=9> */
[-C--:B-1----:R-:W-:Y:S02]  /*d8e0*/  @!P1 LEA.HI.X R5, R231, R9.reuse, R12, 0x1, P3 ;  /* 0x00000009e7059211 */ /* 0x082fe400018f0c0c */
[----:B------:R-:W-:-:S03]  /*d8f0*/  @!P0 LEA.HI.X R3, R235, R9, R11, 0x1, P2 ;  /* 0x00000009eb038211 */ /* 0x000fc600010f0c0b */
[----:B------:R1:W-:Y:S04]  /*d900*/  @!P1 ST.E.128 [R4.64], RZ ;  /* 0x000000ff04009985 */ /* 0x0003e8000c101d08 */
[----:B------:R1:W-:Y:S02]  /*d910*/  @!P0 ST.E.128 [R2.64], RZ ;  /* 0x000000ff02008985 */ /* 0x0003e4000c101d08 */
.L_x_251:
[----:B------:R-:W-:Y:S05]  /*d920*/  BSYNC B0 ;  /* 0x0000000000007941 */ /* 0x000fea0003800000 */
.L_x_250:
[----:B------:R-:W-:Y:S05]  /*d930*/  BRA.DIV ~URZ, `(.L_x_252) ;  /* 0x000024427f007947 */ /* 0x000fea000b800000 */
[----:B-1----:R1:W2:Y:S02]  /*d940*/  SHFL.IDX PT, R9, R7, 0x2, 0x181f ;  /* 0x00581f0007097f89 */ /* 0x0022a400000e0000 */
.L_x_312:
[----:B------:R-:W-:Y:S05]  /*d950*/  BRA.DIV ~URZ, `(.L_x_253) ;  /* 0x000024927f007947 */ /* 0x000fea000b800000 */
[----:B----4-:R4:W1:Y:S02]  /*d960*/  SHFL.IDX PT, R0, R10, 0x2, 0x181f ;  /* 0x00581f000a007f89 */ /* 0x01086400000e0000 */
.L_x_313:
        /* <DEDUP_REMOVED lines=8> */
[-C--:B-1----:R-:W-:Y:S02]  /*d9f0*/  @!P1 LEA R4, P3, R231, R0.reuse, 0x1 ;  /* 0x00000000e7049211 */ /* 0x082fe400078608ff */
[----:B------:R-:W-:Y:S02]  /*da00*/  @!P0 LEA R2, P2, R235, R0, 0x1 ;  /* 0x00000000eb028211 */ /* 0x000fe400078408ff */
[-C--:B--2---:R-:W-:Y:S02]  /*da10*/  @!P1 LEA.HI.X R5, R231, R9.reuse, R12, 0x1, P3 ;  /* 0x00000009e7059211 */ /* 0x084fe400018f0c0c */
[----:B------:R-:W-:-:S03]  /*da20*/  @!P0 LEA.HI.X R3, R235, R9, R11, 0x1, P2 ;  /* 0x00000009eb038211 */ /* 0x000fc600010f0c0b */
[----:B------:R1:W-:Y:S04]  /*da30*/  @!P1 ST.E.128 [R4.64], RZ ;  /* 0x000000ff04009985 */ /* 0x0003e8000c101d08 */
[----:B------:R1:W-:Y:S02]  /*da40*/  @!P0 ST.E.128 [R2.64], RZ ;  /* 0x000000ff02008985 */ /* 0x0003e4000c101d08 */
.L_x_255:
[----:B------:R-:W-:Y:S05]  /*da50*/  BSYNC B0 ;  /* 0x0000000000007941 */ /* 0x000fea0003800000 */
.L_x_254:
[----:B------:R-:W-:Y:S05]  /*da60*/  BRA.DIV ~URZ, `(.L_x_256) ;  /* 0x000023f27f007947 */ /* 0x000fea000b800000 */
[----:B-12---:R-:W1:Y:S04]  /*da70*/  SHFL.IDX PT, R7, R7, 0x3, 0x181f ;  /* 0x00781f0007077f89 */ /* 0x006e6800000e0000 */
[----:B------:R2:W3:Y:S02]  /*da80*/  SHFL.IDX PT, R0, R10, 0x3, 0x181f ;  /* 0x00781f000a007f89 */ /* 0x0004e400000e0000 */
.L_x_314:
[----:B------:R-:W-:-:S04]  /*da90*/  IADD3 R6, R6, 0x60, RZ ;  /* 0x0000006006067810 */ /* 0x000fc80007ffe0ff */
[----:B------:R-:W-:-:S13]  /*daa0*/  ISETP.GE.AND P0, PT, R6, R8, PT ;  /* 0x000000080600720c */ /* 0x000fda0003f06270 */
[----:B------:R-:W-:Y:S05]  /*dab0*/  @P0 BRA `(.L_x_236) ;  /* 0x000000a000000947 */ /* 0x000fea0003800000 */
[----:B------:R-:W-:Y:S02]  /*dac0*/  ISETP.GE.AND P1, PT, R231, c[0x0][0x3c8], PT ;  /* 0x0000f200e7007a0c */ /* 0x000fe40003f26270 */
[----:B------:R-:W-:Y:S02]  /*dad0*/  ISETP.GE.AND P0, PT, R235, c[0x0][0x3c8], PT ;  /* 0x0000f200eb007a0c */ /* 0x000fe40003f06270 */
[----:B--234-:R-:W-:Y:S02]  /*dae0*/  SHF.R.S32.HI R10, RZ, 0x1f, R231 ;  /* 0x0000001fff0a7819 */ /* 0x01cfe400000114e7 */
[----:B------:R-:W-:-:S07]  /*daf0*/  SHF.R.S32.HI R9, RZ, 0x1f, R235 ;  /* 0x0000001fff097819 */ /* 0x000fce00000114eb */
[-C--:B------:R-:W-:Y:S02]  /*db00*/  @!P1 LEA R4, P3, R231, R0.reuse, 0x1 ;  /* 0x00000000e7049211 */ /* 0x080fe400078608ff */
[----:B------:R-:W-:Y:S02]  /*db10*/  @!P0 LEA R2, P2, R235, R0, 0x1 ;  /* 0x00000000eb028211 */ /* 0x000fe400078408ff */
[-C--:B-1----:R-:W-:Y:S02]  /*db20*/  @!P1 LEA.HI.X R5, R231, R7.reuse, R10, 0x1, P3 ;  /* 0x00000007e7059211 */ /* 0x082fe400018f0c0a */
[----:B------:R-:W-:-:S03]  /*db30*/  @!P0 LEA.HI.X R3, R235, R7, R9, 0x1, P2 ;  /* 0x00000007eb038211 */ /* 0x000fc600010f0c09 */
[----:B------:R1:W-:Y:S04]  /*db40*/  @!P1 ST.E.128 [R4.64], RZ ;  /* 0x000000ff04009985 */ /* 0x0003e8000c101d08 */
[----:B------:R1:W-:Y:S02]  /*db50*/  @!P0 ST.E.128 [R2.64], RZ ;  /* 0x000000ff02008985 */ /* 0x0003e4000c101d08 */
.L_x_236:
[----:B------:R-:W-:Y:S05]  /*db60*/  BSYNC B1 ;  /* 0x0000000000017941 */ /* 0x000fea0003800000 */
.L_x_220:
[----:B------:R-:W-:-:S13]  /*db70*/  ISETP.NE.AND P0, PT, RZ, UR6, PT ;  /* 0x00000006ff007c0c */ /* 0x000fda000bf05270 */
[----:B------:R-:W-:Y:S01]  /*db80*/  @P0 WARPSYNC 0xffffffff ;  /* 0xffffffff00000948 */ /* 0x000fe20003800000 */
[----:B------:R-:W-:Y:S06]  /*db90*/  @P0 BAR.SYNC.DEFER_BLOCKING 0x5, 0x100 ;  /* 0x0144000000000b1d */ /* 0x000fec0000010000 */
[----:B------:R-:W2:Y:S04]  /*dba0*/  @P0 LDS.128 R244, [0xf100] ;  /* 0x00f10000fff40984 */ /* 0x000ea80000000c00 */
[----:B------:R-:W-:Y:S06]  /*dbb0*/  @P0 BAR.ARV 0x4, 0x100 ;  /* 0x0104000000000b1d */ /* 0x000fec0000002000 */
[----:B------:R-:W-:Y:S05]  /*dbc0*/  @P0 BRA `(.L_x_257) ;  /* 0x00000ad000000947 */ /* 0x000fea0003800000 */
[----:B-1-34-:R-:W1:Y:S01]  /*dbd0*/  S2R R0, SR_TID.X ;  /* 0x0000000000007919 */ /* 0x01ae620000002100 */
[----:B------:R-:W-:Y:S01]  /*dbe0*/  IMAD.MOV.U32 R7, RZ, RZ, RZ ;  /* 0x000000ffff077224 */ /* 0x000fe200078e00ff */
[----:B-1----:R-:W-:-:S04]  /*dbf0*/  LOP3.LUT R13, R0, 0x1f, RZ, 0xc0, !PT ;  /* 0x0000001f000d7812 */ /* 0x002fc800078ec0ff */
[----:B------:R-:W-:Y:S01]  /*dc00*/  ISETP.NE.AND P5, PT, R13, 0x1f, PT ;  /* 0x0000001f0d00780c */ /* 0x000fe20003fa5270 */
[----:B------:R-:W-:Y:S10]  /*dc10*/  BRA.DIV ~URZ, `(.L_x_258) ;  /* 0x000023127f007947 */ /* 0x000ff4000b800000 */
[----:B--2---:R1:W2:Y:S02]  /*dc20*/  SHFL.IDX PT, R9, R62, RZ, 0x1f ;  /* 0x00001fff3e097589 */ /* 0x0042a400000e0000 */
.L_x_315:
[----:B------:R-:W-:Y:S05]  /*dc30*/  BRA.DIV ~URZ, `(.L_x_259) ;  /* 0x000023627f007947 */ /* 0x000fea000b800000 */
[----:B------:R3:W4:Y:S02]  /*dc40*/  SHFL.IDX PT, R8, R62, 0x1, 0x1f ;  /* 0x00201f003e087f89 */ /* 0x00072400000e0000 */
.L_x_316:
[----:B------:R-:W-:Y:S02]  /*dc50*/  IMAD.IADD R0, R247, 0x1, R13 ;  /* 0x00000001f7007824 */ /* 0x000fe400078e020d */
[----:B------:R-:W-:-:S03]  /*dc60*/  IMAD.MOV.U32 R6, RZ, RZ, RZ ;  /* 0x000000ffff067224 */ /* 0x000fc600078e00ff */
[----:B------:R-:W-:-:S13]  /*dc70*/  ISETP.GE.OR P0, PT, R0, c[0x0][0x53c], !P5 ;  /* 0x00014f0000007a0c */ /* 0x000fda0006f06670 */
[----:B------:R-:W-:Y:S01]  /*dc80*/  @!P0 IMAD.MOV.U32 R2, RZ, RZ, 0x4 ;  /* 0x00000004ff028424 */ /* 0x000fe200078e00ff */
[----:B------:R-:W-:-:S03]  /*dc90*/  @!P0 MOV R3, 0x4 ;  /* 0x0000000400038802 */ /* 0x000fc60000000f00 */
[----:B------:R-:W-:-:S04]  /*dca0*/  @!P0 IMAD.WIDE R4, R0, R2, c[0x0][0x580] ;  /* 0x0001600000048625 */ /* 0x000fc800078e0202 */
[----:B------:R-:W-:Y:S01]  /*dcb0*/  @!P0 IMAD.WIDE R2, R0, R3, c[0x0][0x578] ;  /* 0x00015e0000028625 */ /* 0x000fe200078e0203 */
[----:B------:R-:W5:Y:S04]  /*dcc0*/  @!P0 LDG.E R6, [R4.64] ;  /* 0x0000000804068981 */ /* 0x000f68000c1e1900 */
[----:B------:R-:W5:Y:S01]  /*dcd0*/  @!P0 LDG.E R7, [R2.64] ;  /* 0x0000000802078981 */ /* 0x000f62000c1e1900 */
[C---:B------:R-:W-:Y:S02]  /*dce0*/  ISETP.GE.U32.AND P4, PT, R13.reuse, 0x10, PT ;  /* 0x000000100d00780c */ /* 0x040fe40003f86070 */
[C---:B------:R-:W-:Y:S02]  /*dcf0*/  ISETP.GE.U32.AND P3, PT, R13.reuse, 0x8, PT ;  /* 0x000000080d00780c */ /* 0x040fe40003f66070 */
[----:B------:R-:W-:-:S02]  /*dd00*/  ISETP.GE.U32.AND P2, PT, R13, 0x4, PT ;  /* 0x000000040d00780c */ /* 0x000fc40003f46070 */
[C---:B------:R-:W-:Y:S02]  /*dd10*/  ISETP.GE.U32.AND P1, PT, R13.reuse, 0x2, PT ;  /* 0x000000020d00780c */ /* 0x040fe40003f26070 */
[----:B------:R-:W-:Y:S02]  /*dd20*/  ISETP.NE.AND P0, PT, R13, RZ, PT ;  /* 0x000000ff0d00720c */ /* 0x000fe40003f05270 */
[----:B------:R-:W-:Y:S01]  /*dd30*/  MOV R10, RZ ;  /* 0x000000ff000a7202 */ /* 0x000fe20000000f00 */
[----:B-----5:R-:W-:Y:S01]  /*dd40*/  IMAD R0, R7, R6, RZ ;  /* 0x0000000607007224 */ /* 0x020fe200078e02ff */
[----:B------:R-:W-:Y:S07]  /*dd50*/  BRA.DIV ~URZ, `(.L_x_260) ;  /* 0x000022b27f007947 */ /* 0x000fee000b800000 */
[----:B------:R1:W3:Y:S02]  /*dd60*/  SHFL.UP PT, R4, R0, 0x1, RZ ;  /* 0x0420000000047989 */ /* 0x0002e400000e00ff */
.L_x_317:
[----:B---3--:R-:W-:-:S04]  /*dd70*/  SEL R4, R4, RZ, P0 ;  /* 0x000000ff04047207 */ /* 0x008fc80000000000 */
[----:B-1----:R-:W-:Y:S01]  /*dd80*/  IADD3 R0, R0, R4, RZ ;  /* 0x0000000400007210 */ /* 0x002fe20007ffe0ff */
[----:B------:R-:W-:Y:S05]  /*dd90*/  BRA.DIV ~URZ, `(.L_x_261) ;  /* 0x000022b27f007947 */ /* 0x000fea000b800000 */
[----:B------:R-:W1:Y:S02]  /*dda0*/  SHFL.UP PT, R2, R0, 0x2, RZ ;  /* 0x0440000000027989 */ /* 0x000e6400000e00ff */
[----:B-1----:R-:W-:-:S05]  /*ddb0*/  SEL R2, R2, RZ, P1 ;  /* 0x000000ff02027207 */ /* 0x002fca0000800000 */
[----:B------:R-:W-:-:S05]  /*ddc0*/  IMAD.IADD R4, R0, 0x1, R2 ;  /* 0x0000000100047824 */ /* 0x000fca00078e0202 */
        /* <DEDUP_REMOVED lines=9> */
[----:B------:R1:W3:Y:S02]  /*de60*/  SHFL.IDX PT, R0, R4, 0x1f, 0x1f ;  /* 0x03e01f0004007f89 */ /* 0x0002e400000e0000 */
.L_x_318:
[----:B---3--:R-:W-:Y:S01]  /*de70*/  IMAD R0, R0, c[0x0][0x538], RZ ;  /* 0x00014e0000007a24 */ /* 0x008fe200078e02ff */
[----:B------:R-:W-:Y:S04]  /*de80*/  BSSY B1, `(.L_x_262) ;  /* 0x000007c000017945 */ /* 0x000fe80003800000 */
[----:B----4-:R-:W-:-:S04]  /*de90*/  IADD3 R8, R0, R8, RZ ;  /* 0x0000000800087210 */ /* 0x010fc80007ffe0ff */
[----:B--2---:R-:W-:-:S13]  /*dea0*/  ISETP.GT.AND P6, PT, R8, R9, PT ;  /* 0x000000090800720c */ /* 0x004fda0003fc4270 */
[----:B------:R-:W-:Y:S05]  /*deb0*/  @P6 BRA `(.L_x_263) ;  /* 0x0000024000006947 */ /* 0x000fea0003800000 */
.L_x_267:
[----:B------:R-:W-:-:S04]  /*dec0*/  IADD3 R0, R247, 0x1f, RZ ;  /* 0x0000001ff7007810 */ /* 0x000fc80007ffe0ff */
[----:B------:R-:W-:-:S13]  /*ded0*/  ISETP.GE.AND P6, PT, R0, c[0x0][0x53c], PT ;  /* 0x00014f0000007a0c */ /* 0x000fda0003fc6270 */
[----:B------:R-:W-:Y:S05]  /*dee0*/  @P6 BRA `(.L_x_264) ;  /* 0x0000071000006947 */ /* 0x000fea0003800000 */
[----:B------:R-:W-:Y:S01]  /*def0*/  MOV R247, R0 ;  /* 0x0000000000f77202 */ /* 0x000fe20000000f00 */
[----:B------:R-:W-:-:S03]  /*df00*/  CS2R R6, SRZ ;  /* 0x0000000000067805 */ /* 0x000fc6000001ff00 */
[----:B------:R-:W-:-:S04]  /*df10*/  IADD3 R0, R247, R13, RZ ;  /* 0x0000000df7007210 */ /* 0x000fc80007ffe0ff */
[----:B------:R-:W-:-:S13]  /*df20*/  ISETP.GE.OR P6, PT, R0, c[0x0][0x53c], !P5 ;  /* 0x00014f0000007a0c */ /* 0x000fda0006fc6670 */
[----:B------:R-:W-:Y:S02]  /*df30*/  @!P6 MOV R2, 0x4 ;  /* 0x000000040002e802 */ /* 0x000fe40000000f00 */
[----:B------:R-:W-:-:S03]  /*df40*/  @!P6 MOV R3, 0x4 ;  /* 0x000000040003e802 */ /* 0x000fc60000000f00 */
[----:B-1----:R-:W-:-:S04]  /*df50*/  @!P6 IMAD.WIDE R4, R0, R2, c[0x0][0x580] ;  /* 0x000160000004e625 */ /* 0x002fc800078e0202 */
[----:B------:R-:W-:Y:S01]  /*df60*/  @!P6 IMAD.WIDE R2, R0, R3, c[0x0][0x578] ;  /* 0x00015e000002e625 */ /* 0x000fe200078e0203 */
[----:B------:R-:W2:Y:S04]  /*df70*/  @!P6 LDG.E R6, [R4.64] ;  /* 0x000000080406e981 */ /* 0x000ea8000c1e1900 */
[----:B------:R-:W2:Y:S02]  /*df80*/  @!P6 LDG.E R7, [R2.64] ;  /* 0x000000080207e981 */ /* 0x000ea4000c1e1900 */
[----:B--2---:R-:W-:Y:S01]  /*df90*/  IMAD R0, R7, R6, RZ ;  /* 0x0000000607007224 */ /* 0x004fe200078e02ff */
[----:B------:R-:W-:Y:S05]  /*dfa0*/  BRA.DIV ~URZ, `(.L_x_265) ;  /* 0x000022527f007947 */ /* 0x000fea000b800000 */
[----:B------:R1:W2:Y:S02]  /*dfb0*/  SHFL.UP PT, R2, R0, 0x1, RZ ;  /* 0x0420000000027989 */ /* 0x0002a400000e00ff */
.L_x_319:
[----:B--2---:R-:W-:-:S04]  /*dfc0*/  SEL R2, R2, RZ, P0 ;  /* 0x000000ff02027207 */ /* 0x004fc80000000000 */
        /* <DEDUP_REMOVED lines=14> */
[----:B------:R1:W2:Y:S02]  /*e0b0*/  SHFL.IDX PT, R0, R4, 0x1f, 0x1f ;  /* 0x03e01f0004007f89 */ /* 0x0002a400000e0000 */
.L_x_320:
[----:B--2---:R-:W-:-:S05]  /*e0c0*/  IMAD R0, R0, c[0x0][0x538], RZ ;  /* 0x00014e0000007a24 */ /* 0x004fca00078e02ff */
[----:B------:R-:W-:-:S04]  /*e0d0*/  IADD3 R8, R0, R8, RZ ;  /* 0x0000000800087210 */ /* 0x000fc80007ffe0ff */
[----:B------:R-:W-:-:S13]  /*e0e0*/  ISETP.GT.AND P6, PT, R8, R9, PT ;  /* 0x000000090800720c */ /* 0x000fda0003fc4270 */
[----:B-1----:R-:W-:Y:S05]  /*e0f0*/  @!P6 BRA `(.L_x_267) ;  /* 0xfffffdc00000e947 */ /* 0x002fea000383ffff */
.L_x_263:
[----:B------:R-:W-:-:S05]  /*e100*/  IADD3 R8, -R0, R8, RZ ;  /* 0x0000000800087210 */ /* 0x000fca0007ffe1ff */
[----:B------:R-:W-:-:S05]  /*e110*/  IMAD R0, R4, c[0x0][0x538], R8 ;  /* 0x00014e0004007a24 */ /* 0x000fca00078e0208 */
[----:B------:R-:W-:Y:S01]  /*e120*/  ISETP.GT.AND P0, PT, R0, R9, PT ;  /* 0x000000090000720c */ /* 0x000fe20003f04270 */
[----:B------:R-:W-:-:S12]  /*e130*/  BRA.DIV ~URZ, `(.L_x_268) ;  /* 0x000022c27f007947 */ /* 0x000fd8000b800000 */
[----:B------:R-:W-:-:S04]  /*e140*/  VOTE.ANY R0, PT, !P0 ;  /* 0x0000000000007806 */ /* 0x000fc800040e0100 */
.L_x_321:
[----:B------:R2:W3:Y:S01]  /*e150*/  POPC R11, R0 ;  /* 0x00000000000b7309 */ /* 0x0004e20000000000 */
[----:B------:R-:W-:Y:S05]  /*e160*/  BRA.DIV ~URZ, `(.L_x_269) ;  /* 0x000022d27f007947 */ /* 0x000fea000b800000 */
[----:B---3--:R3:W4:Y:S04]  /*e170*/  SHFL.IDX PT, R6, R6, R11, 0x1f ;  /* 0x00001f0b06067589 */ /* 0x00872800000e0000 */
[----:B------:R3:W1:Y:S02]  /*e180*/  SHFL.IDX PT, R7, R7, R11, 0x1f ;  /* 0x00001f0b07077589 */ /* 0x00066400000e0000 */
.L_x_322:
[----:B------:R-:W-:Y:S01]  /*e190*/  ISETP.NE.AND P0, PT, R0, RZ, PT ;  /* 0x000000ff0000720c */ /* 0x000fe20003f05270 */
[----:B------:R-:W-:-:S12]  /*e1a0*/  BSSY B0, `(.L_x_270) ;  /* 0x0000005000007945 */ /* 0x000fd80003800000 */
[----:B------:R-:W-:Y:S05]  /*e1b0*/  @!P0 BRA `(.L_x_271) ;  /* 0x0000003000008947 */ /* 0x000fea0003800000 */
[----:B--2---:R-:W-:Y:S01]  /*e1c0*/  IADD3 R0, R11, -0x1, RZ ;  /* 0xffffffff0b007810 */ /* 0x004fe20007ffe0ff */
[----:B------:R-:W-:Y:S05]  /*e1d0*/  BRA.DIV ~URZ, `(.L_x_272) ;  /* 0x000023327f007947 */ /* 0x000fea000b800000 */
[----:B------:R2:W3:Y:S02]  /*e1e0*/  SHFL.IDX PT, R10, R4, R0, 0x1f ;  /* 0x00001f00040a7589 */ /* 0x0004e400000e0000 */
.L_x_271:
[----:B------:R-:W-:Y:S05]  /*e1f0*/  BSYNC B0 ;  /* 0x0000000000007941 */ /* 0x000fea0003800000 */
.L_x_270:
[-C--:B-12-4-:R-:W-:Y:S01]  /*e200*/  IABS R4, R6.reuse ;  /* 0x0000000600047213 */ /* 0x096fe20000000000 */
[----:B---3--:R-:W-:Y:S01]  /*e210*/  IMAD R244, R10, c[0x0][0x538], R8 ;  /* 0x00014e000af47a24 */ /* 0x008fe200078e0208 */
[----:B------:R-:W-:Y:S01]  /*e220*/  IABS R0, R7 ;  /* 0x0000000700007213 */ /* 0x000fe20000000000 */
[----:B------:R-:W-:Y:S01]  /*e230*/  IMAD.IADD R247, R11, 0x1, R247 ;  /* 0x000000010bf77824 */ /* 0x000fe200078e02f7 */
[----:B------:R-:W1:Y:S01]  /*e240*/  I2F.RP R2, R4 ;  /* 0x0000000400027306 */ /* 0x000e620000209400 */
[----:B------:R-:W-:Y:S02]  /*e250*/  IMAD.IADD R10, R9, 0x1, -R244 ;  /* 0x00000001090a7824 */ /* 0x000fe400078e0af4 */
[----:B------:R-:W-:Y:S01]  /*e260*/  IMAD.MOV.U32 R5, RZ, RZ, R0 ;  /* 0x000000ffff057224 */ /* 0x000fe200078e0000 */
[----:B------:R-:W-:Y:S02]  /*e270*/  IABS R0, R6 ;  /* 0x0000000600007213 */ /* 0x000fe40000000000 */
[----:B------:R-:W-:-:S02]  /*e280*/  IABS R9, R10 ;  /* 0x0000000a00097213 */ /* 0x000fc40000000000 */
[----:B------:R-:W-:Y:S01]  /*e290*/  I2F.RP R12, R5 ;  /* 0x00000005000c7306 */ /* 0x000fe20000209400 */
[----:B------:R-:W-:-:S07]  /*e2a0*/  IMAD.MOV R0, RZ, RZ, -R0 ;  /* 0x000000ffff007224 */ /* 0x000fce00078e0a00 */
[----:B-1----:R-:W1:Y:S02]  /*e2b0*/  MUFU.RCP R2, R2 ;  /* 0x0000000200027308 */ /* 0x002e640000001000 */
[----:B-1----:R-:W-:-:S06]  /*e2c0*/  IADD3 R2, R2, 0xffffffe, RZ ;  /* 0x0ffffffe02027810 */ /* 0x002fcc0007ffe0ff */
[----:B------:R-:W1:Y:S02]  /*e2d0*/  F2I.FTZ.U32.TRUNC.NTZ R3, R2 ;  /* 0x0000000200037305 */ /* 0x000e64000021f000 */
[----:B-1----:R-:W-:-:S04]  /*e2e0*/  IMAD.MOV R2, RZ, RZ, -R3 ;  /* 0x000000ffff027224 */ /* 0x002fc800078e0a03 */
[----:B------:R-:W-:Y:S01]  /*e2f0*/  IMAD R8, R2, R4, RZ ;  /* 0x0000000402087224 */ /* 0x000fe200078e02ff */
[----:B------:R-:W-:-:S05]  /*e300*/  MOV R2, RZ ;  /* 0x000000ff00027202 */ /* 0x000fca0000000f00 */
[----:B------:R-:W-:-:S04]  /*e310*/  IMAD.HI.U32 R8, R3, R8, R2 ;  /* 0x0000000803087227 */ /* 0x000fc800078e0002 */
[----:B------:R-:W-:Y:S02]  /*e320*/  IMAD.MOV.U32 R2, RZ, RZ, R9 ;  /* 0x000000ffff027224 */ /* 0x000fe400078e0009 */
[----:B------:R-:W-:Y:S02]  /*e330*/  IMAD.MOV.U32 R3, RZ, RZ, R0 ;  /* 0x000000ffff037224 */ /* 0x000fe400078e0000 */
[----:B------:R-:W-:-:S04]  /*e340*/  IMAD.HI.U32 R0, R8, R2, RZ ;  /* 0x0000000208007227 */ /* 0x000fc800078e00ff */
[----:B------:R-:W-:Y:S02]  /*e350*/  IMAD R2, R0, R3, R2 ;  /* 0x0000000300027224 */ /* 0x000fe400078e0202 */
[----:B------:R-:W1:Y:S03]  /*e360*/  MUFU.RCP R3, R12 ;  /* 0x0000000c00037308 */ /* 0x000e660000001000 */
[----:B------:R-:W-:Y:S02]  /*e370*/  ISETP.GT.U32.AND P1, PT, R4, R2, PT ;  /* 0x000000020400720c */ /* 0x000fe40003f24070 */
[----:B-1----:R-:W-:-:S11]  /*e380*/  IADD3 R3, R3, 0xffffffe, RZ ;  /* 0x0ffffffe03037810 */ /* 0x002fd60007ffe0ff */
[-C--:B------:R-:W-:Y:S02]  /*e390*/  @!P1 IADD3 R2, R2, -R4.reuse, RZ ;  /* 0x8000000402029210 */ /* 0x080fe40007ffe0ff */
[----:B------:R-:W-:Y:S01]  /*e3a0*/  @!P1 IADD3 R0, R0, 0x1, RZ ;  /* 0x0000000100009810 */ /* 0x000fe20007ffe0ff */
[----:B------:R-:W1:Y:S01]  /*e3b0*/  F2I.FTZ.U32.TRUNC.NTZ R3, R3 ;  /* 0x0000000300037305 */ /* 0x000e62000021f000 */
[----:B------:R-:W-:Y:S02]  /*e3c0*/  ISETP.GE.U32.AND P2, PT, R2, R4, PT ;  /* 0x000000040200720c */ /* 0x000fe40003f46070 */
[----:B------:R-:W-:Y:S02]  /*e3d0*/  LOP3.LUT R2, R10, R6, RZ, 0x3c, !PT ;  /* 0x000000060a027212 */ /* 0x000fe400078e3cff */
[----:B------:R-:W-:Y:S02]  /*e3e0*/  ISETP.NE.AND P1, PT, R6, RZ, PT ;  /* 0x000000ff0600720c */ /* 0x000fe40003f25270 */
[----:B------:R-:W-:-:S07]  /*e3f0*/  ISETP.GE.AND P0, PT, R2, RZ, PT ;  /* 0x000000ff0200720c */ /* 0x000fce0003f06270 */
[----:B------:R-:W-:Y:S01]  /*e400*/  @P2 IADD3 R0, R0, 0x1, RZ ;  /* 0x0000000100002810 */ /* 0x000fe20007ffe0ff */
[----:B-1----:R-:W-:-:S04]  /*e410*/  IMAD.MOV R2, RZ, RZ, -R3 ;  /* 0x000000ffff027224 */ /* 0x002fc800078e0a03 */
[----:B------:R-:W-:Y:S01]  /*e420*/  IMAD.MOV.U32 R4, RZ, RZ, R2 ;  /* 0x000000ffff047224 */ /* 0x000fe200078e0002 */
[----:B------:R-:W-:Y:S01]  /*e430*/  IABS R2, R7 ;  /* 0x0000000700027213 */ /* 0x000fe20000000000 */
[----:B------:R-:W-:Y:S01]  /*e440*/  @!P0 IMAD.MOV R0, RZ, RZ, -R0 ;  /* 0x000000ffff008224 */ /* 0x000fe200078e0a00 */
[----:B------:R-:W-:Y:S01]  /*e450*/  @!P1 LOP3.LUT R0, RZ, R6, RZ, 0x33, !PT ;  /* 0x00000006ff009212 */ /* 0x000fe200078e33ff */
[----:B------:R-:W-:Y:S01]  /*e460*/  IMAD R4, R4, R5, RZ ;  /* 0x0000000504047224 */ /* 0x000fe200078e02ff */
[----:B------:R-:W-:Y:S01]  /*e470*/  IADD3 R8, RZ, -R2, RZ ;  /* 0x80000002ff087210 */ /* 0x000fe20007ffe0ff */
[----:B------:R-:W-:Y:S01]  /*e480*/  IMAD.MOV.U32 R2, RZ, RZ, RZ ;  /* 0x000000ffff027224 */ /* 0x000fe200078e00ff */
[----:B------:R-:W-:Y:S01]  /*e490*/  IABS R9, R0 ;  /* 0x0000000000097213 */ /* 0x000fe20000000000 */
[----:B------:R-:W-:Y:S02]  /*e4a0*/  IMAD R6, R0, R6, RZ ;  /* 0x0000000600067224 */ /* 0x000fe400078e02ff */
[----:B------:R-:W-:Y:S01]  /*e4b0*/  IMAD.HI.U32 R2, R3, R4, R2 ;  /* 0x0000000403027227 */ /* 0x000fe200078e0002 */
[----:B------:R-:W-:-:S02]  /*e4c0*/  MOV R4, R8 ;  /* 0x0000000800047202 */ /* 0x000fc40000000f00 */
[----:B------:R-:W-:Y:S01]  /*e4d0*/  IADD3 R245, R10, -R6, RZ ;  /* 0x800000060af57210 */ /* 0x000fe20007ffe0ff */
[----:B------:R-:W-:-:S04]  /*e4e0*/  IMAD.MOV.U32 R3, RZ, RZ, R9 ;  /* 0x000000ffff037224 */ /* 0x000fc800078e0009 */
        /* <DEDUP_REMOVED lines=11> */
[----:B------:R-:W-:-:S04]  /*e5a0*/  @!P1 LOP3.LUT R2, RZ, R7, RZ, 0x33, !PT ;  /* 0x00000007ff029212 */ /* 0x000fc800078e33ff */
[----:B------:R-:W-:Y:S01]  /*e5b0*/  IADD3 R3, -R2, RZ, RZ ;  /* 0x000000ff02037210 */ /* 0x000fe20007ffe1ff */
[----:B------:R-:W-:-:S04]  /*e5c0*/  IMAD R2, R7, 0x1000000, R2 ;  /* 0x0100000007027824 */ /* 0x000fc800078e0202 */
[----:B------:R-:W-:-:S04]  /*e5d0*/  IMAD R0, R7, R3, R0 ;  /* 0x0000000307007224 */ /* 0x000fc800078e0200 */
[----:B------:R-:W-:Y:S01]  /*e5e0*/  IMAD R246, R0, 0x10000, R2 ;  /* 0x0001000000f67824 */ /* 0x000fe200078e0202 */
[----:B------:R-:W-:Y:S05]  /*e5f0*/  BRA `(.L_x_273) ;  /* 0x0000004000007947 */ /* 0x000fea0003800000 */
.L_x_264:
[----:B------:R-:W-:Y:S01]  /*e600*/  IMAD.MOV.U32 R244, RZ, RZ, R9 ;  /* 0x000000fffff47224 */ /* 0x000fe200078e0009 */
[----:B------:R-:W-:Y:S01]  /*e610*/  MOV R246, RZ ;  /* 0x000000ff00f67202 */ /* 0x000fe20000000f00 */
[----:B------:R-:W-:Y:S01]  /*e620*/  IMAD.MOV.U32 R245, RZ, RZ, RZ ;  /* 0x000000fffff57224 */ /* 0x000fe200078e00ff */
[----:B------:R-:W-:Y:S02]  /*e630*/  MOV R247, c[0x0][0x53c] ;  /* 0x00014f0000f77a02 */ /* 0x000fe40000000f00 */
.L_x_273:
[----:B------:R-:W-:Y:S05]  /*e640*/  BSYNC B1 ;  /* 0x0000000000017941 */ /* 0x000fea0003800000 */
.L_x_262:
[----:B------:R-:W-:Y:S01]  /*e650*/  WARPSYNC 0xffffffff ;  /* 0xffffffff00007948 */ /* 0x000fe20003800000 */
[----:B------:R-:W-:Y:S01]  /*e660*/  BAR.SYNC.DEFER_BLOCKING 0x4, 0x100 ;  /* 0x0104000000007b1d */ /* 0x000fe20000010000 */
[----:B------:R-:W-:-:S13]  /*e670*/  ISETP.NE.AND P0, PT, R13, RZ, PT ;  /* 0x000000ff0d00720c */ /* 0x000fda0003f05270 */
[----:B------:R2:W-:Y:S04]  /*e680*/  @!P0 STS.128 [0xf100], R244 ;  /* 0x00f100f4ff008388 */ /* 0x0005e80000000c00 */
[----:B------:R-:W-:Y:S06]  /*e690*/  BAR.ARV 0x5, 0x100 ;  /* 0x0144000000007b1d */ /* 0x000fec0000002000 */
.L_x_257:
[----:B--2---:R-:W-:-:S13]  /*e6a0*/  ISETP.GE.AND P0, PT, R247, c[0x0][0x53c], PT ;  /* 0x00014f00f7007a0c */ /* 0x004fda0003f06270 */
[----:B-1-34-:R-:W-:Y:S01]  /*e6b0*/  @P0 CALL.REL.NOINC `(.L_x_274) ;  /* 0x0000001000000944 */ /* 0x01afe20003c00000 */
[----:B------:R-:W-:Y:S05]  /*e6c0*/  BRA `(.L_x_275) ;  /* 0xffff300000007947 */ /* 0x000fea000383ffff */
.L_x_274:
[----:B------:R-:W-:Y:S05]  /*e6d0*/  EXIT ;  /* 0x000000000000794d */ /* 0x000fea0003800000 */
.L_x_167:
[----:B------:R-:W-:Y:S01]  /*e6e0*/  IMAD.MOV.U32 R0, RZ, RZ, R5 ;  /* 0x000000ffff007224 */ /* 0x000fe200078e0005 */
[----:B------:R-:W-:Y:S02]  /*e6f0*/  MOV R2, 0x1 ;  /* 0x0000000100027802 */ /* 0x000fe40000000f00 */
[----:B------:R-:W-:Y:S02]  /*e700*/  MOV R3, 0xe720 ;  /* 0x0000e72000037802 */ /* 0x000fe40000000f00 */
[----:B-1----:R-:W-:Y:S05]  /*e710*/  CALL.REL.NOINC `($__internal_4_$__cuda_sm70_shflsync_up_p) ;  /* 0x00001f1000007944 */ /* 0x002fea0003c00000 */
[----:B------:R-:W-:Y:S01]  /*e720*/  MOV R0, R4 ;  /* 0x0000000400007202 */ /* 0x000fe20000000f00 */
[----:B------:R-:W-:Y:S05]  /*e730*/  BRA `(.L_x_276) ;  /* 0xffff1d1000007947 */ /* 0x000fea000383ffff */
.L_x_168:
[----:B------:R-:W-:Y:S01]  /*e740*/  IMAD.MOV.U32 R0, RZ, RZ, R5 ;  /* 0x000000ffff007224 */ /* 0x000fe200078e0005 */
[----:B------:R-:W-:Y:S02]  /*e750*/  MOV R2, 0x2 ;  /* 0x0000000200027802 */ /* 0x000fe40000000f00 */
[----:B------:R-:W-:Y:S02]  /*e760*/  MOV R3, 0xe780 ;  /* 0x0000e78000037802 */ /* 0x000fe40000000f00 */
[----:B-1----:R-:W-:Y:S05]  /*e770*/  CALL.REL.NOINC `($__internal_4_$__cuda_sm70_shflsync_up_p) ;  /* 0x00001eb000007944 */ /* 0x002fea0003c00000 */
[----:B------:R-:W-:Y:S01]  /*e780*/  SEL R0, R4, RZ, P4 ;  /* 0x000000ff04007207 */ /* 0x000fe20002000000 */
[----:B------:R-:W-:Y:S01]  /*e790*/  IMAD.MOV.U32 R2, RZ, RZ, 0x4 ;  /* 0x00000004ff027424 */ /* 0x000fe200078e00ff */
[----:B------:R-:W-:-:S03]  /*e7a0*/  MOV R3, 0xe7d0 ;  /* 0x0000e7d000037802 */ /* 0x000fc60000000f00 */
[----:B------:R-:W-:Y:S02]  /*e7b0*/  IMAD.IADD R0, R5, 0x1, R0 ;  /* 0x0000000105007824 */ /* 0x000fe400078e0200 */
[----:B------:R-:W-:Y:S05]  /*e7c0*/  CALL.REL.NOINC `($__internal_4_$__cuda_sm70_shflsync_up_p) ;  /* 0x00001e6000007944 */ /* 0x000fea0003c00000 */
        /* <DEDUP_REMOVED lines=12> */
[----:B------:R-:W-:Y:S02]  /*e890*/  MOV R3, 0x1f ;  /* 0x0000001f00037802 */ /* 0x000fe40000000f00 */
[----:B------:R-:W-:Y:S01]  /*e8a0*/  MOV R2, 0xe8e0 ;  /* 0x0000e8e000027802 */ /* 0x000fe20000000f00 */
[----:B------:R-:W-:-:S04]  /*e8b0*/  IMAD.IADD R4, R0, 0x1, R4 ;  /* 0x0000000100047824 */ /* 0x000fc800078e0204 */
[----:B------:R-:W-:Y:S02]  /*e8c0*/  IMAD.MOV.U32 R37, RZ, RZ, R4 ;  /* 0x000000ffff257224 */ /* 0x000fe400078e0004 */
[----:B------:R-:W-:Y:S05]  /*e8d0*/  CALL.REL.NOINC `($__internal_3_$__cuda_sm70_shflsync_idx_p) ;  /* 0x00001d0000007944 */ /* 0x000fea0003c00000 */
[----:B------:R-:W-:Y:S01]  /*e8e0*/  MOV R0, R36 ;  /* 0x0000002400007202 */ /* 0x000fe20000000f00 */
[----:B------:R-:W-:Y:S05]  /*e8f0*/  BRA `(.L_x_277) ;  /* 0xffff1c5000007947 */ /* 0x000fea000383ffff */
.L_x_170:
[----:B------:R-:W-:Y:S02]  /*e900*/  SEL R0, RZ, 0x1, P0 ;  /* 0x00000001ff007807 */ /* 0x000fe40000000000 */
[----:B------:R-:W-:Y:S02]  /*e910*/  MOV R2, 0xe930 ;  /* 0x0000e93000027802 */ /* 0x000fe40000000f00 */
[----:B-1----:R-:W-:Y:S05]  /*e920*/  CALL.REL.NOINC `($__internal_5_$__cuda_sm70_votesync_ballot) ;  /* 0x00001d7000007944 */ /* 0x002fea0003c00000 */
[----:B------:R-:W-:Y:S05]  /*e930*/  BRA `(.L_x_278) ;  /* 0xffff1ca000007947 */ /* 0x000fea000383ffff */
.L_x_171:
[----:B------:R-:W-:Y:S01]  /*e940*/  IMAD.MOV.U32 R37, RZ, RZ, R8 ;  /* 0x000000ffff257224 */ /* 0x000fe200078e0008 */
[----:B--2---:R-:W-:Y:S01]  /*e950*/  MOV R36, R247 ;  /* 0x000000f700247202 */ /* 0x004fe20000000f00 */
[----:B------:R-:W-:Y:S01]  /*e960*/  IMAD.MOV.U32 R3, RZ, RZ, 0x1f ;  /* 0x0000001fff037424 */ /* 0x000fe200078e00ff */
[----:B------:R-:W-:Y:S02]  /*e970*/  MOV R2, 0xe990 ;  /* 0x0000e99000027802 */ /* 0x000fe40000000f00 */
[----:B-1----:R-:W-:Y:S05]  /*e980*/  CALL.REL.NOINC `($__internal_3_$__cuda_sm70_shflsync_idx_p) ;  /* 0x00001c5000007944 */ /* 0x002fea0003c00000 */
[----:B------:R-:W-:Y:S01]  /*e990*/  IMAD.MOV.U32 R11, RZ, RZ, R36 ;  /* 0x000000ffff0b7224 */ /* 0x000fe200078e0024 */
[----:B------:R-:W-:Y:S01]  /*e9a0*/  MOV R37, R7 ;  /* 0x0000000700257202 */ /* 0x000fe20000000f00 */
[----:B------:R-:W-:Y:S01]  /*e9b0*/  IMAD.MOV.U32 R6, RZ, RZ, RZ ;  /* 0x000000ffff067224 */ /* 0x000fe200078e00ff */
[----:B------:R-:W-:Y:S01]  /*e9c0*/  MOV R36, R247 ;  /* 0x000000f700247202 */ /* 0x000fe20000000f00 */
[----:B------:R-:W-:Y:S01]  /*e9d0*/  IMAD.MOV.U32 R3, RZ, RZ, 0x1f ;  /* 0x0000001fff037424 */ /* 0x000fe200078e00ff */
[----:B------:R-:W-:-:S02]  /*e9e0*/  MOV R2, 0xea00 ;  /* 0x0000ea0000027802 */ /* 0x000fc40000000f00 */
[----:B------:R-:W-:Y:S05]  /*e9f0*/  CALL.REL.NOINC `($__internal_3_$__cuda_sm70_shflsync_idx_p) ;  /* 0x00001be000007944 */ /* 0x000fea0003c00000 */
[----:B------:R-:W-:Y:S01]  /*ea00*/  MOV R10, R36 ;  /* 0x00000024000a7202 */ /* 0x000fe20000000f00 */
[----:B------:R-:W-:Y:S05]  /*ea10*/  BRA `(.L_x_279) ;  /* 0xffff1c1000007947 */ /* 0x000fea000383ffff */
.L_x_174:
[----:B------:R-:W-:Y:S01]  /*ea20*/  IMAD.MOV.U32 R37, RZ, RZ, R4 ;  /* 0x000000ffff257224 */ /* 0x000fe200078e0004 */
[----:B------:R-:W-:-:S02]  /*ea30*/  MOV R3, 0x1f ;  /* 0x0000001f00037802 */ /* 0x000fc40000000f00 */
[----:B------:R-:W-:Y:S02]  /*ea40*/  MOV R2, 0xea60 ;  /* 0x0000ea6000027802 */ /* 0x000fe40000000f00 */
[----:B-1234-:R-:W-:Y:S05]  /*ea50*/  CALL.REL.NOINC `($__internal_3_$__cuda_sm70_shflsync_idx_p) ;  /* 0x00001b8000007944 */ /* 0x01efea0003c00000 */
[----:B------:R-:W-:Y:S01]  /*ea60*/  MOV R6, R36 ;  /* 0x0000002400067202 */ /* 0x000fe20000000f00 */
[----:B------:R-:W-:Y:S05]  /*ea70*/  BRA `(.L_x_173) ;  /* 0xffff1c1000007947 */ /* 0x000fea000383ffff */
.L_x_184:
[----:B------:R-:W-:Y:S01]  /*ea80*/  IMAD.MOV.U32 R37, RZ, RZ, R15 ;  /* 0x000000ffff257224 */ /* 0x000fe200078e000f */
[----:B------:R-:W-:Y:S01]  /*ea90*/  MOV R36, 0x3 ;  /* 0x0000000300247802 */ /* 0x000fe20000000f00 */
[----:B------:R-:W-:Y:S01]  /*eaa0*/  IMAD.MOV.U32 R3, RZ, RZ, 0x181f ;  /* 0x0000181fff037424 */ /* 0x000fe200078e00ff */
[----:B------:R-:W-:Y:S02]  /*eab0*/  MOV R2, 0xead0 ;  /* 0x0000ead000027802 */ /* 0x000fe40000000f00 */
[----:B------:R-:W-:Y:S05]  /*eac0*/  CALL.REL.NOINC `($__internal_3_$__cuda_sm70_shflsync_idx_p) ;  /* 0x00001b1000007944 */ /* 0x000fea0003c00000 */
[----:B------:R-:W-:Y:S01]  /*ead0*/  IMAD.MOV.U32 R0, RZ, RZ, R36 ;  /* 0x000000ffff007224 */ /* 0x000fe200078e0024 */
[----:B------:R-:W-:Y:S01]  /*eae0*/  MOV R36, 0x3 ;  /* 0x0000000300247802 */ /* 0x000fe20000000f00 */
[----:B------:R-:W-:Y:S01]  /*eaf0*/  IMAD.MOV.U32 R37, RZ, RZ, R14 ;  /* 0x000000ffff257224 */ /* 0x000fe200078e000e */
[----:B------:R-:W-:Y:S02]  /*eb00*/  MOV R3, 0x181f ;  /* 0x0000181f00037802 */ /* 0x000fe40000000f00 */
[----:B------:R-:W-:Y:S02]  /*eb10*/  MOV R2, 0xeb30 ;  /* 0x0000eb3000027802 */ /* 0x000fe40000000f00 */
[----:B------:R-:W-:Y:S05]  /*eb20*/  CALL.REL.NOINC `($__internal_3_$__cuda_sm70_shflsync_idx_p) ;  /* 0x00001ab000007944 */ /* 0x000fea0003c00000 */
[----:B------:R-:W-:Y:S01]  /*eb30*/  MOV R2, R36 ;  /* 0x0000002400027202 */ /* 0x000fe20000000f00 */
[----:B------:R-:W-:Y:S05]  /*eb40*/  BRA `(.L_x_280) ;  /* 0xffff447000007947 */ /* 0x000fea000383ffff */
.L_x_187:
[----:B------:R-:W-:Y:S01]  /*eb50*/  IMAD.MOV.U32 R37, RZ, RZ, R0 ;  /* 0x000000ffff257224 */ /* 0x000fe200078e0000 */
[----:B------:R-:W-:Y:S01]  /*eb60*/  MOV R36, RZ ;  /* 0x000000ff00247202 */ /* 0x000fe20000000f00 */
[----:B------:R-:W-:Y:S01]  /*eb70*/  IMAD.MOV.U32 R3, RZ, RZ, 0x181f ;  /* 0x0000181fff037424 */ /* 0x000fe200078e00ff */
[----:B------:R-:W-:-:S02]  /*eb80*/  MOV R2, 0xeba0 ;  /* 0x0000eba000027802 */ /* 0x000fc40000000f00 */
[----:B------:R-:W-:Y:S05]  /*eb90*/  CALL.REL.NOINC `($__internal_3_$__cuda_sm70_shflsync_idx_p) ;  /* 0x00001a4000007944 */ /* 0x000fea0003c00000 */
[----:B------:R-:W-:Y:S01]  /*eba0*/  MOV R5, R36 ;  /* 0x0000002400057202 */ /* 0x000fe20000000f00 */
[----:B------:R-:W-:Y:S05]  /*ebb0*/  BRA `(.L_x_281) ;  /* 0xffff589000007947 */ /* 0x000fea000383ffff */
.L_x_188:
[----:B------:R-:W-:Y:S01]  /*ebc0*/  IMAD.MOV.U32 R37, RZ, RZ, R4 ;  /* 0x000000ffff257224 */ /* 0x000fe200078e0004 */
[----:B------:R-:W-:Y:S01]  /*ebd0*/  MOV R36, RZ ;  /* 0x000000ff00247202 */ /* 0x000fe20000000f00 */
[----:B------:R-:W-:Y:S01]  /*ebe0*/  IMAD.MOV.U32 R3, RZ, RZ, 0x181f ;  /* 0x0000181fff037424 */ /* 0x000fe200078e00ff */
[----:B------:R-:W-:-:S02]  /*ebf0*/  MOV R2, 0xec10 ;  /* 0x0000ec1000027802 */ /* 0x000fc40000000f00 */
[----:B-12---:R-:W-:Y:S05]  /*ec00*/  CALL.REL.NOINC `($__internal_3_$__cuda_sm70_shflsync_idx_p) ;  /* 0x000019d000007944 */ /* 0x006fea0003c00000 */
[----:B------:R-:W-:Y:S01]  /*ec10*/  MOV R2, R36 ;  /* 0x0000002400027202 */ /* 0x000fe20000000f00 */
[----:B------:R-:W-:Y:S05]  /*ec20*/  BRA `(.L_x_282) ;  /* 0xffff584000007947 */ /* 0x000fea000383ffff */
.L_x_191:
[----:B------:R-:W-:Y:S01]  /*ec30*/  IMAD.MOV.U32 R37, RZ, RZ, R0 ;  /* 0x000000ffff257224 */ /* 0x000fe200078e0000 */
[----:B------:R-:W-:Y:S01]  /*ec40*/  MOV R36, 0x1 ;  /* 0x0000000100247802 */ /* 0x000fe20000000f00 */
[----:B--2---:R-:W-:Y:S01]  /*ec50*/  IMAD.MOV.U32 R3, RZ, RZ, 0x181f ;  /* 0x0000181fff037424 */ /* 0x004fe200078e00ff */
[----:B----4-:R-:W-:-:S03]  /*ec60*/  MOV R2, 0xec80 ;  /* 0x0000ec8000027802 */ /* 0x010fc60000000f00 */
[----:B-1-3--:R-:W-:Y:S05]  /*ec70*/  CALL.REL.NOINC `($__internal_3_$__cuda_sm70_shflsync_idx_p) ;  /* 0x0000196000007944 */ /* 0x00afea0003c00000 */
[----:B------:R-:W-:Y:S01]  /*ec80*/  IMAD.MOV.U32 R5, RZ, RZ, R36 ;  /* 0x000000ffff057224 */ /* 0x000fe200078e0024 */
[----:B------:R-:W-:Y:S01]  /*ec90*/  MOV R36, 0x1 ;  /* 0x0000000100247802 */ /* 0x000fe20000000f00 */
[----:B------:R-:W-:Y:S01]  /*eca0*/  IMAD.MOV.U32 R37, RZ, RZ, R4 ;  /* 0x000000ffff257224 */ /* 0x000fe200078e0004 */
[----:B------:R-:W-:-:S02]  /*ecb0*/  MOV R3, 0x181f ;  /* 0x0000181f00037802 */ /* 0x000fc40000000f00 */
[----:B------:R-:W-:Y:S02]  /*ecc0*/  MOV R2, 0xece0 ;  /* 0x0000ece000027802 */ /* 0x000fe40000000f00 */
[----:B------:R-:W-:Y:S05]  /*ecd0*/  CALL.REL.NOINC `($__internal_3_$__cuda_sm70_shflsync_idx_p) ;  /* 0x0000190000007944 */ /* 0x000fea0003c00000 */
[----:B------:R-:W-:Y:S01]  /*ece0*/  MOV R2, R36 ;  /* 0x0000002400027202 */ /* 0x000fe20000000f00 */
[----:B------:R-:W-:Y:S05]  /*ecf0*/  BRA `(.L_x_283) ;  /* 0xffff589000007947 */ /* 0x000fea000383ffff */
.L_x_194:
[----:B------:R-:W-:Y:S01]  /*ed00*/  IMAD.MOV.U32 R37, RZ, RZ, R0 ;  /* 0x000000ffff257224 */ /* 0x000fe200078e0000 */
[----:B------:R-:W-:Y:S01]  /*ed10*/  MOV R36, 0x2 ;  /* 0x0000000200247802 */ /* 0x000fe20000000f00 */
[----:B-1----:R-:W-:Y:S01]  /*ed20*/  IMAD.MOV.U32 R3, RZ, RZ, 0x181f ;  /* 0x0000181fff037424 */ /* 0x002fe200078e00ff */
[----:B----4-:R-:W-:Y:S02]  /*ed30*/  MOV R2, 0xed50 ;  /* 0x0000ed5000027802 */ /* 0x010fe40000000f00 */
[----:B--23--:R-:W-:Y:S05]  /*ed40*/  CALL.REL.NOINC `($__internal_3_$__cuda_sm70_shflsync_idx_p) ;  /* 0x0000189000007944 */ /* 0x00cfea0003c00000 */
[----:B------:R-:W-:Y:S01]  /*ed50*/  MOV R5, R36 ;  /* 0x0000002400057202 */ /* 0x000fe20000000f00 */
[----:B------:R-:W-:Y:S05]  /*ed60*/  BRA `(.L_x_284) ;  /* 0xffff594000007947 */ /* 0x000fea000383ffff */
.L_x_195:
[----:B------:R-:W-:Y:S01]  /*ed70*/  IMAD.MOV.U32 R37, RZ, RZ, R4 ;  /* 0x000000ffff257224 */ /* 0x000fe200078e0004 */
[----:B------:R-:W-:Y:S01]  /*ed80*/  MOV R36, 0x2 ;  /* 0x0000000200247802 */ /* 0x000fe20000000f00 */
[----:B------:R-:W-:Y:S01]  /*ed90*/  IMAD.MOV.U32 R3, RZ, RZ, 0x181f ;  /* 0x0000181fff037424 */ /* 0x000fe200078e00ff */
[----:B----4-:R-:W-:Y:S02]  /*eda0*/  MOV R2, 0xedc0 ;  /* 0x0000edc000027802 */ /* 0x010fe40000000f00 */
[----:B-123--:R-:W-:Y:S05]  /*edb0*/  CALL.REL.NOINC `($__internal_3_$__cuda_sm70_shflsync_idx_p) ;  /* 0x0000182000007944 */ /* 0x00efea0003c00000 */
[----:B------:R-:W-:Y:S01]  /*edc0*/  MOV R2, R36 ;  /* 0x0000002400027202 */ /* 0x000fe20000000f00 */
[----:B------:R-:W-:Y:S05]  /*edd0*/  BRA `(.L_x_285) ;  /* 0xffff58f000007947 */ /* 0x000fea000383ffff */
.L_x_198:
[----:B------:R-:W-:Y:S01]  /*ede0*/  IMAD.MOV.U32 R37, RZ, RZ, R0 ;  /* 0x000000ffff257224 */ /* 0x000fe200078e0000 */
[----:B------:R-:W-:Y:S01]  /*edf0*/  MOV R36, 0x3 ;  /* 0x0000000300247802 */ /* 0x000fe20000000f00 */
[----:B-1----:R-:W-:Y:S01]  /*ee00*/  IMAD.MOV.U32 R3, RZ, RZ, 0x181f ;  /* 0x0000181fff037424 */ /* 0x002fe200078e00ff */
[----:B------:R-:W-:-:S03]  /*ee10*/  MOV R2, 0xee30 ;  /* 0x0000ee3000027802 */ /* 0x000fc60000000f00 */
[----:B--234-:R-:W-:Y:S05]  /*ee20*/  CALL.REL.NOINC `($__internal_3_$__cuda_sm70_shflsync_idx_p) ;  /* 0x000017b000007944 */ /* 0x01cfea0003c00000 */
        /* <DEDUP_REMOVED lines=8> */
.L_x_199:
[----:B------:R-:W-:Y:S02]  /*eeb0*/  MOV R0, 0x2 ;  /* 0x0000000200007802 */ /* 0x000fe40000000f00 */
[----:B------:R-:W-:Y:S02]  /*eec0*/  MOV R2, 0xeee0 ;  /* 0x0000eee000027802 */ /* 0x000fe40000000f00 */
[----:B------:R-:W-:Y:S05]  /*eed0*/  CALL.REL.NOINC `($__internal_2_$__cuda_sm70_shflsync_bfly_p) ;  /* 0x000016a000007944 */ /* 0x000fea0003c00000 */
[----:B------:R-:W-:Y:S05]  /*eee0*/  BRA `(.L_x_287) ;  /* 0xffff62c000007947 */ /* 0x000fea000383ffff */
.L_x_200:
[----:B------:R-:W-:Y:S02]  /*eef0*/  MOV R0, 0x1 ;  /* 0x0000000100007802 */ /* 0x000fe40000000f00 */
[----:B------:R-:W-:Y:S02]  /*ef00*/  MOV R2, 0xef20 ;  /* 0x0000ef2000027802 */ /* 0x000fe40000000f00 */
[----:B------:R-:W-:Y:S05]  /*ef10*/  CALL.REL.NOINC `($__internal_2_$__cuda_sm70_shflsync_bfly_p) ;  /* 0x0000166000007944 */ /* 0x000fea0003c00000 */
[----:B------:R-:W-:Y:S01]  /*ef20*/  FMNMX.FTZ R69, R4, R0, !PT ;  /* 0x0000000004457209 */ /* 0x000fe20007810000 */
[----:B------:R-:W-:Y:S01]  /*ef30*/  IMAD.MOV.U32 R4, RZ, RZ, R5 ;  /* 0x000000ffff047224 */ /* 0x000fe200078e0005 */
[----:B------:R-:W-:Y:S01]  /*ef40*/  MOV R2, 0xef70 ;  /* 0x0000ef7000027802 */ /* 0x000fe20000000f00 */
[----:B------:R-:W-:Y:S02]  /*ef50*/  IMAD.MOV.U32 R0, RZ, RZ, 0x2 ;  /* 0x00000002ff007424 */ /* 0x000fe400078e00ff */
[----:B------:R-:W-:Y:S05]  /*ef60*/  CALL.REL.NOINC `($__internal_2_$__cuda_sm70_shflsync_bfly_p) ;  /* 0x0000161000007944 */ /* 0x000fea0003c00000 */
[----:B------:R-:W-:Y:S01]  /*ef70*/  FMNMX.FTZ R5, R5, R0, !PT ;  /* 0x0000000005057209 */ /* 0x000fe20007810000 */
[----:B------:R-:W-:Y:S01]  /*ef80*/  IMAD.MOV.U32 R0, RZ, RZ, 0x1 ;  /* 0x00000001ff007424 */ /* 0x000fe200078e00ff */
[----:B------:R-:W-:-:S03]  /*ef90*/  MOV R2, 0xefc0 ;  /* 0x0000efc000027802 */ /* 0x000fc60000000f00 */
[----:B------:R-:W-:Y:S02]  /*efa0*/  IMAD.MOV.U32 R4, RZ, RZ, R5 ;  /* 0x000000ffff047224 */ /* 0x000fe400078e0005 */
[----:B------:R-:W-:Y:S05]  /*efb0*/  CALL.REL.NOINC `($__internal_2_$__cuda_sm70_shflsync_bfly_p) ;  /* 0x000015c000007944 */ /* 0x000fea0003c00000 */
[----:B------:R-:W-:Y:S01]  /*efc0*/  MOV R3, R0 ;  /* 0x0000000000037202 */ /* 0x000fe20000000f00 */
[----:B------:R-:W-:Y:S05]  /*efd0*/  BRA `(.L_x_288) ;  /* 0xffff624000007947 */ /* 0x000fea000383ffff */
.L_x_202:
[----:B--234-:R-:W-:Y:S01]  /*efe0*/  MOV R36, RZ ;  /* 0x000000ff00247202 */ /* 0x01cfe20000000f00 */
[----:B------:R-:W-:Y:S01]  /*eff0*/  IMAD.MOV.U32 R37, RZ, RZ, R4 ;  /* 0x000000ffff257224 */ /* 0x000fe200078e0004 */
[----:B------:R-:W-:Y:S01]  /*f000*/  MOV R2, 0xf030 ;  /* 0x0000f03000027802 */ /* 0x000fe20000000f00 */
[----:B------:R-:W-:Y:S02]  /*f010*/  IMAD.MOV.U32 R3, RZ, RZ, 0x181f ;  /* 0x0000181fff037424 */ /* 0x000fe400078e00ff */
[----:B-1----:R-:W-:Y:S05]  /*f020*/  CALL.REL.NOINC `($__internal_3_$__cuda_sm70_shflsync_idx_p) ;  /* 0x000015b000007944 */ /* 0x002fea0003c00000 */
[----:B------:R-:W-:Y:S01]  /*f030*/  MOV R0, R36 ;  /* 0x0000002400007202 */ /* 0x000fe20000000f00 */
[----:B------:R-:W-:-:S05]  /*f040*/  BRA `(.L_x_289) ;  /* 0xffff7ba000007947 */ /* 0x000fca000383ffff */
.L_x_205:
[----:B------:R-:W-:Y:S01]  /*f050*/  MOV R36, 0x3 ;  /* 0x0000000300247802 */ /* 0x000fe20000000f00 */
[----:B------:R-:W-:Y:S01]  /*f060*/  IMAD.MOV.U32 R37, RZ, RZ, R4 ;  /* 0x000000ffff257224 */ /* 0x000fe200078e0004 */
[----:B------:R-:W-:Y:S01]  /*f070*/  MOV R2, 0xf0a0 ;  /* 0x0000f0a000027802 */ /* 0x000fe20000000f00 */
[----:B------:R-:W-:Y:S02]  /*f080*/  IMAD.MOV.U32 R3, RZ, RZ, 0x181f ;  /* 0x0000181fff037424 */ /* 0x000fe400078e00ff */
[----:B-1----:R-:W-:Y:S05]  /*f090*/  CALL.REL.NOINC `($__internal_3_$__cuda_sm70_shflsync_idx_p) ;  /* 0x0000154000007944 */ /* 0x002fea0003c00000 */
[----:B------:R-:W-:Y:S01]  /*f0a0*/  MOV R3, 0x181f ;  /* 0x0000181f00037802 */ /* 0x000fe20000000f00 */
[----:B------:R-:W-:Y:S01]  /*f0b0*/  IMAD.MOV.U32 R4, RZ, RZ, R36 ;  /* 0x000000ffff047224 */ /* 0x000fe200078e0024 */
[----:B------:R-:W-:Y:S01]  /*f0c0*/  MOV R36, 0x3 ;  /* 0x0000000300247802 */ /* 0x000fe20000000f00 */
[----:B------:R-:W-:Y:S01]  /*f0d0*/  IMAD.MOV.U32 R37, RZ, RZ, R5 ;  /* 0x000000ffff257224 */ /* 0x000fe200078e0005 */
[----:B------:R-:W-:Y:S02]  /*f0e0*/  MOV R2, 0xf100 ;  /* 0x0000f10000027802 */ /* 0x000fe40000000f00 */
[----:B------:R-:W-:Y:S05]  /*f0f0*/  CALL.REL.NOINC `($__internal_3_$__cuda_sm70_shflsync_idx_p) ;  /* 0x000014e000007944 */ /* 0x000fea0003c00000 */
[----:B------:R-:W-:Y:S01]  /*f100*/  MOV R0, R36 ;  /* 0x0000002400007202 */ /* 0x000fe20000000f00 */
[----:B------:R-:W-:-:S05]  /*f110*/  BRA `(.L_x_290) ;  /* 0xffff7d8000007947 */ /* 0x000fca000383ffff */
.L_x_208:
[----:B------:R-:W-:Y:S01]  /*f120*/  MOV R36, RZ ;  /* 0x000000ff00247202 */ /* 0x000fe20000000f00 */
[----:B------:R-:W-:Y:S01]  /*f130*/  IMAD.MOV.U32 R37, RZ, RZ, R0 ;  /* 0x000000ffff257224 */ /* 0x000fe200078e0000 */
[----:B------:R-:W-:Y:S01]  /*f140*/  MOV R2, 0xf170 ;  /* 0x0000f17000027802 */ /* 0x000fe20000000f00 */
[----:B------:R-:W-:Y:S02]  /*f150*/  IMAD.MOV.U32 R3, RZ, RZ, 0x181f ;  /* 0x0000181fff037424 */ /* 0x000fe400078e00ff */
[----:B------:R-:W-:Y:S05]  /*f160*/  CALL.REL.NOINC `($__internal_3_$__cuda_sm70_shflsync_idx_p) ;  /* 0x0000147000007944 */ /* 0x000fea0003c00000 */
[----:B------:R-:W-:Y:S01]  /*f170*/  MOV R7, R36 ;  /* 0x0000002400077202 */ /* 0x000fe20000000f00 */
[----:B------:R-:W-:-:S05]  /*f180*/  BRA `(.L_x_291) ;  /* 0xffff919000007947 */ /* 0x000fca000383ffff */
.L_x_209:
[----:B------:R-:W-:Y:S01]  /*f190*/  MOV R36, RZ ;  /* 0x000000ff00247202 */ /* 0x000fe20000000f00 */
[----:B------:R-:W-:Y:S01]  /*f1a0*/  IMAD.MOV.U32 R37, RZ, RZ, R4 ;  /* 0x000000ffff257224 */ /* 0x000fe200078e0004 */
[----:B------:R-:W-:Y:S01]  /*f1b0*/  MOV R2, 0xf1e0 ;  /* 0x0000f1e000027802 */ /* 0x000fe20000000f00 */
[----:B------:R-:W-:Y:S02]  /*f1c0*/  IMAD.MOV.U32 R3, RZ, RZ, 0x181f ;  /* 0x0000181fff037424 */ /* 0x000fe400078e00ff */
[----:B-12---:R-:W-:Y:S05]  /*f1d0*/  CALL.REL.NOINC `($__internal_3_$__cuda_sm70_shflsync_idx_p) ;  /* 0x0000140000007944 */ /* 0x006fea0003c00000 */
[----:B------:R-:W-:Y:S01]  /*f1e0*/  MOV R6, R36 ;  /* 0x0000002400067202 */ /* 0x000fe20000000f00 */
[----:B------:R-:W-:-:S05]  /*f1f0*/  BRA `(.L_x_292) ;  /* 0xffff914000007947 */ /* 0x000fca000383ffff */
.L_x_210:
[----:B------:R-:W-:Y:S01]  /*f200*/  MOV R36, 0x1 ;  /* 0x0000000100247802 */ /* 0x000fe20000000f00 */
[----:B------:R-:W-:Y:S01]  /*f210*/  IMAD.MOV.U32 R37, RZ, RZ, R0 ;  /* 0x000000ffff257224 */ /* 0x000fe200078e0000 */
[----:B--2---:R-:W-:Y:S01]  /*f220*/  MOV R2, 0xf250 ;  /* 0x0000f25000027802 */ /* 0x004fe20000000f00 */
[----:B------:R-:W-:Y:S03]  /*f230*/  IMAD.MOV.U32 R3, RZ, RZ, 0x181f ;  /* 0x0000181fff037424 */ /* 0x000fe600078e00ff */
[----:B-1-3--:R-:W-:Y:S05]  /*f240*/  CALL.REL.NOINC `($__internal_3_$__cuda_sm70_shflsync_idx_p) ;  /* 0x0000139000007944 */ /* 0x00afea0003c00000 */
        /* <DEDUP_REMOVED lines=8> */
.L_x_211:
[----:B------:R-:W-:Y:S01]  /*f2d0*/  MOV R36, 0x2 ;  /* 0x0000000200247802 */ /* 0x000fe20000000f00 */
[----:B------:R-:W-:Y:S01]  /*f2e0*/  IMAD.MOV.U32 R37, RZ, RZ, R0 ;  /* 0x000000ffff257224 */ /* 0x000fe200078e0000 */
[----:B-1----:R-:W-:Y:S01]  /*f2f0*/  MOV R2, 0xf320 ;  /* 0x0000f32000027802 */ /* 0x002fe20000000f00 */
[----:B------:R-:W-:Y:S02]  /*f300*/  IMAD.MOV.U32 R3, RZ, RZ, 0x181f ;  /* 0x0000181fff037424 */ /* 0x000fe400078e00ff */
[----:B---34-:R-:W-:Y:S05]  /*f310*/  CALL.REL.NOINC `($__internal_3_$__cuda_sm70_shflsync_idx_p) ;  /* 0x000012c000007944 */ /* 0x018fea0003c00000 */
[----:B------:R-:W-:Y:S01]  /*f320*/  MOV R7, R36 ;  /* 0x0000002400077202 */ /* 0x000fe20000000f00 */
[----:B------:R-:W-:-:S05]  /*f330*/  BRA `(.L_x_294) ;  /* 0xffff92a000007947 */ /* 0x000fca000383ffff */
.L_x_212:
[----:B------:R-:W-:Y:S01]  /*f340*/  MOV R36, 0x2 ;  /* 0x0000000200247802 */ /* 0x000fe20000000f00 */
[----:B------:R-:W-:Y:S01]  /*f350*/  IMAD.MOV.U32 R37, RZ, RZ, R4 ;  /* 0x000000ffff257224 */ /* 0x000fe200078e0004 */
[----:B-1----:R-:W-:Y:S01]  /*f360*/  MOV R2, 0xf390 ;  /* 0x0000f39000027802 */ /* 0x002fe20000000f00 */
[----:B------:R-:W-:Y:S02]  /*f370*/  IMAD.MOV.U32 R3, RZ, RZ, 0x181f ;  /* 0x0000181fff037424 */ /* 0x000fe400078e00ff */
[----:B--234-:R-:W-:Y:S05]  /*f380*/  CALL.REL.NOINC `($__internal_3_$__cuda_sm70_shflsync_idx_p) ;  /* 0x0000125000007944 */ /* 0x01cfea0003c00000 */
[----:B------:R-:W-:Y:S01]  /*f390*/  MOV R6, R36 ;  /* 0x0000002400067202 */ /* 0x000fe20000000f00 */
[----:B------:R-:W-:-:S05]  /*f3a0*/  BRA `(.L_x_295) ;  /* 0xffff925000007947 */ /* 0x000fca000383ffff */
.L_x_213:
[----:B------:R-:W-:Y:S01]  /*f3b0*/  MOV R36, 0x3 ;  /* 0x0000000300247802 */ /* 0x000fe20000000f00 */
[----:B------:R-:W-:Y:S01]  /*f3c0*/  IMAD.MOV.U32 R37, RZ, RZ, R0 ;  /* 0x000000ffff257224 */ /* 0x000fe200078e0000 */
[----:B-1----:R-:W-:Y:S01]  /*f3d0*/  MOV R2, 0xf400 ;  /* 0x0000f40000027802 */ /* 0x002fe20000000f00 */
[----:B------:R-:W-:Y:S03]  /*f3e0*/  IMAD.MOV.U32 R3, RZ, RZ, 0x181f ;  /* 0x0000181fff037424 */ /* 0x000fe600078e00ff */
[----:B--2-4-:R-:W-:Y:S05]  /*f3f0*/  CALL.REL.NOINC `($__internal_3_$__cuda_sm70_shflsync_idx_p) ;  /* 0x000011e000007944 */ /* 0x014fea0003c00000 */
        /* <DEDUP_REMOVED lines=8> */
.L_x_214:
[----:B------:R-:W-:Y:S02]  /*f480*/  MOV R0, 0x2 ;  /* 0x0000000200007802 */ /* 0x000fe40000000f00 */
[----:B------:R-:W-:Y:S02]  /*f490*/  MOV R2, 0xf4b0 ;  /* 0x0000f4b000027802 */ /* 0x000fe40000000f00 */
[----:B------:R-:W-:Y:S05]  /*f4a0*/  CALL.REL.NOINC `($__internal_2_$__cuda_sm70_shflsync_bfly_p) ;  /* 0x000010d000007944 */ /* 0x000fea0003c00000 */
[----:B------:R-:W-:-:S05]  /*f4b0*/  BRA `(.L_x_297) ;  /* 0xffff976000007947 */ /* 0x000fca000383ffff */
.L_x_215:
        /* <DEDUP_REMOVED lines=10> */
[----:B------:R-:W-:Y:S02]  /*f560*/  MOV R2, 0xf580 ;  /* 0x0000f58000027802 */ /* 0x000fe40000000f00 */
[----:B------:R-:W-:Y:S05]  /*f570*/  CALL.REL.NOINC `($__internal_2_$__cuda_sm70_shflsync_bfly_p) ;  /* 0x0000100000007944 */ /* 0x000fea0003c00000 */
[----:B------:R-:W-:-:S05]  /*f580*/  BRA `(.L_x_298) ;  /* 0xffff970000007947 */ /* 0x000fca000383ffff */
.L_x_217:
[----:B------:R-:W-:Y:S01]  /*f590*/  IMAD.MOV.U32 R4, RZ, RZ, R215 ;  /* 0x000000ffff047224 */ /* 0x000fe200078e00d7 */
[----:B------:R-:W-:-:S02]  /*f5a0*/  MOV R0, 0x2 ;  /* 0x0000000200007802 */ /* 0x000fc40000000f00 */
[----:B------:R-:W-:Y:S02]  /*f5b0*/  MOV R2, 0xf5d0 ;  /* 0x0000f5d000027802 */ /* 0x000fe40000000f00 */
[----:B------:R-:W-:Y:S05]  /*f5c0*/  CALL.REL.NOINC `($__internal_2_$__cuda_sm70_shflsync_bfly_p) ;  /* 0x00000fb000007944 */ /* 0x000fea0003c00000 */
[----:B------:R-:W-:Y:S01]  /*f5d0*/  FADD.FTZ R4, R215, R0 ;  /* 0x00000000d7047221 */ /* 0x000fe20000010000 */
[----:B------:R-:W-:Y:S02]  /*f5e0*/  MOV R0, 0x1 ;  /* 0x0000000100007802 */ /* 0x000fe40000000f00 */
[----:B------:R-:W-:Y:S02]  /*f5f0*/  MOV R2, 0xf610 ;  /* 0x0000f61000027802 */ /* 0x000fe40000000f00 */
[----:B------:R-:W-:Y:S05]  /*f600*/  CALL.REL.NOINC `($__internal_2_$__cuda_sm70_shflsync_bfly_p) ;  /* 0x00000f7000007944 */ /* 0x000fea0003c00000 */
[----:B------:R-:W-:Y:S01]  /*f610*/  FADD.FTZ R5, R4, R0 ;  /* 0x0000000004057221 */ /* 0x000fe20000010000 */
[----:B------:R-:W-:Y:S02]  /*f620*/  MOV R4, R230 ;  /* 0x000000e600047202 */ /* 0x000fe40000000f00 */
[----:B------:R-:W-:Y:S02]  /*f630*/  MOV R0, 0x2 ;  /* 0x0000000200007802 */ /* 0x000fe40000000f00 */
[----:B------:R-:W-:Y:S02]  /*f640*/  MOV R2, 0xf660 ;  /* 0x0000f66000027802 */ /* 0x000fe40000000f00 */
[----:B------:R-:W-:Y:S05]  /*f650*/  CALL.REL.NOINC `($__internal_2_$__cuda_sm70_shflsync_bfly_p) ;  /* 0x00000f2000007944 */ /* 0x000fea0003c00000 */
[----:B------:R-:W-:Y:S01]  /*f660*/  FADD.FTZ R4, R230, R0 ;  /* 0x00000000e6047221 */ /* 0x000fe20000010000 */
[----:B------:R-:W-:Y:S02]  /*f670*/  MOV R0, 0x1 ;  /* 0x0000000100007802 */ /* 0x000fe40000000f00 */
[----:B------:R-:W-:-:S02]  /*f680*/  MOV R2, 0xf6a0 ;  /* 0x0000f6a000027802 */ /* 0x000fc40000000f00 */
[----:B------:R-:W-:Y:S05]  /*f690*/  CALL.REL.NOINC `($__internal_2_$__cuda_sm70_shflsync_bfly_p) ;  /* 0x00000ee000007944 */ /* 0x000fea0003c00000 */
[----:B------:R-:W-:Y:S01]  /*f6a0*/  MOV R3, R0 ;  /* 0x0000000000037202 */ /* 0x000fe20000000f00 */
[----:B------:R-:W-:Y:S05]  /*f6b0*/  BRA `(.L_x_299) ;  /* 0xffffb21000007947 */ /* 0x000fea000383ffff */
.L_x_224:
[----:B--234-:R-:W-:Y:S01]  /*f6c0*/  IMAD.MOV.U32 R37, RZ, RZ, R7 ;  /* 0x000000ffff257224 */ /* 0x01cfe200078e0007 */
[----:B------:R-:W-:Y:S01]  /*f6d0*/  MOV R36, RZ ;  /* 0x000000ff00247202 */ /* 0x000fe20000000f00 */
[----:B------:R-:W-:Y:S01]  /*f6e0*/  IMAD.MOV.U32 R3, RZ, RZ, 0x181f ;  /* 0x0000181fff037424 */ /* 0x000fe200078e00ff */
[----:B------:R-:W-:-:S02]  /*f6f0*/  MOV R2, 0xf710 ;  /* 0x0000f71000027802 */ /* 0x000fc40000000f00 */
[----:B-1----:R-:W-:Y:S05]  /*f700*/  CALL.REL.NOINC `($__internal_3_$__cuda_sm70_shflsync_idx_p) ;  /* 0x00000ed000007944 */ /* 0x002fea0003c00000 */
[----:B------:R-:W-:Y:S01]  /*f710*/  MOV R8, R36 ;  /* 0x0000002400087202 */ /* 0x000fe20000000f00 */
[----:B------:R-:W-:Y:S05]  /*f720*/  BRA `(.L_x_300) ;  /* 0xffffc56000007947 */ /* 0x000fea000383ffff */
.L_x_225:
[----:B------:R-:W-:Y:S01]  /*f730*/  IMAD.MOV.U32 R37, RZ, RZ, R9 ;  /* 0x000000ffff257224 */ /* 0x000fe200078e0009 */
[----:B------:R-:W-:Y:S01]  /*f740*/  MOV R36, RZ ;  /* 0x000000ff00247202 */ /* 0x000fe20000000f00 */
[----:B------:R-:W-:Y:S01]  /*f750*/  IMAD.MOV.U32 R3, RZ, RZ, 0x181f ;  /* 0x0000181fff037424 */ /* 0x000fe200078e00ff */
[----:B------:R-:W-:-:S02]  /*f760*/  MOV R2, 0xf780 ;  /* 0x0000f78000027802 */ /* 0x000fc40000000f00 */
[----:B-123--:R-:W-:Y:S05]  /*f770*/  CALL.REL.NOINC `($__internal_3_$__cuda_sm70_shflsync_idx_p) ;  /* 0x00000e6000007944 */ /* 0x00efea0003c00000 */
[----:B------:R-:W-:Y:S01]  /*f780*/  MOV R0, R36 ;  /* 0x0000002400007202 */ /* 0x000fe20000000f00 */
[----:B------:R-:W-:Y:S05]  /*f790*/  BRA `(.L_x_301) ;  /* 0xffffc51000007947 */ /* 0x000fea000383ffff */
.L_x_228:
[----:B------:R-:W-:Y:S01]  /*f7a0*/  IMAD.MOV.U32 R37, RZ, RZ, R7 ;  /* 0x000000ffff257224 */ /* 0x000fe200078e0007 */
[----:B------:R-:W-:Y:S01]  /*f7b0*/  MOV R36, 0x1 ;  /* 0x0000000100247802 */ /* 0x000fe20000000f00 */
[----:B--2---:R-:W-:Y:S01]  /*f7c0*/  IMAD.MOV.U32 R3, RZ, RZ, 0x181f ;  /* 0x0000181fff037424 */ /* 0x004fe200078e00ff */
[----:B------:R-:W-:-:S02]  /*f7d0*/  MOV R2, 0xf7f0 ;  /* 0x0000f7f000027802 */ /* 0x000fc40000000f00 */
[----:B-1-34-:R-:W-:Y:S05]  /*f7e0*/  CALL.REL.NOINC `($__internal_3_$__cuda_sm70_shflsync_idx_p) ;  /* 0x00000df000007944 */ /* 0x01afea0003c00000 */
        /* <DEDUP_REMOVED lines=8> */
.L_x_231:
[----:B------:R-:W-:Y:S01]  /*f870*/  IMAD.MOV.U32 R37, RZ, RZ, R7 ;  /* 0x000000ffff257224 */ /* 0x000fe200078e0007 */
[----:B------:R-:W-:Y:S01]  /*f880*/  MOV R36, 0x2 ;  /* 0x0000000200247802 */ /* 0x000fe20000000f00 */
[----:B-1----:R-:W-:Y:S01]  /*f890*/  IMAD.MOV.U32 R3, RZ, RZ, 0x181f ;  /* 0x0000181fff037424 */ /* 0x002fe200078e00ff */
[----:B------:R-:W-:Y:S02]  /*f8a0*/  MOV R2, 0xf8c0 ;  /* 0x0000f8c000027802 */ /* 0x000fe40000000f00 */
[----:B--234-:R-:W-:Y:S05]  /*f8b0*/  CALL.REL.NOINC `($__internal_3_$__cuda_sm70_shflsync_idx_p) ;  /* 0x00000d2000007944 */ /* 0x01cfea0003c00000 */
[----:B------:R-:W-:Y:S01]  /*f8c0*/  MOV R8, R36 ;  /* 0x0000002400087202 */ /* 0x000fe20000000f00 */
[----:B------:R-:W-:Y:S05]  /*f8d0*/  BRA `(.L_x_303) ;  /* 0xffffc60000007947 */ /* 0x000fea000383ffff */
.L_x_232:
[----:B------:R-:W-:Y:S01]  /*f8e0*/  IMAD.MOV.U32 R37, RZ, RZ, R9 ;  /* 0x000000ffff257224 */ /* 0x000fe200078e0009 */
[----:B------:R-:W-:Y:S01]  /*f8f0*/  MOV R36, 0x2 ;  /* 0x0000000200247802 */ /* 0x000fe20000000f00 */
[----:B-1----:R-:W-:Y:S01]  /*f900*/  IMAD.MOV.U32 R3, RZ, RZ, 0x181f ;  /* 0x0000181fff037424 */ /* 0x002fe200078e00ff */
[----:B------:R-:W-:Y:S02]  /*f910*/  MOV R2, 0xf930 ;  /* 0x0000f93000027802 */ /* 0x000fe40000000f00 */
[----:B--234-:R-:W-:Y:S05]  /*f920*/  CALL.REL.NOINC `($__internal_3_$__cuda_sm70_shflsync_idx_p) ;  /* 0x00000cb000007944 */ /* 0x01cfea0003c00000 */
[----:B------:R-:W-:Y:S01]  /*f930*/  MOV R0, R36 ;  /* 0x0000002400007202 */ /* 0x000fe20000000f00 */
[----:B------:R-:W-:Y:S05]  /*f940*/  BRA `(.L_x_304) ;  /* 0xffffc5b000007947 */ /* 0x000fea000383ffff */
.L_x_235:
[----:B------:R-:W-:Y:S01]  /*f950*/  IMAD.MOV.U32 R37, RZ, RZ, R7 ;  /* 0x000000ffff257224 */ /* 0x000fe200078e0007 */
[----:B------:R-:W-:Y:S01]  /*f960*/  MOV R36, 0x3 ;  /* 0x0000000300247802 */ /* 0x000fe20000000f00 */
[----:B-1----:R-:W-:Y:S01]  /*f970*/  IMAD.MOV.U32 R3, RZ, RZ, 0x181f ;  /* 0x0000181fff037424 */ /* 0x002fe200078e00ff */
[----:B------:R-:W-:-:S02]  /*f980*/  MOV R2, 0xf9a0 ;  /* 0x0000f9a000027802 */ /* 0x000fc40000000f00 */
        /* <DEDUP_REMOVED lines=9> */
.L_x_237:
[----:B------:R-:W-:Y:S01]  /*fa20*/  IMAD.MOV.U32 R37, RZ, RZ, R5 ;  /* 0x000000ffff257224 */ /* 0x000fe200078e0005 */
[----:B------:R-:W-:Y:S01]  /*fa30*/  MOV R36, RZ ;  /* 0x000000ff00247202 */ /* 0x000fe20000000f00 */
[----:B------:R-:W-:Y:S01]  /*fa40*/  IMAD.MOV.U32 R3, RZ, RZ, 0x1c1f ;  /* 0x00001c1fff037424 */ /* 0x000fe200078e00ff */
[----:B------:R-:W-:Y:S02]  /*fa50*/  MOV R2, 0xfa70 ;  /* 0x0000fa7000027802 */ /* 0x000fe40000000f00 */
[----:B------:R-:W-:Y:S05]  /*fa60*/  CALL.REL.NOINC `($__internal_3_$__cuda_sm70_shflsync_idx_p) ;  /* 0x00000b7000007944 */ /* 0x000fea0003c00000 */
[----:B------:R-:W-:Y:S01]  /*fa70*/  MOV R4, R36 ;  /* 0x0000002400047202 */ /* 0x000fe20000000f00 */
[----:B------:R-:W-:Y:S05]  /*fa80*/  BRA `(.L_x_306) ;  /* 0xffffc89000007947 */ /* 0x000fea000383ffff */
.L_x_238:
[----:B------:R-:W-:Y:S01]  /*fa90*/  IMAD.MOV.U32 R37, RZ, RZ, R12 ;  /* 0x000000ffff257224 */ /* 0x000fe200078e000c */
[----:B------:R-:W-:Y:S01]  /*faa0*/  MOV R36, RZ ;  /* 0x000000ff00247202 */ /* 0x000fe20000000f00 */
[----:B------:R-:W-:Y:S01]  /*fab0*/  IMAD.MOV.U32 R3, RZ, RZ, 0x1c1f ;  /* 0x00001c1fff037424 */ /* 0x000fe200078e00ff */
[----:B------:R-:W-:Y:S02]  /*fac0*/  MOV R2, 0xfae0 ;  /* 0x0000fae000027802 */ /* 0x000fe40000000f00 */
[----:B-12---:R-:W-:Y:S05]  /*fad0*/  CALL.REL.NOINC `($__internal_3_$__cuda_sm70_shflsync_idx_p) ;  /* 0x00000b0000007944 */ /* 0x006fea0003c00000 */
[----:B------:R-:W-:Y:S01]  /*fae0*/  MOV R0, R36 ;  /* 0x0000002400007202 */ /* 0x000fe20000000f00 */
[----:B------:R-:W-:Y:S05]  /*faf0*/  BRA `(.L_x_307) ;  /* 0xffffc84000007947 */ /* 0x000fea000383ffff */
.L_x_241:
        /* <DEDUP_REMOVED lines=13> */
.L_x_245:
[----:B------:R-:W-:Y:S01]  /*fbd0*/  IMAD.MOV.U32 R37, RZ, RZ, R7 ;  /* 0x000000ffff257224 */ /* 0x000fe200078e0007 */
[----:B------:R-:W-:Y:S01]  /*fbe0*/  MOV R36, RZ ;  /* 0x000000ff00247202 */ /* 0x000fe20000000f00 */
[----:B------:R-:W-:Y:S01]  /*fbf0*/  IMAD.MOV.U32 R3, RZ, RZ, 0x181f ;  /* 0x0000181fff037424 */ /* 0x000fe200078e00ff */
[----:B------:R-:W-:Y:S02]  /*fc00*/  MOV R2, 0xfc20 ;  /* 0x0000fc2000027802 */ /* 0x000fe40000000f00 */
[----:B------:R-:W-:Y:S05]  /*fc10*/  CALL.REL.NOINC `($__internal_3_$__cuda_sm70_shflsync_idx_p) ;  /* 0x000009c000007944 */ /* 0x000fea0003c00000 */
[----:B------:R-:W-:Y:S01]  /*fc20*/  MOV R9, R36 ;  /* 0x0000002400097202 */ /* 0x000fe20000000f00 */
[----:B------:R-:W-:Y:S05]  /*fc30*/  BRA `(.L_x_309) ;  /* 0xffffdab000007947 */ /* 0x000fea000383ffff */
.L_x_246:
[----:B------:R-:W-:Y:S01]  /*fc40*/  IMAD.MOV.U32 R37, RZ, RZ, R10 ;  /* 0x000000ffff257224 */ /* 0x000fe200078e000a */
[----:B------:R-:W-:Y:S01]  /*fc50*/  MOV R36, RZ ;  /* 0x000000ff00247202 */ /* 0x000fe20000000f00 */
[----:B------:R-:W-:Y:S01]  /*fc60*/  IMAD.MOV.U32 R3, RZ, RZ, 0x181f ;  /* 0x0000181fff037424 */ /* 0x000fe200078e00ff */
[----:B------:R-:W-:Y:S02]  /*fc70*/  MOV R2, 0xfc90 ;  /* 0x0000fc9000027802 */ /* 0x000fe40000000f00 */
[----:B-12---:R-:W-:Y:S05]  /*fc80*/  CALL.REL.NOINC `($__internal_3_$__cuda_sm70_shflsync_idx_p) ;  /* 0x0000095000007944 */ /* 0x006fea0003c00000 */
[----:B------:R-:W-:Y:S01]  /*fc90*/  MOV R0, R36 ;  /* 0x0000002400007202 */ /* 0x000fe20000000f00 */
[----:B------:R-:W-:Y:S05]  /*fca0*/  BRA `(.L_x_310) ;  /* 0xffffda6000007947 */ /* 0x000fea000383ffff */
.L_x_249:
        /* <DEDUP_REMOVED lines=13> */
.L_x_252:
[----:B------:R-:W-:Y:S01]  /*fd80*/  IMAD.MOV.U32 R37, RZ, RZ, R7 ;  /* 0x000000ffff257224 */ /* 0x000fe200078e0007 */
[----:B------:R-:W-:Y:S01]  /*fd90*/  MOV R36, 0x2 ;  /* 0x0000000200247802 */ /* 0x000fe20000000f00 */
[----:B-1----:R-:W-:Y:S01]  /*fda0*/  IMAD.MOV.U32 R3, RZ, RZ, 0x181f ;  /* 0x0000181fff037424 */ /* 0x002fe200078e00ff */
[----:B------:R-:W-:Y:S02]  /*fdb0*/  MOV R2, 0xfdd0 ;  /* 0x0000fdd000027802 */ /* 0x000fe40000000f00 */
[----:B--234-:R-:W-:Y:S05]  /*fdc0*/  CALL.REL.NOINC `($__internal_3_$__cuda_sm70_shflsync_idx_p) ;  /* 0x0000081000007944 */ /* 0x01cfea0003c00000 */
[----:B------:R-:W-:Y:S01]  /*fdd0*/  MOV R9, R36 ;  /* 0x0000002400097202 */ /* 0x000fe20000000f00 */
[----:B------:R-:W-:Y:S05]  /*fde0*/  BRA `(.L_x_312) ;  /* 0xffffdb6000007947 */ /* 0x000fea000383ffff */
.L_x_253:
[----:B------:R-:W-:Y:S01]  /*fdf0*/  IMAD.MOV.U32 R37, RZ, RZ, R10 ;  /* 0x000000ffff257224 */ /* 0x000fe200078e000a */
[----:B------:R-:W-:Y:S01]  /*fe00*/  MOV R36, 0x2 ;  /* 0x0000000200247802 */ /* 0x000fe20000000f00 */
[----:B------:R-:W-:Y:S01]  /*fe10*/  IMAD.MOV.U32 R3, RZ, RZ, 0x181f ;  /* 0x0000181fff037424 */ /* 0x000fe200078e00ff */
[----:B------:R-:W-:Y:S02]  /*fe20*/  MOV R2, 0xfe40 ;  /* 0x0000fe4000027802 */ /* 0x000fe40000000f00 */
[----:B-1234-:R-:W-:Y:S05]  /*fe30*/  CALL.REL.NOINC `($__internal_3_$__cuda_sm70_shflsync_idx_p) ;  /* 0x000007a000007944 */ /* 0x01efea0003c00000 */
[----:B------:R-:W-:Y:S01]  /*fe40*/  MOV R0, R36 ;  /* 0x0000002400007202 */ /* 0x000fe20000000f00 */
[----:B------:R-:W-:Y:S05]  /*fe50*/  BRA `(.L_x_313) ;  /* 0xffffdb1000007947 */ /* 0x000fea000383ffff */
.L_x_256:
        /* <DEDUP_REMOVED lines=13> */
.L_x_258:
[----:B------:R-:W-:Y:S01]  /*ff30*/  IMAD.MOV.U32 R37, RZ, RZ, R62 ;  /* 0x000000ffff257224 */ /* 0x000fe200078e003e */
[----:B------:R-:W-:Y:S01]  /*ff40*/  MOV R36, RZ ;  /* 0x000000ff00247202 */ /* 0x000fe20000000f00 */
[----:B------:R-:W-:Y:S01]  /*ff50*/  IMAD.MOV.U32 R3, RZ, RZ, 0x1f ;  /* 0x0000001fff037424 */ /* 0x000fe200078e00ff */
[----:B------:R-:W-:Y:S02]  /*ff60*/  MOV R2, 0xff80 ;  /* 0x0000ff8000027802 */ /* 0x000fe40000000f00 */
[----:B--2---:R-:W-:Y:S05]  /*ff70*/  CALL.REL.NOINC `($__internal_3_$__cuda_sm70_shflsync_idx_p) ;  /* 0x0000066000007944 */ /* 0x004fea0003c00000 */
[----:B------:R-:W-:Y:S01]  /*ff80*/  MOV R9, R36 ;  /* 0x0000002400097202 */ /* 0x000fe20000000f00 */
[----:B------:R-:W-:Y:S05]  /*ff90*/  BRA `(.L_x_315) ;  /* 0xffffdc9000007947 */ /* 0x000fea000383ffff */
.L_x_259:
[----:B------:R-:W-:Y:S01]  /*ffa0*/  IMAD.MOV.U32 R37, RZ, RZ, R62 ;  /* 0x000000ffff257224 */ /* 0x000fe200078e003e */
[----:B------:R-:W-:Y:S01]  /*ffb0*/  MOV R36, 0x1 ;  /* 0x0000000100247802 */ /* 0x000fe20000000f00 */
[----:B------:R-:W-:Y:S01]  /*ffc0*/  IMAD.MOV.U32 R3, RZ, RZ, 0x1f ;  /* 0x0000001fff037424 */ /* 0x000fe200078e00ff */
[----:B------:R-:W-:Y:S02]  /*ffd0*/  MOV R2, 0xfff0 ;  /* 0x0000fff000027802 */ /* 0x000fe40000000f00 */
[----:B-12---:R-:W-:Y:S05]  /*ffe0*/  CALL.REL.NOINC `($__internal_3_$__cuda_sm70_shflsync_idx_p) ;  /* 0x000005f000007944 */ /* 0x006fea0003c00000 */
[----:B------:R-:W-:Y:S01]  /*fff0*/  MOV R8, R36 ;  /* 0x0000002400087202 */ /* 0x000fe20000000f00 */
[----:B------:R-:W-:Y:S05]  /*10000*/  BRA `(.L_x_316) ;  /* 0xffffdc4000007947 */ /* 0x000fea000383ffff */
.L_x_260:
[----:B------:R-:W-:Y:S02]  /*10010*/  MOV R2, 0x1 ;  /* 0x0000000100027802 */ /* 0x000fe40000000f00 */
[----:B------:R-:W-:-:S02]  /*10020*/  MOV R3, 0x10040 ;  /* 0x0001004000037802 */ /* 0x000fc40000000f00 */
[----:B-1234-:R-:W-:Y:S05]  /*10030*/  CALL.REL.NOINC `($__internal_4_$__cuda_sm70_shflsync_up_p) ;  /* 0x000005f000007944 */ /* 0x01efea0003c00000 */
[----:B------:R-:W-:Y:S05]  /*10040*/  BRA `(.L_x_317) ;  /* 0xffffdd2000007947 */ /* 0x000fea000383ffff */
.L_x_261:
[----:B------:R-:W-:Y:S02]  /*10050*/  MOV R2, 0x2 ;  /* 0x0000000200027802 */ /* 0x000fe40000000f00 */
[----:B------:R-:W-:-:S02]  /*10060*/  MOV R3, 0x10080 ;  /* 0x0001008000037802 */ /* 0x000fc40000000f00 */
[----:B--2-4-:R-:W-:Y:S05]  /*10070*/  CALL.REL.NOINC `($__internal_4_$__cuda_sm70_shflsync_up_p) ;  /* 0x000005b000007944 */ /* 0x014fea0003c00000 */
        /* <DEDUP_REMOVED lines=24> */
.L_x_265:
[----:B------:R-:W-:Y:S02]  /*10200*/  MOV R2, 0x1 ;  /* 0x0000000100027802 */ /* 0x000fe40000000f00 */
[----:B------:R-:W-:Y:S02]  /*10210*/  MOV R3, 0x10230 ;  /* 0x0001023000037802 */ /* 0x000fe40000000f00 */
[----:B------:R-:W-:Y:S05]  /*10220*/  CALL.REL.NOINC `($__internal_4_$__cuda_sm70_shflsync_up_p) ;  /* 0x0000040000007944 */ /* 0x000fea0003c00000 */
[----:B------:R-:W-:Y:S01]  /*10230*/  MOV R2, R4 ;  /* 0x0000000400027202 */ /* 0x000fe20000000f00 */
[----:B------:R-:W-:Y:S05]  /*10240*/  BRA `(.L_x_319) ;  /* 0xffffdd7000007947 */ /* 0x000fea000383ffff */
.L_x_266:
[----:B------:R-:W-:Y:S02]  /*10250*/  MOV R2, 0x2 ;  /* 0x0000000200027802 */ /* 0x000fe40000000f00 */
[----:B------:R-:W-:Y:S02]  /*10260*/  MOV R3, 0x10280 ;  /* 0x0001028000037802 */ /* 0x000fe40000000f00 */
        /* <DEDUP_REMOVED lines=25> */
.L_x_268:
[----:B------:R-:W-:Y:S02]  /*10400*/  SEL R0, RZ, 0x1, P0 ;  /* 0x00000001ff007807 */ /* 0x000fe40000000000 */
[----:B------:R-:W-:Y:S02]  /*10410*/  MOV R2, 0x10430 ;  /* 0x0001043000027802 */ /* 0x000fe40000000f00 */
[----:B-1----:R-:W-:Y:S05]  /*10420*/  CALL.REL.NOINC `($__internal_5_$__cuda_sm70_votesync_ballot) ;  /* 0x0000027000007944 */ /* 0x002fea0003c00000 */
[----:B------:R-:W-:Y:S05]  /*10430*/  BRA `(.L_x_321) ;  /* 0xffffdd1000007947 */ /* 0x000fea000383ffff */
.L_x_269:
[----:B------:R-:W-:Y:S01]  /*10440*/  IMAD.MOV.U32 R37, RZ, RZ, R6 ;  /* 0x000000ffff257224 */ /* 0x000fe200078e0006 */
[----:B---3--:R-:W-:Y:S01]  /*10450*/  MOV R36, R11 ;  /* 0x0000000b00247202 */ /* 0x008fe20000000f00 */
[----:B------:R-:W-:Y:S01]  /*10460*/  IMAD.MOV.U32 R3, RZ, RZ, 0x1f ;  /* 0x0000001fff037424 */ /* 0x000fe200078e00ff */
[----:B------:R-:W-:Y:S02]  /*10470*/  MOV R2, 0x10490 ;  /* 0x0001049000027802 */ /* 0x000fe40000000f00 */
[----:B-12---:R-:W-:Y:S05]  /*10480*/  CALL.REL.NOINC `($__internal_3_$__cuda_sm70_shflsync_idx_p) ;  /* 0x0000015000007944 */ /* 0x006fea0003c00000 */
[----:B------:R-:W-:Y:S01]  /*10490*/  IMAD.MOV.U32 R6, RZ, RZ, R36 ;  /* 0x000000ffff067224 */ /* 0x000fe200078e0024 */
[----:B------:R-:W-:Y:S01]  /*104a0*/  MOV R36, R11 ;  /* 0x0000000b00247202 */ /* 0x000fe20000000f00 */
[----:B------:R-:W-:Y:S01]  /*104b0*/  IMAD.MOV.U32 R37, RZ, RZ, R7 ;  /* 0x000000ffff257224 */ /* 0x000fe200078e0007 */
[----:B------:R-:W-:Y:S02]  /*104c0*/  MOV R3, 0x1f ;  /* 0x0000001f00037802 */ /* 0x000fe40000000f00 */
[----:B------:R-:W-:-:S02]  /*104d0*/  MOV R2, 0x104f0 ;  /* 0x000104f000027802 */ /* 0x000fc40000000f00 */
[----:B------:R-:W-:Y:S05]  /*104e0*/  CALL.REL.NOINC `($__internal_3_$__cuda_sm70_shflsync_idx_p) ;  /* 0x000000f000007944 */ /* 0x000fea0003c00000 */
[----:B------:R-:W-:Y:S01]  /*104f0*/  MOV R7, R36 ;  /* 0x0000002400077202 */ /* 0x000fe20000000f00 */
[----:B------:R-:W-:Y:S05]  /*10500*/  BRA `(.L_x_322) ;  /* 0xffffdc8000007947 */ /* 0x000fea000383ffff */
.L_x_272:
[----:B------:R-:W-:Y:S01]  /*10510*/  IMAD.MOV.U32 R37, RZ, RZ, R4 ;  /* 0x000000ffff257224 */ /* 0x000fe200078e0004 */
[----:B------:R-:W-:Y:S01]  /*10520*/  MOV R36, R0 ;  /* 0x0000000000247202 */ /* 0x000fe20000000f00 */
[----:B------:R-:W-:Y:S01]  /*10530*/  IMAD.MOV.U32 R3, RZ, RZ, 0x1f ;  /* 0x0000001fff037424 */ /* 0x000fe200078e00ff */
[----:B------:R-:W-:-:S02]  /*10540*/  MOV R2, 0x10560 ;  /* 0x0001056000027802 */ /* 0x000fc40000000f00 */
[----:B-1-34-:R-:W-:Y:S05]  /*10550*/  CALL.REL.NOINC `($__internal_3_$__cuda_sm70_shflsync_idx_p) ;  /* 0x0000008000007944 */ /* 0x01afea0003c00000 */
[----:B------:R-:W-:Y:S01]  /*10560*/  MOV R10, R36 ;  /* 0x00000024000a7202 */ /* 0x000fe20000000f00 */
[----:B------:R-:W-:Y:S05]  /*10570*/  BRA `(.L_x_271) ;  /* 0xffffdc7000007947 */ /* 0x000fea000383ffff */
        .weak           $__internal_2_$__cuda_sm70_shflsync_bfly_p
        .type           $__internal_2_$__cuda_sm70_shflsync_bfly_p,@function
        .size           $__internal_2_$__cuda_sm70_shflsync_bfly_p,($__internal_3_$__cuda_sm70_shflsync_idx_p - $__internal_2_$__cuda_sm70_shflsync_bfly_p)
$__internal_2_$__cuda_sm70_shflsync_bfly_p:
[----:B------:R-:W-:Y:S02]  /*10580*/  MOV R35, 0xffffffff ;  /* 0xffffffff00237802 */ /* 0x000fe40000000f00 */
[----:B------:R-:W-:-:S02]  /*10590*/  MOV R3, 0x1f ;  /* 0x0000001f00037802 */ /* 0x000fc40000000f00 */
[----:B------:R-:W-:Y:S04]  /*105a0*/  WARPSYNC R35 ;  /* 0x0000002300007348 */ /* 0x000fe80003800000 */
[----:B------:R1:W2:Y:S02]  /*105b0*/  SHFL.BFLY PT, R0, R4, R0, R3 ;  /* 0x0c00000004007389 */ /* 0x0002a400000e0003 */
[----:B-1----:R-:W-:-:S04]  /*105c0*/  MOV R3, 0x0 ;  /* 0x0000000000037802 */ /* 0x002fc80000000f00 */
[----:B--2---:R-:W-:Y:S05]  /*105d0*/  RET.REL.NODEC R2 `(_ZN7cutlass13device_kernelIN5flash19enable_sm80_to_sm89INS1_16FlashAttnFwdSm80INS1_25CollectiveMainloopFwdSm80ILi8ELi1ELb1EN4cute5tupleIJNS5_1CILi128EEENS7_ILi112EEES8_EEELi128ENS_10bfloat16_tEfNS_4arch4Sm80ELb0ELb0ELb1ELb1ELb1ELb0ELb1ELb1EEENS1_21CollectiveEpilogueFwdINS6_IJS8_S8_S9_EEENS6_IJNS7_ILi1EEESH_SH_EEESB_SD_Li256ELb1ELb1ELb1ELb0EEENS1_36VarlenDynamicPersistentTileSchedulerILi128ELi112ELi256ELi256ELb1ELb1ELb0ELb0ELb1ELb1EEEEEEEEEvNT_6ParamsE) ;  /* 0xfffefa2002007950 */ /* 0x004fea0003c3ffff */
        .weak           $__internal_3_$__cuda_sm70_shflsync_idx_p
        .type           $__internal_3_$__cuda_sm70_shflsync_idx_p,@function
        .size           $__internal_3_$__cuda_sm70_shflsync_idx_p,($__internal_4_$__cuda_sm70_shflsync_up_p - $__internal_3_$__cuda_sm70_shflsync_idx_p)
$__internal_3_$__cuda_sm70_shflsync_idx_p:
[----:B------:R-:W-:-:S04]  /*105e0*/  MOV R208, 0xffffffff ;  /* 0xffffffff00d07802 */ /* 0x000fc80000000f00 */
[----:B------:R-:W-:Y:S04]  /*105f0*/  WARPSYNC R208 ;  /* 0x000000d000007348 */ /* 0x000fe80003800000 */
[----:B------:R1:W2:Y:S02]  /*10600*/  SHFL.IDX PT, R36, R37, R36, R3 ;  /* 0x0000002425247389 */ /* 0x0002a400000e0003 */
[----:B-1----:R-:W-:-:S04]  /*10610*/  MOV R3, 0x0 ;  /* 0x0000000000037802 */ /* 0x002fc80000000f00 */
[----:B--2---:R-:W-:Y:S05]  /*10620*/  RET.REL.NODEC R2 `(_ZN7cutlass13device_kernelIN5flash19enable_sm80_to_sm89INS1_16FlashAttnFwdSm80INS1_25CollectiveMainloopFwdSm80ILi8ELi1ELb1EN4cute5tupleIJNS5_1CILi128EEENS7_ILi112EEES8_EEELi128ENS_10bfloat16_tEfNS_4arch4Sm80ELb0ELb0ELb1ELb1ELb1ELb0ELb1ELb1EEENS1_21CollectiveEpilogueFwdINS6_IJS8_S8_S9_EEENS6_IJNS7_ILi1EEESH_SH_EEESB_SD_Li256ELb1ELb1ELb1ELb0EEENS1_36VarlenDynamicPersistentTileSchedulerILi128ELi112ELi256ELi256ELb1ELb1ELb0ELb0ELb1ELb1EEEEEEEEEvNT_6ParamsE) ;  /* 0xfffef9d002007950 */ /* 0x004fea0003c3ffff */
        .weak           $__internal_4_$__cuda_sm70_shflsync_up_p
        .type           $__internal_4_$__cuda_sm70_shflsync_up_p,@function
        .size           $__internal_4_$__cuda_sm70_shflsync_up_p,($__internal_5_$__cuda_sm70_votesync_ballot - $__internal_4_$__cuda_sm70_shflsync_up_p)
$__internal_4_$__cuda_sm70_shflsync_up_p:
[----:B------:R-:W-:Y:S02]  /*10630*/  IMAD.MOV.U32 R4, RZ, RZ, RZ ;  /* 0x000000ffff047224 */ /* 0x000fe400078e00ff */
[----:B------:R-:W-:-:S04]  /*10640*/  IMAD.MOV.U32 R11, RZ, RZ, -0x1 ;  /* 0xffffffffff0b7424 */ /* 0x000fc800078e00ff */
[----:B------:R-:W-:Y:S04]  /*10650*/  WARPSYNC R11 ;  /* 0x0000000b00007348 */ /* 0x000fe80003800000 */
[----:B------:R1:W2:Y:S02]  /*10660*/  SHFL.UP PT, R4, R0, R2, R4 ;  /* 0x0400000200047389 */ /* 0x0002a400000e0004 */
[----:B-1----:R-:W-:Y:S02]  /*10670*/  MOV R2, R3 ;  /* 0x0000000300027202 */ /* 0x002fe40000000f00 */
[----:B------:R-:W-:-:S04]  /*10680*/  MOV R3, 0x0 ;  /* 0x0000000000037802 */ /* 0x000fc80000000f00 */
[----:B--2---:R-:W-:Y:S05]  /*10690*/  RET.REL.NODEC R2 `(_ZN7cutlass13device_kernelIN5flash19enable_sm80_to_sm89INS1_16FlashAttnFwdSm80INS1_25CollectiveMainloopFwdSm80ILi8ELi1ELb1EN4cute5tupleIJNS5_1CILi128EEENS7_ILi112EEES8_EEELi128ENS_10bfloat16_tEfNS_4arch4Sm80ELb0ELb0ELb1ELb1ELb1ELb0ELb1ELb1EEENS1_21CollectiveEpilogueFwdINS6_IJS8_S8_S9_EEENS6_IJNS7_ILi1EEESH_SH_EEESB_SD_Li256ELb1ELb1ELb1ELb0EEENS1_36VarlenDynamicPersistentTileSchedulerILi128ELi112ELi256ELi256ELb1ELb1ELb0ELb0ELb1ELb1EEEEEEEEEvNT_6ParamsE) ;  /* 0xfffef96002007950 */ /* 0x004fea0003c3ffff */
        .weak           $__internal_5_$__cuda_sm70_votesync_ballot
        .type           $__internal_5_$__cuda_sm70_votesync_ballot,@function
        .size           $__internal_5_$__cuda_sm70_votesync_ballot,(.L_x_1790 - $__internal_5_$__cuda_sm70_votesync_ballot)
$__internal_5_$__cuda_sm70_votesync_ballot:
[----:B------:R-:W-:Y:S01]  /*106a0*/  ISETP.NE.U32.AND P0, PT, R0, 0x1, PT ;  /* 0x000000010000780c */ /* 0x000fe20003f05070 */
[----:B------:R-:W-:-:S04]  /*106b0*/  IMAD.MOV.U32 R3, RZ, RZ, -0x1 ;  /* 0xffffffffff037424 */ /* 0x000fc800078e00ff */
[----:B------:R-:W-:Y:S08]  /*106c0*/  WARPSYNC R3 ;  /* 0x0000000300007348 */ /* 0x000ff00003800000 */
[----:B------:R-:W-:-:S04]  /*106d0*/  VOTE.ANY R0, PT, !P0 ;  /* 0x0000000000007806 */ /* 0x000fc800040e0100 */
[----:B------:R-:W-:Y:S01]  /*106e0*/  LOP3.LUT R0, R0, R3, RZ, 0xc0, !PT ;  /* 0x0000000300007212 */ /* 0x000fe200078ec0ff */
[----:B------:R-:W-:-:S04]  /*106f0*/  IMAD.MOV.U32 R3, RZ, RZ, 0x0 ;  /* 0x00000000ff037424 */ /* 0x000fc800078e00ff */
[----:B------:R-:W-:Y:S05]  /*10700*/  RET.REL.NODEC R2 `(_ZN7cutlass13device_kernelIN5flash19enable_sm80_to_sm89INS1_16FlashAttnFwdSm80INS1_25CollectiveMainloopFwdSm80ILi8ELi1ELb1EN4cute5tupleIJNS5_1CILi128EEENS7_ILi112EEES8_EEELi128ENS_10bfloat16_tEfNS_4arch4Sm80ELb0ELb0ELb1ELb1ELb1ELb0ELb1ELb1EEENS1_21CollectiveEpilogueFwdINS6_IJS8_S8_S9_EEENS6_IJNS7_ILi1EEESH_SH_EEESB_SD_Li256ELb1ELb1ELb1ELb0EEENS1_36VarlenDynamicPersistentTileSchedulerILi128ELi112ELi256ELi256ELb1ELb1ELb0ELb0ELb1ELb1EEEEEEEEEvNT_6ParamsE) ;  /* 0xfffef8f002007950 */ /* 0x000fea0003c3ffff */
.L_x_323:
        /* <DEDUP_REMOVED lines=15> */
.L_x_1790:


//--------------------- .text._ZN7cutlass13device_kernelIN5flash19enable_sm80_to_sm89INS1_16FlashAttnFwdSm80INS1_25CollectiveMainloopFwdSm80ILi8ELi1ELb1EN4cute5tupleIJNS5_1CILi128EEENS7_ILi112EEES8_EEELi128ENS_10bfloat16_tEfNS_4arch4Sm80ELb0ELb0ELb1ELb1ELb1ELb1ELb1ELb1EEENS1_21CollectiveEpilogueFwdINS6_IJS8_S8_S9_EEENS6_IJNS7_ILi1EEESH_SH_EEESB_SD_Li256ELb1ELb1ELb1ELb0EEENS1_36VarlenDynamicPersistentTileSchedulerILi128ELi112ELi256ELi256ELb1ELb1ELb0ELb0ELb1ELb1EEEEEEEEEvNT_6ParamsE --------------------------
	.section	.text._ZN7cutlass13device_kernelIN5flash19enable_sm80_to_sm89INS1_16FlashAttnFwdSm80INS1_25CollectiveMainloopFwdSm80ILi8ELi1ELb1EN4cute5tupleIJNS5_1CILi128EEENS7_ILi112EEES8_EEELi128ENS_10bfloat16_tEfNS_4arch4Sm80ELb0ELb0ELb1ELb1ELb1ELb1ELb1ELb1EEENS1_21CollectiveEpilogueFwdINS6_IJS8_S8_S9_EEENS6_IJNS7_ILi1EEESH_SH_EEESB_SD_Li256ELb1ELb1ELb1ELb0EEENS1_36VarlenDynamicPersistentTileSchedulerILi128ELi112ELi256ELi256ELb1ELb1ELb0ELb0ELb1ELb1EEEEEEEEEvNT_6ParamsE,"ax",@progbits
	.sectioninfo	@"SHI_REGISTERS=255"
	.align	128
.text._ZN7cutlass13device_kernelIN5flash19enable_sm80_to_sm89INS1_16FlashAttnFwdSm80INS1_25CollectiveMainloopFwdSm80ILi8ELi1ELb1EN4cute5tupleIJNS5_1CILi128EEENS7_ILi112EEES8_EEELi128ENS_10bfloat16_tEfNS_4arch4Sm80ELb0ELb0ELb1ELb1ELb1ELb1ELb1ELb1EEENS1_21CollectiveEpilogueFwdINS6_IJS8_S8_S9_EEENS6_IJNS7_ILi1EEESH_SH_EEESB_SD_Li256ELb1ELb1ELb1ELb0EEENS1_36VarlenDynamicPersistentTileSchedulerILi128ELi112ELi256ELi256ELb1ELb1ELb0ELb0ELb1ELb1EEEEEEEEEvNT_6ParamsE:
        .type           _ZN7cutlass13device_kernelIN5flash19enable_sm80_to_sm89INS1_16FlashAttnFwdSm80INS1_25CollectiveMainloopFwdSm80ILi8ELi1ELb1EN4cute5tupleIJNS5_1CILi128EEENS7_ILi112EEES8_EEELi128ENS_10bfloat16_tEfNS_4arch4Sm80ELb0ELb0ELb1ELb1ELb1ELb1ELb1ELb1EEENS1_21CollectiveEpilogueFwdINS6_IJS8_S8_S9_EEENS6_IJNS7_ILi1EEESH_SH_EEESB_SD_Li256ELb1ELb1ELb1ELb0EEENS1_36VarlenDynamicPersistentTileSchedulerILi128ELi112ELi256ELi256ELb1ELb1ELb0ELb0ELb1ELb1EEEEEEEEEvNT_6ParamsE,@function
        .size           _ZN7cutlass13device_kernelIN5flash19enable_sm80_to_sm89INS1_16FlashAttnFwdSm80INS1_25CollectiveMainloopFwdSm80ILi8ELi1ELb1EN4cute5tupleIJNS5_1CILi128EEENS7_ILi112EEES8_EEELi128ENS_10bfloat16_tEfNS_4arch4Sm80ELb0ELb0ELb1ELb1ELb1ELb1ELb1ELb1EEENS1_21CollectiveEpilogueFwdINS6_IJS8_S8_S9_EEENS6_IJNS7_ILi1EEESH_SH_EEESB_SD_Li256ELb1ELb1ELb1ELb0EEENS1_36VarlenDynamicPersistentTileSchedulerILi128ELi112ELi256ELi256ELb1ELb1ELb0ELb0ELb1ELb1EEEEEEEEEvNT_6ParamsE,(.L_x_1795 - _ZN7cutlass13device_kernelIN5flash19enable_sm80_to_sm89INS1_16FlashAttnFwdSm80INS1_25CollectiveMainloopFwdSm80ILi8ELi1ELb1EN4cute5tupleIJNS5_1CILi128EEENS7_ILi112EEES8_EEELi128ENS_10bfloat16_tEfNS_4arch4Sm80ELb0ELb0ELb1ELb1ELb1ELb1ELb1ELb1EEENS1_21CollectiveEpilogueFwdINS6_IJS8_S8_S9_EEENS6_IJNS7_ILi1EEESH_SH_EEESB_SD_Li256ELb1ELb1ELb1ELb0EEENS1_36VarlenDynamicPersistentTileSchedulerILi128ELi112ELi256ELi256ELb1ELb1ELb0ELb0ELb1ELb1EEEEEEEEEvNT_6ParamsE)
        .other          _ZN7cutlass13device_kernelIN5flash19enable_sm80_to_sm89INS1_16FlashAttnFwdSm80INS1_25CollectiveMainloopFwdSm80ILi8ELi1ELb1EN4cute5tupleIJNS5_1CILi128EEENS7_ILi112EEES8_EEELi128ENS_10bfloat16_tEfNS_4arch4Sm80ELb0ELb0ELb1ELb1ELb1ELb1ELb1ELb1EEENS1_21CollectiveEpilogueFwdINS6_IJS8_S8_S9_EEENS6_IJNS7_ILi1EEESH_SH_EEESB_SD_Li256ELb1ELb1ELb1ELb0EEENS1_36VarlenDynamicPersistentTileSchedulerILi128ELi112ELi256ELi256ELb1ELb1ELb0ELb0ELb1ELb1EEEEEEEEEvNT_6ParamsE,@"STO_CUDA_ENTRY STV_DEFAULT"
_ZN7cutlass13device_kernelIN5flash19enable_sm80_to_sm89INS1_16FlashAttnFwdSm80INS1_25CollectiveMainloopFwdSm80ILi8ELi1ELb1EN4cute5tupleIJNS5_1CILi128EEENS7_ILi112EEES8_EEELi128ENS_10bfloat16_tEfNS_4arch4Sm80ELb0ELb0ELb1ELb1ELb1ELb1ELb1ELb1EEENS1_21CollectiveEpilogueFwdINS6_IJS8_S8_S9_EEENS6_IJNS7_ILi1EEESH_SH_EEESB_SD_Li256ELb1ELb1ELb1ELb0EEENS1_36VarlenDynamicPersistentTileSchedulerILi128ELi112ELi256ELi256ELb1ELb1ELb0ELb0ELb1ELb1EEEEEEEEEvNT_6ParamsE:
[----:B------:R-:W-:-:S03]  /*0000*/  MOV R1, c[0x0][0x28] ;  /* 0x00000a0000017a02 */ /* 0x000fc60000000f00 */
[----:B------:R-:W1:Y:S01]  /*0010*/  S2R R2, SR_TID.X ;  /* 0x0000000000027919 */ /* 0x000e620000002100 */
[----:B------:R-:W-:Y:S01]  /*0020*/  IADD3 R1, R1, -0x108, RZ ;  /* 0xfffffef801017810 */ /* 0x000fe20007ffe0ff */
[----:B------:R-:W-:Y:S01]  /*0030*/  ULDC.64 UR8, c[0x0][0x118] ;  /* 0x0000460000087ab9 */ /* 0x000fe20000000a00 */
[----:B-1----:R-:W-:-:S06]  /*0040*/  SHF.R.U32.HI R0, RZ, 0x5, R2 ;  /* 0x00000005ff007819 */ /* 0x002fcc0000011602 */
[----:B------:R-:W1:Y:S02]  /*0050*/  SHFL.IDX PT, R0, R0, RZ, 0x1f ;  /* 0x00001fff00007589 */ /* 0x000e6400000e0000 */
[----:B-1----:R-:W1:Y:S02]  /*0060*/  R2UR UR7, R0 ;  /* 0x00000000000773c2 */ /* 0x002e6400000e0000 */
[----:B-1----:R-:W-:-:S13]  /*0070*/  ISETP.NE.AND P0, PT, RZ, UR7, PT ;  /* 0x00000007ff007c0c */ /* 0x002fda000bf05270 */
[----:B------:R-:W-:Y:S06]  /*0080*/  @P0 BAR.SYNC.DEFER_BLOCKING 0x5, 0x100 ;  /* 0x0144000000000b1d */ /* 0x000fec0000010000 */
[----:B------:R-:W1:Y:S04]  /*0090*/  @P0 LDS.128 R4, [0xf100] ;  /* 0x00f10000ff040984 */ /* 0x000e680000000c00 */
[----:B-1----:R1:W-:Y:S04]  /*00a0*/  @P0 STL.64 [R1+0x20], R4 ;  /* 0x0000200401000387 */ /* 0x0023e80000100a00 */
[----:B------:R1:W-:Y:S04]  /*00b0*/  @P0 STL.64 [R1+0x28], R6 ;  /* 0x0000280601000387 */ /* 0x0003e80000100a00 */
[----:B------:R-:W-:Y:S06]  /*00c0*/  @P0 BAR.ARV 0x4, 0x100 ;  /* 0x0104000000000b1d */ /* 0x000fec0000002000 */
[----:B------:R-:W-:Y:S05]  /*00d0*/  @P0 BRA `(.L_x_324) ;  /* 0x00000b1000000947 */ /* 0x000fea0003800000 */
[----:B------:R-:W-:Y:S01]  /*00e0*/  LOP3.LUT R14, R2, 0x1f, RZ, 0xc0, !PT ;  /* 0x0000001f020e7812 */ /* 0x000fe200078ec0ff */
[----:B------:R-:W-:Y:S01]  /*00f0*/  CS2R R8, SRZ ;  /* 0x0000000000087805 */ /* 0x000fe2000001ff00 */
[----:B-1----:R-:W-:-:S02]  /*0100*/  IMAD.MOV.U32 R7, RZ, RZ, RZ ;  /* 0x000000ffff077224 */ /* 0x002fc400078e00ff */
        /* <DEDUP_REMOVED lines=9> */
[----:B------:R-:W1:Y:S01]  /*01a0*/  S2UR UR4, SR_CTAID.X ;  /* 0x00000000000479c3 */ /* 0x000e620000002500 */
        /* <DEDUP_REMOVED lines=23> */
[----:B-1----:R-:W-:-:S13]  /*0320*/  ISETP.GT.AND P0, PT, R6, UR4, PT ;  /* 0x0000000406007c0c */ /* 0x002fda000bf04270 */
[----:B------:R-:W-:Y:S05]  /*0330*/  @P0 BRA `(.L_x_325) ;  /* 0x0000027000000947 */ /* 0x000fea0003800000 */
[----:B------:R-:W-:Y:S02]  /*0340*/  MOV R6, R0 ;  /* 0x0000000000067202 */ /* 0x000fe40000000f00 */
[----:B------:R-:W-:-:S04]  /*0350*/  MOV R9, RZ ;  /* 0x000000ff00097202 */ /* 0x000fc80000000f00 */
.L_x_329:
        /* <DEDUP_REMOVED lines=16> */
[----:B------:R1:W2:Y:S02]  /*0460*/  SHFL.UP PT, R0, R2, 0x1, RZ ;  /* 0x0420000002007989 */ /* 0x0002a400000e00ff */
.L_x_518:
        /* <DEDUP_REMOVED lines=16> */
.L_x_519:
[----:B--2---:R-:W-:-:S05]  /*0570*/  IMAD R0, R0, c[0x0][0x538], RZ ;  /* 0x00014e0000007a24 */ /* 0x004fca00078e02ff */
[----:B------:R-:W-:-:S04]  /*0580*/  IADD3 R6, R0, R6, RZ ;  /* 0x0000000600067210 */ /* 0x000fc80007ffe0ff */
[----:B------:R-:W-:-:S13]  /*0590*/  ISETP.GT.AND P0, PT, R6, UR4, PT ;  /* 0x0000000406007c0c */ /* 0x000fda000bf04270 */
[----:B-1----:R-:W-:Y:S05]  /*05a0*/  @!P0 BRA `(.L_x_329) ;  /* 0xfffffdb000008947 */ /* 0x002fea000383ffff */
.L_x_325:
[----:B------:R-:W-:-:S05]  /*05b0*/  IADD3 R12, -R0, R6, RZ ;  /* 0x00000006000c7210 */ /* 0x000fca0007ffe1ff */
[----:B------:R-:W-:-:S05]  /*05c0*/  IMAD R0, R4, c[0x0][0x538], R12 ;  /* 0x00014e0004007a24 */ /* 0x000fca00078e020c */
[----:B------:R-:W-:Y:S01]  /*05d0*/  ISETP.GT.AND P0, PT, R0, UR4, PT ;  /* 0x0000000400007c0c */ /* 0x000fe2000bf04270 */
[----:B------:R-:W-:-:S12]  /*05e0*/  BRA.DIV ~URZ, `(.L_x_330) ;  /* 0x000194a27f007947 */ /* 0x000fd8000b800000 */
[----:B------:R-:W-:-:S04]  /*05f0*/  VOTE.ANY R5, PT, !P0 ;  /* 0x0000000000057806 */ /* 0x000fc800040e0100 */
.L_x_520:
[----:B------:R1:W2:Y:S01]  /*0600*/  POPC R13, R5 ;  /* 0x00000005000d7309 */ /* 0x0002a20000000000 */
[----:B------:R-:W-:Y:S05]  /*0610*/  BRA.DIV ~URZ, `(.L_x_331) ;  /* 0x000194b27f007947 */ /* 0x000fea000b800000 */
[----:B--2---:R2:W3:Y:S01]  /*0620*/  SHFL.IDX PT, R11, R8, R13, 0x1f ;  /* 0x00001f0d080b7589 */ /* 0x0044e200000e0000 */
[----:B------:R-:W-:-:S03]  /*0630*/  MOV R6, RZ ;  /* 0x000000ff00067202 */ /* 0x000fc60000000f00 */
[----:B------:R2:W4:Y:S04]  /*0640*/  SHFL.IDX PT, R10, R7, R13, 0x1f ;  /* 0x00001f0d070a7589 */ /* 0x00052800000e0000 */
.L_x_521:
[----:B------:R-:W-:Y:S01]  /*0650*/  ISETP.NE.AND P0, PT, R5, RZ, PT ;  /* 0x000000ff0500720c */ /* 0x000fe20003f05270 */
[----:B------:R-:W-:-:S12]  /*0660*/  BSSY B0, `(.L_x_332) ;  /* 0x0000005000007945 */ /* 0x000fd80003800000 */
[----:B------:R-:W-:Y:S05]  /*0670*/  @!P0 BRA `(.L_x_333) ;  /* 0x0000003000008947 */ /* 0x000fea0003800000 */
[----:B------:R-:W-:Y:S01]  /*0680*/  IADD3 R44, R13, -0x1, RZ ;  /* 0xffffffff0d2c7810 */ /* 0x000fe20007ffe0ff */
[----:B------:R-:W-:Y:S05]  /*0690*/  BRA.DIV ~URZ, `(.L_x_334) ;  /* 0x000195127f007947 */ /* 0x000fea000b800000 */
[----:B------:R1:W2:Y:S02]  /*06a0*/  SHFL.IDX PT, R6, R4, R44, 0x1f ;  /* 0x00001f2c04067589 */ /* 0x0002a400000e0000 */
.L_x_333:
[----:B------:R-:W-:Y:S05]  /*06b0*/  BSYNC B0 ;  /* 0x0000000000007941 */ /* 0x000fea0003800000 */
.L_x_332:
[----:B---3--:R-:W-:Y:S01]  /*06c0*/  IABS R0, R11 ;  /* 0x0000000b00007213 */ /* 0x008fe20000000000 */
[----:B-12---:R-:W-:-:S04]  /*06d0*/  IMAD R4, R6, c[0x0][0x538], R12 ;  /* 0x00014e0006047a24 */ /* 0x006fc800078e020c */
[----:B------:R-:W-:Y:S01]  /*06e0*/  IMAD.MOV.U32 R5, RZ, RZ, R0 ;  /* 0x000000ffff057224 */ /* 0x000fe200078e0000 */
[----:B----4-:R-:W-:Y:S01]  /*06f0*/  IABS R0, R10 ;  /* 0x0000000a00007213 */ /* 0x010fe20000000000 */
[----:B------:R1:W-:Y:S01]  /*0700*/  STL [R1+0x20], R4 ;  /* 0x0000200401007387 */ /* 0x0003e20000100800 */
[----:B------:R-:W-:Y:S01]  /*0710*/  IADD3 R12, -R4, UR4, RZ ;  /* 0x00000004040c7c10 */ /* 0x000fe2000fffe1ff */
[----:B------:R-:W2:Y:S02]  /*0720*/  I2F.RP R2, R5 ;  /* 0x0000000500027306 */ /* 0x000ea40000209400 */
[----:B------:R-:W-:Y:S01]  /*0730*/  IMAD.MOV.U32 R7, RZ, RZ, R0 ;  /* 0x000000ffff077224 */ /* 0x000fe200078e0000 */
[----:B------:R-:W-:Y:S02]  /*0740*/  IABS R6, R12 ;  /* 0x0000000c00067213 */ /* 0x000fe40000000000 */
[----:B------:R-:W-:-:S03]  /*0750*/  IABS R0, R11 ;  /* 0x0000000b00007213 */ /* 0x000fc60000000000 */
[----:B------:R-:W-:Y:S01]  /*0760*/  I2F.RP R8, R7 ;  /* 0x0000000700087306 */ /* 0x000fe20000209400 */
[----:B------:R-:W-:-:S07]  /*0770*/  IADD3 R0, RZ, -R0, RZ ;  /* 0x80000000ff007210 */ /* 0x000fce0007ffe0ff */
[----:B--2---:R-:W2:Y:S02]  /*0780*/  MUFU.RCP R2, R2 ;  /* 0x0000000200027308 */ /* 0x004ea40000001000 */
[----:B--2---:R-:W-:-:S06]  /*0790*/  IADD3 R2, R2, 0xffffffe, RZ ;  /* 0x0ffffffe02027810 */ /* 0x004fcc0007ffe0ff */
[----:B------:R-:W2:Y:S02]  /*07a0*/  F2I.FTZ.U32.TRUNC.NTZ R3, R2 ;  /* 0x0000000200037305 */ /* 0x000ea4000021f000 */
[----:B--2---:R-:W-:-:S04]  /*07b0*/  IMAD.MOV R2, RZ, RZ, -R3 ;  /* 0x000000ffff027224 */ /* 0x004fc800078e0a03 */
[----:B-1----:R-:W-:Y:S02]  /*07c0*/  IMAD R4, R2, R5, RZ ;  /* 0x0000000502047224 */ /* 0x002fe400078e02ff */
        /* <DEDUP_REMOVED lines=45> */
[----:B------:R-:W-:Y:S02]  /*0aa0*/  IMAD R2, R10, R2, R4 ;  /* 0x000000020a027224 */ /* 0x000fe400078e0204 */
[----:B------:R-:W-:Y:S02]  /*0ab0*/  IMAD.IADD R4, R13, 0x1, R9 ;  /* 0x000000010d047824 */ /* 0x000fe400078e0209 */
[----:B------:R-:W-:-:S03]  /*0ac0*/  IMAD R0, R2, 0x10000, R0 ;  /* 0x0001000002007824 */ /* 0x000fc600078e0200 */
[----:B------:R1:W-:Y:S04]  /*0ad0*/  STL [R1+0x2c], R4 ;  /* 0x00002c0401007387 */ /* 0x0003e80000100800 */
[----:B------:R1:W-:Y:S04]  /*0ae0*/  STL [R1+0x28], R0 ;  /* 0x0000280001007387 */ /* 0x0003e80000100800 */
[----:B------:R1:W-:Y:S01]  /*0af0*/  STL [R1+0x24], R3 ;  /* 0x0000240301007387 */ /* 0x0003e20000100800 */
[----:B------:R-:W-:Y:S05]  /*0b00*/  BRA `(.L_x_335) ;  /* 0x0000006000007947 */ /* 0x000fea0003800000 */
.L_x_326:
[----:B------:R-:W-:Y:S01]  /*0b10*/  MOV R0, UR4 ;  /* 0x0000000400007c02 */ /* 0x000fe20008000f00 */
[----:B------:R-:W-:Y:S04]  /*0b20*/  STL [R1+0x24], RZ ;  /* 0x000024ff01007387 */ /* 0x000fe80000100800 */
[----:B------:R-:W-:Y:S04]  /*0b30*/  STL [R1+0x28], RZ ;  /* 0x000028ff01007387 */ /* 0x000fe80000100800 */
[----:B------:R1:W-:Y:S02]  /*0b40*/  STL [R1+0x20], R0 ;  /* 0x0000200001007387 */ /* 0x0003e40000100800 */
[----:B-1----:R-:W-:-:S05]  /*0b50*/  MOV R0, c[0x0][0x53c] ;  /* 0x00014f0000007a02 */ /* 0x002fca0000000f00 */
[----:B------:R1:W-:Y:S02]  /*0b60*/  STL [R1+0x2c], R0 ;  /* 0x00002c0001007387 */ /* 0x0003e40000100800 */
.L_x_335:
[----:B-1----:R-:W2:Y:S04]  /*0b70*/  LDL R4, [R1+0x20] ;  /* 0x0000200001047983 */ /* 0x002ea80000100800 */
[----:B------:R-:W2:Y:S04]  /*0b80*/  LDL R5, [R1+0x24] ;  /* 0x0000240001057983 */ /* 0x000ea80000100800 */
[----:B------:R-:W2:Y:S04]  /*0b90*/  LDL R6, [R1+0x28] ;  /* 0x0000280001067983 */ /* 0x000ea80000100800 */
[----:B------:R-:W2:Y:S01]  /*0ba0*/  LDL R7, [R1+0x2c] ;  /* 0x00002c0001077983 */ /* 0x000ea20000100800 */
[----:B------:R-:W-:Y:S01]  /*0bb0*/  ISETP.NE.AND P0, PT, R14, RZ, PT ;  /* 0x000000ff0e00720c */ /* 0x000fe20003f05270 */
[----:B------:R-:W-:-:S12]  /*0bc0*/  WARPSYNC 0xffffffff ;  /* 0xffffffff00007948 */ /* 0x000fd80003800000 */
[----:B--2---:R1:W-:Y:S04]  /*0bd0*/  @!P0 STS.128 [0xf100], R4 ;  /* 0x00f10004ff008388 */ /* 0x0043e80000000c00 */
[----:B------:R-:W-:Y:S06]  /*0be0*/  BAR.ARV 0x5, 0x100 ;  /* 0x0144000000007b1d */ /* 0x000fec0000002000 */
.L_x_324:
[----:B------:R-:W2:Y:S02]  /*0bf0*/  LDL R0, [R1+0x2c] ;  /* 0x00002c0001007983 */ /* 0x000ea40000100800 */
[----:B--2---:R-:W-:-:S13]  /*0c00*/  ISETP.GE.AND P0, PT, R0, c[0x0][0x53c], PT ;  /* 0x00014f0000007a0c */ /* 0x004fda0003f06270 */
[----:B------:R-:W-:Y:S05]  /*0c10*/  @P0 EXIT ;  /* 0x000000000000094d */ /* 0x000fea0003800000 */
[----:B------:R-:W2:Y:S01]  /*0c20*/  S2R R15, SR_TID.X ;  /* 0x00000000000f7919 */ /* 0x000ea20000002100 */
[----:B------:R-:W-:Y:S01]  /*0c30*/  IMAD.MOV.U32 R19, RZ, RZ, 0x20 ;  /* 0x00000020ff137424 */ /* 0x000fe200078e00ff */
[----:B------:R-:W-:Y:S01]  /*0c40*/  ULDC UR4, c[0x0][0x2ac] ;  /* 0x0000ab0000047ab9 */ /* 0x000fe20000000800 */
[----:B------:R-:W-:Y:S01]  /*0c50*/  IMAD.MOV.U32 R18, RZ, RZ, 0x40 ;  /* 0x00000040ff127424 */ /* 0x000fe200078e00ff */
[----:B------:R-:W-:Y:S02]  /*0c60*/  ULDC UR6, c[0x0][0x1d0] ;  /* 0x0000740000067ab9 */ /* 0x000fe40000000800 */
[----:B------:R-:W-:Y:S01]  /*0c70*/  UIMAD UR6, UR4, UR6, URZ ;  /* 0x00000006040672a4 */ /* 0x000fe2000f8e023f */
[----:B--2---:R-:W-:-:S04]  /*0c80*/  SHF.R.S32.HI R14, RZ, 0x1f, R15 ;  /* 0x0000001fff0e7819 */ /* 0x004fc8000001140f */
[CC--:B------:R-:W-:Y:S02]  /*0c90*/  LEA.HI R2, R14.reuse, R15.reuse, RZ, 0x4 ;  /* 0x0000000f0e027211 */ /* 0x0c0fe400078f20ff */
[----:B-1----:R-:W-:Y:S02]  /*0ca0*/  LEA.HI R7, R14, R15, RZ, 0x2 ;  /* 0x0000000f0e077211 */ /* 0x002fe400078f10ff */
[C---:B------:R-:W-:Y:S02]  /*0cb0*/  LOP3.LUT R0, R2.reuse, 0xfffffff0, RZ, 0xc0, !PT ;  /* 0xfffffff002007812 */ /* 0x040fe400078ec0ff */
[----:B------:R-:W-:Y:S02]  /*0cc0*/  SHF.R.S32.HI R4, RZ, 0x4, R2 ;  /* 0x00000004ff047819 */ /* 0x000fe40000011402 */
[----:B------:R-:W-:Y:S01]  /*0cd0*/  SHF.R.S32.HI R8, RZ, 0x2, R7 ;  /* 0x00000002ff087819 */ /* 0x000fe20000011407 */
[----:B------:R-:W-:Y:S01]  /*0ce0*/  IMAD.IADD R0, R15, 0x1, -R0 ;  /* 0x000000010f007824 */ /* 0x000fe200078e0a00 */
[----:B------:R-:W-:-:S02]  /*0cf0*/  LEA.HI R2, R2, R4, RZ, 0x1 ;  /* 0x0000000402027211 */ /* 0x000fc400078f08ff */
[----:B------:R-:W-:Y:S02]  /*0d00*/  SHF.R.S32.HI R5, RZ, 0x1f, R7 ;  /* 0x0000001fff057819 */ /* 0x000fe40000011407 */
[----:B------:R-:W-:Y:S02]  /*0d10*/  SHF.R.S32.HI R6, RZ, 0x1f, R0 ;  /* 0x0000001fff067819 */ /* 0x000fe40000011400 */
[----:B------:R-:W-:Y:S02]  /*0d20*/  LOP3.LUT R3, R2, 0xfffffffe, RZ, 0xc0, !PT ;  /* 0xfffffffe02037812 */ /* 0x000fe400078ec0ff */
[----:B------:R-:W-:Y:S02]  /*0d30*/  LEA.HI R2, R5, R8, RZ, 0x3 ;  /* 0x0000000805027211 */ /* 0x000fe400078f18ff */
[----:B------:R-:W-:Y:S01]  /*0d40*/  LEA.HI R12, R6, R0, RZ, 0x3 ;  /* 0x00000000060c7211 */ /* 0x000fe200078f18ff */
[----:B------:R-:W-:Y:S01]  /*0d50*/  IMAD.IADD R11, R4, 0x1, -R3 ;  /* 0x00000001040b7824 */ /* 0x000fe200078e0a03 */
[----:B------:R-:W-:-:S02]  /*0d60*/  LEA.HI R81, R14, R15, RZ, 0x3 ;  /* 0x0000000f0e517211 */ /* 0x000fc400078f18ff */
[----:B------:R-:W-:Y:S02]  /*0d70*/  LOP3.LUT R2, R2, 0xfffffff8, RZ, 0xc0, !PT ;  /* 0xfffffff802027812 */ /* 0x000fe400078ec0ff */
[----:B------:R-:W-:Y:S02]  /*0d80*/  LOP3.LUT R3, R12, 0xfffffff8, RZ, 0xc0, !PT ;  /* 0xfffffff80c037812 */ /* 0x000fe400078ec0ff */
[----:B------:R-:W-:Y:S01]  /*0d90*/  LOP3.LUT R4, R81, 0xfffffff8, RZ, 0xc0, !PT ;  /* 0xfffffff851047812 */ /* 0x000fe200078ec0ff */
[----:B------:R-:W-:Y:S01]  /*0da0*/  IMAD.IADD R6, R8, 0x1, -R2 ;  /* 0x0000000108067824 */ /* 0x000fe200078e0a02 */
[----:B------:R-:W-:Y:S01]  /*0db0*/  LEA.HI R5, R14, R15, RZ, 0x5 ;  /* 0x0000000f0e057211 */ /* 0x000fe200078f28ff */
[----:B------:R-:W-:Y:S01]  /*0dc0*/  IMAD.IADD R9, R0, 0x1, -R3 ;  /* 0x0000000100097824 */ /* 0x000fe200078e0a03 */
[----:B------:R-:W-:Y:S01]  /*0dd0*/  LOP3.LUT R3, R7, 0xfffffffc, RZ, 0xc0, !PT ;  /* 0xfffffffc07037812 */ /* 0x000fe200078ec0ff */
[----:B------:R-:W-:Y:S01]  /*0de0*/  IMAD.IADD R82, R15, 0x1, -R4 ;  /* 0x000000010f527824 */ /* 0x000fe200078e0a04 */
[----:B------:R-:W-:-:S02]  /*0df0*/  SHF.R.S32.HI R0, RZ, 0x5, R5 ;  /* 0x00000005ff007819 */ /* 0x000fc40000011405 */
[----:B------:R-:W-:Y:S01]  /*0e00*/  SHF.R.S32.HI R2, RZ, 0x1f, R5 ;  /* 0x0000001fff027819 */ /* 0x000fe20000011405 */
[----:B------:R-:W-:Y:S01]  /*0e10*/  IMAD.SHL.U32 R7, R82, 0x40, RZ ;  /* 0x0000004052077824 */ /* 0x000fe200078e00ff */
[----:B------:R-:W-:Y:S01]  /*0e20*/  LOP3.LUT R4, R5, 0xffffffe0, RZ, 0xc0, !PT ;  /* 0xffffffe005047812 */ /* 0x000fe200078ec0ff */
[----:B------:R-:W-:Y:S01]  /*0e30*/  IMAD.SHL.U32 R16, R0, 0x400, RZ ;  /* 0x0000040000107824 */ /* 0x000fe200078e00ff */
[----:B------:R-:W-:Y:S01]  /*0e40*/  LEA.HI R5, R2, R0, RZ, 0x3 ;  /* 0x0000000002057211 */ /* 0x000fe200078f18ff */
[----:B------:R-:W-:Y:S01]  /*0e50*/  IMAD.IADD R2, R15, 0x1, -R3 ;  /* 0x000000010f027824 */ /* 0x000fe200078e0a03 */
[----:B------:R-:W-:Y:S01]  /*0e60*/  LOP3.LUT R3, R7, 0x1c0, RZ, 0xc0, !PT ;  /* 0x000001c007037812 */ /* 0x000fe200078ec0ff */
[----:B------:R-:W-:Y:S01]  /*0e70*/  IMAD.IADD R27, R15, 0x1, -R4 ;  /* 0x000000010f1b7824 */ /* 0x000fe200078e0a04 */
[----:B------:R-:W-:Y:S01]  /*0e80*/  LOP3.LUT R5, R5, 0xffffff8, RZ, 0xc0, !PT ;  /* 0x0ffffff805057812 */ /* 0x000fe200078ec0ff */
[----:B------:R-:W-:Y:S01]  /*0e90*/  IMAD.SHL.U32 R76, R82, 0x8, RZ ;  /* 0x00000008524c7824 */ /* 0x000fe200078e00ff */
[----:B------:R-:W-:Y:S01]  /*0ea0*/  LEA.HI R4, R2, R2, RZ, 0x1 ;  /* 0x0000000202047211 */ /* 0x000fe200078f08ff */
[----:B------:R-:W-:Y:S01]  /*0eb0*/  IMAD.SHL.U32 R78, R82, 0x4, RZ ;  /* 0x00000004524e7824 */ /* 0x000fe200078e00ff */
[----:B------:R-:W-:Y:S01]  /*0ec0*/  LOP3.LUT R8, R3, 0x8, R81, 0xf8, !PT ;  /* 0x0000000803087812 */ /* 0x000fe200078ef851 */
[----:B------:R-:W-:Y:S01]  /*0ed0*/  IMAD.IADD R10, R0, 0x1, -R5 ;  /* 0x00000001000a7824 */ /* 0x000fe200078e0a05 */
[----:B------:R-:W-:Y:S01]  /*0ee0*/  SHF.R.U32.HI R7, RZ, 0x3, R3 ;  /* 0x00000003ff077819 */ /* 0x000fe20000011603 */
[----:B------:R-:W-:Y:S01]  /*0ef0*/  IMAD.SHL.U32 R0, R6, 0x40, RZ ;  /* 0x0000004006007824 */ /* 0x000fe200078e00ff */
[----:B------:R-:W-:Y:S01]  /*0f00*/  LOP3.LUT R3, R4, 0x1ffffffe, RZ, 0xc0, !PT ;  /* 0x1ffffffe04037812 */ /* 0x000fe200078ec0ff */
[----:B------:R-:W-:Y:S01]  /*0f10*/  IMAD.SHL.U32 R5, R11, 0x8, RZ ;  /* 0x000000080b057824 */ /* 0x000fe200078e00ff */
[----:B------:R-:W-:Y:S01]  /*0f20*/  LOP3.LUT R8, R8, R7, RZ, 0x3c, !PT ;  /* 0x0000000708087212 */ /* 0x000fe200078e3cff */
[----:B------:R-:W-:Y:S01]  /*0f30*/  IMAD R7, R2, 0x2, R16 ;  /* 0x0000000202077824 */ /* 0x000fe200078e0210 */
[----:B------:R-:W-:Y:S01]  /*0f40*/  LOP3.LUT R0, R0, 0x1c0, RZ, 0xc0, !PT ;  /* 0x000001c000007812 */ /* 0x000fe200078ec0ff */
[----:B------:R-:W-:Y:S01]  /*0f50*/  IMAD.IADD R17, R2, 0x1, -R3 ;  /* 0x0000000102117824 */ /* 0x000fe200078e0a03 */
[----:B------:R-:W-:Y:S01]  /*0f60*/  SHF.R.S32.HI R4, RZ, 0x1f, R27 ;  /* 0x0000001fff047819 */ /* 0x000fe2000001141b */
[----:B------:R-:W-:Y:S01]  /*0f70*/  IMAD.SHL.U32 R3, R9, 0x40, RZ ;  /* 0x0000004009037824 */ /* 0x000fe200078e00ff */
[----:B------:R-:W-:-:S02]  /*0f80*/  LEA.HI R2, R0, R0, RZ, 0x1d ;  /* 0x0000000000027211 */ /* 0x000fc400078fe8ff */
[C---:B------:R-:W-:Y:S02]  /*0f90*/  R2P PR, R6.reuse, 0x6 ;  /* 0x0000000606007804 */ /* 0x040fe40000000000 */
[----:B------:R-:W-:Y:S01]  /*0fa0*/  LOP3.LUT R0, R3, 0x1c0, RZ, 0xc0, !PT ;  /* 0x000001c003007812 */ /* 0x000fe200078ec0ff */
[----:B------:R-:W-:Y:S01]  /*0fb0*/  IMAD.IADD R2, R7, 0x1, R2 ;  /* 0x0000000107027824 */ /* 0x000fe200078e0202 */
[----:B------:R-:W-:Y:S02]  /*0fc0*/  LOP3.LUT R6, R6, 0x1, RZ, 0xc0, !PT ;  /* 0x0000000106067812 */ /* 0x000fe400078ec0ff */
[----:B------:R-:W-:Y:S01]  /*0fd0*/  LOP3.LUT R3, R0, 0x8, R5, 0xf8, !PT ;  /* 0x0000000800037812 */ /* 0x000fe200078ef805 */
[----:B------:R-:W-:Y:S01]  /*0fe0*/  IMAD.SHL.U32 R21, R2, 0x2, RZ ;  /* 0x0000000202157824 */ /* 0x000fe200078e00ff */
[----:B------:R-:W-:Y:S01]  /*0ff0*/  SHF.R.U32.HI R0, RZ, 0x3, R0 ;  /* 0x00000003ff007819 */ /* 0x000fe20000011600 */
[----:B------:R-:W-:Y:S01]  /*1000*/  IMAD.SHL.U32 R2, R12, 0x40, RZ ;  /* 0x000000400c027824 */ /* 0x000fe200078e00ff */
[----:B------:R-:W-:-:S02]  /*1010*/  LEA.HI R13, R4, R27, RZ, 0x2 ;  /* 0x0000001b040d7211 */ /* 0x000fc400078f10ff */
[----:B------:R-:W-:Y:S02]  /*1020*/  LOP3.LUT R0, R3, R0, RZ, 0x3c, !PT ;  /* 0x0000000003007212 */ /* 0x000fe400078e3cff */
[----:B------:R-:W-:Y:S02]  /*1030*/  SHF.R.S32.HI R81, RZ, 0x3, R81 ;  /* 0x00000003ff517819 */ /* 0x000fe40000011451 */
[----:B------:R-:W-:Y:S02]  /*1040*/  LOP3.LUT R5, R0, 0xfffffe00, R2, 0xf8, !PT ;  /* 0xfffffe0000057812 */ /* 0x000fe400078ef802 */
[----:B------:R-:W-:Y:S02]  /*1050*/  LEA.HI R0, R14, R15, RZ, 0x6 ;  /* 0x0000000f0e007211 */ /* 0x000fe400078f30ff */
[----:B------:R-:W-:Y:S01]  /*1060*/  ISETP.NE.U32.AND P0, PT, R6, 0x1, PT ;  /* 0x000000010600780c */ /* 0x000fe20003f05070 */
[----:B------:R-:W-:Y:S01]  /*1070*/  IMAD R6, R11, 0x200, R8 ;  /* 0x000002000b067824 */ /* 0x000fe200078e0208 */
[----:B------:R-:W-:Y:S01]  /*1080*/  SHF.R.S32.HI R4, RZ, 0x2, R13 ;  /* 0x00000002ff047819 */ /* 0x000fe2000001140d */
[----:B------:R-:W-:Y:S01]  /*1090*/  IMAD.SHL.U32 R0, R0, 0x8, RZ ;  /* 0x0000000800007824 */ /* 0x000fe200078e00ff */
[----:B------:R-:W-:-:S02]  /*10a0*/  IADD3 R15, R81, 0x20, RZ ;  /* 0x00000020510f7810 */ /* 0x000fc40007ffe0ff */
[C---:B------:R-:W-:Y:S01]  /*10b0*/  IADD3 R22, R81.reuse, 0x40, RZ ;  /* 0x0000004051167810 */ /* 0x040fe20007ffe0ff */
[----:B------:R-:W-:Y:S01]  /*10c0*/  IMAD R25, R10, 0x10, R4 ;  /* 0x000000100a197824 */ /* 0x000fe200078e0204 */
[----:B------:R-:W-:Y:S01]  /*10d0*/  LOP3.LUT R7, R0, 0xfffffe00, RZ, 0xc0, !PT ;  /* 0xfffffe0000077812 */ /* 0x000fe200078ec0ff */
[C---:B------:R-:W-:Y:S01]  /*10e0*/  IMAD.SHL.U32 R0, R81.reuse, 0x40, RZ ;  /* 0x0000004051007824 */ /* 0x040fe200078e00ff */
[----:B------:R-:W-:Y:S01]  /*10f0*/  IADD3 R12, R81, 0x60, RZ ;  /* 0x00000060510c7810 */ /* 0x000fe20007ffe0ff */
[----:B------:R-:W-:Y:S01]  /*1100*/  IMAD.SHL.U32 R4, R15, 0x40, RZ ;  /* 0x000000400f047824 */ /* 0x000fe200078e00ff */
[C---:B------:R-:W-:Y:S01]  /*1110*/  LOP3.LUT P4, RZ, R9.reuse, 0x2, RZ, 0xc0, !PT ;  /* 0x0000000209ff7812 */ /* 0x040fe2000788c0ff */
[----:B------:R1:W-:Y:S01]  /*1120*/  STL [R1+0xfc], R25 ;  /* 0x0000fc1901007387 */ /* 0x0003e20000100800 */
[----:B------:R-:W-:Y:S02]  /*1130*/  LOP3.LUT P3, RZ, R9, 0x4, RZ, 0xc0, !PT ;  /* 0x0000000409ff7812 */ /* 0x000fe4000786c0ff */
[----:B------:R-:W-:Y:S01]  /*1140*/  SHF.R.S32.HI R9, RZ, 0x1f, R15 ;  /* 0x0000001fff097819 */ /* 0x000fe2000001140f */
[----:B------:R-:W-:Y:S01]  /*1150*/  STL [R1+0x88], R21 ;  /* 0x0000881501007387 */ /* 0x000fe20000100800 */
[----:B------:R-:W-:-:S02]  /*1160*/  IADD3 R3, R21, 0x80, RZ ;  /* 0x0000008015037810 */ /* 0x000fc40007ffe0ff */
[--C-:B------:R-:W-:Y:S01]  /*1170*/  SHF.R.S32.HI R2, RZ, 0x1f, R81.reuse ;  /* 0x0000001fff027819 */ /* 0x100fe20000011451 */
[----:B------:R-:W-:Y:S01]  /*1180*/  IMAD.SHL.U32 R2, R12, 0x40, RZ ;  /* 0x000000400c027824 */ /* 0x000fe200078e00ff */
[----:B------:R-:W-:Y:S02]  /*1190*/  SHF.R.S32.HI R8, RZ, 0x1f, R22 ;  /* 0x0000001fff087819 */ /* 0x000fe40000011416 */
[----:B------:R-:W-:Y:S02]  /*11a0*/  SHF.R.S32.HI R10, RZ, 0x1f, R12 ;  /* 0x0000001fff0a7819 */ /* 0x000fe4000001140c */
[----:B------:R-:W-:Y:S01]  /*11b0*/  LOP3.LUT R11, R0, 0x1c0, RZ, 0xc0, !PT ;  /* 0x000001c0000b7812 */ /* 0x000fe200078ec0ff */
[----:B------:R-:W-:Y:S01]  /*11c0*/  IMAD R0, R82, 0x20, R81 ;  /* 0x0000002052007824 */ /* 0x000fe200078e0251 */
[----:B------:R-:W-:Y:S02]  /*11d0*/  IADD3 R20, R21, 0x70, RZ ;  /* 0x0000007015147810 */ /* 0x000fe40007ffe0ff */
[----:B------:R-:W-:-:S02]  /*11e0*/  LEA.HI R9, R9, R15, RZ, 0x3 ;  /* 0x0000000f09097211 */ /* 0x000fc400078f18ff */
[----:B------:R-:W-:Y:S01]  /*11f0*/  @P0 IADD3 R20, R3, 0x10, RZ ;  /* 0x0000001003140810 */ /* 0x000fe20007ffe0ff */
[----:B------:R-:W-:Y:S01]  /*1200*/  IMAD.SHL.U32 R3, R22, 0x40, RZ ;  /* 0x0000004016037824 */ /* 0x000fe200078e00ff */
[----:B------:R-:W-:Y:S02]  /*1210*/  LOP3.LUT R15, R4, 0x1c0, RZ, 0xc0, !PT ;  /* 0x000001c0040f7812 */ /* 0x000fe400078ec0ff */
[----:B------:R-:W-:Y:S01]  /*1220*/  LEA.HI R8, R8, R22, RZ, 0x3 ;  /* 0x0000001608087211 */ /* 0x000fe200078f18ff */
[----:B------:R-:W-:Y:S01]  /*1230*/  STL [R1+0x8c], R20 ;  /* 0x00008c1401007387 */ /* 0x000fe20000100800 */
[----:B------:R-:W-:Y:S02]  /*1240*/  LEA.HI R4, R10, R12, RZ, 0x3 ;  /* 0x0000000c0a047211 */ /* 0x000fe400078f18ff */
[----:B------:R-:W-:Y:S02]  /*1250*/  LOP3.LUT R10, R11, 0x38, R76, 0xf8, !PT ;  /* 0x000000380b0a7812 */ /* 0x000fe400078ef84c */
[----:B------:R-:W-:Y:S01]  /*1260*/  SHF.R.U32.HI R22, RZ, 0x3, R11 ;  /* 0x00000003ff167819 */ /* 0x000fe2000001160b */
[----:B------:R-:W-:Y:S01]  /*1270*/  IMAD.SHL.U32 R4, R4, 0x40, RZ ;  /* 0x0000004004047824 */ /* 0x000fe200078e00ff */
[----:B------:R-:W-:Y:S01]  /*1280*/  LOP3.LUT R12, R2, 0x1c0, RZ, 0xc0, !PT ;  /* 0x000001c0020c7812 */ /* 0x000fe200078ec0ff */
[----:B------:R-:W-:Y:S01]  /*1290*/  IMAD.SHL.U32 R2, R9, 0x40, RZ ;  /* 0x0000004009027824 */ /* 0x000fe200078e00ff */
[----:B------:R-:W-:-:S02]  /*12a0*/  IADD3 R80, R78, 0x20, RZ ;  /* 0x000000204e507810 */ /* 0x000fc40007ffe0ff */
[----:B------:R-:W-:Y:S02]  /*12b0*/  LOP3.LUT R26, R10, R22, RZ, 0x3c, !PT ;  /* 0x000000160a1a7212 */ /* 0x000fe400078e3cff */
[--C-:B------:R-:W-:Y:S02]  /*12c0*/  LOP3.LUT R9, R15, 0x38, R76.reuse, 0xf8, !PT ;  /* 0x000000380f097812 */ /* 0x100fe400078ef84c */
[----:B------:R-:W-:Y:S01]  /*12d0*/  SHF.R.U32.HI R24, RZ, 0x3, R15 ;  /* 0x00000003ff187819 */ /* 0x000fe2000001160f */
[----:B------:R-:W-:Y:S01]  /*12e0*/  STL [R1+0xf8], R26 ;  /* 0x0000f81a01007387 */ /* 0x000fe20000100800 */
[----:B------:R-:W-:Y:S02]  /*12f0*/  LOP3.LUT R15, R12, 0x38, R76, 0xf8, !PT ;  /* 0x000000380c0f7812 */ /* 0x000fe400078ef84c */
[----:B------:R-:W-:Y:S01]  /*1300*/  SHF.R.U32.HI R22, RZ, 0x3, R12 ;  /* 0x00000003ff167819 */ /* 0x000fe2000001160c */
[----:B------:R-:W-:Y:S01]  /*1310*/  IMAD.SHL.U32 R12, R80, 0x2, RZ ;  /* 0x00000002500c7824 */ /* 0x000fe200078e00ff */
[----:B------:R-:W-:-:S02]  /*1320*/  LOP3.LUT R11, R13, 0x7ffffffc, RZ, 0xc0, !PT ;  /* 0x7ffffffc0d0b7812 */ /* 0x000fc400078ec0ff */
[----:B------:R-:W-:Y:S01]  /*1330*/  LOP3.LUT R14, R3, 0x1c0, RZ, 0xc0, !PT ;  /* 0x000001c0030e7812 */ /* 0x000fe200078ec0ff */
[----:B------:R-:W-:Y:S01]  /*1340*/  IMAD.SHL.U32 R3, R8, 0x40, RZ ;  /* 0x0000004008037824 */ /* 0x000fe200078e00ff */
[----:B------:R2:W-:Y:S01]  /*1350*/  STL [R1+0xf4], R12 ;  /* 0x0000f40c01007387 */ /* 0x0005e20000100800 */
[----:B------:R-:W-:Y:S01]  /*1360*/  IMAD.IADD R11, R27, 0x1, -R11 ;  /* 0x000000011b0b7824 */ /* 0x000fe200078e0a0b */
[----:B------:R-:W-:Y:S02]  /*1370*/  LOP3.LUT R10, R14, 0x38, R76, 0xf8, !PT ;  /* 0x000000380e0a7812 */ /* 0x000fe400078ef84c */
[----:B------:R-:W-:Y:S01]  /*1380*/  SHF.R.U32.HI R23, RZ, 0x3, R14 ;  /* 0x00000003ff177819 */ /* 0x000fe2000001160e */
[----:B------:R-:W-:Y:S01]  /*1390*/  IMAD.SHL.U32 R30, R11, 0x2, RZ ;  /* 0x000000020b1e7824 */ /* 0x000fe200078e00ff */
[----:B------:R-:W-:Y:S02]  /*13a0*/  SHF.R.S32.HI R8, RZ, 0x1f, R80 ;  /* 0x0000001fff087819 */ /* 0x000fe40000011450 */
[----:B------:R-:W-:Y:S01]  /*13b0*/  LOP3.LUT R13, R3, 0xfffffe00, RZ, 0xc0, !PT ;  /* 0xfffffe00030d7812 */ /* 0x000fe200078ec0ff */
[----:B------:R-:W-:Y:S01]  /*13c0*/  IMAD R3, R17, 0x8, R25 ;  /* 0x0000000811037824 */ /* 0x000fe200078e0219 */
[----:B------:R-:W-:-:S02]  /*13d0*/  LOP3.LUT R14, R4, 0xfffffe00, RZ, 0xc0, !PT ;  /* 0xfffffe00040e7812 */ /* 0x000fc400078ec0ff */
[----:B------:R-:W-:Y:S02]  /*13e0*/  LOP3.LUT R10, R13, R10, R23, 0xf6, !PT ;  /* 0x0000000a0d0a7212 */ /* 0x000fe400078ef617 */
[----:B------:R-:W-:Y:S02]  /*13f0*/  LEA R200, R6, 0x8100, 0x1 ;  /* 0x0000810006c87811 */ /* 0x000fe400078e08ff */
[----:B------:R-:W-:Y:S02]  /*1400*/  LEA R10, R10, 0x100, 0x1 ;  /* 0x000001000a0a7811 */ /* 0x000fe400078e08ff */
[C---:B------:R-:W-:Y:S02]  /*1410*/  IADD3 R29, R30.reuse, 0x8, RZ ;  /* 0x000000081e1d7810 */ /* 0x040fe40007ffe0ff */
[C---:B------:R-:W-:Y:S02]  /*1420*/  IADD3 R28, R30.reuse, 0x10, RZ ;  /* 0x000000101e1c7810 */ /* 0x040fe40007ffe0ff */
[----:B------:R-:W-:-:S02]  /*1430*/  IADD3 R27, R30, 0x18, RZ ;  /* 0x000000181e1b7810 */ /* 0x000fc40007ffe0ff */
[----:B-1----:R-:W-:Y:S02]  /*1440*/  IADD3 R25, R30, 0x28, RZ ;  /* 0x000000281e197810 */ /* 0x002fe40007ffe0ff */
[----:B--2---:R-:W-:Y:S02]  /*1450*/  LOP3.LUT R12, R2, 0xfffffe00, RZ, 0xc0, !PT ;  /* 0xfffffe00020c7812 */ /* 0x004fe400078ec0ff */
[----:B------:R-:W-:Y:S02]  /*1460*/  SHF.L.U64.HI R2, R80, 0x1, R8 ;  /* 0x0000000150027819 */ /* 0x000fe40000010208 */
[----:B------:R-:W-:Y:S02]  /*1470*/  LOP3.LUT R11, R12, R9, R24, 0xf6, !PT ;  /* 0x000000090c0b7212 */ /* 0x000fe400078ef618 */
[----:B------:R-:W-:Y:S01]  /*1480*/  LOP3.LUT R9, R14, R15, R22, 0xf6, !PT ;  /* 0x0000000f0e097212 */ /* 0x000fe200078ef616 */
[----:B------:R1:W-:Y:S01]  /*1490*/  STL [R1+0xf0], R2 ;  /* 0x0000f00201007387 */ /* 0x0003e20000100800 */
[----:B------:R-:W-:-:S02]  /*14a0*/  LEA R11, R11, 0x100, 0x1 ;  /* 0x000001000b0b7811 */ /* 0x000fc400078e08ff */
[----:B------:R-:W-:Y:S01]  /*14b0*/  LEA R6, R9, 0x100, 0x1 ;  /* 0x0000010009067811 */ /* 0x000fe200078e08ff */
[----:B------:R2:W-:Y:S01]  /*14c0*/  STL [R1+0x100], R3 ;  /* 0x0001000301007387 */ /* 0x0005e20000100800 */
[C---:B------:R-:W-:Y:S02]  /*14d0*/  IADD3 R24, R30.reuse, 0x30, RZ ;  /* 0x000000301e187810 */ /* 0x040fe40007ffe0ff */
[C---:B------:R-:W-:Y:S01]  /*14e0*/  IADD3 R23, R30.reuse, 0x38, RZ ;  /* 0x000000381e177810 */ /* 0x040fe20007ffe0ff */
[----:B------:R-:W-:Y:S01]  /*14f0*/  STL [R1+0x84], R30 ;  /* 0x0000841e01007387 */ /* 0x000fe20000100800 */
[----:B------:R-:W-:Y:S02]  /*1500*/  SEL R4, R19, 0xffffffe0, !P1 ;  /* 0xffffffe013047807 */ /* 0x000fe40004800000 */
[----:B------:R-:W-:Y:S01]  /*1510*/  IADD3 R22, R30, 0x40, RZ ;  /* 0x000000401e167810 */ /* 0x000fe20007ffe0ff */
[----:B------:R3:W-:Y:S01]  /*1520*/  STL [R1+0xec], R11 ;  /* 0x0000ec0b01007387 */ /* 0x0007e20000100800 */
[----:B------:R-:W-:-:S02]  /*1530*/  SEL R8, R18, 0xffffffc0, !P2 ;  /* 0xffffffc012087807 */ /* 0x000fc40005000000 */
[C---:B------:R-:W-:Y:S01]  /*1540*/  IADD3 R17, R30.reuse, 0x58, RZ ;  /* 0x000000581e117810 */ /* 0x040fe20007ffe0ff */
[----:B------:R4:W-:Y:S01]  /*1550*/  STL [R1+0xe8], R10 ;  /* 0x0000e80a01007387 */ /* 0x0009e20000100800 */
[----:B------:R-:W-:Y:S02]  /*1560*/  IADD3 R15, R30, 0x60, RZ ;  /* 0x000000601e0f7810 */ /* 0x000fe40007ffe0ff */
[----:B------:R-:W-:Y:S01]  /*1570*/  SHF.R.S32.HI R9, RZ, 0x1f, R29 ;  /* 0x0000001fff097819 */ /* 0x000fe2000001141d */
[----:B------:R5:W-:Y:S01]  /*1580*/  STL [R1+0xe4], R6 ;  /* 0x0000e40601007387 */ /* 0x000be20000100800 */
[----:B------:R-:W-:Y:S02]  /*1590*/  LEA R201, R5, 0x100, 0x1 ;  /* 0x0000010005c97811 */ /* 0x000fe400078e08ff */
[----:B------:R-:W-:Y:S01]  /*15a0*/  IADD3 R212, R76, 0x40, RZ ;  /* 0x000000404cd47810 */ /* 0x000fe20007ffe0ff */
[----:B------:R-:W-:Y:S01]  /*15b0*/  STL [R1+0x80], R29 ;  /* 0x0000801d01007387 */ /* 0x000fe20000100800 */
[----:B-1----:R-:W-:-:S02]  /*15c0*/  LOP3.LUT R2, R26, R7, RZ, 0xfc, !PT ;  /* 0x000000071a027212 */ /* 0x002fc400078efcff */
[----:B------:R-:W-:Y:S01]  /*15d0*/  IADD3 R26, R30, 0x20, RZ ;  /* 0x000000201e1a7810 */ /* 0x000fe20007ffe0ff */
[----:B------:R1:W-:Y:S01]  /*15e0*/  STL [R1+0x7c], R28 ;  /* 0x00007c1c01007387 */ /* 0x0003e20000100800 */
[----:B--2---:R-:W-:Y:S01]  /*15f0*/  SEL R3, R19, 0xffffffe0, !P4 ;  /* 0xffffffe013037807 */ /* 0x004fe20006000000 */
[----:B------:R-:W-:Y:S01]  /*1600*/  IMAD.SHL.U32 R215, R2, 0x2, RZ ;  /* 0x0000000202d77824 */ /* 0x000fe200078e00ff */
[----:B------:R-:W-:Y:S01]  /*1610*/  SEL R2, R18, 0xffffffc0, !P3 ;  /* 0xffffffc012027807 */ /* 0x000fe20005800000 */
[----:B------:R-:W-:Y:S01]  /*1620*/  STL [R1+0x78], R27 ;  /* 0x0000781b01007387 */ /* 0x000fe20000100800 */
[C---:B------:R-:W-:Y:S01]  /*1630*/  IADD3 R19, R30.reuse, 0x48, RZ ;  /* 0x000000481e137810 */ /* 0x040fe20007ffe0ff */
[--C-:B------:R-:W-:Y:S01]  /*1640*/  IMAD.IADD R202, R3, 0x1, R201.reuse ;  /* 0x0000000103ca7824 */ /* 0x100fe200078e02c9 */
[C---:B------:R-:W-:Y:S01]  /*1650*/  IADD3 R18, R30.reuse, 0x50, RZ ;  /* 0x000000501e127810 */ /* 0x040fe20007ffe0ff */
[----:B------:R2:W-:Y:S01]  /*1660*/  STL [R1+0x74], R26 ;  /* 0x0000741a01007387 */ /* 0x0005e20000100800 */
[----:B---3--:R-:W-:Y:S01]  /*1670*/  IADD3 R11, R30, 0x68, RZ ;  /* 0x000000681e0b7810 */ /* 0x008fe20007ffe0ff */
[----:B------:R-:W-:Y:S01]  /*1680*/  IMAD.IADD R204, R2, 0x1, R201 ;  /* 0x0000000102cc7824 */ /* 0x000fe200078e02c9 */
[----:B------:R-:W-:Y:S01]  /*1690*/  IADD3 R220, -R81, 0x70, RZ ;  /* 0x0000007051dc7810 */ /* 0x000fe20007ffe1ff */
[----:B------:R3:W-:Y:S01]  /*16a0*/  STL [R1+0x70], R25 ;  /* 0x0000701901007387 */ /* 0x0007e20000100800 */
[----:B----4-:R-:W-:Y:S01]  /*16b0*/  IADD3 R10, R30, 0x70, RZ ;  /* 0x000000701e0a7810 */ /* 0x010fe20007ffe0ff */
[----:B------:R-:W-:Y:S01]  /*16c0*/  IMAD.IADD R203, R2, 0x1, R202 ;  /* 0x0000000102cb7824 */ /* 0x000fe200078e02ca */
[----:B------:R-:W-:Y:S01]  /*16d0*/  SHF.R.S32.HI R77, RZ, 0x1f, R76 ;  /* 0x0000001fff4d7819 */ /* 0x000fe2000001144c */
[----:B------:R-:W-:Y:S01]  /*16e0*/  STL [R1+0x6c], R24 ;  /* 0x00006c1801007387 */ /* 0x000fe20000100800 */
[----:B-----5:R-:W-:-:S02]  /*16f0*/  IADD3 R6, R30, 0x78, RZ ;  /* 0x000000781e067810 */ /* 0x020fc40007ffe0ff */
[----:B------:R-:W-:Y:S01]  /*1700*/  SHF.R.S32.HI R231, RZ, 0x1f, R212 ;  /* 0x0000001fffe77819 */ /* 0x000fe200000114d4 */
[----:B------:R4:W-:Y:S04]  /*1710*/  STL [R1+0x68], R23 ;  /* 0x0000681701007387 */ /* 0x0009e80000100800 */
[----:B------:R5:W-:Y:S01]  /*1720*/  STL [R1+0x64], R22 ;  /* 0x0000641601007387 */ /* 0x000be20000100800 */
[----:B-1----:R-:W-:-:S03]  /*1730*/  SHF.R.S32.HI R28, RZ, 0x1f, R28 ;  /* 0x0000001fff1c7819 */ /* 0x002fc6000001141c */
[----:B------:R-:W-:Y:S04]  /*1740*/  STL [R1+0x60], R19 ;  /* 0x0000601301007387 */ /* 0x000fe80000100800 */
[----:B------:R1:W-:Y:S01]  /*1750*/  STL [R1+0x5c], R18 ;  /* 0x00005c1201007387 */ /* 0x0003e20000100800 */
[----:B--2---:R-:W-:-:S03]  /*1760*/  SHF.R.S32.HI R26, RZ, 0x1f, R26 ;  /* 0x0000001fff1a7819 */ /* 0x004fc6000001141a */
[----:B------:R2:W-:Y:S01]  /*1770*/  STL [R1+0x58], R17 ;  /* 0x0000581101007387 */ /* 0x0005e20000100800 */
[----:B---3--:R-:W-:-:S03]  /*1780*/  SHF.R.S32.HI R25, RZ, 0x1f, R25 ;  /* 0x0000001fff197819 */ /* 0x008fc60000011419 */
[----:B------:R-:W-:Y:S04]  /*1790*/  STL [R1+0x54], R15 ;  /* 0x0000540f01007387 */ /* 0x000fe80000100800 */
[----:B------:R3:W-:Y:S01]  /*17a0*/  STL [R1+0x50], R11 ;  /* 0x0000500b01007387 */ /* 0x0007e20000100800 */
[----:B----4-:R-:W-:-:S03]  /*17b0*/  SHF.R.S32.HI R23, RZ, 0x1f, R23 ;  /* 0x0000001fff177819 */ /* 0x010fc60000011417 */
[----:B------:R4:W-:Y:S01]  /*17c0*/  STL [R1+0xe0], R9 ;  /* 0x0000e00901007387 */ /* 0x0009e20000100800 */
[----:B-----5:R-:W-:-:S03]  /*17d0*/  SHF.R.S32.HI R22, RZ, 0x1f, R22 ;  /* 0x0000001fff167819 */ /* 0x020fc60000011416 */
[----:B------:R5:W-:Y:S04]  /*17e0*/  STL [R1+0x4c], R10 ;  /* 0x00004c0a01007387 */ /* 0x000be80000100800 */
[----:B------:R-:W-:Y:S01]  /*17f0*/  STL [R1+0xdc], R28 ;  /* 0x0000dc1c01007387 */ /* 0x000fe20000100800 */
[----:B-1----:R-:W-:-:S03]  /*1800*/  SHF.R.S32.HI R18, RZ, 0x1f, R18 ;  /* 0x0000001fff127819 */ /* 0x002fc60000011412 */
[----:B------:R-:W-:Y:S01]  /*1810*/  STL [R1+0x48], R6 ;  /* 0x0000480601007387 */ /* 0x000fe20000100800 */
[----:B--2---:R-:W-:Y:S02]  /*1820*/  SHF.R.S32.HI R17, RZ, 0x1f, R17 ;  /* 0x0000001fff117819 */ /* 0x004fe40000011411 */
[----:B---3--:R-:W-:Y:S02]  /*1830*/  SHF.R.S32.HI R11, RZ, 0x1f, R11 ;  /* 0x0000001fff0b7819 */ /* 0x008fe4000001140b */
[----:B----4-:R-:W-:Y:S02]  /*1840*/  SHF.R.S32.HI R9, RZ, 0x1f, R27 ;  /* 0x0000001fff097819 */ /* 0x010fe4000001141b */
[----:B-----5:R-:W-:-:S03]  /*1850*/  SHF.R.S32.HI R10, RZ, 0x1f, R10 ;  /* 0x0000001fff0a7819 */ /* 0x020fc6000001140a */
[----:B------:R1:W-:Y:S04]  /*1860*/  STL [R1+0xd8], R9 ;  /* 0x0000d80901007387 */ /* 0x0003e80000100800 */
        /* <DEDUP_REMOVED lines=14> */
[----:B-1----:R-:W-:Y:S02]  /*1950*/  IMAD.IADD R9, R21, 0x1, R4 ;  /* 0x0000000115097824 */ /* 0x002fe400078e0204 */
[----:B------:R-:W-:Y:S01]  /*1960*/  IMAD.IADD R4, R4, 0x1, R20 ;  /* 0x0000000104047824 */ /* 0x000fe200078e0214 */
[----:B--2---:R-:W-:Y:S01]  /*1970*/  SHF.R.S32.HI R11, RZ, 0x1f, R6 ;  /* 0x0000001fff0b7819 */ /* 0x004fe20000011406 */
[----:B------:R-:W-:-:S02]  /*1980*/  IMAD.IADD R6, R5, 0x1, R16 ;  /* 0x0000000105067824 */ /* 0x000fc400078e0210 */
[----:B------:R-:W-:Y:S02]  /*1990*/  IMAD.IADD R5, R8, 0x1, R20 ;  /* 0x0000000108057824 */ /* 0x000fe400078e0214 */
[----:B------:R-:W-:Y:S01]  /*19a0*/  STL [R1+0xa8], R11 ;  /* 0x0000a80b01007387 */ /* 0x000fe20000100800 */
[----:B---3--:R-:W-:Y:S01]  /*19b0*/  IMAD.IADD R10, R21, 0x1, R8 ;  /* 0x00000001150a7824 */ /* 0x008fe200078e0208 */
[----:B------:R-:W-:Y:S02]  /*19c0*/  LEA R206, R6, 0x100, 0x1 ;  /* 0x0000010006ce7811 */ /* 0x000fe400078e08ff */
[----:B------:R1:W-:Y:S03]  /*19d0*/  STL [R1+0x94], R9 ;  /* 0x0000940901007387 */ /* 0x0003e60000100800 */
[C---:B------:R-:W-:Y:S01]  /*19e0*/  IMAD.IADD R207, R206.reuse, 0x1, R3 ;  /* 0x00000001cecf7824 */ /* 0x040fe200078e0203 */
[----:B------:R-:W-:Y:S01]  /*19f0*/  STL [R1+0xa4], R10 ;  /* 0x0000a40a01007387 */ /* 0x000fe20000100800 */
[----:B------:R-:W-:-:S02]  /*1a00*/  IMAD.IADD R209, R206, 0x1, R2 ;  /* 0x00000001ced17824 */ /* 0x000fc400078e0202 */
[----:B------:R-:W-:Y:S02]  /*1a10*/  IMAD.IADD R208, R207, 0x1, R2 ;  /* 0x00000001cfd07824 */ /* 0x000fe400078e0202 */
[----:B-1----:R-:W-:-:S05]  /*1a20*/  IMAD.IADD R9, R8, 0x1, R9 ;  /* 0x0000000108097824 */ /* 0x002fca00078e0209 */
[----:B------:R-:W-:Y:S04]  /*1a30*/  STL [R1+0xa0], R9 ;  /* 0x0000a00901007387 */ /* 0x000fe80000100800 */
[----:B------:R1:W-:Y:S04]  /*1a40*/  STL [R1+0x90], R4 ;  /* 0x0000900401007387 */ /* 0x0003e80000100800 */
[----:B------:R2:W-:Y:S01]  /*1a50*/  STL [R1+0x9c], R5 ;  /* 0x00009c0501007387 */ /* 0x0005e20000100800 */
[----:B-1----:R-:W-:-:S05]  /*1a60*/  IMAD.IADD R4, R4, 0x1, R8 ;  /* 0x0000000104047824 */ /* 0x002fca00078e0208 */
[----:B------:R2:W-:Y:S02]  /*1a70*/  STL [R1+0x98], R4 ;  /* 0x0000980401007387 */ /* 0x0005e40000100800 */
.L_x_517:
[----:B------:R-:W3:Y:S01]  /*1a80*/  LDL R3, [R1+0x2c] ;  /* 0x00002c0001037983 */ /* 0x000ee20000100800 */
[----:B------:R-:W-:Y:S01]  /*1a90*/  IMAD.MOV.U32 R2, RZ, RZ, 0x4 ;  /* 0x00000004ff027424 */ /* 0x000fe200078e00ff */
[----:B------:R-:W-:-:S04]  /*1aa0*/  ISETP.NE.U32.AND P0, PT, RZ, c[0x0][0x370], PT ;  /* 0x0000dc00ff007a0c */ /* 0x000fc80003f05070 */
[----:B------:R-:W-:Y:S01]  /*1ab0*/  ISETP.NE.AND.EX P1, PT, RZ, c[0x0][0x374], PT, P0 ;  /* 0x0000dd00ff007a0c */ /* 0x000fe20003f25300 */
[----:B---3--:R-:W-:-:S05]  /*1ac0*/  IMAD.WIDE R2, R3, R2, c[0x0][0x588] ;  /* 0x0001620003027625 */ /* 0x008fca00078e0202 */
[----:B------:R-:W3:Y:S01]  /*1ad0*/  LDG.E R33, [R2.64] ;  /* 0x0000000802217981 */ /* 0x000ee2000c1e1900 */
[----:B------:R-:W-:Y:S01]  /*1ae0*/  ISETP.NE.U32.AND P4, PT, RZ, c[0x0][0x360], PT ;  /* 0x0000d800ff007a0c */ /* 0x000fe20003f85070 */
[----:B------:R-:W-:Y:S01]  /*1af0*/  IMAD.MOV.U32 R11, RZ, RZ, RZ ;  /* 0x000000ffff0b7224 */ /* 0x000fe200078e00ff */
[----:B------:R-:W-:Y:S02]  /*1b00*/  ISETP.NE.U32.AND P3, PT, RZ, c[0x0][0x348], PT ;  /* 0x0000d200ff007a0c */ /* 0x000fe40003f65070 */
[----:B------:R-:W-:Y:S02]  /*1b10*/  ISETP.NE.AND.EX P4, PT, RZ, c[0x0][0x364], PT, P4 ;  /* 0x0000d900ff007a0c */ /* 0x000fe40003f85340 */
[----:B------:R-:W-:Y:S02]  /*1b20*/  ISETP.NE.U32.AND P5, PT, RZ, c[0x0][0x350], PT ;  /* 0x0000d400ff007a0c */ /* 0x000fe40003fa5070 */
[----:B------:R-:W-:Y:S02]  /*1b30*/  ISETP.NE.U32.AND P6, PT, RZ, c[0x0][0x358], PT ;  /* 0x0000d600ff007a0c */ /* 0x000fe40003fc5070 */
[----:B------:R-:W-:-:S02]  /*1b40*/  ISETP.NE.AND.EX P3, PT, RZ, c[0x0][0x34c], PT, P3 ;  /* 0x0000d300ff007a0c */ /* 0x000fc40003f65330 */
[----:B------:R-:W-:Y:S02]  /*1b50*/  ISETP.NE.AND.EX P5, PT, RZ, c[0x0][0x354], PT, P5 ;  /* 0x0000d500ff007a0c */ /* 0x000fe40003fa5350 */
[----:B------:R-:W-:Y:S01]  /*1b60*/  ISETP.NE.AND.EX P6, PT, RZ, c[0x0][0x35c], PT, P6 ;  /* 0x0000d700ff007a0c */ /* 0x000fe20003fc5360 */
[----:B------:R-:W-:Y:S02]  /*1b70*/  IMAD.MOV.U32 R146, RZ, RZ, RZ ;  /* 0x000000ffff927224 */ /* 0x000fe400078e00ff */
[----:B------:R-:W-:Y:S02]  /*1b80*/  IMAD.MOV.U32 R18, RZ, RZ, RZ ;  /* 0x000000ffff127224 */ /* 0x000fe400078e00ff */
[----:B------:R-:W-:Y:S01]  /*1b90*/  IMAD.MOV.U32 R17, RZ, RZ, RZ ;  /* 0x000000ffff117224 */ /* 0x000fe200078e00ff */
[----:B---3--:R-:W-:Y:S01]  /*1ba0*/  SHF.R.S32.HI R34, RZ, 0x1f, R33 ;  /* 0x0000001fff227819 */ /* 0x008fe20000011421 */
[C---:B------:R-:W-:Y:S01]  /*1bb0*/  IMAD.SHL.U32 R19, R33.reuse, 0x4, RZ ;  /* 0x0000000421137824 */ /* 0x040fe200078e00ff */
[C---:B--2---:R-:W-:Y:S01]  /*1bc0*/  @P1 LEA R4, P0, R33.reuse, c[0x0][0x370], 0x2 ;  /* 0x0000dc0021041a11 */ /* 0x044fe200078010ff */
[----:B------:R1:W-:Y:S01]  /*1bd0*/  STL [R1+0x38], R33 ;  /* 0x0000382101007387 */ /* 0x0003e20000100800 */
[----:B------:R-:W-:-:S02]  /*1be0*/  SHF.L.U64.HI R22, R33, 0x2, R34 ;  /* 0x0000000221167819 */ /* 0x000fc40000010222 */
[----:B------:R-:W-:Y:S01]  /*1bf0*/  @P1 LEA.HI.X R5, R33, c[0x0][0x374], R34, 0x2, P0 ;  /* 0x0000dd0021051a11 */ /* 0x000fe200000f1422 */
[----:B------:R1:W-:Y:S01]  /*1c00*/  STL [R1+0x3c], R34 ;  /* 0x00003c2201007387 */ /* 0x0003e20000100800 */
[----:B------:R-:W-:-:S03]  /*1c10*/  @P4 IADD3 R2, P0, R19, c[0x0][0x360], RZ ;  /* 0x0000d80013024a10 */ /* 0x000fc60007f1e0ff */
[----:B------:R2:W3:Y:S01]  /*1c20*/  @P1 LDG.E R11, [R4.64] ;  /* 0x00000008040b1981 */ /* 0x0004e2000c1e1900 */
[C---:B------:R-:W-:Y:S02]  /*1c30*/  @P4 IADD3.X R3, R22.reuse, c[0x0][0x364], RZ, P0, !PT ;  /* 0x0000d90016034a10 */ /* 0x040fe400007fe4ff */
[----:B------:R-:W-:Y:S01]  /*1c40*/  IADD3 R8, P2, R19, c[0x0][0x348], RZ ;  /* 0x0000d20013087a10 */ /* 0x000fe20007f5e0ff */
[----:B------:R1:W-:Y:S04]  /*1c50*/  STL [R1+0x30], R19 ;  /* 0x0000301301007387 */ /* 0x0003e80000100800 */
[----:B------:R4:W5:Y:S01]  /*1c60*/  @P4 LDG.E R153, [R2.64] ;  /* 0x0000000802994981 */ /* 0x000962000c1e1900 */
[----:B------:R-:W-:-:S03]  /*1c70*/  IADD3.X R9, R22, c[0x0][0x34c], RZ, P2, !PT ;  /* 0x0000d30016097a10 */ /* 0x000fc600017fe4ff */
[----:B------:R1:W-:Y:S04]  /*1c80*/  STL [R1+0x34], R22 ;  /* 0x0000341601007387 */ /* 0x0003e80000100800 */
[----:B------:R1:W5:Y:S01]  /*1c90*/  @P3 LDG.E R146, [R8.64] ;  /* 0x0000000808923981 */ /* 0x000362000c1e1900 */
[----:B--2---:R-:W-:-:S04]  /*1ca0*/  IADD3 R4, P1, R19, c[0x0][0x350], RZ ;  /* 0x0000d40013047a10 */ /* 0x004fc80007f3e0ff */
[----:B------:R-:W-:Y:S02]  /*1cb0*/  IADD3.X R5, R22, c[0x0][0x354], RZ, P1, !PT ;  /* 0x0000d50016057a10 */ /* 0x000fe40000ffe4ff */
[----:B----4-:R-:W-:-:S03]  /*1cc0*/  IADD3 R2, P0, R19, c[0x0][0x358], RZ ;  /* 0x0000d60013027a10 */ /* 0x010fc60007f1e0ff */
[----:B------:R1:W5:Y:S01]  /*1cd0*/  @P5 LDG.E R18, [R4.64] ;  /* 0x0000000804125981 */ /* 0x000362000c1e1900 */
[----:B------:R-:W-:-:S05]  /*1ce0*/  IADD3.X R3, R22, c[0x0][0x35c], RZ, P0, !PT ;  /* 0x0000d70016037a10 */ /* 0x000fca00007fe4ff */
[----:B------:R1:W5:Y:S01]  /*1cf0*/  @P6 LDG.E R17, [R2.64] ;  /* 0x0000000802116981 */ /* 0x000362000c1e1900 */
[----:B------:R-:W-:Y:S03]  /*1d00*/  YIELD ;  /* 0x0000000000007946 */ /* 0x000fe60003800000 */
[----:B---3--:R1:W-:Y:S01]  /*1d10*/  STL [R1+0x1c], R11 ;  /* 0x00001c0b01007387 */ /* 0x0083e20000100800 */
[----:B------:R-:W-:Y:S05]  /*1d20*/  @P4 BRA `(.L_x_336) ;  /* 0x0000005000004947 */ /* 0x000fea0003800000 */
[----:B-----5:R-:W-:Y:S01]  /*1d30*/  MOV R153, c[0x0][0x168] ;  /* 0x00005a0000997a02 */ /* 0x020fe20000000f00 */
[----:B------:R-:W-:Y:S05]  /*1d40*/  @!P3 BRA `(.L_x_336) ;  /* 0x000000300000b947 */ /* 0x000fea0003800000 */
[----:B------:R-:W2:Y:S04]  /*1d50*/  LDG.E R10, [R8.64] ;  /* 0x00000008080a7981 */ /* 0x000ea8000c1e1900 */
[----:B------:R-:W2:Y:S02]  /*1d60*/  LDG.E R6, [R8.64+0x4] ;  /* 0x0000040808067981 */ /* 0x000ea4000c1e1900 */
[----:B--2---:R-:W-:-:S02]  /*1d70*/  IADD3 R153, -R10, R6, RZ ;  /* 0x000000060a997210 */ /* 0x004fc40007ffe1ff */
.L_x_336:
[----:B------:R-:W-:-:S04]  /*1d80*/  ISETP.NE.U32.AND P0, PT, RZ, c[0x0][0x368], PT ;  /* 0x0000da00ff007a0c */ /* 0x000fc80003f05070 */
[----:B------:R-:W-:-:S13]  /*1d90*/  ISETP.NE.AND.EX P0, PT, RZ, c[0x0][0x36c], PT, P0 ;  /* 0x0000db00ff007a0c */ /* 0x000fda0003f05300 */
[----:B------:R-:W-:Y:S05]  /*1da0*/  @!P0 BRA `(.L_x_337) ;  /* 0x0000004000008947 */ /* 0x000fea0003800000 */
[----:B-1----:R-:W-:-:S04]  /*1db0*/  IADD3 R4, P0, R19, c[0x0][0x368], RZ ;  /* 0x0000da0013047a10 */ /* 0x002fc80007f1e0ff */
[----:B------:R-:W-:-:S05]  /*1dc0*/  IADD3.X R5, R22, c[0x0][0x36c], RZ, P0, !PT ;  /* 0x0000db0016057a10 */ /* 0x000fca00007fe4ff */
[----:B------:R1:W5:Y:S01]  /*1dd0*/  LDG.E R16, [R4.64] ;  /* 0x0000000804107981 */ /* 0x000362000c1e1900 */
[----:B------:R-:W-:Y:S05]  /*1de0*/  BRA `(.L_x_338) ;  /* 0x0000005000007947 */ /* 0x000fea0003800000 */
.L_x_337:
[----:B------:R-:W-:Y:S01]  /*1df0*/  MOV R16, UR6 ;  /* 0x0000000600107c02 */ /* 0x000fe20008000f00 */
[----:B------:R-:W-:Y:S05]  /*1e00*/  @!P5 BRA `(.L_x_338) ;  /* 0x000000300000d947 */ /* 0x000fea0003800000 */
[----:B------:R2:W3:Y:S04]  /*1e10*/  LDG.E R6, [R4.64] ;  /* 0x0000000804067981 */ /* 0x0004e8000c1e1900 */
[----:B-12---:R-:W3:Y:S02]  /*1e20*/  LDG.E R4, [R4.64+0x4] ;  /* 0x0000040804047981 */ /* 0x006ee4000c1e1900 */
[----:B---3--:R-:W-:Y:S02]  /*1e30*/  IADD3 R16, -R6, R4, RZ ;  /* 0x0000000406107210 */ /* 0x008fe40007ffe1ff */
.L_x_338:
[----:B------:R-:W2:Y:S04]  /*1e40*/  LDL R21, [R1+0x28] ;  /* 0x0000280001157983 */ /* 0x000ea80000100800 */
[----:B-1----:R1:W3:Y:S04]  /*1e50*/  @P6 LDG.E R5, [R2.64] ;  /* 0x0000000802056981 */ /* 0x0022e8000c1e1900 */
[----:B------:R1:W3:Y:S01]  /*1e60*/  @P6 LDG.E R4, [R2.64+0x4] ;  /* 0x0000040802046981 */ /* 0x0002e2000c1e1900 */
[----:B------:R-:W-:Y:S01]  /*1e70*/  ISETP.NE.U32.AND P0, PT, RZ, c[0x0][0x378], PT ;  /* 0x0000de00ff007a0c */ /* 0x000fe20003f05070 */
[----:B-----5:R-:W-:-:S03]  /*1e80*/  IMAD.MOV.U32 R137, RZ, RZ, R16 ;  /* 0x000000ffff897224 */ /* 0x020fc600078e0010 */
[----:B------:R-:W-:-:S13]  /*1e90*/  ISETP.NE.AND.EX P1, PT, RZ, c[0x0][0x37c], PT, P0 ;  /* 0x0000df00ff007a0c */ /* 0x000fda0003f25300 */
[----:B-1----:R-:W-:-:S04]  /*1ea0*/  @P1 IADD3 R2, P0, R19, c[0x0][0x378], RZ ;  /* 0x0000de0013021a10 */ /* 0x002fc80007f1e0ff */
[----:B------:R-:W-:-:S05]  /*1eb0*/  @P1 IADD3.X R3, R22, c[0x0][0x37c], RZ, P0, !PT ;  /* 0x0000df0016031a10 */ /* 0x000fca00007fe4ff */
[----:B------:R1:W5:Y:S01]  /*1ec0*/  @P1 LDG.E R137, [R2.64] ;  /* 0x0000000802891981 */ /* 0x000362000c1e1900 */
[----:B------:R-:W-:Y:S01]  /*1ed0*/  IMAD.IADD R6, R16, 0x1, -R11 ;  /* 0x0000000110067824 */ /* 0x000fe200078e0a0b */
[----:B------:R-:W-:Y:S01]  /*1ee0*/  BSSY B0, `(.L_x_339) ;  /* 0x0000033000007945 */ /* 0x000fe20003800000 */
[----:B-1----:R-:W-:Y:S01]  /*1ef0*/  IMAD.MOV.U32 R2, RZ, RZ, c[0x0][0x228] ;  /* 0x00008a00ff027624 */ /* 0x002fe200078e00ff */
[----:B--2---:R-:W-:-:S04]  /*1f00*/  LOP3.LUT R3, R21, 0xff000000, RZ, 0xc0, !PT ;  /* 0xff00000015037812 */ /* 0x004fc800078ec0ff */
[----:B------:R-:W-:Y:S01]  /*1f10*/  SHF.R.U32.HI R3, RZ, 0x8, R3 ;  /* 0x00000008ff037819 */ /* 0x000fe20000011603 */
[----:B---3--:R-:W-:Y:S01]  /*1f20*/  @P6 IMAD.IADD R2, R4, 0x1, -R5 ;  /* 0x0000000104026824 */ /* 0x008fe200078e0a05 */
[----:B------:R-:W-:-:S03]  /*1f30*/  LOP3.LUT R4, R21, 0xff0000, RZ, 0xc0, !PT ;  /* 0x00ff000015047812 */ /* 0x000fc600078ec0ff */
[----:B------:R-:W-:Y:S01]  /*1f40*/  IMAD.IADD R144, R6, 0x1, R2 ;  /* 0x0000000106907824 */ /* 0x000fe200078e0202 */
[----:B------:R-:W-:Y:S01]  /*1f50*/  LEA.HI R8, R4, R3, RZ, 0x10 ;  /* 0x0000000304087211 */ /* 0x000fe200078f80ff */
[----:B------:R-:W-:-:S03]  /*1f60*/  IMAD.MOV.U32 R4, RZ, RZ, RZ ;  /* 0x000000ffff047224 */ /* 0x000fc600078e00ff */
[----:B------:R-:W-:Y:S02]  /*1f70*/  SHF.R.U32.HI R9, RZ, 0x10, R8 ;  /* 0x00000010ff097819 */ /* 0x000fe40000011608 */
[----:B------:R-:W-:Y:S02]  /*1f80*/  LOP3.LUT R23, R8, 0xff, RZ, 0xc0, !PT ;  /* 0x000000ff08177812 */ /* 0x000fe400078ec0ff */
[C---:B------:R-:W-:Y:S01]  /*1f90*/  IADD3 R5, R144.reuse, 0x6f, RZ ;  /* 0x0000006f90057810 */ /* 0x040fe20007ffe0ff */
[----:B------:R1:W-:Y:S01]  /*1fa0*/  STL [R1+0x40], R9 ;  /* 0x0000400901007387 */ /* 0x0003e20000100800 */
[----:B------:R-:W-:Y:S02]  /*1fb0*/  ISETP.GE.AND P0, PT, R144, 0x1, PT ;  /* 0x000000019000780c */ /* 0x000fe40003f06270 */
[----:B------:R-:W-:Y:S01]  /*1fc0*/  ISETP.NE.AND P1, PT, R9, RZ, PT ;  /* 0x000000ff0900720c */ /* 0x000fe20003f25270 */
[----:B------:R1:W-:Y:S01]  /*1fd0*/  STL [R1+0x44], R23 ;  /* 0x0000441701007387 */ /* 0x0003e20000100800 */
[----:B------:R-:W-:-:S02]  /*1fe0*/  IMAD.HI R3, R5, -0x6db6db6d, R4 ;  /* 0x9249249305037827 */ /* 0x000fc400078e0204 */
[----:B------:R-:W-:-:S03]  /*1ff0*/  SEL R136, R9, c[0x0][0x338], P1 ;  /* 0x0000ce0009887a07 */ /* 0x000fc60000800000 */
[----:B------:R-:W-:-:S04]  /*2000*/  SHF.R.U32.HI R4, RZ, 0x1f, R3 ;  /* 0x0000001fff047819 */ /* 0x000fc80000011603 */
[----:B------:R-:W-:Y:S01]  /*2010*/  LEA.HI.SX32 R145, R3, R4, 0x1a ;  /* 0x0000000403917211 */ /* 0x000fe200078fd2ff */
[----:B------:R-:W-:Y:S01]  /*2020*/  IMAD.MOV.U32 R3, RZ, RZ, RZ ;  /* 0x000000ffff037224 */ /* 0x000fe200078e00ff */
[----:B------:R-:W-:Y:S05]  /*2030*/  @!P0 BRA `(.L_x_340) ;  /* 0x000001d000008947 */ /* 0x000fea0003800000 */
[----:B------:R-:W-:Y:S01]  /*2040*/  IABS R3, R136 ;  /* 0x0000008800037213 */ /* 0x000fe20000000000 */
[----:B------:R-:W-:Y:S01]  /*2050*/  IMAD.MOV.U32 R8, RZ, RZ, RZ ;  /* 0x000000ffff087224 */ /* 0x000fe200078e00ff */
[----:B------:R-:W-:-:S03]  /*2060*/  IADD3 R10, R145, -0x1, R136 ;  /* 0xffffffff910a7810 */ /* 0x000fc60007ffe088 */
[----:B------:R-:W-:Y:S01]  /*2070*/  IMAD.MOV.U32 R4, RZ, RZ, R3 ;  /* 0x000000ffff047224 */ /* 0x000fe200078e0003 */
[----:B------:R-:W-:-:S03]  /*2080*/  IABS R15, R10 ;  /* 0x0000000a000f7213 */ /* 0x000fc60000000000 */
[----:B------:R-:W2:Y:S08]  /*2090*/  I2F.RP R3, R4 ;  /* 0x0000000400037306 */ /* 0x000eb00000209400 */
        /* <DEDUP_REMOVED lines=23> */
.L_x_340:
[----:B------:R-:W-:Y:S05]  /*2210*/  BSYNC B0 ;  /* 0x0000000000007941 */ /* 0x000fea0003800000 */
.L_x_339:
[----:B------:R-:W2:Y:S01]  /*2220*/  LDL R10, [R1+0xf8] ;  /* 0x0000f800010a7983 */ /* 0x000ea20000100800 */
[----:B------:R-:W-:-:S04]  /*2230*/  IMAD R4, R23, R3, RZ ;  /* 0x0000000317047224 */ /* 0x000fc800078e02ff */
[C---:B------:R-:W-:Y:S02]  /*2240*/  IMAD.IADD R3, R4.reuse, 0x1, R3 ;  /* 0x0000000104037824 */ /* 0x040fe400078e0203 */
[----:B------:R-:W-:-:S03]  /*2250*/  IMAD R4, R4, 0x70, -R6 ;  /* 0x0000007004047824 */ /* 0x000fc600078e0a06 */
[----:B------:R-:W-:Y:S02]  /*2260*/  IMNMX R3, R145, R3, PT ;  /* 0x0000000391037217 */ /* 0x000fe40003800200 */
[----:B------:R-:W-:-:S03]  /*2270*/  IMNMX R4, RZ, R4, !PT ;  /* 0x00000004ff047217 */ /* 0x000fc60007800200 */
[----:B------:R-:W-:-:S05]  /*2280*/  IMAD R3, R3, 0x70, -R6 ;  /* 0x0000007003037824 */ /* 0x000fca00078e0a06 */
[----:B------:R-:W-:-:S04]  /*2290*/  IMNMX R3, R3, R2, PT ;  /* 0x0000000203037217 */ /* 0x000fc80003800200 */
[----:B------:R-:W-:Y:S02]  /*22a0*/  ISETP.GT.AND P0, PT, R3, R4, PT ;  /* 0x000000040300720c */ /* 0x000fe40003f04270 */
[----:B------:R-:W-:-:S05]  /*22b0*/  SHF.R.U32.HI R4, RZ, 0x4, R4 ;  /* 0x00000004ff047819 */ /* 0x000fca0000011604 */
[----:B-1----:R-:W-:-:S04]  /*22c0*/  IMAD.WIDE.U32 R8, R4, 0x24924925, RZ ;  /* 0x2492492504087825 */ /* 0x002fc800078e00ff */
[----:B------:R-:W-:Y:S02]  /*22d0*/  IMAD.MOV.U32 R115, RZ, RZ, R9 ;  /* 0x000000ffff737224 */ /* 0x000fe400078e0009 */
[----:B------:R-:W-:Y:S01]  /*22e0*/  @P0 IADD3 R5, R3, 0x6f, RZ ;  /* 0x0000006f03050810 */ /* 0x000fe20007ffe0ff */
[----:B------:R-:W-:Y:S02]  /*22f0*/  @P0 IMAD.MOV.U32 R4, RZ, RZ, RZ ;  /* 0x000000ffff040224 */ /* 0x000fe400078e00ff */
[----:B------:R-:W-:Y:S02]  /*2300*/  MOV R3, R115 ;  /* 0x0000007300037202 */ /* 0x000fe40000000f00 */
[----:B------:R-:W-:-:S05]  /*2310*/  @P0 IMAD.HI R4, R5, -0x6db6db6d, R4 ;  /* 0x9249249305040827 */ /* 0x000fca00078e0204 */
[----:B------:R-:W-:-:S04]  /*2320*/  @P0 SHF.R.U32.HI R5, RZ, 0x1f, R4 ;  /* 0x0000001fff050819 */ /* 0x000fc80000011604 */
[----:B------:R-:W-:-:S04]  /*2330*/  @P0 LEA.HI.SX32 R3, R4, R5, 0x1a ;  /* 0x0000000504030211 */ /* 0x000fc800078fd2ff */
[----:B------:R-:W-:Y:S01]  /*2340*/  ISETP.GT.AND P0, PT, R3, R115, PT ;  /* 0x000000730300720c */ /* 0x000fe20003f04270 */
[----:B--2---:R-:W-:-:S05]  /*2350*/  IMAD.IADD R4, R7, 0x1, R10 ;  /* 0x0000000107047824 */ /* 0x004fca00078e020a */
[----:B------:R-:W-:-:S07]  /*2360*/  SHF.L.U32 R213, R4, 0x1, RZ ;  /* 0x0000000104d57819 */ /* 0x000fce00000006ff */
[----:B------:R-:W-:Y:S05]  /*2370*/  @!P0 BRA `(.L_x_341) ;  /* 0x0000712000008947 */ /* 0x000fea0003800000 */
[----:B------:R-:W-:-:S04]  /*2380*/  ISETP.NE.U32.AND P0, PT, RZ, c[0x0][0x340], PT ;  /* 0x0000d000ff007a0c */ /* 0x000fc80003f05070 */
[----:B------:R-:W-:-:S13]  /*2390*/  ISETP.NE.AND.EX P4, PT, RZ, c[0x0][0x344], PT, P0 ;  /* 0x0000d100ff007a0c */ /* 0x000fda0003f85300 */
[----:B------:R-:W-:Y:S02]  /*23a0*/  @P4 IADD3 R4, P0, R19, c[0x0][0x340], RZ ;  /* 0x0000d00013044a10 */ /* 0x000fe40007f1e0ff */
[----:B------:R-:W-:Y:S02]  /*23b0*/  SHF.R.S32.HI R19, RZ, 0x1f, R81 ;  /* 0x0000001fff137819 */ /* 0x000fe40000011451 */
[----:B------:R-:W-:-:S05]  /*23c0*/  @P4 IADD3.X R5, R22, c[0x0][0x344], RZ, P0, !PT ;  /* 0x0000d10016054a10 */ /* 0x000fca00007fe4ff */
[----:B------:R1:W2:Y:S01]  /*23d0*/  @P4 LDG.E R28, [R4.64] ;  /* 0x00000008041c4981 */ /* 0x0002a2000c1e1900 */
[----:B------:R-:W-:Y:S01]  /*23e0*/  IADD3 R116, P0, R81, R17, RZ ;  /* 0x0000001151747210 */ /* 0x000fe20007f1e0ff */
[----:B------:R-:W-:Y:S01]  /*23f0*/  IMAD.MOV.U32 R140, RZ, RZ, 0x70 ;  /* 0x00000070ff8c7424 */ /* 0x000fe200078e00ff */
[----:B------:R-:W-:Y:S01]  /*2400*/  IADD3 R39, R3, -0x1, RZ ;  /* 0xffffffff03277810 */ /* 0x000fe20007ffe0ff */
[----:B------:R-:W-:Y:S01]  /*2410*/  IMAD.MOV.U32 R32, RZ, RZ, c[0x0][0x238] ;  /* 0x00008e00ff207624 */ /* 0x000fe200078e00ff */
[----:B------:R-:W-:Y:S01]  /*2420*/  LEA.HI.X.SX32 R117, R17, R19, 0x1, P0 ;  /* 0x0000001311757211 */ /* 0x000fe200000f0eff */
[C---:B------:R-:W-:Y:S01]  /*2430*/  IMAD R154, R140.reuse, c[0x0][0x23c], RZ ;  /* 0x00008f008c9a7a24 */ /* 0x040fe200078e02ff */
[----:B------:R-:W-:Y:S01]  /*2440*/  LOP3.LUT R31, R21, 0xffff, RZ, 0xc0, !PT ;  /* 0x0000ffff151f7812 */ /* 0x000fe200078ec0ff */
[----:B------:R-:W-:Y:S01]  /*2450*/  IMAD.WIDE.U32 R138, R140, c[0x0][0x238], RZ ;  /* 0x00008e008c8a7a25 */ /* 0x000fe200078e00ff */
[----:B------:R-:W-:Y:S01]  /*2460*/  SEL R29, R34, RZ, !P6 ;  /* 0x000000ff221d7207 */ /* 0x000fe20007000000 */
[----:B------:R-:W-:Y:S01]  /*2470*/  ULDC UR5, c[0x0][0x23c] ;  /* 0x00008f0000057ab9 */ /* 0x000fe20000000800 */
[----:B------:R-:W-:Y:S01]  /*2480*/  SEL R30, R33, RZ, !P6 ;  /* 0x000000ff211e7207 */ /* 0x000fe20007000000 */
[----:B------:R-:W-:Y:S01]  /*2490*/  IMAD R6, R117, c[0x0][0x238], RZ ;  /* 0x00008e0075067a24 */ /* 0x000fe200078e02ff */
[----:B------:R-:W-:Y:S01]  /*24a0*/  IADD3 R154, R139, R154, RZ ;  /* 0x0000009a8b9a7210 */ /* 0x000fe20007ffe0ff */
[----:B------:R-:W-:Y:S01]  /*24b0*/  IMAD R3, R29, c[0x0][0x248], RZ ;  /* 0x000092001d037a24 */ /* 0x000fe200078e02ff */
[----:B------:R-:W-:Y:S01]  /*24c0*/  ISETP.GE.AND P6, PT, R76, c[0x0][0x1d4], PT ;  /* 0x000075004c007a0c */ /* 0x000fe20003fc6270 */
[----:B------:R-:W-:Y:S01]  /*24d0*/  IMAD R6, R116, c[0x0][0x23c], R6 ;  /* 0x00008f0074067a24 */ /* 0x000fe200078e0206 */
[----:B------:R-:W-:Y:S01]  /*24e0*/  ISETP.GE.AND P5, PT, R212, c[0x0][0x1d4], PT ;  /* 0x00007500d4007a0c */ /* 0x000fe20003fa6270 */
[C---:B------:R-:W-:Y:S01]  /*24f0*/  IMAD.SHL.U32 R163, R32.reuse, 0x20, RZ ;  /* 0x0000002020a37824 */ /* 0x040fe200078e00ff */
[----:B------:R-:W-:Y:S01]  /*2500*/  MOV R152, 0x5 ;  /* 0x0000000500987802 */ /* 0x000fe20000000f00 */
[C---:B------:R-:W-:Y:S01]  /*2510*/  IMAD.WIDE.U32 R10, R32.reuse, 0x40, RZ ;  /* 0x00000040200a7825 */ /* 0x040fe200078e00ff */
[----:B------:R-:W-:Y:S01]  /*2520*/  USHF.L.U32 UR12, UR5, 0x6, URZ ;  /* 0x00000006050c7899 */ /* 0x000fe2000800063f */
[----:B------:R-:W-:Y:S01]  /*2530*/  SHF.R.S32.HI R79, RZ, 0x1f, R78 ;  /* 0x0000001fff4f7819 */ /* 0x000fe2000001144e */
[----:B------:R-:W-:Y:S01]  /*2540*/  UIMAD UR5, UR5, 0x60, URZ ;  /* 0x00000060050578a4 */ /* 0x000fe2000f8e023f */
[----:B------:R-:W-:Y:S01]  /*2550*/  SHF.L.U64.HI R158, R32, R152, c[0x0][0x23c] ;  /* 0x00008f00209e7619 */ /* 0x000fe20000010298 */
[----:B-1----:R-:W-:Y:S01]  /*2560*/  IMAD.WIDE.U32 R4, R116, c[0x0][0x238], R76 ;  /* 0x00008e0074047a25 */ /* 0x002fe200078e004c */
[----:B------:R-:W-:-:S02]  /*2570*/  IADD3 R135, R16, R18, RZ ;  /* 0x0000001210877210 */ /* 0x000fc40007ffe0ff */
[----:B------:R-:W-:Y:S01]  /*2580*/  LOP3.LUT R236, R236, 0xfffffffb, RZ, 0xc0, !PT ;  /* 0xfffffffbecec7812 */ /* 0x000fe200078ec0ff */
[----:B------:R-:W-:Y:S01]  /*2590*/  IMAD.WIDE.U32 R16, R81, c[0x0][0x290], R76 ;  /* 0x0000a40051107a25 */ /* 0x000fe200078e004c */
[----:B------:R-:W-:Y:S02]  /*25a0*/  IADD3 R5, R5, R6, RZ ;  /* 0x0000000605057210 */ /* 0x000fe40007ffe0ff */
[----:B------:R-:W-:Y:S01]  /*25b0*/  @P6 LOP3.LUT R236, R236, 0x4, RZ, 0xfc, !PT ;  /* 0x00000004ecec6812 */ /* 0x000fe200078efcff */
[----:B------:R-:W-:Y:S01]  /*25c0*/  IMAD R6, R39, -0x70, R2 ;  /* 0xffffff9027067824 */ /* 0x000fe200078e0202 */
[----:B------:R-:W-:Y:S01]  /*25d0*/  MOV R147, c[0x0][0x280] ;  /* 0x0000a00000937a02 */ /* 0x000fe20000000f00 */
[C---:B------:R-:W-:Y:S01]  /*25e0*/  IMAD.WIDE.U32 R4, R31.reuse, c[0x0][0x240], R4 ;  /* 0x000090001f047a25 */ /* 0x040fe200078e0004 */
[----:B------:R-:W-:Y:S02]  /*25f0*/  LOP3.LUT R236, R236, 0xfffffffd, RZ, 0xc0, !PT ;  /* 0xfffffffdecec7812 */ /* 0x000fe400078ec0ff */
[----:B------:R-:W-:Y:S01]  /*2600*/  IMNMX R8, R6, 0x70, PT ;  /* 0x0000007006087817 */ /* 0x000fe20003800200 */
[----:B------:R-:W-:Y:S01]  /*2610*/  IMAD R5, R31, c[0x0][0x244], R5 ;  /* 0x000091001f057a24 */ /* 0x000fe200078e0205 */
[----:B------:R-:W-:Y:S01]  /*2620*/  SHF.L.U64.HI R151, R147, R152, c[0x0][0x284] ;  /* 0x0000a10093977619 */ /* 0x000fe20000010298 */
[----:B------:R-:W-:Y:S01]  /*2630*/  IMAD R6, R30, c[0x0][0x24c], R3 ;  /* 0x000093001e067a24 */ /* 0x000fe200078e0203 */
[----:B------:R-:W-:Y:S01]  /*2640*/  @P5 LOP3.LUT R236, R236, 0x2, RZ, 0xfc, !PT ;  /* 0x00000002ecec5812 */ /* 0x000fe200078efcff */
[----:B------:R-:W-:-:S02]  /*2650*/  IMAD.IADD R3, R8, 0x1, -R81 ;  /* 0x0000000108037824 */ /* 0x000fc400078e0a51 */
[----:B------:R-:W-:Y:S01]  /*2660*/  IMAD.WIDE.U32 R120, R30, c[0x0][0x248], R4 ;  /* 0x000092001e787a25 */ /* 0x000fe200078e0004 */
[----:B------:R-:W-:Y:S02]  /*2670*/  SHF.R.S32.HI R5, RZ, 0x1f, R39 ;  /* 0x0000001fff057819 */ /* 0x000fe40000011427 */
[----:B------:R-:W-:Y:S01]  /*2680*/  ISETP.GE.AND P3, PT, R3, 0x1, PT ;  /* 0x000000010300780c */ /* 0x000fe20003f66270 */
[----:B------:R-:W-:Y:S01]  /*2690*/  IMAD R4, R154, R39, RZ ;  /* 0x000000279a047224 */ /* 0x000fe200078e02ff */
[----:B------:R-:W-:Y:S01]  /*26a0*/  IADD3 R119, R121, R6, RZ ;  /* 0x0000000679777210 */ /* 0x000fe20007ffe0ff */
[----:B------:R-:W-:Y:S01]  /*26b0*/  IMAD.MOV.U32 R118, RZ, RZ, R120 ;  /* 0x000000ffff767224 */ /* 0x000fe200078e0078 */
[----:B------:R-:W-:Y:S01]  /*26c0*/  ISETP.GE.AND P2, PT, R3, 0x21, PT ;  /* 0x000000210300780c */ /* 0x000fe20003f46270 */
[-C--:B------:R-:W-:Y:S01]  /*26d0*/  IMAD R6, R5, R138.reuse, R4 ;  /* 0x0000008a05067224 */ /* 0x080fe200078e0204 */
[----:B------:R-:W-:Y:S01]  /*26e0*/  ISETP.GE.AND P1, PT, R3, 0x41, PT ;  /* 0x000000410300780c */ /* 0x000fe20003f26270 */
[----:B------:R-:W-:-:S04]  /*26f0*/  IMAD.WIDE.U32 R4, R39, R138, R118 ;  /* 0x0000008a27047225 */ /* 0x000fc800078e0076 */
[----:B------:R-:W-:Y:S01]  /*2700*/  IMAD.WIDE.U32 R26, R81, c[0x0][0x290], R78 ;  /* 0x0000a400511a7a25 */ /* 0x000fe200078e004e */
[----:B------:R-:W-:Y:S02]  /*2710*/  IADD3 R5, R5, R6, RZ ;  /* 0x0000000605057210 */ /* 0x000fe40007ffe0ff */
[----:B------:R-:W-:Y:S01]  /*2720*/  @P3 LEA R8, P0, R4, c[0x0][0x220], 0x1 ;  /* 0x0000880004083a11 */ /* 0x000fe200078008ff */
[----:B------:R-:W-:-:S03]  /*2730*/  IMAD.WIDE.U32 R148, R32, 0x60, RZ ;  /* 0x0000006020947825 */ /* 0x000fc600078e00ff */
[----:B------:R-:W-:Y:S01]  /*2740*/  @P3 LEA.HI.X R9, R4, c[0x0][0x224], R5, 0x1, P0 ;  /* 0x0000890004093a11 */ /* 0x000fe200000f0c05 */
[C---:B------:R-:W-:Y:S01]  /*2750*/  IMAD R155, R140.reuse, c[0x0][0x284], RZ ;  /* 0x0000a1008c9b7a24 */ /* 0x040fe200078e02ff */
[----:B------:R-:W-:Y:S01]  /*2760*/  ISETP.GT.AND P0, PT, R3, 0x60, PT ;  /* 0x000000600300780c */ /* 0x000fe20003f04270 */
[----:B------:R-:W-:Y:S01]  /*2770*/  IMAD R3, R19, c[0x0][0x280], RZ ;  /* 0x0000a00013037a24 */ /* 0x000fe200078e02ff */
[----:B------:R-:W-:Y:S01]  /*2780*/  IADD3 R157, R149, UR5, RZ ;  /* 0x00000005959d7c10 */ /* 0x000fe2000fffe0ff */
[----:B------:R-:W-:Y:S01]  /*2790*/  @!PT LDS RZ, [RZ] ;  /* 0x00000000fffff984 */ /* 0x000fe20000000800 */
[----:B------:R-:W-:Y:S01]  /*27a0*/  @!PT LDS RZ, [RZ] ;  /* 0x00000000fffff984 */ /* 0x000fe20000000800 */
[----:B------:R-:W-:Y:S01]  /*27b0*/  @!PT LDS RZ, [RZ] ;  /* 0x00000000fffff984 */ /* 0x000fe20000000800 */
[----:B------:R1:W-:Y:S01]  /*27c0*/  @P3 LDGSTS.E.BYPASS.LTC128B.128 [R213+0x8100], [R8.64], !P6 ;  /* 0x0810000008d53fae */ /* 0x0003e2000f101d48 */
[C---:B------:R-:W-:Y:S02]  /*27d0*/  IMAD R156, R140.reuse, c[0x0][0x294], RZ ;  /* 0x0000a5008c9c7a24 */ /* 0x040fe400078e02ff */
[----:B------:R-:W-:Y:S01]  /*27e0*/  IMAD R15, R81, c[0x0][0x284], R3 ;  /* 0x0000a100510f7a24 */ /* 0x000fe200078e0203 */
[----:B------:R1:W-:Y:S01]  /*27f0*/  @P3 LDGSTS.E.BYPASS.LTC128B.128 [R213+0xb900], [R8.64+0x80], !P5 ;  /* 0x0b90008008d53fae */ /* 0x0003e2000e901d48 */
[----:B------:R-:W-:Y:S01]  /*2800*/  @P2 IADD3 R3, P3, R163, R4, RZ ;  /* 0x00000004a3032210 */ /* 0x000fe20007f7e0ff */
[----:B------:R-:W-:-:S03]  /*2810*/  IMAD.WIDE.U32 R142, R140, c[0x0][0x280], RZ ;  /* 0x0000a0008c8e7a25 */ /* 0x000fc600078e00ff */
[----:B------:R-:W-:Y:S01]  /*2820*/  @P2 IADD3.X R6, R5, R158, RZ, P3, !PT ;  /* 0x0000009e05062210 */ /* 0x000fe20001ffe4ff */
[----:B------:R-:W-:Y:S01]  /*2830*/  IMAD.MOV.U32 R160, RZ, RZ, c[0x0][0x290] ;  /* 0x0000a400ffa07624 */ /* 0x000fe200078e00ff */
[----:B------:R-:W-:Y:S01]  /*2840*/  @P2 LEA R22, P3, R3, c[0x0][0x220], 0x1 ;  /* 0x0000880003162a11 */ /* 0x000fe200078608ff */
[----:B------:R-:W-:-:S03]  /*2850*/  IMAD.WIDE.U32 R140, R140, c[0x0][0x290], RZ ;  /* 0x0000a4008c8c7a25 */ /* 0x000fc600078e00ff */
[----:B------:R-:W-:Y:S01]  /*2860*/  @P2 LEA.HI.X R23, R3, c[0x0][0x224], R6, 0x1, P3 ;  /* 0x0000890003172a11 */ /* 0x000fe200018f0c06 */
[----:B------:R-:W-:Y:S01]  /*2870*/  IMAD R3, R19, c[0x0][0x290], RZ ;  /* 0x0000a40013037a24 */ /* 0x000fe200078e02ff */
[----:B------:R-:W-:Y:S01]  /*2880*/  @P1 IADD3 R6, P3, R4, R10, RZ ;  /* 0x0000000a04061210 */ /* 0x000fe20007f7e0ff */
[C---:B------:R-:W-:Y:S01]  /*2890*/  IMAD.WIDE.U32 R18, R81.reuse, c[0x0][0x280], R78 ;  /* 0x0000a00051127a25 */ /* 0x040fe200078e004e */
[C---:B------:R-:W-:Y:S01]  /*28a0*/  SHF.L.U64.HI R152, R160.reuse, R152, c[0x0][0x294] ;  /* 0x0000a500a0987619 */ /* 0x040fe20000010298 */
[----:B------:R3:W-:Y:S01]  /*28b0*/  @P2 LDGSTS.E.BYPASS.LTC128B.128 [R215+0x9100], [R22.64], !P6 ;  /* 0x0910000016d72fae */ /* 0x0007e2000f101d48 */
[----:B------:R-:W-:Y:S01]  /*28c0*/  SHF.L.U32 R162, R160, 0x5, RZ ;  /* 0x00000005a0a27819 */ /* 0x000fe200000006ff */
[----:B------:R-:W-:Y:S01]  /*28d0*/  IMAD R3, R81, c[0x0][0x294], R3 ;  /* 0x0000a50051037a24 */ /* 0x000fe200078e0203 */
[----:B------:R-:W-:Y:S01]  /*28e0*/  IADD3 R156, R141, R156, RZ ;  /* 0x0000009c8d9c7210 */ /* 0x000fe20007ffe0ff */
[----:B------:R-:W-:Y:S01]  /*28f0*/  IMAD.IADD R21, R19, 0x1, R15 ;  /* 0x0000000113157824 */ /* 0x000fe200078e020f */
[----:B------:R3:W-:Y:S01]  /*2900*/  @P2 LDGSTS.E.BYPASS.LTC128B.128 [R215+0xc900], [R22.64+0x80], !P5 ;  /* 0x0c90008016d72fae */ /* 0x0007e2000e901d48 */
[----:B------:R-:W-:Y:S01]  /*2910*/  IMAD.MOV.U32 R20, RZ, RZ, R18 ;  /* 0x000000ffff147224 */ /* 0x000fe200078e0012 */
[----:B------:R-:W-:Y:S01]  /*2920*/  IADD3 R17, R3, R17, RZ ;  /* 0x0000001103117210 */ /* 0x000fe20007ffe0ff */
[----:B------:R-:W-:Y:S01]  /*2930*/  IMAD.WIDE.U32 R126, R31, c[0x0][0x1e8], RZ ;  /* 0x00007a001f7e7a25 */ /* 0x000fe200078e00ff */
[----:B------:R-:W-:-:S02]  /*2940*/  IADD3 R19, R27, R3, RZ ;  /* 0x000000031b137210 */ /* 0x000fc40007ffe0ff */
[----:B------:R-:W-:Y:S01]  /*2950*/  MOV R18, R26 ;  /* 0x0000001a00127202 */ /* 0x000fe20000000f00 */
[----:B-1----:R-:W-:-:S04]  /*2960*/  IMAD.WIDE.U32 R8, R81, c[0x0][0x280], R76 ;  /* 0x0000a00051087a25 */ /* 0x002fc800078e004c */
[----:B------:R-:W-:Y:S01]  /*2970*/  IMAD.MOV.U32 R24, RZ, RZ, R8 ;  /* 0x000000ffff187224 */ /* 0x000fe200078e0008 */
[----:B------:R-:W-:Y:S01]  /*2980*/  @P1 IADD3.X R8, R5, UR12, R11, P3, !PT ;  /* 0x0000000c05081c10 */ /* 0x000fe20009ffe40b */
[----:B------:R-:W-:Y:S01]  /*2990*/  @P0 IMAD.WIDE.U32 R4, R32, 0x60, R4 ;  /* 0x0000006020040825 */ /* 0x000fe200078e0004 */
[----:B------:R-:W-:-:S03]  /*29a0*/  @P1 LEA R10, P3, R6, c[0x0][0x220], 0x1 ;  /* 0x00008800060a1a11 */ /* 0x000fc600078608ff */
[----:B------:R-:W-:Y:S01]  /*29b0*/  IMAD.IADD R25, R15, 0x1, R9 ;  /* 0x000000010f197824 */ /* 0x000fe200078e0209 */
[----:B------:R-:W-:Y:S01]  /*29c0*/  @P1 LEA.HI.X R11, R6, c[0x0][0x224], R8, 0x1, P3 ;  /* 0x00008900060b1a11 */ /* 0x000fe200018f0c08 */
[----:B-----5:R-:W-:Y:S01]  /*29d0*/  IMAD.WIDE.U32 R104, R137, c[0x0][0x290], R16 ;  /* 0x0000a40089687a25 */ /* 0x020fe200078e0010 */
[----:B------:R-:W-:Y:S02]  /*29e0*/  @P0 IADD3 R3, R5, UR5, RZ ;  /* 0x0000000505030c10 */ /* 0x000fe4000fffe0ff */
[C---:B------:R-:W-:Y:S01]  /*29f0*/  @P0 LEA R8, P3, R4.reuse, c[0x0][0x220], 0x1 ;  /* 0x0000880004080a11 */ /* 0x040fe200078608ff */
[----:B------:R3:W-:Y:S01]  /*2a00*/  @P1 LDGSTS.E.BYPASS.LTC128B.128 [R215+0xa100], [R10.64], !P6 ;  /* 0x0a1000000ad71fae */ /* 0x0007e2000f101d48 */
[----:B------:R-:W-:Y:S02]  /*2a10*/  IMAD.WIDE.U32 R100, R137, c[0x0][0x290], R18 ;  /* 0x0000a40089647a25 */ /* 0x000fe400078e0012 */
[----:B------:R-:W-:Y:S01]  /*2a20*/  @P0 LEA.HI.X R9, R4, c[0x0][0x224], R3, 0x1, P3 ;  /* 0x0000890004090a11 */ /* 0x000fe200018f0c03 */
[----:B------:R3:W-:Y:S01]  /*2a30*/  @P1 LDGSTS.E.BYPASS.LTC128B.128 [R215+0xd900], [R10.64+0x80], !P5 ;  /* 0x0d9000800ad71fae */ /* 0x0007e2000e901d48 */
[----:B------:R-:W-:Y:S01]  /*2a40*/  SHF.R.S32.HI R4, RZ, 0x1f, R137 ;  /* 0x0000001fff047819 */ /* 0x000fe20000011489 */
[----:B------:R-:W-:-:S02]  /*2a50*/  IMAD.MOV.U32 R3, RZ, RZ, c[0x0][0x27c] ;  /* 0x00009f00ff037624 */ /* 0x000fc400078e00ff */
[----:B------:R3:W-:Y:S01]  /*2a60*/  @P0 LDGSTS.E.BYPASS.LTC128B.128 [R215+0xb100], [R8.64], !P6 ;  /* 0x0b10000008d70fae */ /* 0x0007e2000f101d48 */
[----:B------:R-:W-:Y:S02]  /*2a70*/  IMAD.WIDE.U32 R124, R31, c[0x0][0x210], RZ ;  /* 0x000084001f7c7a25 */ /* 0x000fe400078e00ff */
[----:B------:R-:W-:Y:S01]  /*2a80*/  SHF.L.U32 R83, R3, 0x1, RZ ;  /* 0x0000000103537819 */ /* 0x000fe200000006ff */
[----:B------:R3:W-:Y:S01]  /*2a90*/  @P0 LDGSTS.E.BYPASS.LTC128B.128 [R215+0xe900], [R8.64+0x80], !P5 ;  /* 0x0e90008008d70fae */ /* 0x0007e2000e901d48 */
[C---:B------:R-:W-:Y:S02]  /*2aa0*/  IMAD R5, R4.reuse, c[0x0][0x290], RZ ;  /* 0x0000a40004057a24 */ /* 0x040fe400078e02ff */
[----:B------:R-:W-:Y:S01]  /*2ab0*/  IMAD R6, R4, c[0x0][0x280], RZ ;  /* 0x0000a00004067a24 */ /* 0x000fe200078e02ff */
[----:B------:R-:W0:Y:S01]  /*2ac0*/  LDGDEPBAR ;  /* 0x00000000000079af */ /* 0x000e220000000000 */
[C---:B------:R-:W-:Y:S01]  /*2ad0*/  IMAD R3, R137.reuse, c[0x0][0x294], R5 ;  /* 0x0000a50089037a24 */ /* 0x040fe200078e0205 */
[----:B------:R-:W-:Y:S01]  /*2ae0*/  WARPSYNC 0xffffffff ;  /* 0xffffffff00007948 */ /* 0x000fe20003800000 */
[----:B------:R-:W-:-:S02]  /*2af0*/  IMAD R4, R137, c[0x0][0x284], R6 ;  /* 0x0000a10089047a24 */ /* 0x000fc400078e0206 */
[----:B------:R-:W-:Y:S01]  /*2b00*/  IMAD.WIDE.U32 R106, R137, c[0x0][0x280], R24 ;  /* 0x0000a000896a7a25 */ /* 0x000fe200078e0018 */
[----:B------:R-:W-:Y:S02]  /*2b10*/  IADD3 R111, R3, R105, RZ ;  /* 0x00000069036f7210 */ /* 0x000fe40007ffe0ff */
[----:B------:R-:W-:Y:S01]  /*2b20*/  IADD3 R109, R101, R3, RZ ;  /* 0x00000003656d7210 */ /* 0x000fe20007ffe0ff */
[----:B------:R-:W-:-:S04]  /*2b30*/  IMAD.WIDE.U32 R102, R137, c[0x0][0x280], R20 ;  /* 0x0000a00089667a25 */ /* 0x000fc800078e0014 */
[----:B------:R-:W-:Y:S02]  /*2b40*/  IMAD.SHL.U32 R161, R147, 0x20, RZ ;  /* 0x0000002093a17824 */ /* 0x000fe400078e00ff */
[----:B------:R-:W-:Y:S02]  /*2b50*/  IMAD.IADD R155, R143, 0x1, R155 ;  /* 0x000000018f9b7824 */ /* 0x000fe400078e029b */
[C---:B------:R-:W-:Y:S02]  /*2b60*/  IMAD R134, R31.reuse, c[0x0][0x1ec], R127 ;  /* 0x00007b001f867a24 */ /* 0x040fe400078e027f */
[----:B------:R-:W-:Y:S02]  /*2b70*/  IMAD R133, R31, c[0x0][0x214], R125 ;  /* 0x000085001f857a24 */ /* 0x000fe400078e027d */
[----:B------:R-:W-:Y:S02]  /*2b80*/  IMAD.IADD R112, R4, 0x1, R107 ;  /* 0x0000000104707824 */ /* 0x000fe400078e026b */
[----:B------:R-:W-:Y:S01]  /*2b90*/  IMAD.IADD R110, R103, 0x1, R4 ;  /* 0x00000001676e7824 */ /* 0x000fe200078e0204 */
[----:B--2---:R-:W-:Y:S01]  /*2ba0*/  @P4 SHF.R.S32.HI R5, RZ, 0x1f, R28 ;  /* 0x0000001fff054819 */ /* 0x004fe2000001141c */
[----:B------:R-:W-:Y:S01]  /*2bb0*/  @!P4 IMAD.MOV.U32 R5, RZ, RZ, R34 ;  /* 0x000000ffff05c224 */ /* 0x000fe200078e0022 */
[----:B------:R-:W-:-:S03]  /*2bc0*/  @!P4 MOV R28, R33 ;  /* 0x00000021001cc202 */ /* 0x000fc60000000f00 */
[----:B------:R-:W-:Y:S02]  /*2bd0*/  IMAD R5, R5, c[0x0][0x2b0], RZ ;  /* 0x0000ac0005057a24 */ /* 0x000fe400078e02ff */
[----:B------:R-:W-:-:S04]  /*2be0*/  IMAD.WIDE.U32 R122, R28, c[0x0][0x2b0], RZ ;  /* 0x0000ac001c7a7a25 */ /* 0x000fc800078e00ff */
[----:B------:R-:W-:-:S05]  /*2bf0*/  IMAD R5, R28, c[0x0][0x2b4], R5 ;  /* 0x0000ad001c057a24 */ /* 0x000fca00078e0205 */
[----:B------:R-:W-:Y:S02]  /*2c00*/  IADD3 R132, R123, R5, RZ ;  /* 0x000000057b847210 */ /* 0x000fe40007ffe0ff */
[----:B---3--:R-:W-:Y:S01]  /*2c10*/  ISETP.GE.AND P2, PT, R76, c[0x0][0x27c], PT ;  /* 0x00009f004c007a0c */ /* 0x008fe20003f46270 */
[----:B------:R-:W-:Y:S01]  /*2c20*/  IMAD.WIDE.U32 R4, R31, c[0x0][0x260], R76 ;  /* 0x000098001f047a25 */ /* 0x000fe200078e004c */
[----:B------:R-:W-:Y:S01]  /*2c30*/  IADD3 R11, R81, 0x20, RZ ;  /* 0x00000020510b7810 */ /* 0x000fe20007ffe0ff */
[----:B------:R-:W-:Y:S01]  /*2c40*/  BAR.SYNC.DEFER_BLOCKING 0x0 ;  /* 0x0000000000007b1d */ /* 0x000fe20000010000 */
[----:B------:R-:W-:Y:S01]  /*2c50*/  SEL R3, RZ, c[0x0][0x27c], !P2 ;  /* 0x00009f00ff037a07 */ /* 0x000fe20005000000 */
[----:B------:R-:W-:Y:S01]  /*2c60*/  IMAD R9, R31, c[0x0][0x264], R5 ;  /* 0x000099001f097a24 */ /* 0x000fe200078e0205 */
[C---:B------:R-:W-:Y:S01]  /*2c70*/  IADD3 R23, R81.reuse, 0x40, RZ ;  /* 0x0000004051177810 */ /* 0x040fe20007ffe0ff */
[----:B------:R-:W-:Y:S01]  /*2c80*/  IMAD.SHL.U32 R22, R81, 0x40, RZ ;  /* 0x0000004051167824 */ /* 0x000fe200078e00ff */
[----:B------:R-:W-:Y:S01]  /*2c90*/  LOP3.LUT R236, R236, 0xffffffef, RZ, 0xc0, !PT ;  /* 0xffffffefecec7812 */ /* 0x000fe200078ec0ff */
[----:B------:R-:W-:Y:S01]  /*2ca0*/  IMAD.IADD R3, R76, 0x1, R3 ;  /* 0x000000014c037824 */ /* 0x000fe200078e0203 */
[----:B------:R-:W-:Y:S01]  /*2cb0*/  UMOV UR12, 0x60 ;  /* 0x00000060000c7882 */ /* 0x000fe20000000000 */
[----:B------:R-:W-:Y:S01]  /*2cc0*/  IMAD.SHL.U32 R11, R11, 0x40, RZ ;  /* 0x000000400b0b7824 */ /* 0x000fe200078e00ff */
[----:B------:R-:W-:Y:S01]  /*2cd0*/  LOP3.LUT R22, R22, 0x1c0, RZ, 0xc0, !PT ;  /* 0x000001c016167812 */ /* 0x000fe200078ec0ff */
[----:B------:R-:W-:Y:S01]  /*2ce0*/  IMAD.MOV.U32 R8, RZ, RZ, R4 ;  /* 0x000000ffff087224 */ /* 0x000fe200078e0004 */
[----:B------:R-:W-:Y:S01]  /*2cf0*/  SHF.R.S32.HI R5, RZ, 0x1f, R3 ;  /* 0x0000001fff057819 */ /* 0x000fe20000011403 */
[----:B------:R-:W-:Y:S01]  /*2d00*/  IMAD R6, R29, c[0x0][0x268], RZ ;  /* 0x00009a001d067a24 */ /* 0x000fe200078e02ff */
[----:B------:R-:W-:Y:S01]  /*2d10*/  LOP3.LUT R11, R11, 0x1c0, RZ, 0xc0, !PT ;  /* 0x000001c00b0b7812 */ /* 0x000fe200078ec0ff */
[C---:B------:R-:W-:Y:S01]  /*2d20*/  IMAD.WIDE.U32 R98, R30.reuse, c[0x0][0x268], R8 ;  /* 0x00009a001e627a25 */ /* 0x040fe200078e0008 */
[CC--:B------:R-:W-:Y:S01]  /*2d30*/  LEA.HI R10, R5.reuse, R3.reuse, RZ, 0x6 ;  /* 0x00000003050a7211 */ /* 0x0c0fe200078f30ff */
[----:B------:R-:W-:Y:S01]  /*2d40*/  ULDC.64 UR4, c[0x0][0x280] ;  /* 0x0000a00000047ab9 */ /* 0x000fe20000000a00 */
[----:B------:R-:W-:Y:S01]  /*2d50*/  LEA.HI R3, R5, R3, RZ, 0x3 ;  /* 0x0000000305037211 */ /* 0x000fe200078f18ff */
[----:B------:R-:W-:Y:S01]  /*2d60*/  IMAD.SHL.U32 R23, R23, 0x40, RZ ;  /* 0x0000004017177824 */ /* 0x000fe200078e00ff */
[----:B------:R-:W-:Y:S01]  /*2d70*/  SHF.R.S32.HI R4, RZ, 0x6, R10 ;  /* 0x00000006ff047819 */ /* 0x000fe2000001140a */
[----:B------:R-:W-:Y:S01]  /*2d80*/  IMAD R15, R30, c[0x0][0x26c], R6 ;  /* 0x00009b001e0f7a24 */ /* 0x000fe200078e0206 */
[--C-:B------:R-:W-:Y:S01]  /*2d90*/  LOP3.LUT R5, R22, 0x38, R3.reuse, 0xf8, !PT ;  /* 0x0000003816057812 */ /* 0x100fe200078ef803 */
[----:B------:R-:W-:Y:S01]  /*2da0*/  IMAD.SHL.U32 R22, R81, 0x40, RZ ;  /* 0x0000004051167824 */ /* 0x000fe200078e00ff */
[----:B------:R-:W-:Y:S01]  /*2db0*/  LOP3.LUT R8, R11, 0x38, R3, 0xf8, !PT ;  /* 0x000000380b087812 */ /* 0x000fe200078ef803 */
[C---:B------:R-:W-:Y:S01]  /*2dc0*/  IMAD R10, R4.reuse, 0x1c00, R7 ;  /* 0x00001c00040a7824 */ /* 0x040fe200078e0207 */
[----:B------:R-:W-:Y:S01]  /*2dd0*/  IADD3 R11, R81, 0x20, RZ ;  /* 0x00000020510b7810 */ /* 0x000fe20007ffe0ff */
[----:B------:R-:W-:Y:S01]  /*2de0*/  IMAD R6, R4, 0x1c00, R12 ;  /* 0x00001c0004067824 */ /* 0x000fe200078e020c */
[----:B------:R-:W-:Y:S01]  /*2df0*/  LOP3.LUT R22, R22, 0x1c0, RZ, 0xc0, !PT ;  /* 0x000001c016167812 */ /* 0x000fe200078ec0ff */
[----:B------:R-:W-:Y:S01]  /*2e00*/  IMAD.MOV.U32 R166, RZ, RZ, c[0x0][0x2b8] ;  /* 0x0000ae00ffa67624 */ /* 0x000fe200078e00ff */
[----:B------:R-:W-:Y:S01]  /*2e10*/  LOP3.LUT R23, R23, 0x1c0, RZ, 0xc0, !PT ;  /* 0x000001c017177812 */ /* 0x000fe200078ec0ff */
[----:B------:R-:W-:Y:S01]  /*2e20*/  IMAD.SHL.U32 R11, R11, 0x40, RZ ;  /* 0x000000400b0b7824 */ /* 0x000fe200078e00ff */
[----:B------:R-:W-:Y:S01]  /*2e30*/  SHF.R.U32.HI R22, RZ, 0x3, R22 ;  /* 0x00000003ff167819 */ /* 0x000fe20000011616 */
[----:B------:R-:W-:Y:S01]  /*2e40*/  IMAD.MOV.U32 R165, RZ, RZ, c[0x0][0x27c] ;  /* 0x00009f00ffa57624 */ /* 0x000fe200078e00ff */
[----:B------:R-:W-:Y:S01]  /*2e50*/  ISETP.NE.AND P1, PT, R166, 0x1, PT ;  /* 0x00000001a600780c */ /* 0x000fe20003f25270 */
[----:B------:R-:W-:Y:S01]  /*2e60*/  IMAD.MOV.U32 R150, RZ, RZ, 0x6 ;  /* 0x00000006ff967424 */ /* 0x000fe200078e00ff */
[----:B------:R-:W-:Y:S01]  /*2e70*/  LOP3.LUT R11, R11, 0x1c0, RZ, 0xc0, !PT ;  /* 0x000001c00b0b7812 */ /* 0x000fe200078ec0ff */
[----:B------:R-:W-:Y:S01]  /*2e80*/  UIMAD.WIDE.U32 UR10, UR4, 0x60, URZ ;  /* 0x00000060040a78a5 */ /* 0x000fe2000f8e003f */
[----:B------:R-:W-:Y:S01]  /*2e90*/  LOP3.LUT R9, R5, R22, RZ, 0x3c, !PT ;  /* 0x0000001605097212 */ /* 0x000fe200078e3cff */
[----:B------:R-:W-:Y:S01]  /*2ea0*/  UIMAD UR13, UR12, UR5, URZ ;  /* 0x000000050c0d72a4 */ /* 0x000fe2000f8e023f */
[----:B------:R-:W-:Y:S01]  /*2eb0*/  IADD3 R22, R81, 0x60, RZ ;  /* 0x0000006051167810 */ /* 0x000fe20007ffe0ff */
[----:B------:R-:W-:Y:S01]  /*2ec0*/  IMAD.SHL.U32 R159, R147, 0x40, RZ ;  /* 0x00000040939f7824 */ /* 0x000fe200078e00ff */
[----:B------:R-:W-:Y:S01]  /*2ed0*/  SHF.R.U32.HI R11, RZ, 0x3, R11 ;  /* 0x00000003ff0b7819 */ /* 0x000fe2000001160b */
[----:B------:R-:W-:Y:S01]  /*2ee0*/  ULDC.64 UR4, c[0x0][0x290] ;  /* 0x0000a40000047ab9 */ /* 0x000fe20000000a00 */
[----:B------:R-:W-:Y:S01]  /*2ef0*/  ISETP.GE.AND P0, PT, R165, 0x1, PT ;  /* 0x00000001a500780c */ /* 0x000fe20003f06270 */
[----:B------:R-:W-:Y:S01]  /*2f00*/  IMAD.SHL.U32 R22, R22, 0x40, RZ ;  /* 0x0000004016167824 */ /* 0x000fe200078e00ff */
[----:B------:R-:W-:Y:S01]  /*2f10*/  LOP3.LUT R5, R8, R11, RZ, 0x3c, !PT ;  /* 0x0000000b08057212 */ /* 0x000fe200078e3cff */
[----:B------:R-:W-:Y:S01]  /*2f20*/  IMAD.IADD R11, R10, 0x1, R9 ;  /* 0x000000010a0b7824 */ /* 0x000fe200078e0209 */
[----:B------:R-:W-:Y:S01]  /*2f30*/  LOP3.LUT R236, R236, 0xfffffff7, RZ, 0xc0, !PT ;  /* 0xfffffff7ecec7812 */ /* 0x000fe200078ec0ff */
[----:B------:R-:W-:Y:S01]  /*2f40*/  IMAD R9, R4, 0x1c00, R13 ;  /* 0x00001c0004097824 */ /* 0x000fe200078e020d */
[----:B------:R-:W-:Y:S01]  /*2f50*/  LOP3.LUT R22, R22, 0x1c0, RZ, 0xc0, !PT ;  /* 0x000001c016167812 */ /* 0x000fe200078ec0ff */
[----:B------:R-:W-:Y:S01]  /*2f60*/  IMAD.IADD R10, R6, 0x1, R5 ;  /* 0x00000001060a7824 */ /* 0x000fe200078e0205 */
[--C-:B------:R-:W-:Y:S01]  /*2f70*/  LOP3.LUT R5, R23, 0x38, R3.reuse, 0xf8, !PT ;  /* 0x0000003817057812 */ /* 0x100fe200078ef803 */
[----:B------:R-:W-:Y:S01]  /*2f80*/  UIMAD.WIDE.U32 UR16, UR4, 0x60, URZ ;  /* 0x00000060041078a5 */ /* 0x000fe2000f8e003f */
[C---:B------:R-:W-:Y:S01]  /*2f90*/  IADD3 R23, R81.reuse, 0x40, RZ ;  /* 0x0000004051177810 */ /* 0x040fe20007ffe0ff */
[----:B------:R-:W-:Y:S01]  /*2fa0*/  UIMAD UR5, UR12, UR5, URZ ;  /* 0x000000050c0572a4 */ /* 0x000fe2000f8e023f */
[----:B------:R-:W-:Y:S01]  /*2fb0*/  LOP3.LUT R6, R22, 0x38, R3, 0xf8, !PT ;  /* 0x0000003816067812 */ /* 0x000fe200078ef803 */
[----:B------:R-:W-:Y:S01]  /*2fc0*/  ULDC UR4, c[0x0][0x238] ;  /* 0x00008e0000047ab9 */ /* 0x000fe20000000800 */
[----:B------:R-:W-:Y:S01]  /*2fd0*/  IADD3 R22, R81, 0x60, RZ ;  /* 0x0000006051167810 */ /* 0x000fe20007ffe0ff */
[----:B------:R-:W-:Y:S01]  /*2fe0*/  IMAD.SHL.U32 R23, R23, 0x40, RZ ;  /* 0x0000004017177824 */ /* 0x000fe200078e00ff */
[----:B------:R-:W-:Y:S01]  /*2ff0*/  LOP3.LUT R94, R3, 0xfffffff8, RZ, 0xc0, !PT ;  /* 0xfffffff8035e7812 */ /* 0x000fe200078ec0ff */
[----:B------:R-:W-:Y:S01]  /*3000*/  UMOV UR12, 0x6 ;  /* 0x00000006000c7882 */ /* 0x000fe20000000000 */
[----:B------:R-:W-:Y:S01]  /*3010*/  @P1 LOP3.LUT R236, R236, 0x8, RZ, 0xfc, !PT ;  /* 0x00000008ecec1812 */ /* 0x000fe200078efcff */
[----:B------:R-:W-:Y:S01]  /*3020*/  IMAD.SHL.U32 R22, R22, 0x40, RZ ;  /* 0x0000004016167824 */ /* 0x000fe200078e00ff */
[----:B------:R-:W-:Y:S01]  /*3030*/  LOP3.LUT R23, R23, 0x1c0, RZ, 0xc0, !PT ;  /* 0x000001c017177812 */ /* 0x000fe200078ec0ff */
[----:B------:R-:W-:Y:S01]  /*3040*/  ULDC UR15, c[0x0][0x23c] ;  /* 0x00008f00000f7ab9 */ /* 0x000fe20000000800 */
[----:B------:R-:W-:Y:S01]  /*3050*/  SHF.L.U64.HI R147, R147, R150, c[0x0][0x284] ;  /* 0x0000a10093937619 */ /* 0x000fe20000010296 */
[----:B------:R-:W-:Y:S01]  /*3060*/  IMAD.SHL.U32 R164, R32, 0x40, RZ ;  /* 0x0000004020a47824 */ /* 0x000fe200078e00ff */
[----:B------:R-:W-:Y:S01]  /*3070*/  LOP3.LUT R22, R22, 0x1c0, RZ, 0xc0, !PT ;  /* 0x000001c016167812 */ /* 0x000fe200078ec0ff */
[----:B------:R-:W-:Y:S01]  /*3080*/  IMAD.IADD R97, R99, 0x1, R15 ;  /* 0x0000000163617824 */ /* 0x000fe200078e020f */
[----:B------:R-:W-:Y:S01]  /*3090*/  SHF.R.U32.HI R23, RZ, 0x3, R23 ;  /* 0x00000003ff177819 */ /* 0x000fe20000011617 */
[----:B------:R-:W-:Y:S01]  /*30a0*/  IMAD.SHL.U32 R131, R11, 0x2, RZ ;  /* 0x000000020b837824 */ /* 0x000fe200078e00ff */
[----:B------:R-:W-:Y:S01]  /*30b0*/  SHF.R.U32.HI R22, RZ, 0x3, R22 ;  /* 0x00000003ff167819 */ /* 0x000fe20000011616 */
[----:B------:R-:W-:Y:S01]  /*30c0*/  IMAD.SHL.U32 R130, R10, 0x2, RZ ;  /* 0x000000020a827824 */ /* 0x000fe200078e00ff */
[----:B------:R-:W-:Y:S01]  /*30d0*/  LOP3.LUT R8, R5, R23, RZ, 0x3c, !PT ;  /* 0x0000001705087212 */ /* 0x000fe200078e3cff */
[----:B------:R-:W-:Y:S01]  /*30e0*/  IMAD R5, R4, 0x1c00, R14 ;  /* 0x00001c0004057824 */ /* 0x000fe200078e020e */
[----:B------:R-:W-:Y:S01]  /*30f0*/  LOP3.LUT R4, R6, R22, RZ, 0x3c, !PT ;  /* 0x0000001606047212 */ /* 0x000fe200078e3cff */
[----:B------:R-:W-:Y:S01]  /*3100*/  USHF.L.U64.HI UR15, UR4, UR12, UR15 ;  /* 0x0000000c040f7299 */ /* 0x000fe2000801020f */
[----:B------:R-:W-:Y:S01]  /*3110*/  SHF.L.U64.HI R150, R160, R150, c[0x0][0x294] ;  /* 0x0000a500a0967619 */ /* 0x000fe20000010296 */
[----:B------:R-:W-:Y:S01]  /*3120*/  IMAD.IADD R6, R9, 0x1, R8 ;  /* 0x0000000109067824 */ /* 0x000fe200078e0208 */
[----:B------:R-:W-:Y:S01]  /*3130*/  ISETP.GE.AND P6, PT, R76, c[0x0][0x1d4], PT ;  /* 0x000075004c007a0c */ /* 0x000fe20003fc6270 */
[----:B------:R-:W-:Y:S01]  /*3140*/  IMAD.IADD R4, R5, 0x1, R4 ;  /* 0x0000000105047824 */ /* 0x000fe200078e0204 */
[----:B------:R-:W-:Y:S01]  /*3150*/  SHF.R.S32.HI R74, RZ, 0x3, R3 ;  /* 0x00000003ff4a7819 */ /* 0x000fe20000011403 */
[----:B------:R-:W-:Y:S01]  /*3160*/  IMAD.SHL.U32 R160, R160, 0x40, RZ ;  /* 0x00000040a0a07824 */ /* 0x000fe200078e00ff */
[----:B------:R-:W-:Y:S01]  /*3170*/  SHF.R.S32.HI R108, RZ, 0x1f, R94 ;  /* 0x0000001fff6c7819 */ /* 0x000fe2000001145e */
[----:B------:R-:W-:Y:S01]  /*3180*/  IMAD.SHL.U32 R129, R6, 0x2, RZ ;  /* 0x0000000206817824 */ /* 0x000fe200078e00ff */
[----:B------:R-:W-:Y:S01]  /*3190*/  @P0 LOP3.LUT R236, R236, 0x10, RZ, 0xfc, !PT ;  /* 0x00000010ecec0812 */ /* 0x000fe200078efcff */
[----:B------:R-:W-:Y:S01]  /*31a0*/  IMAD.SHL.U32 R128, R4, 0x2, RZ ;  /* 0x0000000204807824 */ /* 0x000fe200078e00ff */
[----:B------:R-:W-:-:S02]  /*31b0*/  UIADD3 UR13, UR11, UR13, URZ ;  /* 0x0000000d0b0d7290 */ /* 0x000fc4000fffe03f */
[----:B------:R-:W-:Y:S02]  /*31c0*/  UIADD3 UR14, UR17, UR5, URZ ;  /* 0x00000005110e7290 */ /* 0x000fe4000fffe03f */
[----:B------:R-:W-:Y:S02]  /*31d0*/  ULDC.U8 UR4, c[0x0][0x298] ;  /* 0x0000a60000047ab9 */ /* 0x000fe40000000000 */
.L_x_390:
[----:B----4-:R-:W-:Y:S01]  /*31e0*/  IMAD R3, R39, 0x70, R0 ;  /* 0x0000007027037824 */ /* 0x010fe200078e0200 */
[----:B------:R-:W-:Y:S01]  /*31f0*/  ISETP.NE.AND P1, PT, R166, 0x1, PT ;  /* 0x00000001a600780c */ /* 0x000fe20003f25270 */
[----:B------:R-:W-:Y:S01]  /*3200*/  IMAD.MOV.U32 R95, RZ, RZ, RZ ;  /* 0x000000ffff5f7224 */ /* 0x000fe200078e00ff */
[----:B------:R-:W-:Y:S04]  /*3210*/  DEPBAR.LE SB0, 0x0 ;  /* 0x000080000000791a */ /* 0x000fe80000000000 */
[----:B------:R-:W-:Y:S01]  /*3220*/  ISETP.GE.AND P0, PT, R3, R2, PT ;  /* 0x000000020300720c */ /* 0x000fe20003f06270 */
[----:B------:R-:W-:Y:S01]  /*3230*/  IMAD.IADD R3, R135, 0x1, R3 ;  /* 0x0000000187037824 */ /* 0x000fe200078e0203 */
[----:B------:R-:W-:Y:S01]  /*3240*/  WARPSYNC 0xffffffff ;  /* 0xffffffff00007948 */ /* 0x000fe20003800000 */
[----:B------:R-:W-:Y:S01]  /*3250*/  ISETP.GE.AND P3, PT, R165, 0x1, PT ;  /* 0x00000001a500780c */ /* 0x000fe20003f66270 */
[----:B------:R-:W-:Y:S01]  /*3260*/  BSSY B2, `(.L_x_342) ;  /* 0x0000565000027945 */ /* 0x000fe20003800000 */
[----:B-1----:R-:W-:Y:S01]  /*3270*/  IMAD.MOV.U32 R4, RZ, RZ, R3 ;  /* 0x000000ffff047224 */ /* 0x002fe200078e0003 */
[----:B------:R-:W-:Y:S01]  /*3280*/  ISETP.GT.OR P0, PT, R0, 0x6f, P0 ;  /* 0x0000006f0000780c */ /* 0x000fe20000704670 */
[----:B------:R-:W-:Y:S05]  /*3290*/  @P1 IMAD.HI.U32 R5, R3, c[0x0][0x2bc], RZ ;  /* 0x0000af0003051a27 */ /* 0x000fea00078e00ff */
[----:B------:R-:W-:Y:S07]  /*32a0*/  @P1 SHF.R.U32.HI R4, RZ, c[0x0][0x2c0], R5 ;  /* 0x0000b000ff041a19 */ /* 0x000fee0000011605 */
[C---:B------:R-:W-:Y:S04]  /*32b0*/  @!P0 IADD3 R5, P1, R4.reuse, R122, RZ ;  /* 0x0000007a04058210 */ /* 0x040fe80007f3e0ff */
[----:B------:R-:W-:Y:S01]  /*32c0*/  @!P0 LEA.HI.X.SX32 R6, R4, R132, 0x1, P1 ;  /* 0x0000008404068211 */ /* 0x000fe200008f0eff */
[----:B------:R-:W-:Y:S01]  /*32d0*/  IMAD.MOV R4, RZ, RZ, -R4 ;  /* 0x000000ffff047224 */ /* 0x000fe200078e0a04 */
[C---:B------:R-:W-:Y:S03]  /*32e0*/  @!P0 LEA R8, P1, R5.reuse, c[0x0][0x2a0], 0x2 ;  /* 0x0000a80005088a11 */ /* 0x040fe600078210ff */
[----:B------:R-:W-:Y:S01]  /*32f0*/  IMAD R96, R4, c[0x0][0x2b8], R3 ;  /* 0x0000ae0004607a24 */ /* 0x000fe200078e0203 */
[----:B------:R-:W-:Y:S03]  /*3300*/  @!P0 LEA.HI.X R9, R5, c[0x0][0x2a4], R6, 0x2, P1 ;  /* 0x0000a90005098a11 */ /* 0x000fe600008f1406 */
[C---:B------:R-:W-:Y:S01]  /*3310*/  IMAD.WIDE.U32 R4, R96.reuse, c[0x0][0x1e0], RZ ;  /* 0x0000780060047a25 */ /* 0x040fe200078e00ff */
[----:B------:R-:W-:Y:S01]  /*3320*/  SHF.R.S32.HI R113, RZ, 0x1f, R96 ;  /* 0x0000001fff717819 */ /* 0x000fe20000011460 */
[----:B------:R-:W2:Y:S04]  /*3330*/  @!P0 LDG.E R95, [R8.64] ;  /* 0x00000008085f8981 */ /* 0x000ea8000c1e1900 */
[----:B------:R-:W-:Y:S01]  /*3340*/  IMAD R3, R113, c[0x0][0x1e0], RZ ;  /* 0x0000780071037a24 */ /* 0x000fe200078e02ff */
[----:B------:R-:W-:Y:S03]  /*3350*/  BAR.SYNC.DEFER_BLOCKING 0x0 ;  /* 0x0000000000007b1d */ /* 0x000fe60000010000 */
[----:B------:R-:W-:Y:S04]  /*3360*/  IMAD R3, R96, c[0x0][0x1e4], R3 ;  /* 0x0000790060037a24 */ /* 0x000fe800078e0203 */
[----:B------:R-:W-:Y:S01]  /*3370*/  IMAD.IADD R5, R5, 0x1, R3 ;  /* 0x0000000105057824 */ /* 0x000fe200078e0203 */
[----:B--2---:R-:W-:Y:S03]  /*3380*/  SHF.R.S32.HI R114, RZ, 0x1f, R95 ;  /* 0x0000001fff727819 */ /* 0x004fe6000001145f */
[C---:B------:R-:W-:Y:S04]  /*3390*/  IMAD.WIDE.U32 R4, R95.reuse, c[0x0][0x1f0], R4 ;  /* 0x00007c005f047a25 */ /* 0x040fe800078e0004 */
[----:B------:R-:W-:Y:S01]  /*33a0*/  IMAD R6, R114, c[0x0][0x1f0], RZ ;  /* 0x00007c0072067a24 */ /* 0x000fe200078e02ff */
[----:B------:R-:W-:Y:S03]  /*33b0*/  IADD3 R3, P0, R126, R4, RZ ;  /* 0x000000047e037210 */ /* 0x000fe60007f1e0ff */
[----:B------:R-:W-:Y:S05]  /*33c0*/  IMAD R6, R95, c[0x0][0x1f4], R6 ;  /* 0x00007d005f067a24 */ /* 0x000fea00078e0206 */
[----:B------:R-:W-:Y:S02]  /*33d0*/  IADD3.X R4, R134, R5, R6, P0, !PT ;  /* 0x0000000586047210 */ /* 0x000fe400007fe406 */
[C---:B---3--:R-:W-:Y:S04]  /*33e0*/  LEA R93, P0, R3.reuse, c[0x0][0x1c8], 0x1 ;  /* 0x00007200035d7a11 */ /* 0x048fe800078008ff */
[----:B------:R-:W-:Y:S01]  /*33f0*/  LEA.HI.X R92, R3, c[0x0][0x1cc], R4, 0x1, P0 ;  /* 0x00007300035c7a11 */ /* 0x000fe200000f0c04 */
[----:B------:R-:W-:-:S05]  /*3400*/  @!P3 BRA `(.L_x_343) ;  /* 0x000050800000b947 */ /* 0x000fca0003800000 */
[-C--:B------:R-:W-:Y:S01]  /*3410*/  IMAD R5, R155, R39.reuse, RZ ;  /* 0x000000279b057224 */ /* 0x080fe200078e02ff */
[----:B------:R-:W-:Y:S01]  /*3420*/  ISETP.NE.AND P0, PT, RZ, UR4, PT ;  /* 0x00000004ff007c0c */ /* 0x000fe2000bf05270 */
[-C--:B------:R-:W-:Y:S01]  /*3430*/  IMAD R4, R156, R39.reuse, RZ ;  /* 0x000000279c047224 */ /* 0x080fe200078e02ff */
[----:B------:R-:W-:Y:S01]  /*3440*/  SHF.R.S32.HI R3, RZ, 0x1f, R39 ;  /* 0x0000001fff037819 */ /* 0x000fe20000011427 */
[----:B------:R-:W-:Y:S04]  /*3450*/  IMAD.WIDE.U32 R42, R142, R39, RZ ;  /* 0x000000278e2a7225 */ /* 0x000fe800078e00ff */
[C---:B------:R-:W-:Y:S02]  /*3460*/  IMAD R5, R3.reuse, R142, R5 ;  /* 0x0000008e03057224 */ /* 0x040fe400078e0205 */
[----:B------:R-:W-:Y:S02]  /*3470*/  IMAD R4, R3, R140, R4 ;  /* 0x0000008c03047224 */ /* 0x000fe400078e0204 */
[----:B------:R-:W-:Y:S01]  /*3480*/  IMAD R3, R39, -0x70, R2 ;  /* 0xffffff9027037824 */ /* 0x000fe200078e0202 */
[----:B------:R-:W-:Y:S01]  /*3490*/  IADD3 R44, R43, R5, RZ ;  /* 0x000000052b2c7210 */ /* 0x000fe20007ffe0ff */
[----:B------:R-:W-:Y:S03]  /*34a0*/  IMAD.WIDE.U32 R36, R140, R39, RZ ;  /* 0x000000278c247225 */ /* 0x000fe600078e00ff */
[----:B------:R-:W-:Y:S02]  /*34b0*/  IMNMX R91, R3, 0x70, PT ;  /* 0x00000070035b7817 */ /* 0x000fe40003800200 */
[----:B------:R-:W-:Y:S01]  /*34c0*/  IADD3 R68, R37, R4, RZ ;  /* 0x0000000425447210 */ /* 0x000fe20007ffe0ff */
[----:B------:R-:W-:-:S05]  /*34d0*/  @!P0 BRA `(.L_x_344) ;  /* 0x0000281000008947 */ /* 0x000fca0003800000 */
[----:B------:R-:W-:Y:S01]  /*34e0*/  ISETP.GE.AND P4, PT, R81, R91, PT ;  /* 0x0000005b5100720c */ /* 0x000fe20003f86270 */
[----:B------:R-:W-:Y:S01]  /*34f0*/  BSSY B0, `(.L_x_345) ;  /* 0x000001b000007945 */ /* 0x000fe20003800000 */
[----:B------:R-:W-:Y:S01]  /*3500*/  CS2R R20, SRZ ;  /* 0x0000000000147805 */ /* 0x000fe2000001ff00 */
[----:B------:R-:W-:Y:S01]  /*3510*/  CS2R R16, SRZ ;  /* 0x0000000000107805 */ /* 0x000fe2000001ff00 */
[----:B------:R-:W-:Y:S01]  /*3520*/  CS2R R4, SRZ ;  /* 0x0000000000047805 */ /* 0x000fe2000001ff00 */
[----:B------:R-:W-:Y:S01]  /*3530*/  CS2R R46, SRZ ;  /* 0x00000000002e7805 */ /* 0x000fe2000001ff00 */
[----:B------:R-:W-:Y:S07]  /*3540*/  CS2R R40, SRZ ;  /* 0x0000000000287805 */ /* 0x000fee000001ff00 */
[----:B------:R-:W-:-:S05]  /*3550*/  @P4 BRA `(.L_x_346) ;  /* 0x0000014000004947 */ /* 0x000fca0003800000 */
[----:B------:R-:W-:Y:S01]  /*3560*/  IADD3 R3, P0, R102, R42, RZ ;  /* 0x0000002a66037210 */ /* 0x000fe20007f1e0ff */
[----:B------:R-:W-:Y:S01]  /*3570*/  CS2R R40, SRZ ;  /* 0x0000000000287805 */ /* 0x000fe2000001ff00 */
[----:B------:R-:W-:Y:S01]  /*3580*/  CS2R R16, SRZ ;  /* 0x0000000000107805 */ /* 0x000fe2000001ff00 */
[----:B------:R-:W-:Y:S02]  /*3590*/  CS2R R46, SRZ ;  /* 0x00000000002e7805 */ /* 0x000fe4000001ff00 */
[----:B------:R-:W-:Y:S01]  /*35a0*/  IMAD.X R5, R44, 0x1, R110, P0 ;  /* 0x000000012c057824 */ /* 0x000fe200000e066e */
[----:B------:R-:W-:Y:S05]  /*35b0*/  IADD3 R4, P0, R100, R36, RZ ;  /* 0x0000002464047210 */ /* 0x000fea0007f1e0ff */
[----:B------:R-:W-:Y:S01]  /*35c0*/  IMAD.X R6, R68, 0x1, R109, P0 ;  /* 0x0000000144067824 */ /* 0x000fe200000e066d */
[C---:B------:R-:W-:Y:S04]  /*35d0*/  LEA R10, P0, R3.reuse, c[0x0][0x270], 0x1 ;  /* 0x00009c00030a7a11 */ /* 0x040fe800078008ff */
[----:B------:R-:W-:Y:S02]  /*35e0*/  LEA.HI.X R11, R3, c[0x0][0x274], R5, 0x1, P0 ;  /* 0x00009d00030b7a11 */ /* 0x000fe400000f0c05 */
[C---:B------:R-:W-:Y:S04]  /*35f0*/  LEA R8, P0, R4.reuse, c[0x0][0x288], 0x1 ;  /* 0x0000a20004087a11 */ /* 0x040fe800078008ff */
[----:B------:R-:W-:Y:S02]  /*3600*/  LEA.HI.X R9, R4, c[0x0][0x28c], R6, 0x1, P0 ;  /* 0x0000a30004097a11 */ /* 0x000fe400000f0c06 */
[----:B------:R-:W-:Y:S01]  /*3610*/  ISETP.GE.AND P0, PT, R78, c[0x0][0x27c], PT ;  /* 0x00009f004e007a0c */ /* 0x000fe20003f06270 */
[----:B------:R-:W-:Y:S11]  /*3620*/  CS2R R4, SRZ ;  /* 0x0000000000047805 */ /* 0x000ff6000001ff00 */
[----:B------:R-:W-:Y:S01]  /*3630*/  @!UPT UIADD3 URZ, URZ, URZ, URZ ;  /* 0x0000003f3f3ff290 */ /* 0x000fe2000fffe03f */
[----:B------:R1:W5:Y:S04]  /*3640*/  @!P0 LDG.E.64 R4, [R10.64] ;  /* 0x000000080a048981 */ /* 0x000368000c1e1b00 */
[----:B------:R1:W5:Y:S01]  /*3650*/  @!P0 LDG.E.64 R40, [R8.64] ;  /* 0x0000000808288981 */ /* 0x000362000c1e1b00 */
[----:B------:R-:W-:Y:S11]  /*3660*/  ISETP.GE.AND P0, PT, R80, c[0x0][0x27c], PT ;  /* 0x00009f0050007a0c */ /* 0x000ff60003f06270 */
[----:B------:R-:W-:Y:S02]  /*3670*/  @!UPT UIADD3 URZ, URZ, URZ, URZ ;  /* 0x0000003f3f3ff290 */ /* 0x000fe4000fffe03f */
[----:B------:R1:W5:Y:S04]  /*3680*/  @!P0 LDG.E.64 R16, [R10.64+0x40] ;  /* 0x000040080a108981 */ /* 0x000368000c1e1b00 */
[----:B------:R1:W5:Y:S02]  /*3690*/  @!P0 LDG.E.64 R46, [R8.64+0x40] ;  /* 0x00004008082e8981 */ /* 0x000364000c1e1b00 */
.L_x_346:
[----:B------:R-:W-:Y:S05]  /*36a0*/  BSYNC B0 ;  /* 0x0000000000007941 */ /* 0x000fea0003800000 */
.L_x_345:
[----:B-1----:R-:W-:Y:S01]  /*36b0*/  IADD3 R10, R81, 0x20, RZ ;  /* 0x00000020510a7810 */ /* 0x002fe20007ffe0ff */
[----:B-----5:R-:W-:Y:S01]  /*36c0*/  IMAD.MOV.U32 R9, RZ, RZ, R16 ;  /* 0x000000ffff097224 */ /* 0x020fe200078e0010 */
[----:B------:R-:W-:Y:S01]  /*36d0*/  LOP3.LUT R236, R236, 0xfffffffe, RZ, 0xc0, !PT ;  /* 0xfffffffeecec7812 */ /* 0x000fe200078ec0ff */
[----:B------:R-:W-:Y:S01]  /*36e0*/  IMAD.MOV.U32 R8, RZ, RZ, R17 ;  /* 0x000000ffff087224 */ /* 0x000fe200078e0011 */
[----:B------:R-:W-:Y:S01]  /*36f0*/  ISETP.GE.AND P0, PT, R10, R91, PT ;  /* 0x0000005b0a00720c */ /* 0x000fe20003f06270 */
[----:B------:R-:W-:Y:S01]  /*3700*/  IMAD.MOV.U32 R6, RZ, RZ, R4 ;  /* 0x000000ffff067224 */ /* 0x000fe200078e0004 */
[----:B------:R-:W-:Y:S01]  /*3710*/  BSSY B0, `(.L_x_347) ;  /* 0x0000023000007945 */ /* 0x000fe20003800000 */
[----:B------:R-:W-:Y:S01]  /*3720*/  IMAD.MOV.U32 R3, RZ, RZ, R5 ;  /* 0x000000ffff037224 */ /* 0x000fe200078e0005 */
[----:B------:R-:W-:Y:S01]  /*3730*/  PRMT R29, R8, 0x5410, R9 ;  /* 0x00005410081d7816 */ /* 0x000fe20000000009 */
[----:B------:R-:W-:Y:S01]  /*3740*/  IMAD.MOV.U32 R9, RZ, RZ, R46 ;  /* 0x000000ffff097224 */ /* 0x000fe200078e002e */
[----:B------:R-:W-:Y:S01]  /*3750*/  CS2R R18, SRZ ;  /* 0x0000000000127805 */ /* 0x000fe2000001ff00 */
[----:B------:R-:W-:Y:S01]  /*3760*/  IMAD.MOV.U32 R8, RZ, RZ, R47 ;  /* 0x000000ffff087224 */ /* 0x000fe200078e002f */
[----:B------:R-:W-:Y:S01]  /*3770*/  PRMT R15, R3, 0x5410, R6 ;  /* 0x00005410030f7816 */ /* 0x000fe20000000006 */
[----:B------:R-:W-:Y:S01]  /*3780*/  IMAD.MOV.U32 R6, RZ, RZ, R40 ;  /* 0x000000ffff067224 */ /* 0x000fe200078e0028 */
[----:B------:R-:W-:Y:S01]  /*3790*/  CS2R R50, SRZ ;  /* 0x0000000000327805 */ /* 0x000fe2000001ff00 */
[----:B------:R-:W-:Y:S01]  /*37a0*/  IMAD.MOV.U32 R3, RZ, RZ, R41 ;  /* 0x000000ffff037224 */ /* 0x000fe200078e0029 */
[----:B------:R-:W-:Y:S01]  /*37b0*/  PRMT R45, R9, 0x5410, R8 ;  /* 0x00005410092d7816 */ /* 0x000fe20000000008 */
[----:B------:R-:W-:Y:S01]  /*37c0*/  CS2R R48, SRZ ;  /* 0x0000000000307805 */ /* 0x000fe2000001ff00 */
[----:B------:R-:W-:Y:S02]  /*37d0*/  @P0 LOP3.LUT R236, R236, 0x1, RZ, 0xfc, !PT ;  /* 0x00000001ecec0812 */ /* 0x000fe400078efcff */
[----:B------:R-:W-:Y:S01]  /*37e0*/  PRMT R38, R6, 0x5410, R3 ;  /* 0x0000541006267816 */ /* 0x000fe20000000003 */
[----:B------:R-:W-:-:S05]  /*37f0*/  @P0 BRA `(.L_x_348) ;  /* 0x0000014000000947 */ /* 0x000fca0003800000 */
[----:B------:R-:W-:Y:S01]  /*3800*/  IADD3 R3, P1, P0, R102, R42, R161 ;  /* 0x0000002a66037210 */ /* 0x000fe2000783e0a1 */
[----:B------:R-:W-:Y:S01]  /*3810*/  CS2R R18, SRZ ;  /* 0x0000000000127805 */ /* 0x000fe2000001ff00 */
[----:B------:R-:W-:Y:S01]  /*3820*/  CS2R R48, SRZ ;  /* 0x0000000000307805 */ /* 0x000fe2000001ff00 */
[----:B------:R-:W-:Y:S01]  /*3830*/  CS2R R20, SRZ ;  /* 0x0000000000147805 */ /* 0x000fe2000001ff00 */
[----:B------:R-:W-:Y:S01]  /*3840*/  IADD3.X R8, R110, R44, R151, P1, P0 ;  /* 0x0000002c6e087210 */ /* 0x000fe20000fe0497 */
[----:B------:R-:W-:Y:S01]  /*3850*/  CS2R R50, SRZ ;  /* 0x0000000000327805 */ /* 0x000fe2000001ff00 */
[----:B------:R-:W-:Y:S04]  /*3860*/  IADD3 R6, P1, P0, R100, R36, R162 ;  /* 0x0000002464067210 */ /* 0x000fe8000783e0a2 */
[----:B------:R-:W-:Y:S02]  /*3870*/  IADD3.X R9, R109, R68, R152, P1, P0 ;  /* 0x000000446d097210 */ /* 0x000fe40000fe0498 */
[C---:B------:R-:W-:Y:S04]  /*3880*/  LEA R10, P0, R3.reuse, c[0x0][0x270], 0x1 ;  /* 0x00009c00030a7a11 */ /* 0x040fe800078008ff */
[----:B------:R-:W-:Y:S02]  /*3890*/  LEA.HI.X R11, R3, c[0x0][0x274], R8, 0x1, P0 ;  /* 0x00009d00030b7a11 */ /* 0x000fe400000f0c08 */
[C---:B------:R-:W-:Y:S04]  /*38a0*/  LEA R8, P0, R6.reuse, c[0x0][0x288], 0x1 ;  /* 0x0000a20006087a11 */ /* 0x040fe800078008ff */
[----:B------:R-:W-:Y:S02]  /*38b0*/  LEA.HI.X R9, R6, c[0x0][0x28c], R9, 0x1, P0 ;  /* 0x0000a30006097a11 */ /* 0x000fe400000f0c09 */
[----:B------:R-:W-:Y:S11]  /*38c0*/  ISETP.GE.AND P0, PT, R78, c[0x0][0x27c], PT ;  /* 0x00009f004e007a0c */ /* 0x000ff60003f06270 */
[----:B------:R-:W-:Y:S02]  /*38d0*/  @!UPT UIADD3 URZ, URZ, URZ, URZ ;  /* 0x0000003f3f3ff290 */ /* 0x000fe4000fffe03f */
[----:B------:R1:W5:Y:S04]  /*38e0*/  @!P0 LDG.E.64 R18, [R10.64] ;  /* 0x000000080a128981 */ /* 0x000368000c1e1b00 */
[----:B------:R1:W5:Y:S01]  /*38f0*/  @!P0 LDG.E.64 R48, [R8.64] ;  /* 0x0000000808308981 */ /* 0x000362000c1e1b00 */
[----:B------:R-:W-:Y:S11]  /*3900*/  ISETP.GE.AND P0, PT, R80, c[0x0][0x27c], PT ;  /* 0x00009f0050007a0c */ /* 0x000ff60003f06270 */
[----:B------:R-:W-:Y:S02]  /*3910*/  @!UPT UIADD3 URZ, URZ, URZ, URZ ;  /* 0x0000003f3f3ff290 */ /* 0x000fe4000fffe03f */
[----:B------:R1:W5:Y:S04]  /*3920*/  @!P0 LDG.E.64 R20, [R10.64+0x40] ;  /* 0x000040080a148981 */ /* 0x000368000c1e1b00 */
[----:B------:R1:W5:Y:S02]  /*3930*/  @!P0 LDG.E.64 R50, [R8.64+0x40] ;  /* 0x0000400808328981 */ /* 0x000364000c1e1b00 */
.L_x_348:
[----:B------:R-:W-:Y:S05]  /*3940*/  BSYNC B0 ;  /* 0x0000000000007941 */ /* 0x000fea0003800000 */
.L_x_347:
[----:B-1----:R-:W-:Y:S01]  /*3950*/  IADD3 R10, R81, 0x40, RZ ;  /* 0x00000040510a7810 */ /* 0x002fe20007ffe0ff */
[----:B-----5:R-:W-:Y:S01]  /*3960*/  IMAD.MOV.U32 R9, RZ, RZ, R20 ;  /* 0x000000ffff097224 */ /* 0x020fe200078e0014 */
[----:B------:R-:W-:Y:S01]  /*3970*/  BSSY B0, `(.L_x_349) ;  /* 0x0000027000007945 */ /* 0x000fe20003800000 */
[----:B------:R-:W-:Y:S01]  /*3980*/  IMAD.MOV.U32 R8, RZ, RZ, R21 ;  /* 0x000000ffff087224 */ /* 0x000fe200078e0015 */
[----:B------:R-:W-:Y:S01]  /*3990*/  ISETP.GE.AND P5, PT, R10, R91, PT ;  /* 0x0000005b0a00720c */ /* 0x000fe20003fa6270 */
[----:B------:R-:W-:Y:S01]  /*39a0*/  IMAD.MOV.U32 R6, RZ, RZ, R18 ;  /* 0x000000ffff067224 */ /* 0x000fe200078e0012 */
[----:B------:R-:W-:Y:S01]  /*39b0*/  CS2R R30, SRZ ;  /* 0x00000000001e7805 */ /* 0x000fe2000001ff00 */
[----:B------:R-:W-:Y:S01]  /*39c0*/  IMAD.MOV.U32 R3, RZ, RZ, R19 ;  /* 0x000000ffff037224 */ /* 0x000fe200078e0013 */
[----:B------:R-:W-:Y:S01]  /*39d0*/  PRMT R33, R8, 0x5410, R9 ;  /* 0x0000541008217816 */ /* 0x000fe20000000009 */
[----:B------:R-:W-:Y:S01]  /*39e0*/  IMAD.MOV.U32 R8, RZ, RZ, R51 ;  /* 0x000000ffff087224 */ /* 0x000fe200078e0033 */
[----:B------:R-:W-:Y:S01]  /*39f0*/  MOV R9, R50 ;  /* 0x0000003200097202 */ /* 0x000fe20000000f00 */
[----:B------:R-:W-:Y:S01]  /*3a00*/  CS2R R24, SRZ ;  /* 0x0000000000187805 */ /* 0x000fe2000001ff00 */
[----:B------:R-:W-:Y:S01]  /*3a10*/  PRMT R32, R3, 0x5410, R6 ;  /* 0x0000541003207816 */ /* 0x000fe20000000006 */
[----:B------:R-:W-:Y:S01]  /*3a20*/  IMAD.MOV.U32 R6, RZ, RZ, R48 ;  /* 0x000000ffff067224 */ /* 0x000fe200078e0030 */
[----:B------:R-:W-:Y:S01]  /*3a30*/  MOV R3, R49 ;  /* 0x0000003100037202 */ /* 0x000fe20000000f00 */
[----:B------:R-:W-:Y:S01]  /*3a40*/  CS2R R22, SRZ ;  /* 0x0000000000167805 */ /* 0x000fe2000001ff00 */
[----:B------:R-:W-:Y:S01]  /*3a50*/  PRMT R61, R9, 0x5410, R8 ;  /* 0x00005410093d7816 */ /* 0x000fe20000000008 */
[----:B------:R-:W-:Y:S01]  /*3a60*/  CS2R R54, SRZ ;  /* 0x0000000000367805 */ /* 0x000fe2000001ff00 */
[----:B------:R-:W-:Y:S01]  /*3a70*/  PRMT R60, R6, 0x5410, R3 ;  /* 0x00005410063c7816 */ /* 0x000fe20000000003 */
[----:B------:R-:W-:Y:S01]  /*3a80*/  CS2R R52, SRZ ;  /* 0x0000000000347805 */ /* 0x000fe2000001ff00 */
        /* <DEDUP_REMOVED lines=21> */
.L_x_350:
[----:B------:R-:W-:Y:S05]  /*3be0*/  BSYNC B0 ;  /* 0x0000000000007941 */ /* 0x000fea0003800000 */
.L_x_349:
        /* <DEDUP_REMOVED lines=16> */
[----:B------:R-:W-:Y:S02]  /*3cf0*/  PRMT R63, R9, 0x5410, R8 ;  /* 0x00005410093f7816 */ /* 0x000fe40000000008 */
[----:B------:R-:W-:Y:S01]  /*3d00*/  PRMT R62, R6, 0x5410, R3 ;  /* 0x00005410063e7816 */ /* 0x000fe20000000003 */
[----:B------:R-:W-:-:S05]  /*3d10*/  @P3 BRA `(.L_x_352) ;  /* 0x0000014000003947 */ /* 0x000fca0003800000 */
[----:B------:R-:W-:Y:S01]  /*3d20*/  IADD3 R6, P1, P0, R102, UR10, R42 ;  /* 0x0000000a66067c10 */ /* 0x000fe2000f83e02a */
[----:B------:R-:W-:Y:S01]  /*3d30*/  CS2R R26, SRZ ;  /* 0x00000000001a7805 */ /* 0x000fe2000001ff00 */
[----:B------:R-:W-:Y:S01]  /*3d40*/  CS2R R56, SRZ ;  /* 0x0000000000387805 */ /* 0x000fe2000001ff00 */
[----:B------:R-:W-:Y:S01]  /*3d50*/  CS2R R30, SRZ ;  /* 0x00000000001e7805 */ /* 0x000fe2000001ff00 */
[----:B------:R-:W-:Y:S01]  /*3d60*/  IADD3.X R8, R110, UR13, R44, P1, P0 ;  /* 0x0000000d6e087c10 */ /* 0x000fe20008fe042c */
[----:B------:R-:W-:Y:S01]  /*3d70*/  CS2R R58, SRZ ;  /* 0x00000000003a7805 */ /* 0x000fe2000001ff00 */
[----:B------:R-:W-:Y:S04]  /*3d80*/  IADD3 R3, P1, P0, R100, UR16, R36 ;  /* 0x0000001064037c10 */ /* 0x000fe8000f83e024 */
[----:B------:R-:W-:Y:S02]  /*3d90*/  IADD3.X R9, R109, UR14, R68, P1, P0 ;  /* 0x0000000e6d097c10 */ /* 0x000fe40008fe0444 */
        /* <DEDUP_REMOVED lines=12> */
.L_x_352:
[----:B------:R-:W-:Y:S05]  /*3e60*/  BSYNC B0 ;  /* 0x0000000000007941 */ /* 0x000fea0003800000 */
.L_x_351:
[----:B-----5:R-:W-:Y:S01]  /*3e70*/  MOV R6, R26 ;  /* 0x0000001a00067202 */ /* 0x020fe20000000f00 */
[----:B------:R2:W3:Y:S01]  /*3e80*/  SHFL.IDX PT, R69, R92, RZ, 0x181f ;  /* 0x00181fff5c457589 */ /* 0x0004e200000e0000 */
[----:B-1----:R-:W-:Y:S01]  /*3e90*/  IMAD.MOV.U32 R9, RZ, RZ, R30 ;  /* 0x000000ffff097224 */ /* 0x002fe200078e001e */
[----:B------:R-:W-:Y:S01]  /*3ea0*/  BSSY B1, `(.L_x_353) ;  /* 0x000007f000017945 */ /* 0x000fe20003800000 */
[----:B------:R-:W-:Y:S02]  /*3eb0*/  IMAD.MOV.U32 R8, RZ, RZ, R31 ;  /* 0x000000ffff087224 */ /* 0x000fe400078e001f */
[----:B------:R-:W-:Y:S01]  /*3ec0*/  IMAD.MOV.U32 R3, RZ, RZ, R27 ;  /* 0x000000ffff037224 */ /* 0x000fe200078e001b */
[----:B------:R2:W1:Y:S02]  /*3ed0*/  SHFL.IDX PT, R68, R93, RZ, 0x181f ;  /* 0x00181fff5d447589 */ /* 0x00046400000e0000 */
[----:B------:R-:W-:Y:S01]  /*3ee0*/  PRMT R37, R8, 0x5410, R9 ;  /* 0x0000541008257816 */ /* 0x000fe20000000009 */
[----:B------:R-:W-:Y:S01]  /*3ef0*/  IMAD.MOV.U32 R9, RZ, RZ, R58 ;  /* 0x000000ffff097224 */ /* 0x000fe200078e003a */
[----:B------:R-:W-:Y:S01]  /*3f00*/  PRMT R36, R3, 0x5410, R6 ;  /* 0x0000541003247816 */ /* 0x000fe20000000006 */
[----:B------:R-:W-:Y:S01]  /*3f10*/  IMAD.MOV.U32 R6, RZ, RZ, R56 ;  /* 0x000000ffff067224 */ /* 0x000fe200078e0038 */
[----:B------:R-:W-:Y:S02]  /*3f20*/  MOV R8, R59 ;  /* 0x0000003b00087202 */ /* 0x000fe40000000f00 */
[----:B------:R-:W-:Y:S02]  /*3f30*/  MOV R3, R57 ;  /* 0x0000003900037202 */ /* 0x000fe40000000f00 */
[----:B------:R-:W-:Y:S02]  /*3f40*/  PRMT R65, R9, 0x5410, R8 ;  /* 0x0000541009417816 */ /* 0x000fe40000000008 */
[----:B------:R-:W-:Y:S01]  /*3f50*/  PRMT R64, R6, 0x5410, R3 ;  /* 0x0000541006407816 */ /* 0x000fe20000000003 */
[----:B------:R-:W-:-:S05]  /*3f60*/  @P4 BRA `(.L_x_354) ;  /* 0x0000072000004947 */ /* 0x000fca0003800000 */
[----:B------:R-:W-:Y:S01]  /*3f70*/  BSSY B0, `(.L_x_355) ;  /* 0x0000038000007945 */ /* 0x000fe20003800000 */
[----:B------:R-:W-:-:S05]  /*3f80*/  @P6 BRA `(.L_x_356) ;  /* 0x0000036000006947 */ /* 0x000fca0003800000 */
[C---:B-1----:R-:W-:Y:S01]  /*3f90*/  LEA R66, P0, R76.reuse, R68, 0x1 ;  /* 0x000000444c427211 */ /* 0x042fe200078008ff */
[----:B------:R-:W1:Y:S03]  /*3fa0*/  LDS.128 R8, [R213+0x8100] ;  /* 0x00810000d5087984 */ /* 0x000e660000000c00 */
[----:B---3--:R-:W-:Y:S02]  /*3fb0*/  LEA.HI.X R67, R76, R69, R77, 0x1, P0 ;  /* 0x000000454c437211 */ /* 0x008fe400000f0c4d */
[----:B------:R-:W-:Y:S11]  /*3fc0*/  ISETP.GE.AND P0, PT, R78, c[0x0][0x27c], PT ;  /* 0x00009f004e007a0c */ /* 0x000ff60003f06270 */
[----:B------:R-:W-:Y:S02]  /*3fd0*/  @!UPT UIADD3 URZ, URZ, URZ, URZ ;  /* 0x0000003f3f3ff290 */ /* 0x000fe4000fffe03f */
[----:B------:R-:W-:Y:S02]  /*3fe0*/  @!P0 SHF.R.U64 R6, R40, 0x10, R41 ;  /* 0x0000001028068819 */ /* 0x000fe40000001229 */
[--C-:B------:R-:W-:Y:S02]  /*3ff0*/  @!P0 SHF.R.U64 R3, R4, 0x10, R5.reuse ;  /* 0x0000001004038819 */ /* 0x100fe40000001205 */
[----:B------:R-:W-:Y:S02]  /*4000*/  @!P0 SHF.R.U32.HI R4, RZ, 0x10, R5 ;  /* 0x00000010ff048819 */ /* 0x000fe40000011605 */
[C---:B------:R-:W-:Y:S02]  /*4010*/  @!P0 PRMT R6, R38.reuse, 0x5410, R6 ;  /* 0x0000541026068816 */ /* 0x040fe40000000006 */
[C---:B------:R-:W-:Y:S02]  /*4020*/  @!P0 PRMT R3, R15.reuse, 0x5432, R3 ;  /* 0x000054320f038816 */ /* 0x040fe40000000003 */
[----:B------:R-:W-:Y:S02]  /*4030*/  @!P0 SHF.R.U32.HI R28, RZ, 0x10, R41 ;  /* 0x00000010ff1c8819 */ /* 0x000fe40000011629 */
[----:B------:R-:W-:Y:S02]  /*4040*/  @!P0 PRMT R15, R15, 0x5410, R4 ;  /* 0x000054100f0f8816 */ /* 0x000fe40000000004 */
[----:B------:R-:W-:Y:S01]  /*4050*/  @!P0 PRMT R43, R38, 0x5432, R28 ;  /* 0x00005432262b8816 */ /* 0x000fe2000000001c */
[C---:B------:R-:W-:Y:S01]  /*4060*/  @!P0 IMAD.U32 R38, R6.reuse, 0x10000, RZ ;  /* 0x0001000006268824 */ /* 0x040fe200078e00ff */
[----:B------:R-:W-:Y:S01]  /*4070*/  @!P0 LOP3.LUT R41, R6, 0xffff0000, RZ, 0xc0, !PT ;  /* 0xffff000006298812 */ /* 0x000fe200078ec0ff */
[C---:B------:R-:W-:Y:S01]  /*4080*/  @!P0 IMAD.U32 R28, R3.reuse, 0x10000, RZ ;  /* 0x00010000031c8824 */ /* 0x040fe200078e00ff */
[----:B------:R-:W-:Y:S01]  /*4090*/  @!P0 LOP3.LUT R6, R3, 0xffff0000, RZ, 0xc0, !PT ;  /* 0xffff000003068812 */ /* 0x000fe200078ec0ff */
[C---:B-1----:R-:W-:Y:S01]  /*40a0*/  @!P0 IMAD.U32 R40, R8.reuse, 0x10000, RZ ;  /* 0x0001000008288824 */ /* 0x042fe200078e00ff */
[----:B------:R-:W-:Y:S02]  /*40b0*/  @!P0 LOP3.LUT R4, R8, 0xffff0000, RZ, 0xc0, !PT ;  /* 0xffff000008048812 */ /* 0x000fe400078ec0ff */
[C---:B------:R-:W-:Y:S02]  /*40c0*/  @!P0 LOP3.LUT R5, R9.reuse, 0xffff0000, RZ, 0xc0, !PT ;  /* 0xffff000009058812 */ /* 0x040fe400078ec0ff */
[----:B------:R-:W-:Y:S01]  /*40d0*/  @!P0 SHF.L.U32 R42, R9, 0x10, RZ ;  /* 0x00000010092a8819 */ /* 0x000fe200000006ff */
[C---:B------:R-:W-:Y:S02]  /*40e0*/  @!P0 FMUL.FTZ R44, R4.reuse, R38 ;  /* 0x00000026042c8220 */ /* 0x040fe40000410000 */
[-C--:B------:R-:W-:Y:S02]  /*40f0*/  @!P0 FMUL.FTZ R3, R4, R28.reuse ;  /* 0x0000001c04038220 */ /* 0x080fe40000410000 */
[----:B------:R-:W-:Y:S02]  /*4100*/  @!P0 FMUL.FTZ R70, R5, R41 ;  /* 0x0000002905468220 */ /* 0x000fe40000410000 */
[----:B------:R-:W-:Y:S01]  /*4110*/  @!P0 FFMA.FTZ R73, R40, R28, -R44 ;  /* 0x0000001c28498223 */ /* 0x000fe2000001082c */
[----:B------:R-:W-:Y:S01]  /*4120*/  @!P0 SHF.L.U32 R28, R15, 0x10, RZ ;  /* 0x000000100f1c8819 */ /* 0x000fe200000006ff */
[----:B------:R-:W-:Y:S01]  /*4130*/  @!P0 FMUL.FTZ R4, R5, R6 ;  /* 0x0000000605048220 */ /* 0x000fe20000410000 */
[----:B------:R-:W-:Y:S01]  /*4140*/  @!P0 LOP3.LUT R5, R10, 0xffff0000, RZ, 0xc0, !PT ;  /* 0xffff00000a058812 */ /* 0x000fe200078ec0ff */
[----:B------:R-:W-:Y:S01]  /*4150*/  @!P0 FFMA.FTZ R3, R38, R40, R3 ;  /* 0x0000002826038223 */ /* 0x000fe20000010003 */
[----:B------:R-:W-:Y:S01]  /*4160*/  @!P0 LOP3.LUT R15, R15, 0xffff0000, RZ, 0xc0, !PT ;  /* 0xffff00000f0f8812 */ /* 0x000fe200078ec0ff */
[C---:B------:R-:W-:Y:S01]  /*4170*/  @!P0 IMAD.U32 R38, R43.reuse, 0x10000, RZ ;  /* 0x000100002b268824 */ /* 0x040fe200078e00ff */
[----:B------:R-:W-:Y:S01]  /*4180*/  @!P0 LOP3.LUT R43, R43, 0xffff0000, RZ, 0xc0, !PT ;  /* 0xffff00002b2b8812 */ /* 0x000fe200078ec0ff */
[----:B------:R-:W-:Y:S01]  /*4190*/  @!P0 FFMA.FTZ R72, R42, R6, -R70 ;  /* 0x000000062a488223 */ /* 0x000fe20000010846 */
[----:B------:R-:W-:Y:S01]  /*41a0*/  @!P0 LOP3.LUT R6, R11, 0xffff0000, RZ, 0xc0, !PT ;  /* 0xffff00000b068812 */ /* 0x000fe200078ec0ff */
[----:B------:R-:W-:Y:S02]  /*41b0*/  @!P0 IMAD.U32 R40, R10, 0x10000, RZ ;  /* 0x000100000a288824 */ /* 0x000fe400078e00ff */
[C---:B------:R-:W-:Y:S02]  /*41c0*/  @!P0 FMUL.FTZ R70, R5.reuse, R38 ;  /* 0x0000002605468220 */ /* 0x040fe40000410000 */
[----:B------:R-:W-:Y:S02]  /*41d0*/  @!P0 FMUL.FTZ R5, R5, R28 ;  /* 0x0000001c05058220 */ /* 0x000fe40000410000 */
[----:B------:R-:W-:Y:S02]  /*41e0*/  @!P0 IMAD.U32 R44, R11, 0x10000, RZ ;  /* 0x000100000b2c8824 */ /* 0x000fe400078e00ff */
[C---:B------:R-:W-:Y:S02]  /*41f0*/  @!P0 FMUL.FTZ R71, R6.reuse, R43 ;  /* 0x0000002b06478220 */ /* 0x040fe40000410000 */
[-C--:B------:R-:W-:Y:S02]  /*4200*/  @!P0 FMUL.FTZ R6, R6, R15.reuse ;  /* 0x0000000f06068220 */ /* 0x080fe40000410000 */
[----:B------:R-:W-:Y:S02]  /*4210*/  @!P0 FFMA.FTZ R4, R41, R42, R4 ;  /* 0x0000002a29048223 */ /* 0x000fe40000010004 */
[----:B------:R-:W-:Y:S02]  /*4220*/  @!P0 FFMA.FTZ R5, R38, R40, R5 ;  /* 0x0000002826058223 */ /* 0x000fe40000010005 */
[----:B------:R-:W-:Y:S01]  /*4230*/  @!P0 FFMA.FTZ R70, R40, R28, -R70 ;  /* 0x0000001c28468223 */ /* 0x000fe20000010846 */
[----:B------:R-:W-:Y:S01]  /*4240*/  @!P0 F2FP.BF16.PACK_AB R4, R4, R72 ;  /* 0x000000480404823e */ /* 0x000fe200000010ff */
[----:B------:R-:W-:Y:S01]  /*4250*/  @!P0 FFMA.FTZ R71, R44, R15, -R71 ;  /* 0x0000000f2c478223 */ /* 0x000fe20000010847 */
[----:B------:R-:W-:Y:S01]  /*4260*/  @!P0 F2FP.BF16.PACK_AB R15, R3, R73 ;  /* 0x00000049030f823e */ /* 0x000fe200000010ff */
[----:B------:R-:W-:Y:S01]  /*4270*/  @!P0 FFMA.FTZ R6, R43, R44, R6 ;  /* 0x0000002c2b068223 */ /* 0x000fe20000010006 */
[----:B------:R-:W-:Y:S02]  /*4280*/  @!P0 F2FP.BF16.PACK_AB R5, R5, R70 ;  /* 0x000000460505823e */ /* 0x000fe400000010ff */
[----:B------:R-:W-:Y:S01]  /*4290*/  @!P0 MOV R9, R4 ;  /* 0x0000000400098202 */ /* 0x000fe20000000f00 */
[----:B------:R-:W-:Y:S01]  /*42a0*/  @!P0 IMAD.MOV.U32 R8, RZ, RZ, R15 ;  /* 0x000000ffff088224 */ /* 0x000fe200078e000f */
[----:B------:R-:W-:Y:S01]  /*42b0*/  @!P0 F2FP.BF16.PACK_AB R3, R6, R71 ;  /* 0x000000470603823e */ /* 0x000fe200000010ff */
[----:B------:R-:W-:Y:S03]  /*42c0*/  @!P0 IMAD.MOV.U32 R10, RZ, RZ, R5 ;  /* 0x000000ffff0a8224 */ /* 0x000fe600078e0005 */
[----:B------:R-:W-:Y:S05]  /*42d0*/  @!P0 MOV R11, R3 ;  /* 0x00000003000b8202 */ /* 0x000fea0000000f00 */
[----:B------:R1:W-:Y:S02]  /*42e0*/  ST.E.128 [R66.64], R8 ;  /* 0x0000000842007985 */ /* 0x0003e4000c101d08 */
.L_x_356:
[----:B------:R-:W-:Y:S05]  /*42f0*/  BSYNC B0 ;  /* 0x0000000000007941 */ /* 0x000fea0003800000 */
.L_x_355:
[----:B------:R-:W-:Y:S11]  /*4300*/  ISETP.GE.AND P0, PT, R212, c[0x0][0x1d4], PT ;  /* 0x00007500d4007a0c */ /* 0x000ff60003f06270 */
[----:B------:R-:W-:Y:S02]  /*4310*/  @!UPT UIADD3 URZ, URZ, URZ, URZ ;  /* 0x0000003f3f3ff290 */ /* 0x000fe4000fffe03f */
        /* <DEDUP_REMOVED lines=9> */
[----:B------:R-:W-:Y:S02]  /*43b0*/  @!P0 PRMT R6, R45, 0x5410, R6 ;  /* 0x000054102d068816 */ /* 0x000fe40000000006 */
[C---:B------:R-:W-:Y:S02]  /*43c0*/  @!P0 PRMT R3, R29.reuse, 0x5432, R3 ;  /* 0x000054321d038816 */ /* 0x040fe40000000003 */
[----:B------:R-:W-:Y:S01]  /*43d0*/  @!P0 SHF.R.U32.HI R5, RZ, 0x10, R47 ;  /* 0x00000010ff058819 */ /* 0x000fe2000001162f */
[C---:B------:R-:W-:Y:S01]  /*43e0*/  @!P0 IMAD.U32 R17, R6.reuse, 0x10000, RZ ;  /* 0x0001000006118824 */ /* 0x040fe200078e00ff */
[----:B------:R-:W-:Y:S01]  /*43f0*/  @!P0 PRMT R15, R29, 0x5410, R4 ;  /* 0x000054101d0f8816 */ /* 0x000fe20000000004 */
[----:B------:R-:W-:Y:S01]  /*4400*/  @!P0 IMAD.U32 R16, R3, 0x10000, RZ ;  /* 0x0001000003108824 */ /* 0x000fe200078e00ff */
[----:B------:R-:W-:Y:S02]  /*4410*/  @!P0 PRMT R40, R45, 0x5432, R5 ;  /* 0x000054322d288816 */ /* 0x000fe40000000005 */
[----:B------:R-:W-:Y:S02]  /*4420*/  @!P0 LOP3.LUT R29, R6, 0xffff0000, RZ, 0xc0, !PT ;  /* 0xffff0000061d8812 */ /* 0x000fe400078ec0ff */
        /* <DEDUP_REMOVED lines=38> */
.L_x_354:
[----:B------:R-:W-:Y:S05]  /*4690*/  BSYNC B1 ;  /* 0x0000000000017941 */ /* 0x000fea0003800000 */
.L_x_353:
[----:B-1----:R1:W4:Y:S01]  /*46a0*/  SHFL.IDX PT, R42, R92, 0x1, 0x181f ;  /* 0x00381f005c2a7f89 */ /* 0x00232200000e0000 */
[----:B------:R-:W-:Y:S01]  /*46b0*/  LOP3.LUT P0, RZ, R236, 0x1, RZ, 0xc0, !PT ;  /* 0x00000001ecff7812 */ /* 0x000fe2000780c0ff */
[----:B------:R-:W-:Y:S02]  /*46c0*/  BSSY B1, `(.L_x_357) ;  /* 0x0000075000017945 */ /* 0x000fe40003800000 */
[----:B------:R1:W2:Y:S10]  /*46d0*/  SHFL.IDX PT, R38, R93, 0x1, 0x181f ;  /* 0x00381f005d267f89 */ /* 0x0002b400000e0000 */
[----:B------:R-:W-:-:S05]  /*46e0*/  @P0 BRA `(.L_x_358) ;  /* 0x0000072000000947 */ /* 0x000fca0003800000 */
[----:B------:R-:W-:Y:S01]  /*46f0*/  BSSY B0, `(.L_x_359) ;  /* 0x0000038000007945 */ /* 0x000fe20003800000 */
[----:B------:R-:W-:-:S05]  /*4700*/  @P6 BRA `(.L_x_360) ;  /* 0x0000036000006947 */ /* 0x000fca0003800000 */
[C---:B--2---:R-:W-:Y:S01]  /*4710*/  LEA R40, P0, R76.reuse, R38, 0x1 ;  /* 0x000000264c287211 */ /* 0x044fe200078008ff */
[----:B------:R-:W2:Y:S03]  /*4720*/  LDS.128 R8, [R213+0x9100] ;  /* 0x00910000d5087984 */ /* 0x000ea60000000c00 */
[----:B----4-:R-:W-:Y:S02]  /*4730*/  LEA.HI.X R41, R76, R42, R77, 0x1, P0 ;  /* 0x0000002a4c297211 */ /* 0x010fe400000f0c4d */
[----:B------:R-:W-:Y:S11]  /*4740*/  ISETP.GE.AND P0, PT, R78, c[0x0][0x27c], PT ;  /* 0x00009f004e007a0c */ /* 0x000ff60003f06270 */
[----:B------:R-:W-:Y:S02]  /*4750*/  @!UPT UIADD3 URZ, URZ, URZ, URZ ;  /* 0x0000003f3f3ff290 */ /* 0x000fe4000fffe03f */
[----:B------:R-:W-:Y:S02]  /*4760*/  @!P0 SHF.R.U64 R6, R48, 0x10, R49 ;  /* 0x0000001030068819 */ /* 0x000fe40000001231 */
[--C-:B------:R-:W-:Y:S02]  /*4770*/  @!P0 SHF.R.U64 R3, R18, 0x10, R19.reuse ;  /* 0x0000001012038819 */ /* 0x100fe40000001213 */
[----:B------:R-:W-:Y:S02]  /*4780*/  @!P0 SHF.R.U32.HI R4, RZ, 0x10, R19 ;  /* 0x00000010ff048819 */ /* 0x000fe40000011613 */
[----:B------:R-:W-:Y:S02]  /*4790*/  @!P0 PRMT R6, R60, 0x5410, R6 ;  /* 0x000054103c068816 */ /* 0x000fe40000000006 */
[----:B------:R-:W-:Y:S02]  /*47a0*/  @!P0 PRMT R3, R32, 0x5432, R3 ;  /* 0x0000543220038816 */ /* 0x000fe40000000003 */
[----:B------:R-:W-:Y:S01]  /*47b0*/  @!P0 SHF.R.U32.HI R5, RZ, 0x10, R49 ;  /* 0x00000010ff058819 */ /* 0x000fe20000011631 */
[----:B------:R-:W-:Y:S01]  /*47c0*/  @!P0 IMAD.U32 R17, R6, 0x10000, RZ ;  /* 0x0001000006118824 */ /* 0x000fe200078e00ff */
[----:B------:R-:W-:Y:S01]  /*47d0*/  @!P0 PRMT R15, R32, 0x5410, R4 ;  /* 0x00005410200f8816 */ /* 0x000fe20000000004 */
[C---:B------:R-:W-:Y:S01]  /*47e0*/  @!P0 IMAD.U32 R16, R3.reuse, 0x10000, RZ ;  /* 0x0001000003108824 */ /* 0x040fe200078e00ff */
[----:B------:R-:W-:Y:S02]  /*47f0*/  @!P0 PRMT R29, R60, 0x5432, R5 ;  /* 0x000054323c1d8816 */ /* 0x000fe40000000005 */
[----:B------:R-:W-:Y:S02]  /*4800*/  @!P0 LOP3.LUT R19, R6, 0xffff0000, RZ, 0xc0, !PT ;  /* 0xffff000006138812 */ /* 0x000fe400078ec0ff */
[----:B------:R-:W-:Y:S01]  /*4810*/  @!P0 LOP3.LUT R6, R3, 0xffff0000, RZ, 0xc0, !PT ;  /* 0xffff000003068812 */ /* 0x000fe200078ec0ff */
[C---:B--2---:R-:W-:Y:S01]  /*4820*/  @!P0 IMAD.U32 R18, R8.reuse, 0x10000, RZ ;  /* 0x0001000008128824 */ /* 0x044fe200078e00ff */
        /* <DEDUP_REMOVED lines=21> */
[----:B------:R-:W-:Y:S02]  /*4980*/  @!P0 FMUL.FTZ R6, R6, R15 ;  /* 0x0000000f06068220 */ /* 0x000fe40000410000 */
        /* <DEDUP_REMOVED lines=14> */
.L_x_360:
[----:B------:R-:W-:Y:S05]  /*4a70*/  BSYNC B0 ;  /* 0x0000000000007941 */ /* 0x000fea0003800000 */
.L_x_359:
[----:B------:R-:W-:Y:S11]  /*4a80*/  ISETP.GE.AND P0, PT, R212, c[0x0][0x1d4], PT ;  /* 0x00007500d4007a0c */ /* 0x000ff60003f06270 */
[----:B------:R-:W-:Y:S02]  /*4a90*/  @!UPT UIADD3 URZ, URZ, URZ, URZ ;  /* 0x0000003f3f3ff290 */ /* 0x000fe4000fffe03f */
        /* <DEDUP_REMOVED lines=55> */
.L_x_358:
[----:B------:R-:W-:Y:S05]  /*4e10*/  BSYNC B1 ;  /* 0x0000000000017941 */ /* 0x000fea0003800000 */
.L_x_357:
[----:B------:R1:W4:Y:S01]  /*4e20*/  SHFL.IDX PT, R33, R92, 0x2, 0x181f ;  /* 0x00581f005c217f89 */ /* 0x00032200000e0000 */
[----:B------:R-:W-:Y:S03]  /*4e30*/  BSSY B1, `(.L_x_361) ;  /* 0x0000075000017945 */ /* 0x000fe60003800000 */
[----:B------:R1:W3:Y:S01]  /*4e40*/  SHFL.IDX PT, R32, R93, 0x2, 0x181f ;  /* 0x00581f005d207f89 */ /* 0x0002e200000e0000 */
[----:B------:R-:W-:-:S05]  /*4e50*/  @P5 BRA `(.L_x_362) ;  /* 0x0000072000005947 */ /* 0x000fca0003800000 */
[----:B------:R-:W-:Y:S01]  /*4e60*/  BSSY B0, `(.L_x_363) ;  /* 0x0000038000007945 */ /* 0x000fe20003800000 */
[----:B------:R-:W-:-:S05]  /*4e70*/  @P6 BRA `(.L_x_364) ;  /* 0x0000036000006947 */ /* 0x000fca0003800000 */
[C---:B---3--:R-:W-:Y:S01]  /*4e80*/  LEA R28, P0, R76.reuse, R32, 0x1 ;  /* 0x000000204c1c7211 */ /* 0x048fe200078008ff */
[----:B--2---:R-:W2:Y:S03]  /*4e90*/  LDS.128 R8, [R213+0xa100] ;  /* 0x00a10000d5087984 */ /* 0x004ea60000000c00 */
        /* <DEDUP_REMOVED lines=52> */
.L_x_364:
[----:B------:R-:W-:Y:S05]  /*51e0*/  BSYNC B0 ;  /* 0x0000000000007941 */ /* 0x000fea0003800000 */
.L_x_363:
[----:B------:R-:W-:Y:S11]  /*51f0*/  ISETP.GE.AND P0, PT, R212, c[0x0][0x1d4], PT ;  /* 0x00007500d4007a0c */ /* 0x000ff60003f06270 */
[----:B------:R-:W-:Y:S02]  /*5200*/  @!UPT UIADD3 URZ, URZ, URZ, URZ ;  /* 0x0000003f3f3ff290 */ /* 0x000fe4000fffe03f */
[----:B------:R-:W-:-:S05]  /*5210*/  @P0 BRA `(.L_x_362) ;  /* 0x0000036000000947 */ /* 0x000fca0003800000 */
[C---:B--23--:R-:W-:Y:S01]  /*5220*/  LEA R28, P0, R212.reuse, R32, 0x1 ;  /* 0x00000020d41c7211 */ /* 0x04cfe200078008ff */
        /* <DEDUP_REMOVED lines=53> */
.L_x_362:
[----:B------:R-:W-:Y:S05]  /*5580*/  BSYNC B1 ;  /* 0x0000000000017941 */ /* 0x000fea0003800000 */
.L_x_361:
[----:B--2---:R2:W1:Y:S04]  /*5590*/  SHFL.IDX PT, R29, R92, 0x3, 0x181f ;  /* 0x00781f005c1d7f89 */ /* 0x00446800000e0000 */
[----:B------:R2:W4:Y:S01]  /*55a0*/  SHFL.IDX PT, R28, R93, 0x3, 0x181f ;  /* 0x00781f005d1c7f89 */ /* 0x00052200000e0000 */
[----:B------:R-:W-:-:S05]  /*55b0*/  @P3 BRA `(.L_x_365) ;  /* 0x000032f000003947 */ /* 0x000fca0003800000 */
[----:B------:R-:W-:Y:S01]  /*55c0*/  BSSY B0, `(.L_x_366) ;  /* 0x0000038000007945 */ /* 0x000fe20003800000 */
[----:B------:R-:W-:-:S05]  /*55d0*/  @P6 BRA `(.L_x_367) ;  /* 0x0000036000006947 */ /* 0x000fca0003800000 */
[C---:B----4-:R-:W-:Y:S01]  /*55e0*/  LEA R24, P0, R76.reuse, R28, 0x1 ;  /* 0x0000001c4c187211 */ /* 0x050fe200078008ff */
[----:B------:R-:W4:Y:S03]  /*55f0*/  LDS.128 R8, [R213+0xb100] ;  /* 0x00b10000d5087984 */ /* 0x000f260000000c00 */
[----:B-1----:R-:W-:Y:S02]  /*5600*/  LEA.HI.X R25, R76, R29, R77, 0x1, P0 ;  /* 0x0000001d4c197211 */ /* 0x002fe400000f0c4d */
        /* <DEDUP_REMOVED lines=14> */
[C---:B----4-:R-:W-:Y:S01]  /*56f0*/  @!P0 IMAD.U32 R18, R8.reuse, 0x10000, RZ ;  /* 0x0001000008128824 */ /* 0x050fe200078e00ff */
[----:B------:R-:W-:Y:S02]  /*5700*/  @!P0 LOP3.LUT R4, R8, 0xffff0000, RZ, 0xc0, !PT ;  /* 0xffff000008048812 */ /* 0x000fe400078ec0ff */
[C---:B------:R-:W-:Y:S02]  /*5710*/  @!P0 LOP3.LUT R5, R9.reuse, 0xffff0000, RZ, 0xc0, !PT ;  /* 0xffff000009058812 */ /* 0x040fe400078ec0ff */
[----:B------:R-:W-:Y:S01]  /*5720*/  @!P0 SHF.L.U32 R20, R9, 0x10, RZ ;  /* 0x0000001009148819 */ /* 0x000fe200000006ff */
[C---:B------:R-:W-:Y:S02]  /*5730*/  @!P0 FMUL.FTZ R22, R4.reuse, R17 ;  /* 0x0000001104168220 */ /* 0x040fe40000410000 */
[-C--:B------:R-:W-:Y:S02]  /*5740*/  @!P0 FMUL.FTZ R3, R4, R16.reuse ;  /* 0x0000001004038220 */ /* 0x080fe40000410000 */
[----:B------:R-:W-:Y:S02]  /*5750*/  @!P0 FMUL.FTZ R23, R5, R19 ;  /* 0x0000001305178220 */ /* 0x000fe40000410000 */
[----:B---3--:R-:W-:Y:S01]  /*5760*/  @!P0 FFMA.FTZ R32, R18, R16, -R22 ;  /* 0x0000001012208223 */ /* 0x008fe20000010816 */
        /* <DEDUP_REMOVED lines=29> */
.L_x_367:
[----:B------:R-:W-:Y:S05]  /*5940*/  BSYNC B0 ;  /* 0x0000000000007941 */ /* 0x000fea0003800000 */
.L_x_366:
[----:B------:R-:W-:Y:S11]  /*5950*/  ISETP.GE.AND P0, PT, R212, c[0x0][0x1d4], PT ;  /* 0x00007500d4007a0c */ /* 0x000ff60003f06270 */
[----:B------:R-:W-:Y:S02]  /*5960*/  @!UPT UIADD3 URZ, URZ, URZ, URZ ;  /* 0x0000003f3f3ff290 */ /* 0x000fe4000fffe03f */
[----:B------:R-:W-:-:S05]  /*5970*/  @P0 BRA `(.L_x_365) ;  /* 0x00002f3000000947 */ /* 0x000fca0003800000 */
[C---:B----4-:R-:W-:Y:S01]  /*5980*/  LEA R26, P0, R212.reuse, R28, 0x1 ;  /* 0x0000001cd41a7211 */ /* 0x050fe200078008ff */
[----:B-1----:R-:W1:Y:S03]  /*5990*/  LDS.128 R8, [R213+0xe900] ;  /* 0x00e90000d5087984 */ /* 0x002e660000000c00 */
[----:B------:R-:W-:Y:S02]  /*59a0*/  LEA.HI.X R27, R212, R29, R231, 0x1, P0 ;  /* 0x0000001dd41b7211 */ /* 0x000fe400000f0ce7 */
        /* <DEDUP_REMOVED lines=50> */
[----:B------:R1:W-:Y:S01]  /*5cd0*/  ST.E.128 [R26.64], R8 ;  /* 0x000000081a007985 */ /* 0x0003e2000c101d08 */
[----:B------:R-:W-:-:S05]  /*5ce0*/  BRA `(.L_x_365) ;  /* 0x00002bc000007947 */ /* 0x000fca0003800000 */
.L_x_344:
[C---:B------:R-:W-:Y:S01]  /*5cf0*/  IADD3 R169, R81.reuse, 0x20, RZ ;  /* 0x0000002051a97810 */ /* 0x040fe20007ffe0ff */
[----:B------:R-:W-:Y:S01]  /*5d00*/  CS2R R58, SRZ ;  /* 0x00000000003a7805 */ /* 0x000fe2000001ff00 */
[----:B------:R-:W-:Y:S01]  /*5d10*/  IADD3 R168, R81, 0x40, RZ ;  /* 0x0000004051a87810 */ /* 0x000fe20007ffe0ff */
[----:B------:R-:W-:Y:S01]  /*5d20*/  CS2R R56, SRZ ;  /* 0x0000000000387805 */ /* 0x000fe2000001ff00 */
[-C--:B------:R-:W-:Y:S01]  /*5d30*/  ISETP.GE.AND P3, PT, R169, R91.reuse, PT ;  /* 0x0000005ba900720c */ /* 0x080fe20003f66270 */
[----:B------:R-:W-:Y:S01]  /*5d40*/  CS2R R30, SRZ ;  /* 0x00000000001e7805 */ /* 0x000fe2000001ff00 */
[----:B------:R-:W-:Y:S01]  /*5d50*/  IADD3 R167, R81, 0x60, RZ ;  /* 0x0000006051a77810 */ /* 0x000fe20007ffe0ff */
[----:B------:R-:W-:Y:S01]  /*5d60*/  CS2R R28, SRZ ;  /* 0x00000000001c7805 */ /* 0x000fe2000001ff00 */
[----:B------:R-:W-:Y:S01]  /*5d70*/  ISETP.GE.OR P3, PT, R76, c[0x0][0x27c], P3 ;  /* 0x00009f004c007a0c */ /* 0x000fe20001f66670 */
[----:B------:R-:W-:Y:S01]  /*5d80*/  CS2R R34, SRZ ;  /* 0x0000000000227805 */ /* 0x000fe2000001ff00 */
[----:B------:R-:W-:Y:S01]  /*5d90*/  IADD3 R75, -R83, c[0x0][0x1d4], RZ ;  /* 0x00007500534b7a10 */ /* 0x000fe20007ffe1ff */
[----:B------:R-:W-:Y:S01]  /*5da0*/  CS2R R32, SRZ ;  /* 0x0000000000207805 */ /* 0x000fe2000001ff00 */
[----:B------:R-:W-:Y:S01]  /*5db0*/  CS2R R66, SRZ ;  /* 0x0000000000427805 */ /* 0x000fe2000001ff00 */
[----:B------:R-:W-:Y:S01]  /*5dc0*/  CS2R R64, SRZ ;  /* 0x0000000000407805 */ /* 0x000fe2000001ff00 */
[----:B------:R-:W-:Y:S01]  /*5dd0*/  CS2R R22, SRZ ;  /* 0x0000000000167805 */ /* 0x000fe2000001ff00 */
[----:B------:R-:W-:Y:S01]  /*5de0*/  CS2R R62, SRZ ;  /* 0x00000000003e7805 */ /* 0x000fe2000001ff00 */
[----:B------:R-:W-:Y:S01]  /*5df0*/  CS2R R60, SRZ ;  /* 0x00000000003c7805 */ /* 0x000fe2000001ff00 */
[----:B------:R-:W-:Y:S01]  /*5e00*/  CS2R R40, SRZ ;  /* 0x0000000000287805 */ /* 0x000fe2000001ff00 */
[----:B------:R1:W2:Y:S01]  /*5e10*/  SHFL.IDX PT, R51, R92, RZ, 0x181f ;  /* 0x00181fff5c337589 */ /* 0x0002a200000e0000 */
[----:B------:R-:W-:Y:S02]  /*5e20*/  BSSY B0, `(.L_x_368) ;  /* 0x00000df000007945 */ /* 0x000fe40003800000 */
[----:B------:R-:W-:Y:S04]  /*5e30*/  @!P3 IADD3 R3, P1, P0, R106, R42, R161 ;  /* 0x0000002a6a03b210 */ /* 0x000fe8000783e0a1 */
[----:B------:R-:W-:Y:S01]  /*5e40*/  @!P3 IADD3.X R4, R112, R44, R151, P1, P0 ;  /* 0x0000002c7004b210 */ /* 0x000fe20000fe0497 */
[----:B------:R1:W3:Y:S01]  /*5e50*/  SHFL.IDX PT, R50, R93, RZ, 0x181f ;  /* 0x00181fff5d327589 */ /* 0x0002e200000e0000 */
[----:B------:R-:W-:Y:S04]  /*5e60*/  @!P3 IADD3 R5, P1, P0, R104, R36, R162 ;  /* 0x000000246805b210 */ /* 0x000fe8000783e0a2 */
[C---:B------:R-:W-:Y:S02]  /*5e70*/  @!P3 IADD3.X R10, R111.reuse, R68, R152, P1, P0 ;  /* 0x000000446f0ab210 */ /* 0x040fe40000fe0498 */
[----:B------:R-:W-:Y:S04]  /*5e80*/  ISETP.GE.AND P1, PT, R168, R91, PT ;  /* 0x0000005ba800720c */ /* 0x000fe80003f26270 */
[----:B------:R-:W-:Y:S11]  /*5e90*/  ISETP.GE.OR P1, PT, R76, c[0x0][0x27c], P1 ;  /* 0x00009f004c007a0c */ /* 0x000ff60000f26670 */
[----:B------:R-:W-:Y:S02]  /*5ea0*/  @!UPT UIADD3 URZ, URZ, URZ, URZ ;  /* 0x0000003f3f3ff290 */ /* 0x000fe4000fffe03f */
[----:B------:R-:W-:Y:S04]  /*5eb0*/  @!P1 IADD3 R6, P4, P0, R106, R159, R42 ;  /* 0x0000009f6a069210 */ /* 0x000fe8000789e02a */
[----:B------:R-:W-:Y:S02]  /*5ec0*/  @!P1 IADD3.X R17, R112, R147, R44, P4, P0 ;  /* 0x0000009370119210 */ /* 0x000fe400027e042c */
[----:B------:R-:W-:Y:S04]  /*5ed0*/  @!P1 IADD3 R11, P4, P0, R104, R160, R36 ;  /* 0x000000a0680b9210 */ /* 0x000fe8000789e024 */
[----:B------:R-:W-:Y:S02]  /*5ee0*/  @!P1 IADD3.X R18, R111, R150, R68, P4, P0 ;  /* 0x000000966f129210 */ /* 0x000fe400027e0444 */
[-C--:B------:R-:W-:Y:S04]  /*5ef0*/  ISETP.GE.AND P0, PT, R167, R91.reuse, PT ;  /* 0x0000005ba700720c */ /* 0x080fe80003f06270 */
[----:B------:R-:W-:Y:S11]  /*5f00*/  ISETP.GE.OR P0, PT, R76, c[0x0][0x27c], P0 ;  /* 0x00009f004c007a0c */ /* 0x000ff60000706670 */
[----:B------:R-:W-:Y:S02]  /*5f10*/  @!UPT UIADD3 URZ, URZ, URZ, URZ ;  /* 0x0000003f3f3ff290 */ /* 0x000fe4000fffe03f */
[----:B------:R-:W-:Y:S04]  /*5f20*/  @!P0 IADD3 R15, P5, P4, R106, UR10, R42 ;  /* 0x0000000a6a0f8c10 */ /* 0x000fe8000fcbe02a */
[----:B------:R-:W-:Y:S02]  /*5f30*/  @!P0 IADD3.X R20, R112, UR13, R44, P5, P4 ;  /* 0x0000000d70148c10 */ /* 0x000fe4000afe842c */
[----:B------:R-:W-:Y:S04]  /*5f40*/  @!P0 IADD3 R19, P5, P4, R104, UR16, R36 ;  /* 0x0000001068138c10 */ /* 0x000fe8000fcbe024 */
[----:B------:R-:W-:Y:S02]  /*5f50*/  @!P0 IADD3.X R21, R111, UR14, R68, P5, P4 ;  /* 0x0000000e6f158c10 */ /* 0x000fe4000afe8444 */
[C---:B------:R-:W-:Y:S04]  /*5f60*/  @!P3 LEA R8, P4, R3.reuse, c[0x0][0x270], 0x1 ;  /* 0x00009c000308ba11 */ /* 0x040fe800078808ff */
[----:B------:R-:W-:Y:S02]  /*5f70*/  @!P3 LEA.HI.X R9, R3, c[0x0][0x274], R4, 0x1, P4 ;  /* 0x00009d000309ba11 */ /* 0x000fe400020f0c04 */
[C---:B------:R-:W-:Y:S04]  /*5f80*/  @!P3 LEA R4, P4, R5.reuse, c[0x0][0x288], 0x1 ;  /* 0x0000a2000504ba11 */ /* 0x040fe800078808ff */
[----:B------:R-:W-:Y:S02]  /*5f90*/  @!P3 LEA.HI.X R5, R5, c[0x0][0x28c], R10, 0x1, P4 ;  /* 0x0000a3000505ba11 */ /* 0x000fe400020f0c0a */
[C---:B------:R-:W-:Y:S03]  /*5fa0*/  @!P1 LEA R16, P4, R6.reuse, c[0x0][0x270], 0x1 ;  /* 0x00009c0006109a11 */ /* 0x040fe600078808ff */
[----:B------:R4:W2:Y:S01]  /*5fb0*/  @!P3 LDG.E.128 R56, [R4.64] ;  /* 0x000000080438b981 */ /* 0x0008a2000c1e1d00 */
[----:B------:R-:W-:Y:S02]  /*5fc0*/  @!P1 LEA.HI.X R17, R6, c[0x0][0x274], R17, 0x1, P4 ;  /* 0x00009d0006119a11 */ /* 0x000fe400020f0c11 */
[C---:B------:R-:W-:Y:S04]  /*5fd0*/  @!P1 LEA R10, P4, R11.reuse, c[0x0][0x288], 0x1 ;  /* 0x0000a2000b0a9a11 */ /* 0x040fe800078808ff */
[----:B------:R-:W-:Y:S01]  /*5fe0*/  @!P1 LEA.HI.X R11, R11, c[0x0][0x28c], R18, 0x1, P4 ;  /* 0x0000a3000b0b9a11 */ /* 0x000fe200020f0c12 */
[----:B------:R1:W2:Y:S01]  /*5ff0*/  @!P1 LDG.E.128 R28, [R16.64] ;  /* 0x00000008101c9981 */ /* 0x0002a2000c1e1d00 */
[C---:B------:R-:W-:Y:S04]  /*6000*/  @!P0 LEA R24, P4, R15.reuse, c[0x0][0x270], 0x1 ;  /* 0x00009c000f188a11 */ /* 0x040fe800078808ff */
[----:B------:R-:W-:Y:S02]  /*6010*/  @!P0 LEA.HI.X R25, R15, c[0x0][0x274], R20, 0x1, P4 ;  /* 0x00009d000f198a11 */ /* 0x000fe400020f0c14 */
[C---:B------:R-:W-:Y:S01]  /*6020*/  @!P0 LEA R18, P4, R19.reuse, c[0x0][0x288], 0x1 ;  /* 0x0000a20013128a11 */ /* 0x040fe200078808ff */
[----:B------:R1:W2:Y:S03]  /*6030*/  @!P1 LDG.E.128 R60, [R10.64] ;  /* 0x000000080a3c9981 */ /* 0x0002a6000c1e1d00 */
[----:B------:R-:W-:Y:S02]  /*6040*/  @!P0 LEA.HI.X R19, R19, c[0x0][0x28c], R21, 0x1, P4 ;  /* 0x0000a30013138a11 */ /* 0x000fe400020f0c15 */
[----:B------:R-:W-:Y:S03]  /*6050*/  CS2R R20, SRZ ;  /* 0x0000000000147805 */ /* 0x000fe6000001ff00 */
[----:B------:R2:W2:Y:S08]  /*6060*/  @!P0 LDG.E.128 R32, [R24.64] ;  /* 0x0000000818208981 */ /* 0x0004b0000c1e1d00 */
[----:B------:R-:W2:Y:S01]  /*6070*/  @!P0 LDG.E.128 R64, [R18.64] ;  /* 0x0000000812408981 */ /* 0x000ea2000c1e1d00 */
[-C--:B------:R-:W-:Y:S04]  /*6080*/  ISETP.GE.AND P0, PT, R81, R91.reuse, PT ;  /* 0x0000005b5100720c */ /* 0x080fe80003f06270 */
[----:B------:R-:W-:Y:S03]  /*6090*/  ISETP.GE.OR P0, PT, R76, c[0x0][0x27c], P0 ;  /* 0x00009f004c007a0c */ /* 0x000fe60000706670 */
[----:B------:R3:W2:Y:S01]  /*60a0*/  @!P3 LDG.E.128 R20, [R8.64] ;  /* 0x000000080814b981 */ /* 0x0006a2000c1e1d00 */
[----:B-1----:R-:W-:Y:S09]  /*60b0*/  CS2R R10, SRZ ;  /* 0x00000000000a7805 */ /* 0x002ff2000001ff00 */
[----:B------:R-:W-:Y:S02]  /*60c0*/  @!P0 IADD3 R3, P1, R106, R42, RZ ;  /* 0x0000002a6a038210 */ /* 0x000fe40007f3e0ff */
[----:B------:R-:W-:Y:S03]  /*60d0*/  CS2R R42, SRZ ;  /* 0x00000000002a7805 */ /* 0x000fe6000001ff00 */
[----:B----4-:R-:W-:Y:S01]  /*60e0*/  @!P0 IMAD.X R4, R44, 0x1, R112, P1 ;  /* 0x000000012c048824 */ /* 0x010fe200008e0670 */
[C---:B------:R-:W-:Y:S04]  /*60f0*/  @!P0 LEA R16, P1, R3.reuse, c[0x0][0x270], 0x1 ;  /* 0x00009c0003108a11 */ /* 0x040fe800078208ff */
[----:B------:R-:W-:Y:S02]  /*6100*/  @!P0 LEA.HI.X R17, R3, c[0x0][0x274], R4, 0x1, P1 ;  /* 0x00009d0003118a11 */ /* 0x000fe400008f0c04 */
[----:B------:R-:W-:Y:S01]  /*6110*/  @!P0 IADD3 R3, P1, R104, R36, RZ ;  /* 0x0000002468038210 */ /* 0x000fe20007f3e0ff */
[----:B---3--:R-:W-:Y:S04]  /*6120*/  CS2R R8, SRZ ;  /* 0x0000000000087805 */ /* 0x008fe8000001ff00 */
[----:B------:R-:W-:Y:S01]  /*6130*/  @!P0 IMAD.X R5, R68, 0x1, R111, P1 ;  /* 0x0000000144058824 */ /* 0x000fe200008e066f */
[C---:B------:R-:W-:Y:S01]  /*6140*/  @!P0 LEA R4, P1, R3.reuse, c[0x0][0x288], 0x1 ;  /* 0x0000a20003048a11 */ /* 0x040fe200078208ff */
[----:B------:R1:W5:Y:S03]  /*6150*/  @!P0 LDG.E.128 R8, [R16.64] ;  /* 0x0000000810088981 */ /* 0x000366000c1e1d00 */
[----:B------:R-:W-:Y:S02]  /*6160*/  @!P0 LEA.HI.X R5, R3, c[0x0][0x28c], R5, 0x1, P1 ;  /* 0x0000a30003058a11 */ /* 0x000fe400008f0c05 */
[----:B------:R-:W-:Y:S03]  /*6170*/  ISETP.GE.AND P1, PT, R76, c[0x0][0x27c], PT ;  /* 0x00009f004c007a0c */ /* 0x000fe60003f26270 */
[----:B------:R3:W5:Y:S01]  /*6180*/  @!P0 LDG.E.128 R40, [R4.64] ;  /* 0x0000000804288981 */ /* 0x000762000c1e1d00 */
[----:B------:R-:W-:Y:S01]  /*6190*/  ISETP.GE.OR P0, PT, R81, R91, P6 ;  /* 0x0000005b5100720c */ /* 0x000fe20003706670 */
[----:B--2---:R-:W-:Y:S02]  /*61a0*/  IMAD.MOV.U32 R6, RZ, RZ, R22 ;  /* 0x000000ffff067224 */ /* 0x004fe400078e0016 */
[----:B---3--:R-:W-:Y:S02]  /*61b0*/  IMAD.MOV.U32 R5, RZ, RZ, R23 ;  /* 0x000000ffff057224 */ /* 0x008fe400078e0017 */
[----:B------:R-:W-:Y:S02]  /*61c0*/  IMAD.MOV.U32 R4, RZ, RZ, R20 ;  /* 0x000000ffff047224 */ /* 0x000fe400078e0014 */
[----:B------:R-:W-:Y:S01]  /*61d0*/  IMAD.MOV.U32 R3, RZ, RZ, R21 ;  /* 0x000000ffff037224 */ /* 0x000fe200078e0015 */
[----:B------:R-:W-:Y:S01]  /*61e0*/  PRMT R26, R5, 0x5410, R6 ;  /* 0x00005410051a7816 */ /* 0x000fe20000000006 */
        /* <DEDUP_REMOVED lines=29> */
[----:B------:R-:W-:Y:S04]  /*63c0*/  PRMT R73, R6, 0x5410, R5 ;  /* 0x0000541006497816 */ /* 0x000fe80000000005 */
[----:B------:R-:W-:Y:S01]  /*63d0*/  PRMT R72, R3, 0x5410, R4 ;  /* 0x0000541003487816 */ /* 0x000fe20000000004 */
[----:B------:R-:W-:-:S05]  /*63e0*/  @P0 BRA `(.L_x_369) ;  /* 0x0000082000000947 */ /* 0x000fca0003800000 */
[----:B-1----:R-:W-:Y:S01]  /*63f0*/  SEL R3, R83, R75, !P2 ;  /* 0x0000004b53037207 */ /* 0x002fe20005000000 */
[----:B------:R-:W-:Y:S01]  /*6400*/  LDS.128 R52, [R131+0x8100] ;  /* 0x0081000083347984 */ /* 0x000fe20000000c00 */
[----:B-----5:R-:W-:Y:S01]  /*6410*/  @!P1 SHF.R.U64 R6, R8, 0x10, R9 ;  /* 0x0000001008069819 */ /* 0x020fe20000001209 */
[C---:B------:R-:W-:Y:S01]  /*6420*/  IMAD.SHL.U32 R45, R81.reuse, 0x40, RZ ;  /* 0x00000040512d7824 */ /* 0x040fe200078e00ff */
[----:B------:R-:W-:Y:S01]  /*6430*/  SHF.R.S32.HI R4, RZ, 0x1f, R3 ;  /* 0x0000001fff047819 */ /* 0x000fe20000011403 */
[----:B------:R-:W-:Y:S01]  /*6440*/  IMAD.SHL.U32 R46, R81, 0x40, RZ ;  /* 0x00000040512e7824 */ /* 0x000fe200078e00ff */
[----:B------:R-:W-:Y:S01]  /*6450*/  MOV R15, R9 ;  /* 0x00000009000f7202 */ /* 0x000fe20000000f00 */
[----:B------:R-:W-:Y:S01]  /*6460*/  IMAD.MOV.U32 R44, RZ, RZ, R40 ;  /* 0x000000ffff2c7224 */ /* 0x000fe200078e0028 */
[----:B------:R-:W-:Y:S01]  /*6470*/  LEA.HI R3, R4, R3, RZ, 0x4 ;  /* 0x0000000304037211 */ /* 0x000fe200078f20ff */
[----:B------:R-:W-:Y:S01]  /*6480*/  IMAD.MOV.U32 R5, RZ, RZ, R8 ;  /* 0x000000ffff057224 */ /* 0x000fe200078e0008 */
[----:B------:R-:W-:Y:S01]  /*6490*/  LOP3.LUT R46, R46, 0x1c0, RZ, 0xc0, !PT ;  /* 0x000001c02e2e7812 */ /* 0x000fe200078ec0ff */
[----:B------:R-:W-:Y:S01]  /*64a0*/  IMAD.MOV.U32 R48, RZ, RZ, R43 ;  /* 0x000000ffff307224 */ /* 0x000fe200078e002b */
[----:B------:R-:W-:Y:S02]  /*64b0*/  LEA.HI.SX32 R3, R3, R74, 0x1c ;  /* 0x0000004a03037211 */ /* 0x000fe400078fe2ff */
[----:B------:R-:W-:Y:S02]  /*64c0*/  @!P1 PRMT R5, R5, 0x5410, R6 ;  /* 0x0000541005059816 */ /* 0x000fe40000000006 */
[----:B------:R-:W-:Y:S01]  /*64d0*/  SHF.R.S32.HI R4, RZ, 0x1f, R3 ;  /* 0x0000001fff047819 */ /* 0x000fe20000011403 */
[----:B------:R-:W-:Y:S01]  /*64e0*/  IMAD.SHL.U32 R89, R3, 0x8, RZ ;  /* 0x0000000803597824 */ /* 0x000fe200078e00ff */
[----:B------:R-:W-:Y:S02]  /*64f0*/  LOP3.LUT R45, R45, 0x1c0, RZ, 0xc0, !PT ;  /* 0x000001c02d2d7812 */ /* 0x000fe400078ec0ff */
[----:B------:R-:W-:Y:S02]  /*6500*/  LEA.HI R4, R4, R3, RZ, 0x3 ;  /* 0x0000000304047211 */ /* 0x000fe400078f18ff */
[----:B------:R-:W-:Y:S02]  /*6510*/  SHF.R.U32.HI R45, RZ, 0x3, R45 ;  /* 0x00000003ff2d7819 */ /* 0x000fe4000001162d */
[----:B------:R-:W-:Y:S02]  /*6520*/  SHF.R.S32.HI R3, RZ, 0x3, R4 ;  /* 0x00000003ff037819 */ /* 0x000fe40000011404 */
[----:B------:R-:W-:Y:S01]  /*6530*/  LOP3.LUT R4, R46, 0x38, R89, 0xf8, !PT ;  /* 0x000000382e047812 */ /* 0x000fe200078ef859 */
[--C-:B------:R-:W-:Y:S01]  /*6540*/  IMAD.MOV.U32 R46, RZ, RZ, R41.reuse ;  /* 0x000000ffff2e7224 */ /* 0x100fe200078e0029 */
[----:B------:R-:W-:Y:S01]  /*6550*/  @!P1 SHF.R.U64 R40, R40, 0x10, R41 ;  /* 0x0000001028289819 */ /* 0x000fe20000001229 */
[----:B------:R-:W-:Y:S01]  /*6560*/  IMAD R3, R3, 0x1c00, R7 ;  /* 0x00001c0003037824 */ /* 0x000fe200078e0207 */
[----:B------:R-:W-:Y:S02]  /*6570*/  LOP3.LUT R4, R4, R45, RZ, 0x3c, !PT ;  /* 0x0000002d04047212 */ /* 0x000fe400078e3cff */
[----:B------:R-:W-:Y:S02]  /*6580*/  @!P1 PRMT R40, R44, 0x5410, R40 ;  /* 0x000054102c289816 */ /* 0x000fe40000000028 */
[----:B------:R-:W-:Y:S01]  /*6590*/  @!P1 SHF.R.U64 R8, R10, 0x10, R11 ;  /* 0x000000100a089819 */ /* 0x000fe2000000120b */
[----:B------:R-:W-:Y:S01]  /*65a0*/  IMAD.IADD R3, R3, 0x1, R4 ;  /* 0x0000000103037824 */ /* 0x000fe200078e0204 */
[----:B------:R-:W-:Y:S01]  /*65b0*/  MOV R24, R11 ;  /* 0x0000000b00187202 */ /* 0x000fe20000000f00 */
[----:B------:R-:W-:Y:S01]  /*65c0*/  IMAD.MOV.U32 R4, RZ, RZ, R10 ;  /* 0x000000ffff047224 */ /* 0x000fe200078e000a */
[----:B------:R-:W-:Y:S02]  /*65d0*/  @!P1 SHF.R.U32.HI R49, RZ, 0x10, R43 ;  /* 0x00000010ff319819 */ /* 0x000fe4000001162b */
[----:B------:R-:W-:Y:S02]  /*65e0*/  SHF.L.U32 R3, R3, 0x1, RZ ;  /* 0x0000000103037819 */ /* 0x000fe400000006ff */
[----:B------:R-:W-:Y:S02]  /*65f0*/  @!P1 PRMT R49, R48, 0x5410, R49 ;  /* 0x0000541030319816 */ /* 0x000fe40000000031 */
[----:B------:R-:W-:Y:S01]  /*6600*/  @!P1 SHF.R.U32.HI R45, RZ, 0x10, R41 ;  /* 0x00000010ff2d9819 */ /* 0x000fe20000011629 */
[----:B------:R-:W-:Y:S01]  /*6610*/  IMAD.MOV.U32 R41, RZ, RZ, R42 ;  /* 0x000000ffff297224 */ /* 0x000fe200078e002a */
[----:B------:R1:W2:Y:S01]  /*6620*/  LDS.128 R16, [R3+0x8100] ;  /* 0x0081000003107984 */ /* 0x0002a20000000c00 */
[----:B------:R-:W-:Y:S02]  /*6630*/  @!P1 SHF.R.U64 R42, R42, 0x10, R43 ;  /* 0x000000102a2a9819 */ /* 0x000fe4000000122b */
[----:B------:R-:W-:Y:S02]  /*6640*/  @!P1 PRMT R43, R46, 0x5410, R45 ;  /* 0x000054102e2b9816 */ /* 0x000fe4000000002d */
[----:B------:R-:W-:Y:S05]  /*6650*/  @!P1 PRMT R47, R41, 0x5410, R42 ;  /* 0x00005410292f9816 */ /* 0x000fea000000002a */
[C---:B------:R-:W-:Y:S01]  /*6660*/  @!P1 IMAD.U32 R45, R47.reuse, 0x10000, RZ ;  /* 0x000100002f2d9824 */ /* 0x040fe200078e00ff */
[----:B------:R-:W-:Y:S02]  /*6670*/  @!P1 LOP3.LUT R47, R47, 0xffff0000, RZ, 0xc0, !PT ;  /* 0xffff00002f2f9812 */ /* 0x000fe400078ec0ff */
[----:B-1----:R-:W-:Y:S02]  /*6680*/  @!P1 SHF.R.U32.HI R3, RZ, 0x10, R9 ;  /* 0x00000010ff039819 */ /* 0x002fe40000011609 */
[----:B------:R-:W-:Y:S02]  /*6690*/  @!P1 SHF.R.U32.HI R9, RZ, 0x10, R11 ;  /* 0x00000010ff099819 */ /* 0x000fe4000001160b */
[----:B------:R-:W-:Y:S02]  /*66a0*/  @!P1 PRMT R10, R15, 0x5410, R3 ;  /* 0x000054100f0a9816 */ /* 0x000fe40000000003 */
[----:B------:R-:W-:Y:S02]  /*66b0*/  @!P1 PRMT R24, R24, 0x5410, R9 ;  /* 0x0000541018189816 */ /* 0x000fe40000000009 */
[----:B------:R-:W-:Y:S02]  /*66c0*/  @!P1 LOP3.LUT R15, R40, 0xffff0000, RZ, 0xc0, !PT ;  /* 0xffff0000280f9812 */ /* 0x000fe400078ec0ff */
[----:B------:R-:W-:Y:S01]  /*66d0*/  @!P1 PRMT R11, R4, 0x5410, R8 ;  /* 0x00005410040b9816 */ /* 0x000fe20000000008 */
[----:B------:R-:W-:Y:S02]  /*66e0*/  @!P1 IMAD.U32 R8, R40, 0x10000, RZ ;  /* 0x0001000028089824 */ /* 0x000fe400078e00ff */
[C---:B------:R-:W-:Y:S01]  /*66f0*/  @!P1 IMAD.U32 R4, R5.reuse, 0x10000, RZ ;  /* 0x0001000005049824 */ /* 0x040fe200078e00ff */
[----:B------:R-:W-:Y:S01]  /*6700*/  @!P1 LOP3.LUT R5, R5, 0xffff0000, RZ, 0xc0, !PT ;  /* 0xffff000005059812 */ /* 0x000fe200078ec0ff */
[----:B--2---:R-:W-:Y:S01]  /*6710*/  @!P1 IMAD.U32 R3, R16, 0x10000, RZ ;  /* 0x0001000010039824 */ /* 0x004fe200078e00ff */
[----:B------:R-:W-:Y:S02]  /*6720*/  @!P1 SHF.L.U32 R9, R52, 0x10, RZ ;  /* 0x0000001034099819 */ /* 0x000fe400000006ff */
[----:B------:R-:W-:Y:S01]  /*6730*/  @!P1 LOP3.LUT R6, R16, 0xffff0000, RZ, 0xc0, !PT ;  /* 0xffff000010069812 */ /* 0x000fe200078ec0ff */
[C---:B------:R-:W-:Y:S01]  /*6740*/  @!P1 FMUL.FTZ R41, R3.reuse, R8 ;  /* 0x0000000803299220 */ /* 0x040fe20000410000 */
[----:B------:R-:W-:Y:S01]  /*6750*/  @!P1 LOP3.LUT R40, R52, 0xffff0000, RZ, 0xc0, !PT ;  /* 0xffff000034289812 */ /* 0x000fe200078ec0ff */
[-C--:B------:R-:W-:Y:S01]  /*6760*/  @!P1 FMUL.FTZ R3, R3, R4.reuse ;  /* 0x0000000403039220 */ /* 0x080fe20000410000 */
[----:B------:R-:W-:Y:S01]  /*6770*/  @!P1 SHF.L.U32 R42, R53, 0x10, RZ ;  /* 0x00000010352a9819 */ /* 0x000fe200000006ff */
[----:B------:R-:W-:Y:S02]  /*6780*/  @!P1 FFMA.FTZ R88, R9, R4, -R41 ;  /* 0x0000000409589223 */ /* 0x000fe40000010829 */
[----:B------:R-:W-:Y:S02]  /*6790*/  @!P1 FFMA.FTZ R3, R8, R9, R3 ;  /* 0x0000000908039223 */ /* 0x000fe40000010003 */
[C---:B------:R-:W-:Y:S02]  /*67a0*/  @!P1 FMUL.FTZ R9, R6.reuse, R15 ;  /* 0x0000000f06099220 */ /* 0x040fe40000410000 */
[C---:B------:R-:W-:Y:S01]  /*67b0*/  @!P1 IMAD.U32 R41, R43.reuse, 0x10000, RZ ;  /* 0x000100002b299824 */ /* 0x040fe200078e00ff */
[----:B------:R-:W-:Y:S01]  /*67c0*/  @!P1 LOP3.LUT R43, R43, 0xffff0000, RZ, 0xc0, !PT ;  /* 0xffff00002b2b9812 */ /* 0x000fe200078ec0ff */
[C---:B------:R-:W-:Y:S02]  /*67d0*/  @!P1 IMAD.U32 R8, R17.reuse, 0x10000, RZ ;  /* 0x0001000011089824 */ /* 0x040fe400078e00ff */
[-C--:B------:R-:W-:Y:S02]  /*67e0*/  @!P1 FMUL.FTZ R4, R6, R5.reuse ;  /* 0x0000000506049220 */ /* 0x080fe40000410000 */
[----:B------:R-:W-:Y:S01]  /*67f0*/  @!P1 FFMA.FTZ R84, R40, R5, -R9 ;  /* 0x0000000528549223 */ /* 0x000fe20000010809 */
[----:B------:R-:W-:Y:S01]  /*6800*/  @!P1 LOP3.LUT R9, R17, 0xffff0000, RZ, 0xc0, !PT ;  /* 0xffff000011099812 */ /* 0x000fe200078ec0ff */
[----:B------:R-:W-:Y:S02]  /*6810*/  @!P1 IMAD.U32 R6, R10, 0x10000, RZ ;  /* 0x000100000a069824 */ /* 0x000fe400078e00ff */
[----:B------:R-:W-:Y:S01]  /*6820*/  @!P1 FMUL.FTZ R44, R8, R41 ;  /* 0x00000029082c9220 */ /* 0x000fe20000410000 */
[----:B------:R-:W-:Y:S01]  /*6830*/  @!P1 F2FP.BF16.PACK_AB R88, R84, R88 ;  /* 0x000000585458923e */ /* 0x000fe200000010ff */
[-C--:B------:R-:W-:Y:S01]  /*6840*/  @!P1 FMUL.FTZ R5, R8, R6.reuse ;  /* 0x0000000608059220 */ /* 0x080fe20000410000 */
[----:B------:R-:W-:Y:S01]  /*6850*/  @!P1 LOP3.LUT R8, R10, 0xffff0000, RZ, 0xc0, !PT ;  /* 0xffff00000a089812 */ /* 0x000fe200078ec0ff */
[----:B------:R-:W-:Y:S01]  /*6860*/  @!P1 FFMA.FTZ R90, R42, R6, -R44 ;  /* 0x000000062a5a9223 */ /* 0x000fe2000001082c */
[----:B------:R-:W-:Y:S01]  /*6870*/  @!P1 LOP3.LUT R44, R53, 0xffff0000, RZ, 0xc0, !PT ;  /* 0xffff0000352c9812 */ /* 0x000fe200078ec0ff */
[C---:B------:R-:W-:Y:S02]  /*6880*/  @!P1 FMUL.FTZ R46, R9.reuse, R43 ;  /* 0x0000002b092e9220 */ /* 0x040fe40000410000 */
[----:B------:R-:W-:Y:S02]  /*6890*/  @!P1 IMAD.U32 R10, R18, 0x10000, RZ ;  /* 0x00010000120a9824 */ /* 0x000fe400078e00ff */
[-C--:B------:R-:W-:Y:S01]  /*68a0*/  @!P1 FFMA.FTZ R86, R44, R8.reuse, -R46 ;  /* 0x000000082c569223 */ /* 0x080fe2000001082e */
[----:B------:R-:W-:Y:S01]  /*68b0*/  @!P1 SHF.L.U32 R46, R54, 0x10, RZ ;  /* 0x00000010362e9819 */ /* 0x000fe200000006ff */
[----:B------:R-:W-:Y:S02]  /*68c0*/  @!P1 FMUL.FTZ R6, R9, R8 ;  /* 0x0000000809069220 */ /* 0x000fe40000410000 */
[C---:B------:R-:W-:Y:S01]  /*68d0*/  @!P1 IMAD.U32 R9, R11.reuse, 0x10000, RZ ;  /* 0x000100000b099824 */ /* 0x040fe200078e00ff */
[----:B------:R-:W-:Y:S01]  /*68e0*/  @!P1 F2FP.BF16.PACK_AB R86, R86, R90 ;  /* 0x0000005a5656923e */ /* 0x000fe200000010ff */
[C---:B------:R-:W-:Y:S02]  /*68f0*/  @!P1 FMUL.FTZ R48, R10.reuse, R45 ;  /* 0x0000002d0a309220 */ /* 0x040fe40000410000 */
[-C--:B------:R-:W-:Y:S01]  /*6900*/  @!P1 FMUL.FTZ R8, R10, R9.reuse ;  /* 0x000000090a089220 */ /* 0x080fe20000410000 */
[----:B------:R-:W-:Y:S01]  /*6910*/  @!P1 LOP3.LUT R10, R11, 0xffff0000, RZ, 0xc0, !PT ;  /* 0xffff00000b0a9812 */ /* 0x000fe200078ec0ff */
[----:B------:R-:W-:Y:S01]  /*6920*/  @!P1 FFMA.FTZ R85, R46, R9, -R48 ;  /* 0x000000092e559223 */ /* 0x000fe20000010830 */
[----:B------:R-:W-:Y:S01]  /*6930*/  @!P1 LOP3.LUT R9, R18, 0xffff0000, RZ, 0xc0, !PT ;  /* 0xffff000012099812 */ /* 0x000fe200078ec0ff */
[----:B------:R-:W-:Y:S01]  /*6940*/  @!P1 FFMA.FTZ R4, R15, R40, R4 ;  /* 0x000000280f049223 */ /* 0x000fe20000010004 */
[----:B------:R-:W-:Y:S01]  /*6950*/  @!P1 LOP3.LUT R40, R54, 0xffff0000, RZ, 0xc0, !PT ;  /* 0xffff000036289812 */ /* 0x000fe200078ec0ff */
[----:B------:R-:W-:Y:S02]  /*6960*/  @!P1 IMAD.U32 R48, R49, 0x10000, RZ ;  /* 0x0001000031309824 */ /* 0x000fe400078e00ff */
[C---:B------:R-:W-:Y:S02]  /*6970*/  @!P1 FMUL.FTZ R11, R9.reuse, R47 ;  /* 0x0000002f090b9220 */ /* 0x040fe40000410000 */
[-C--:B------:R-:W-:Y:S02]  /*6980*/  @!P1 FMUL.FTZ R9, R9, R10.reuse ;  /* 0x0000000a09099220 */ /* 0x080fe40000410000 */
[----:B------:R-:W-:Y:S01]  /*6990*/  @!P1 FFMA.FTZ R87, R40, R10, -R11 ;  /* 0x0000000a28579223 */ /* 0x000fe2000001080b */
[C---:B------:R-:W-:Y:S01]  /*69a0*/  @!P1 SHF.L.U32 R10, R24.reuse, 0x10, RZ ;  /* 0x00000010180a9819 */ /* 0x040fe200000006ff */
[----:B------:R-:W-:Y:S02]  /*69b0*/  @!P1 IMAD.U32 R11, R19, 0x10000, RZ ;  /* 0x00010000130b9824 */ /* 0x000fe400078e00ff */
[----:B------:R-:W-:Y:S01]  /*69c0*/  @!P1 FFMA.FTZ R5, R41, R42, R5 ;  /* 0x0000002a29059223 */ /* 0x000fe20000010005 */
[----:B------:R-:W-:Y:S01]  /*69d0*/  @!P1 F2FP.BF16.PACK_AB R87, R87, R85 ;  /* 0x000000555757923e */ /* 0x000fe200000010ff */
[----:B------:R-:W-:Y:S01]  /*69e0*/  @!P1 IMAD.U32 R41, R55, 0x10000, RZ ;  /* 0x0001000037299824 */ /* 0x000fe200078e00ff */
[----:B------:R-:W-:Y:S01]  /*69f0*/  @!P1 LOP3.LUT R42, R49, 0xffff0000, RZ, 0xc0, !PT ;  /* 0xffff0000312a9812 */ /* 0x000fe200078ec0ff */
[----:B------:R-:W-:Y:S01]  /*6a00*/  @!P1 FMUL.FTZ R15, R11, R48 ;  /* 0x000000300b0f9220 */ /* 0x000fe20000410000 */
[----:B------:R-:W-:Y:S01]  /*6a10*/  @!P1 LOP3.LUT R49, R55, 0xffff0000, RZ, 0xc0, !PT ;  /* 0xffff000037319812 */ /* 0x000fe200078ec0ff */
[----:B------:R-:W-:Y:S02]  /*6a20*/  @!P1 FFMA.FTZ R6, R43, R44, R6 ;  /* 0x0000002c2b069223 */ /* 0x000fe40000010006 */
[-C--:B------:R-:W-:Y:S01]  /*6a30*/  @!P1 FFMA.FTZ R84, R41, R10.reuse, -R15 ;  /* 0x0000000a29549223 */ /* 0x080fe2000001080f */
[----:B------:R-:W-:Y:S01]  /*6a40*/  @!P1 LOP3.LUT R15, R19, 0xffff0000, RZ, 0xc0, !PT ;  /* 0xffff0000130f9812 */ /* 0x000fe200078ec0ff */
[----:B------:R-:W-:Y:S01]  /*6a50*/  @!P1 FMUL.FTZ R10, R11, R10 ;  /* 0x0000000a0b0a9220 */ /* 0x000fe20000410000 */
[----:B------:R-:W-:Y:S01]  /*6a60*/  @!P1 LOP3.LUT R11, R24, 0xffff0000, RZ, 0xc0, !PT ;  /* 0xffff0000180b9812 */ /* 0x000fe200078ec0ff */
[----:B------:R-:W-:Y:S01]  /*6a70*/  @!P1 FFMA.FTZ R8, R45, R46, R8 ;  /* 0x0000002e2d089223 */ /* 0x000fe20000010008 */
[----:B------:R-:W-:Y:S01]  /*6a80*/  @!P1 F2FP.BF16.PACK_AB R5, R6, R5 ;  /* 0x000000050605923e */ /* 0x000fe200000010ff */
[----:B------:R-:W-:Y:S02]  /*6a90*/  @!P1 FMUL.FTZ R24, R15, R42 ;  /* 0x0000002a0f189220 */ /* 0x000fe40000410000 */
[----:B------:R-:W-:Y:S02]  /*6aa0*/  @!P1 FFMA.FTZ R9, R47, R40, R9 ;  /* 0x000000282f099223 */ /* 0x000fe40000010009 */
[-C--:B------:R-:W-:Y:S02]  /*6ab0*/  @!P1 FFMA.FTZ R24, R49, R11.reuse, -R24 ;  /* 0x0000000b31189223 */ /* 0x080fe40000010818 */
[----:B------:R-:W-:Y:S01]  /*6ac0*/  @!P1 FMUL.FTZ R11, R15, R11 ;  /* 0x0000000b0f0b9220 */ /* 0x000fe20000410000 */
[----:B------:R-:W-:Y:S01]  /*6ad0*/  @!P1 F2FP.BF16.PACK_AB R15, R4, R3 ;  /* 0x00000003040f923e */ /* 0x000fe200000010ff */
[----:B------:R-:W-:Y:S01]  /*6ae0*/  @!P1 FFMA.FTZ R10, R48, R41, R10 ;  /* 0x00000029300a9223 */ /* 0x000fe2000001000a */
[----:B------:R-:W-:Y:S01]  /*6af0*/  @!P1 F2FP.BF16.PACK_AB R24, R24, R84 ;  /* 0x000000541818923e */ /* 0x000fe200000010ff */
[----:B------:R-:W-:Y:S01]  /*6b00*/  @!P1 FFMA.FTZ R11, R42, R49, R11 ;  /* 0x000000312a0b9223 */ /* 0x000fe2000001000b */
[C---:B------:R-:W-:Y:S01]  /*6b10*/  LEA R84, P0, R94.reuse, R50, 0x1 ;  /* 0x000000325e547211 */ /* 0x040fe200078008ff */
[----:B------:R-:W-:Y:S01]  /*6b20*/  @!P1 IMAD.MOV.U32 R52, RZ, RZ, R88 ;  /* 0x000000ffff349224 */ /* 0x000fe200078e0058 */
[----:B------:R-:W-:Y:S01]  /*6b30*/  @!P1 MOV R55, R24 ;  /* 0x0000001800379202 */ /* 0x000fe20000000f00 */
[----:B------:R-:W-:Y:S01]  /*6b40*/  @!P1 IMAD.MOV.U32 R53, RZ, RZ, R86 ;  /* 0x000000ffff359224 */ /* 0x000fe200078e0056 */
[----:B------:R-:W-:Y:S01]  /*6b50*/  LEA.HI.X R85, R94, R51, R108, 0x1, P0 ;  /* 0x000000335e557211 */ /* 0x000fe200000f0c6c */
[----:B------:R-:W-:Y:S01]  /*6b60*/  @!P1 IMAD.MOV.U32 R54, RZ, RZ, R87 ;  /* 0x000000ffff369224 */ /* 0x000fe200078e0057 */
[----:B------:R-:W-:Y:S01]  /*6b70*/  ISETP.GE.AND P0, PT, R89, c[0x0][0x1d4], PT ;  /* 0x0000750059007a0c */ /* 0x000fe20003f06270 */
[----:B------:R-:W-:Y:S01]  /*6b80*/  @!P1 IMAD.MOV.U32 R16, RZ, RZ, R15 ;  /* 0x000000ffff109224 */ /* 0x000fe200078e000f */
[----:B------:R-:W-:Y:S01]  /*6b90*/  @!P1 F2FP.BF16.PACK_AB R3, R11, R10 ;  /* 0x0000000a0b03923e */ /* 0x000fe200000010ff */
[----:B------:R-:W-:Y:S01]  /*6ba0*/  @!P1 IMAD.MOV.U32 R17, RZ, RZ, R5 ;  /* 0x000000ffff119224 */ /* 0x000fe200078e0005 */
[----:B------:R1:W-:Y:S01]  /*6bb0*/  ST.E.128 [R84.64], R52 ;  /* 0x0000003454007985 */ /* 0x0003e2000c101d08 */
[----:B------:R-:W-:Y:S02]  /*6bc0*/  @!P1 F2FP.BF16.PACK_AB R4, R9, R8 ;  /* 0x000000080904923e */ /* 0x000fe400000010ff */
[----:B------:R-:W-:Y:S02]  /*6bd0*/  @!P1 IMAD.MOV.U32 R19, RZ, RZ, R3 ;  /* 0x000000ffff139224 */ /* 0x000fe400078e0003 */
[----:B------:R-:W-:Y:S04]  /*6be0*/  @!P1 MOV R18, R4 ;  /* 0x0000000400129202 */ /* 0x000fe80000000f00 */
[----:B------:R-:W-:Y:S05]  /*6bf0*/  @!P0 IMAD.WIDE R50, R89, 0x2, R50 ;  /* 0x0000000259328825 */ /* 0x000fea00078e0232 */
[----:B------:R1:W-:Y:S02]  /*6c00*/  @!P0 ST.E.128 [R50.64], R16 ;  /* 0x0000001032008985 */ /* 0x0003e4000c101d08 */
.L_x_369:
[----:B-1----:R-:W-:Y:S05]  /*6c10*/  BSYNC B0 ;  /* 0x0000000000007941 */ /* 0x002fea0003800000 */
.L_x_368:
[----:B------:R1:W2:Y:S01]  /*6c20*/  SHFL.IDX PT, R45, R92, 0x1, 0x181f ;  /* 0x00381f005c2d7f89 */ /* 0x0002a200000e0000 */
[----:B------:R-:W-:Y:S01]  /*6c30*/  ISETP.GE.OR P0, PT, R169, R91, P6 ;  /* 0x0000005ba900720c */ /* 0x000fe20003706670 */
[----:B------:R-:W-:Y:S02]  /*6c40*/  BSSY B0, `(.L_x_370) ;  /* 0x000007f000007945 */ /* 0x000fe40003800000 */
[----:B------:R1:W3:Y:S10]  /*6c50*/  SHFL.IDX PT, R44, R93, 0x1, 0x181f ;  /* 0x00381f005d2c7f89 */ /* 0x0002f400000e0000 */
[----:B------:R-:W-:-:S05]  /*6c60*/  @P0 BRA `(.L_x_371) ;  /* 0x000007c000000947 */ /* 0x000fca0003800000 */
[----:B------:R-:W-:Y:S01]  /*6c70*/  SEL R3, R83, R75, !P2 ;  /* 0x0000004b53037207 */ /* 0x000fe20005000000 */
[----:B------:R-:W4:Y:S01]  /*6c80*/  LDS.128 R48, [R130+0x8100] ;  /* 0x0081000082307984 */ /* 0x000f220000000c00 */
[C---:B------:R-:W-:Y:S02]  /*6c90*/  IADD3 R5, R81.reuse, 0x20, RZ ;  /* 0x0000002051057810 */ /* 0x040fe40007ffe0ff */
[----:B------:R-:W-:Y:S02]  /*6ca0*/  SHF.R.S32.HI R4, RZ, 0x1f, R3 ;  /* 0x0000001fff047819 */ /* 0x000fe40000011403 */
[----:B------:R-:W-:Y:S01]  /*6cb0*/  IADD3 R6, R81, 0x20, RZ ;  /* 0x0000002051067810 */ /* 0x000fe20007ffe0ff */
[----:B------:R-:W-:Y:S01]  /*6cc0*/  IMAD.SHL.U32 R5, R5, 0x40, RZ ;  /* 0x0000004005057824 */ /* 0x000fe200078e00ff */
[----:B------:R-:W-:Y:S02]  /*6cd0*/  LEA.HI R3, R4, R3, RZ, 0x4 ;  /* 0x0000000304037211 */ /* 0x000fe400078f20ff */
[----:B---3--:R-:W-:Y:S01]  /*6ce0*/  LEA R84, P0, R94, R44, 0x1 ;  /* 0x0000002c5e547211 */ /* 0x008fe200078008ff */
[----:B------:R-:W-:Y:S01]  /*6cf0*/  IMAD.SHL.U32 R6, R6, 0x40, RZ ;  /* 0x0000004006067824 */ /* 0x000fe200078e00ff */
[----:B------:R-:W-:Y:S02]  /*6d00*/  LEA.HI.SX32 R3, R3, R74, 0x1c ;  /* 0x0000004a03037211 */ /* 0x000fe400078fe2ff */
[----:B--2---:R-:W-:Y:S02]  /*6d10*/  LEA.HI.X R85, R94, R45, R108, 0x1, P0 ;  /* 0x0000002d5e557211 */ /* 0x004fe400000f0c6c */
[----:B------:R-:W-:Y:S01]  /*6d20*/  SHF.R.S32.HI R4, RZ, 0x1f, R3 ;  /* 0x0000001fff047819 */ /* 0x000fe20000011403 */
[----:B------:R-:W-:Y:S01]  /*6d30*/  IMAD.SHL.U32 R24, R3, 0x8, RZ ;  /* 0x0000000803187824 */ /* 0x000fe200078e00ff */
[----:B------:R-:W-:Y:S02]  /*6d40*/  LOP3.LUT R6, R6, 0x1c0, RZ, 0xc0, !PT ;  /* 0x000001c006067812 */ /* 0x000fe400078ec0ff */
[----:B------:R-:W-:Y:S02]  /*6d50*/  LEA.HI R4, R4, R3, RZ, 0x3 ;  /* 0x0000000304047211 */ /* 0x000fe400078f18ff */
[----:B------:R-:W-:Y:S02]  /*6d60*/  LOP3.LUT R5, R5, 0x1c0, RZ, 0xc0, !PT ;  /* 0x000001c005057812 */ /* 0x000fe400078ec0ff */
[----:B------:R-:W-:Y:S02]  /*6d70*/  SHF.R.S32.HI R3, RZ, 0x3, R4 ;  /* 0x00000003ff037819 */ /* 0x000fe40000011404 */
[----:B------:R-:W-:Y:S02]  /*6d80*/  LOP3.LUT R4, R6, 0x38, R24, 0xf8, !PT ;  /* 0x0000003806047812 */ /* 0x000fe400078ef818 */
[----:B------:R-:W-:Y:S01]  /*6d90*/  SHF.R.U32.HI R5, RZ, 0x3, R5 ;  /* 0x00000003ff057819 */ /* 0x000fe20000011605 */
[----:B------:R-:W-:Y:S01]  /*6da0*/  IMAD R3, R3, 0x1c00, R12 ;  /* 0x00001c0003037824 */ /* 0x000fe200078e020c */
[----:B------:R-:W-:Y:S02]  /*6db0*/  ISETP.GE.AND P0, PT, R24, c[0x0][0x1d4], PT ;  /* 0x0000750018007a0c */ /* 0x000fe40003f06270 */
[----:B------:R-:W-:Y:S02]  /*6dc0*/  LOP3.LUT R4, R4, R5, RZ, 0x3c, !PT ;  /* 0x0000000504047212 */ /* 0x000fe400078e3cff */
[----:B-----5:R-:W-:Y:S02]  /*6dd0*/  @!P1 SHF.R.U64 R8, R56, 0x10, R57 ;  /* 0x0000001038089819 */ /* 0x020fe40000001239 */
[----:B------:R-:W-:Y:S01]  /*6de0*/  @!P1 SHF.R.U64 R5, R20, 0x10, R21 ;  /* 0x0000001014059819 */ /* 0x000fe20000001215 */
[----:B------:R-:W-:Y:S01]  /*6df0*/  IMAD.IADD R3, R3, 0x1, R4 ;  /* 0x0000000103037824 */ /* 0x000fe200078e0204 */
[----:B------:R-:W-:Y:S02]  /*6e00*/  @!P1 SHF.R.U32.HI R9, RZ, 0x10, R57 ;  /* 0x00000010ff099819 */ /* 0x000fe40000011639 */
[----:B------:R-:W-:Y:S01]  /*6e10*/  @!P1 PRMT R10, R25, 0x5432, R5 ;  /* 0x00005432190a9816 */ /* 0x000fe20000000005 */
[----:B------:R-:W-:Y:S01]  /*6e20*/  IMAD.SHL.U32 R3, R3, 0x2, RZ ;  /* 0x0000000203037824 */ /* 0x000fe200078e00ff */
[----:B----4-:R-:W-:Y:S01]  /*6e30*/  @!P1 LOP3.LUT R47, R51, 0xffff0000, RZ, 0xc0, !PT ;  /* 0xffff0000332f9812 */ /* 0x010fe200078ec0ff */
[C---:B------:R-:W-:Y:S01]  /*6e40*/  @!P1 IMAD.U32 R41, R50.reuse, 0x10000, RZ ;  /* 0x0001000032299824 */ /* 0x040fe200078e00ff */
[----:B------:R-:W-:Y:S02]  /*6e50*/  @!P1 LOP3.LUT R43, R50, 0xffff0000, RZ, 0xc0, !PT ;  /* 0xffff0000322b9812 */ /* 0x000fe400078ec0ff */
[----:B------:R2:W3:Y:S01]  /*6e60*/  LDS.128 R16, [R3+0x8100] ;  /* 0x0081000003107984 */ /* 0x0004e20000000c00 */
[----:B------:R-:W-:Y:S02]  /*6e70*/  @!P1 SHF.R.U32.HI R4, RZ, 0x10, R21 ;  /* 0x00000010ff049819 */ /* 0x000fe40000011615 */
[----:B------:R-:W-:Y:S02]  /*6e80*/  @!P1 PRMT R21, R68, 0x5432, R9 ;  /* 0x0000543244159816 */ /* 0x000fe40000000009 */
[--C-:B------:R-:W-:Y:S02]  /*6e90*/  @!P1 SHF.R.U64 R11, R58, 0x10, R59.reuse ;  /* 0x000000103a0b9819 */ /* 0x100fe4000000123b */
[----:B------:R-:W-:Y:S02]  /*6ea0*/  @!P1 SHF.R.U32.HI R15, RZ, 0x10, R59 ;  /* 0x00000010ff0f9819 */ /* 0x000fe4000001163b */
[C---:B------:R-:W-:Y:S01]  /*6eb0*/  @!P1 PRMT R42, R69.reuse, 0x5432, R11 ;  /* 0x00005432452a9816 */ /* 0x040fe2000000000b */
[----:B------:R-:W-:Y:S01]  /*6ec0*/  @!P1 IMAD.U32 R11, R48, 0x10000, RZ ;  /* 0x00010000300b9824 */ /* 0x000fe200078e00ff */
[----:B------:R-:W-:Y:S02]  /*6ed0*/  @!P1 PRMT R40, R69, 0x5410, R15 ;  /* 0x0000541045289816 */ /* 0x000fe4000000000f */
[----:B------:R-:W-:Y:S01]  /*6ee0*/  @!P1 PRMT R9, R25, 0x5410, R4 ;  /* 0x0000541019099816 */ /* 0x000fe20000000004 */
[----:B------:R-:W-:Y:S01]  /*6ef0*/  @!P1 IMAD.U32 R4, R10, 0x10000, RZ ;  /* 0x000100000a049824 */ /* 0x000fe200078e00ff */
[--C-:B------:R-:W-:Y:S02]  /*6f00*/  @!P1 SHF.R.U32.HI R6, RZ, 0x10, R23.reuse ;  /* 0x00000010ff069819 */ /* 0x100fe40000011617 */
[----:B------:R-:W-:Y:S02]  /*6f10*/  @!P1 LOP3.LUT R46, R40, 0xffff0000, RZ, 0xc0, !PT ;  /* 0xffff0000282e9812 */ /* 0x000fe400078ec0ff */
[----:B------:R-:W-:Y:S01]  /*6f20*/  @!P1 PRMT R15, R26, 0x5410, R6 ;  /* 0x000054101a0f9816 */ /* 0x000fe20000000006 */
[----:B------:R-:W-:Y:S01]  /*6f30*/  @!P1 IMAD.U32 R6, R9, 0x10000, RZ ;  /* 0x0001000009069824 */ /* 0x000fe200078e00ff */
[----:B--2---:R-:W-:Y:S01]  /*6f40*/  @!P1 SHF.R.U64 R3, R22, 0x10, R23 ;  /* 0x0000001016039819 */ /* 0x004fe20000001217 */
[----:B------:R-:W-:Y:S01]  /*6f50*/  @!P1 IMAD.U32 R23, R21, 0x10000, RZ ;  /* 0x0001000015179824 */ /* 0x000fe200078e00ff */
[----:B------:R-:W-:Y:S01]  /*6f60*/  @!P1 PRMT R22, R68, 0x5410, R8 ;  /* 0x0000541044169816 */ /* 0x000fe20000000008 */
[----:B------:R-:W-:Y:S01]  /*6f70*/  @!P0 IMAD.WIDE R68, R24, 0x2, R44 ;  /* 0x0000000218448825 */ /* 0x000fe200078e022c */
[----:B------:R-:W-:Y:S02]  /*6f80*/  @!P1 SHF.L.U32 R45, R51, 0x10, RZ ;  /* 0x00000010332d9819 */ /* 0x000fe400000006ff */
[----:B------:R-:W-:Y:S01]  /*6f90*/  @!P1 PRMT R20, R26, 0x5432, R3 ;  /* 0x000054321a149816 */ /* 0x000fe20000000003 */
[----:B------:R-:W-:Y:S02]  /*6fa0*/  @!P1 IMAD.U32 R8, R22, 0x10000, RZ ;  /* 0x0001000016089824 */ /* 0x000fe400078e00ff */
[----:B------:R-:W-:Y:S02]  /*6fb0*/  @!P1 IMAD.U32 R24, R49, 0x10000, RZ ;  /* 0x0001000031189824 */ /* 0x000fe400078e00ff */
[----:B------:R-:W-:Y:S02]  /*6fc0*/  @!P1 IMAD.U32 R44, R40, 0x10000, RZ ;  /* 0x00010000282c9824 */ /* 0x000fe400078e00ff */
[----:B---3--:R-:W-:Y:S01]  /*6fd0*/  @!P1 IMAD.U32 R5, R17, 0x10000, RZ ;  /* 0x0001000011059824 */ /* 0x008fe200078e00ff */
[----:B------:R-:W-:Y:S03]  /*6fe0*/  @!P1 SHF.L.U32 R3, R16, 0x10, RZ ;  /* 0x0000001010039819 */ /* 0x000fe600000006ff */
[----:B------:R-:W-:Y:S02]  /*6ff0*/  @!P1 FMUL.FTZ R26, R5, R23 ;  /* 0x00000017051a9220 */ /* 0x000fe40000410000 */
[C---:B------:R-:W-:Y:S02]  /*7000*/  @!P1 FMUL.FTZ R25, R3.reuse, R8 ;  /* 0x0000000803199220 */ /* 0x040fe40000410000 */
[-C--:B------:R-:W-:Y:S02]  /*7010*/  @!P1 FMUL.FTZ R3, R3, R4.reuse ;  /* 0x0000000403039220 */ /* 0x080fe40000410000 */
[----:B------:R-:W-:Y:S01]  /*7020*/  @!P1 FFMA.FTZ R59, R11, R4, -R25 ;  /* 0x000000040b3b9223 */ /* 0x000fe20000010819 */
[----:B------:R-:W-:Y:S01]  /*7030*/  @!P1 LOP3.LUT R25, R21, 0xffff0000, RZ, 0xc0, !PT ;  /* 0xffff000015199812 */ /* 0x000fe200078ec0ff */
[----:B------:R-:W-:Y:S01]  /*7040*/  @!P1 FFMA.FTZ R3, R8, R11, R3 ;  /* 0x0000000b08039223 */ /* 0x000fe20000010003 */
[----:B------:R-:W-:Y:S01]  /*7050*/  @!P1 LOP3.LUT R8, R16, 0xffff0000, RZ, 0xc0, !PT ;  /* 0xffff000010089812 */ /* 0x000fe200078ec0ff */
[-C--:B------:R-:W-:Y:S01]  /*7060*/  @!P1 FMUL.FTZ R5, R5, R6.reuse ;  /* 0x0000000605059220 */ /* 0x080fe20000410000 */
[----:B------:R-:W-:Y:S01]  /*7070*/  @!P1 LOP3.LUT R21, R22, 0xffff0000, RZ, 0xc0, !PT ;  /* 0xffff000016159812 */ /* 0x000fe200078ec0ff */
[----:B------:R-:W-:Y:S01]  /*7080*/  @!P1 FFMA.FTZ R58, R24, R6, -R26 ;  /* 0x00000006183a9223 */ /* 0x000fe2000001081a */
[----:B------:R-:W-:Y:S02]  /*7090*/  @!P1 LOP3.LUT R6, R17, 0xffff0000, RZ, 0xc0, !PT ;  /* 0xffff000011069812 */ /* 0x000fe400078ec0ff */
[----:B------:R-:W-:Y:S01]  /*70a0*/  @!P1 LOP3.LUT R22, R48, 0xffff0000, RZ, 0xc0, !PT ;  /* 0xffff000030169812 */ /* 0x000fe200078ec0ff */
[----:B------:R-:W-:Y:S01]  /*70b0*/  @!P1 FMUL.FTZ R11, R8, R21 ;  /* 0x00000015080b9220 */ /* 0x000fe20000410000 */
[----:B------:R-:W-:Y:S02]  /*70c0*/  @!P1 LOP3.LUT R26, R49, 0xffff0000, RZ, 0xc0, !PT ;  /* 0xffff0000311a9812 */ /* 0x000fe400078ec0ff */
[----:B------:R-:W-:Y:S02]  /*70d0*/  @!P1 LOP3.LUT R4, R9, 0xffff0000, RZ, 0xc0, !PT ;  /* 0xffff000009049812 */ /* 0x000fe400078ec0ff */
[----:B------:R-:W-:Y:S01]  /*70e0*/  @!P1 LOP3.LUT R9, R10, 0xffff0000, RZ, 0xc0, !PT ;  /* 0xffff00000a099812 */ /* 0x000fe200078ec0ff */
[C---:B------:R-:W-:Y:S02]  /*70f0*/  @!P1 FMUL.FTZ R10, R6.reuse, R25 ;  /* 0x00000019060a9220 */ /* 0x040fe40000410000 */
[-C--:B------:R-:W-:Y:S02]  /*7100*/  @!P1 FMUL.FTZ R6, R6, R4.reuse ;  /* 0x0000000406069220 */ /* 0x080fe40000410000 */
[-C--:B------:R-:W-:Y:S01]  /*7110*/  @!P1 FFMA.FTZ R56, R22, R9.reuse, -R11 ;  /* 0x0000000916389223 */ /* 0x080fe2000001080b */
[C---:B------:R-:W-:Y:S01]  /*7120*/  @!P1 LOP3.LUT R11, R19.reuse, 0xffff0000, RZ, 0xc0, !PT ;  /* 0xffff0000130b9812 */ /* 0x040fe200078ec0ff */
[----:B------:R-:W-:Y:S02]  /*7130*/  @!P1 FFMA.FTZ R57, R26, R4, -R10 ;  /* 0x000000041a399223 */ /* 0x000fe4000001080a */
[----:B------:R-:W-:Y:S02]  /*7140*/  @!P1 IMAD.U32 R10, R19, 0x10000, RZ ;  /* 0x00010000130a9824 */ /* 0x000fe400078e00ff */
[----:B------:R-:W-:Y:S01]  /*7150*/  @!P1 FMUL.FTZ R4, R8, R9 ;  /* 0x0000000908049220 */ /* 0x000fe20000410000 */
[C---:B------:R-:W-:Y:S01]  /*7160*/  @!P1 LOP3.LUT R9, R15.reuse, 0xffff0000, RZ, 0xc0, !PT ;  /* 0xffff00000f099812 */ /* 0x040fe200078ec0ff */
[----:B------:R-:W-:Y:S02]  /*7170*/  @!P1 IMAD.U32 R8, R15, 0x10000, RZ ;  /* 0x000100000f089824 */ /* 0x000fe400078e00ff */
[C---:B------:R-:W-:Y:S02]  /*7180*/  @!P1 FMUL.FTZ R15, R10.reuse, R44 ;  /* 0x0000002c0a0f9220 */ /* 0x040fe40000410000 */
[----:B------:R-:W-:Y:S02]  /*7190*/  @!P1 FMUL.FTZ R40, R11, R46 ;  /* 0x0000002e0b289220 */ /* 0x000fe40000410000 */
[-C--:B------:R-:W-:Y:S02]  /*71a0*/  @!P1 FMUL.FTZ R10, R10, R8.reuse ;  /* 0x000000080a0a9220 */ /* 0x080fe40000410000 */
[----:B------:R-:W-:Y:S01]  /*71b0*/  @!P1 FFMA.FTZ R55, R45, R8, -R15 ;  /* 0x000000082d379223 */ /* 0x000fe2000001080f */
[C---:B------:R-:W-:Y:S01]  /*71c0*/  @!P1 SHF.L.U32 R8, R18.reuse, 0x10, RZ ;  /* 0x0000001012089819 */ /* 0x040fe200000006ff */
[-C--:B------:R-:W-:Y:S01]  /*71d0*/  @!P1 FFMA.FTZ R54, R47, R9.reuse, -R40 ;  /* 0x000000092f369223 */ /* 0x080fe20000010828 */
[----:B------:R-:W-:Y:S01]  /*71e0*/  @!P1 LOP3.LUT R15, R18, 0xffff0000, RZ, 0xc0, !PT ;  /* 0xffff0000120f9812 */ /* 0x000fe200078ec0ff */
[C---:B------:R-:W-:Y:S01]  /*71f0*/  @!P1 IMAD.U32 R40, R42.reuse, 0x10000, RZ ;  /* 0x000100002a289824 */ /* 0x040fe200078e00ff */
[----:B------:R-:W-:Y:S01]  /*7200*/  @!P1 LOP3.LUT R42, R42, 0xffff0000, RZ, 0xc0, !PT ;  /* 0xffff00002a2a9812 */ /* 0x000fe200078ec0ff */
[----:B------:R-:W-:Y:S02]  /*7210*/  @!P1 FMUL.FTZ R11, R11, R9 ;  /* 0x000000090b0b9220 */ /* 0x000fe40000410000 */
[C---:B------:R-:W-:Y:S01]  /*7220*/  @!P1 IMAD.U32 R9, R20.reuse, 0x10000, RZ ;  /* 0x0001000014099824 */ /* 0x040fe200078e00ff */
[----:B------:R-:W-:Y:S01]  /*7230*/  @!P1 LOP3.LUT R20, R20, 0xffff0000, RZ, 0xc0, !PT ;  /* 0xffff000014149812 */ /* 0x000fe200078ec0ff */
[----:B------:R-:W-:Y:S02]  /*7240*/  @!P1 FMUL.FTZ R52, R8, R40 ;  /* 0x0000002808349220 */ /* 0x000fe40000410000 */
[----:B------:R-:W-:Y:S02]  /*7250*/  @!P1 FMUL.FTZ R53, R15, R42 ;  /* 0x0000002a0f359220 */ /* 0x000fe40000410000 */
[----:B------:R-:W-:Y:S01]  /*7260*/  @!P1 FFMA.FTZ R4, R21, R22, R4 ;  /* 0x0000001615049223 */ /* 0x000fe20000010004 */
[----:B------:R-:W-:Y:S01]  /*7270*/  @!P1 F2FP.BF16.PACK_AB R22, R54, R55 ;  /* 0x000000373616923e */ /* 0x000fe200000010ff */
[-C--:B------:R-:W-:Y:S02]  /*7280*/  @!P1 FMUL.FTZ R8, R8, R9.reuse ;  /* 0x0000000908089220 */ /* 0x080fe40000410000 */
[----:B------:R-:W-:Y:S02]  /*7290*/  @!P1 FFMA.FTZ R5, R23, R24, R5 ;  /* 0x0000001817059223 */ /* 0x000fe40000010005 */
[----:B------:R-:W-:Y:S02]  /*72a0*/  @!P1 FFMA.FTZ R52, R41, R9, -R52 ;  /* 0x0000000929349223 */ /* 0x000fe40000010834 */
[-C--:B------:R-:W-:Y:S01]  /*72b0*/  @!P1 FMUL.FTZ R9, R15, R20.reuse ;  /* 0x000000140f099220 */ /* 0x080fe20000410000 */
[----:B------:R-:W-:Y:S01]  /*72c0*/  @!P1 F2FP.BF16.PACK_AB R15, R56, R59 ;  /* 0x0000003b380f923e */ /* 0x000fe200000010ff */
[----:B------:R-:W-:Y:S01]  /*72d0*/  @!P1 FFMA.FTZ R53, R43, R20, -R53 ;  /* 0x000000142b359223 */ /* 0x000fe20000010835 */
[----:B------:R-:W-:Y:S01]  /*72e0*/  @!P1 F2FP.BF16.PACK_AB R20, R57, R58 ;  /* 0x0000003a3914923e */ /* 0x000fe200000010ff */
[----:B------:R-:W-:Y:S02]  /*72f0*/  @!P1 FFMA.FTZ R6, R25, R26, R6 ;  /* 0x0000001a19069223 */ /* 0x000fe40000010006 */
[----:B------:R-:W-:Y:S01]  /*7300*/  @!P1 FFMA.FTZ R8, R40, R41, R8 ;  /* 0x0000002928089223 */ /* 0x000fe20000010008 */
[----:B------:R-:W-:Y:S01]  /*7310*/  @!P1 F2FP.BF16.PACK_AB R21, R53, R52 ;  /* 0x000000343515923e */ /* 0x000fe200000010ff */
[----:B------:R-:W-:Y:S01]  /*7320*/  @!P1 FFMA.FTZ R9, R42, R43, R9 ;  /* 0x0000002b2a099223 */ /* 0x000fe20000010009 */
[----:B------:R-:W-:Y:S01]  /*7330*/  @!P1 F2FP.BF16.PACK_AB R5, R6, R5 ;  /* 0x000000050605923e */ /* 0x000fe200000010ff */
[----:B------:R-:W-:Y:S02]  /*7340*/  @!P1 FFMA.FTZ R10, R44, R45, R10 ;  /* 0x0000002d2c0a9223 */ /* 0x000fe4000001000a */
[----:B------:R-:W-:Y:S02]  /*7350*/  @!P1 FFMA.FTZ R11, R46, R47, R11 ;  /* 0x0000002f2e0b9223 */ /* 0x000fe4000001000b */
[----:B------:R-:W-:Y:S01]  /*7360*/  @!P1 IMAD.MOV.U32 R48, RZ, RZ, R15 ;  /* 0x000000ffff309224 */ /* 0x000fe200078e000f */
[----:B------:R-:W-:Y:S01]  /*7370*/  @!P1 F2FP.BF16.PACK_AB R15, R4, R3 ;  /* 0x00000003040f923e */ /* 0x000fe200000010ff */
[----:B------:R-:W-:Y:S01]  /*7380*/  @!P1 IMAD.MOV.U32 R49, RZ, RZ, R20 ;  /* 0x000000ffff319224 */ /* 0x000fe200078e0014 */
[----:B------:R-:W-:Y:S01]  /*7390*/  @!P1 F2FP.BF16.PACK_AB R4, R9, R8 ;  /* 0x000000080904923e */ /* 0x000fe200000010ff */
[----:B------:R-:W-:Y:S01]  /*73a0*/  @!P1 IMAD.MOV.U32 R50, RZ, RZ, R21 ;  /* 0x000000ffff329224 */ /* 0x000fe200078e0015 */
[----:B------:R-:W-:Y:S01]  /*73b0*/  @!P1 F2FP.BF16.PACK_AB R3, R11, R10 ;  /* 0x0000000a0b03923e */ /* 0x000fe200000010ff */
[----:B------:R-:W-:Y:S01]  /*73c0*/  @!P1 IMAD.MOV.U32 R51, RZ, RZ, R22 ;  /* 0x000000ffff339224 */ /* 0x000fe200078e0016 */
[----:B------:R-:W-:Y:S01]  /*73d0*/  @!P1 MOV R16, R15 ;  /* 0x0000000f00109202 */ /* 0x000fe20000000f00 */
[----:B------:R-:W-:Y:S02]  /*73e0*/  @!P1 IMAD.MOV.U32 R17, RZ, RZ, R5 ;  /* 0x000000ffff119224 */ /* 0x000fe400078e0005 */
[----:B------:R-:W-:Y:S01]  /*73f0*/  @!P1 IMAD.MOV.U32 R18, RZ, RZ, R4 ;  /* 0x000000ffff129224 */ /* 0x000fe200078e0004 */
[----:B------:R2:W-:Y:S01]  /*7400*/  ST.E.128 [R84.64], R48 ;  /* 0x0000003054007985 */ /* 0x0005e2000c101d08 */
[----:B------:R-:W-:Y:S07]  /*7410*/  @!P1 IMAD.MOV.U32 R19, RZ, RZ, R3 ;  /* 0x000000ffff139224 */ /* 0x000fee00078e0003 */
[----:B------:R2:W-:Y:S02]  /*7420*/  @!P0 ST.E.128 [R68.64], R16 ;  /* 0x0000001044008985 */ /* 0x0005e4000c101d08 */
.L_x_371:
[----:B------:R-:W-:Y:S05]  /*7430*/  BSYNC B0 ;  /* 0x0000000000007941 */ /* 0x000fea0003800000 */
.L_x_370:
[----:B------:R4:W1:Y:S01]  /*7440*/  SHFL.IDX PT, R25, R92, 0x2, 0x181f ;  /* 0x00581f005c197f89 */ /* 0x00086200000e0000 */
[----:B------:R-:W-:Y:S01]  /*7450*/  ISETP.GE.OR P0, PT, R168, R91, P6 ;  /* 0x0000005ba800720c */ /* 0x000fe20003706670 */
[----:B------:R-:W-:Y:S02]  /*7460*/  BSSY B0, `(.L_x_372) ;  /* 0x000007f000007945 */ /* 0x000fe40003800000 */
[----:B------:R4:W3:Y:S10]  /*7470*/  SHFL.IDX PT, R24, R93, 0x2, 0x181f ;  /* 0x00581f005d187f89 */ /* 0x0008f400000e0000 */
[----:B------:R-:W-:-:S05]  /*7480*/  @P0 BRA `(.L_x_373) ;  /* 0x000007c000000947 */ /* 0x000fca0003800000 */
[----:B------:R-:W-:Y:S01]  /*7490*/  SEL R3, R83, R75, !P2 ;  /* 0x0000004b53037207 */ /* 0x000fe20005000000 */
[----:B--23--:R-:W2:Y:S01]  /*74a0*/  LDS.128 R44, [R129+0x8100] ;  /* 0x00810000812c7984 */ /* 0x00cea20000000c00 */
[C---:B------:R-:W-:Y:S02]  /*74b0*/  IADD3 R5, R81.reuse, 0x40, RZ ;  /* 0x0000004051057810 */ /* 0x040fe40007ffe0ff */
[----:B------:R-:W-:Y:S02]  /*74c0*/  SHF.R.S32.HI R4, RZ, 0x1f, R3 ;  /* 0x0000001fff047819 */ /* 0x000fe40000011403 */
[----:B------:R-:W-:Y:S01]  /*74d0*/  IADD3 R6, R81, 0x40, RZ ;  /* 0x0000004051067810 */ /* 0x000fe20007ffe0ff */
[----:B------:R-:W-:Y:S01]  /*74e0*/  IMAD.SHL.U32 R5, R5, 0x40, RZ ;  /* 0x0000004005057824 */ /* 0x000fe200078e00ff */
[----:B------:R-:W-:Y:S02]  /*74f0*/  LEA.HI R3, R4, R3, RZ, 0x4 ;  /* 0x0000000304037211 */ /* 0x000fe400078f20ff */
[----:B------:R-:W-:Y:S01]  /*7500*/  LEA R52, P0, R94, R24, 0x1 ;  /* 0x000000185e347211 */ /* 0x000fe200078008ff */
[----:B------:R-:W-:Y:S01]  /*7510*/  IMAD.SHL.U32 R6, R6, 0x40, RZ ;  /* 0x0000004006067824 */ /* 0x000fe200078e00ff */
[----:B------:R-:W-:Y:S02]  /*7520*/  LEA.HI.SX32 R3, R3, R74, 0x1c ;  /* 0x0000004a03037211 */ /* 0x000fe400078fe2ff */
[----:B-1----:R-:W-:Y:S02]  /*7530*/  LEA.HI.X R53, R94, R25, R108, 0x1, P0 ;  /* 0x000000195e357211 */ /* 0x002fe400000f0c6c */
[----:B------:R-:W-:Y:S01]  /*7540*/  SHF.R.S32.HI R4, RZ, 0x1f, R3 ;  /* 0x0000001fff047819 */ /* 0x000fe20000011403 */
[----:B------:R-:W-:Y:S01]  /*7550*/  IMAD.SHL.U32 R23, R3, 0x8, RZ ;  /* 0x0000000803177824 */ /* 0x000fe200078e00ff */
[----:B------:R-:W-:Y:S02]  /*7560*/  LOP3.LUT R6, R6, 0x1c0, RZ, 0xc0, !PT ;  /* 0x000001c006067812 */ /* 0x000fe400078ec0ff */
[----:B------:R-:W-:Y:S02]  /*7570*/  LEA.HI R4, R4, R3, RZ, 0x3 ;  /* 0x0000000304047211 */ /* 0x000fe400078f18ff */
[----:B------:R-:W-:Y:S02]  /*7580*/  LOP3.LUT R5, R5, 0x1c0, RZ, 0xc0, !PT ;  /* 0x000001c005057812 */ /* 0x000fe400078ec0ff */
[----:B------:R-:W-:Y:S02]  /*7590*/  SHF.R.S32.HI R3, RZ, 0x3, R4 ;  /* 0x00000003ff037819 */ /* 0x000fe40000011404 */
[----:B------:R-:W-:Y:S02]  /*75a0*/  SHF.R.U32.HI R5, RZ, 0x3, R5 ;  /* 0x00000003ff057819 */ /* 0x000fe40000011605 */
[----:B------:R-:W-:Y:S01]  /*75b0*/  LOP3.LUT R4, R6, 0x38, R23, 0xf8, !PT ;  /* 0x0000003806047812 */ /* 0x000fe200078ef817 */
[----:B------:R-:W-:Y:S01]  /*75c0*/  IMAD R3, R3, 0x1c00, R13 ;  /* 0x00001c0003037824 */ /* 0x000fe200078e020d */
[----:B------:R-:W-:Y:S02]  /*75d0*/  ISETP.GE.AND P0, PT, R23, c[0x0][0x1d4], PT ;  /* 0x0000750017007a0c */ /* 0x000fe40003f06270 */
[----:B------:R-:W-:Y:S02]  /*75e0*/  LOP3.LUT R4, R4, R5, RZ, 0x3c, !PT ;  /* 0x0000000504047212 */ /* 0x000fe400078e3cff */
[----:B------:R-:W-:Y:S02]  /*75f0*/  @!P1 SHF.R.U64 R5, R30, 0x10, R31 ;  /* 0x000000101e059819 */ /* 0x000fe4000000121f */
[----:B-----5:R-:W-:Y:S01]  /*7600*/  @!P1 SHF.R.U32.HI R11, RZ, 0x10, R63 ;  /* 0x00000010ff0b9819 */ /* 0x020fe2000001163f */
[----:B------:R-:W-:Y:S01]  /*7610*/  IMAD.IADD R3, R3, 0x1, R4 ;  /* 0x0000000103037824 */ /* 0x000fe200078e0204 */
[----:B------:R-:W-:Y:S02]  /*7620*/  @!P1 SHF.R.U64 R8, R60, 0x10, R61 ;  /* 0x000000103c089819 */ /* 0x000fe4000000123d */
[----:B------:R-:W-:Y:S01]  /*7630*/  @!P1 SHF.R.U64 R20, R62, 0x10, R63 ;  /* 0x000000103e149819 */ /* 0x000fe2000000123f */
[----:B------:R-:W-:Y:S01]  /*7640*/  IMAD.SHL.U32 R3, R3, 0x2, RZ ;  /* 0x0000000203037824 */ /* 0x000fe200078e00ff */
[----:B--2---:R-:W-:Y:S01]  /*7650*/  @!P1 LOP3.LUT R41, R47, 0xffff0000, RZ, 0xc0, !PT ;  /* 0xffff00002f299812 */ /* 0x004fe200078ec0ff */
[----:B------:R-:W-:Y:S01]  /*7660*/  @!P0 IMAD.WIDE R56, R23, 0x2, R24 ;  /* 0x0000000217388825 */ /* 0x000fe200078e0218 */
[----:B------:R-:W-:Y:S02]  /*7670*/  @!P1 LOP3.LUT R30, R46, 0xffff0000, RZ, 0xc0, !PT ;  /* 0xffff00002e1e9812 */ /* 0x000fe400078ec0ff */
[----:B------:R1:W2:Y:S01]  /*7680*/  LDS.128 R16, [R3+0x8100] ;  /* 0x0081000003107984 */ /* 0x0002a20000000c00 */
[----:B------:R-:W-:Y:S01]  /*7690*/  @!P1 IMAD.U32 R24, R45, 0x10000, RZ ;  /* 0x000100002d189824 */ /* 0x000fe200078e00ff */
[----:B------:R-:W-:Y:S02]  /*76a0*/  @!P1 PRMT R22, R70, 0x5410, R8 ;  /* 0x0000541046169816 */ /* 0x000fe40000000008 */
[----:B------:R-:W-:Y:S02]  /*76b0*/  @!P1 SHF.R.U32.HI R6, RZ, 0x10, R31 ;  /* 0x00000010ff069819 */ /* 0x000fe4000001161f */
[----:B------:R-:W-:Y:S01]  /*76c0*/  @!P1 SHF.R.U32.HI R9, RZ, 0x10, R61 ;  /* 0x00000010ff099819 */ /* 0x000fe2000001163d */
[----:B------:R-:W-:Y:S01]  /*76d0*/  @!P1 IMAD.U32 R8, R22, 0x10000, RZ ;  /* 0x0001000016089824 */ /* 0x000fe200078e00ff */
[----:B------:R-:W-:Y:S02]  /*76e0*/  @!P1 PRMT R15, R36, 0x5410, R6 ;  /* 0x00005410240f9816 */ /* 0x000fe40000000006 */
[----:B------:R-:W-:Y:S02]  /*76f0*/  @!P1 PRMT R21, R70, 0x5432, R9 ;  /* 0x0000543246159816 */ /* 0x000fe40000000009 */
[--C-:B------:R-:W-:Y:S03]  /*7700*/  @!P1 SHF.R.U32.HI R4, RZ, 0x10, R29.reuse ;  /* 0x00000010ff049819 */ /* 0x100fe6000001161d */
[----:B------:R-:W-:Y:S01]  /*7710*/  @!P1 IMAD.U32 R23, R21, 0x10000, RZ ;  /* 0x0001000015179824 */ /* 0x000fe200078e00ff */
[----:B------:R-:W-:Y:S05]  /*7720*/  @!P1 PRMT R9, R27, 0x5410, R4 ;  /* 0x000054101b099816 */ /* 0x000fea0000000004 */
[----:B------:R-:W-:Y:S01]  /*7730*/  @!P1 IMAD.U32 R6, R9, 0x10000, RZ ;  /* 0x0001000009069824 */ /* 0x000fe200078e00ff */
[----:B-1----:R-:W-:Y:S01]  /*7740*/  @!P1 SHF.R.U64 R3, R28, 0x10, R29 ;  /* 0x000000101c039819 */ /* 0x002fe2000000121d */
[----:B------:R-:W-:Y:S01]  /*7750*/  @!P1 IMAD.U32 R28, R46, 0x10000, RZ ;  /* 0x000100002e1c9824 */ /* 0x000fe200078e00ff */
[----:B------:R-:W-:Y:S02]  /*7760*/  @!P1 PRMT R29, R71, 0x5432, R20 ;  /* 0x00005432471d9816 */ /* 0x000fe40000000014 */
[----:B------:R-:W-:Y:S02]  /*7770*/  @!P1 PRMT R10, R27, 0x5432, R3 ;  /* 0x000054321b0a9816 */ /* 0x000fe40000000003 */
[----:B------:R-:W-:Y:S02]  /*7780*/  @!P1 PRMT R20, R36, 0x5432, R5 ;  /* 0x0000543224149816 */ /* 0x000fe40000000005 */
[----:B------:R-:W-:Y:S01]  /*7790*/  @!P1 SHF.L.U32 R36, R47, 0x10, RZ ;  /* 0x000000102f249819 */ /* 0x000fe200000006ff */
[----:B------:R-:W-:Y:S01]  /*77a0*/  @!P1 IMAD.U32 R4, R10, 0x10000, RZ ;  /* 0x000100000a049824 */ /* 0x000fe200078e00ff */
[----:B------:R-:W-:Y:S01]  /*77b0*/  @!P1 PRMT R27, R71, 0x5410, R11 ;  /* 0x00005410471b9816 */ /* 0x000fe2000000000b */
[----:B------:R-:W-:Y:S03]  /*77c0*/  @!P1 IMAD.U32 R11, R44, 0x10000, RZ ;  /* 0x000100002c0b9824 */ /* 0x000fe600078e00ff */
[C---:B------:R-:W-:Y:S01]  /*77d0*/  @!P1 LOP3.LUT R40, R27.reuse, 0xffff0000, RZ, 0xc0, !PT ;  /* 0xffff00001b289812 */ /* 0x040fe200078ec0ff */
[----:B------:R-:W-:Y:S02]  /*77e0*/  @!P1 IMAD.U32 R31, R27, 0x10000, RZ ;  /* 0x000100001b1f9824 */ /* 0x000fe400078e00ff */
[----:B--2---:R-:W-:Y:S01]  /*77f0*/  @!P1 IMAD.U32 R5, R17, 0x10000, RZ ;  /* 0x0001000011059824 */ /* 0x004fe200078e00ff */
        /* <DEDUP_REMOVED lines=69> */
.L_x_373:
[----:B------:R-:W-:Y:S05]  /*7c50*/  BSYNC B0 ;  /* 0x0000000000007941 */ /* 0x000fea0003800000 */
.L_x_372:
[----:B-12---:R1:W2:Y:S01]  /*7c60*/  SHFL.IDX PT, R45, R92, 0x3, 0x181f ;  /* 0x00781f005c2d7f89 */ /* 0x0062a200000e0000 */
[----:B------:R-:W-:Y:S03]  /*7c70*/  ISETP.GE.OR P0, PT, R167, R91, P6 ;  /* 0x0000005ba700720c */ /* 0x000fe60003706670 */
[----:B---3--:R1:W3:Y:S10]  /*7c80*/  SHFL.IDX PT, R44, R93, 0x3, 0x181f ;  /* 0x00781f005d2c7f89 */ /* 0x0082f400000e0000 */
[----:B------:R-:W-:-:S05]  /*7c90*/  @P0 BRA `(.L_x_365) ;  /* 0x00000c1000000947 */ /* 0x000fca0003800000 */
[----:B------:R-:W-:Y:S01]  /*7ca0*/  SEL R3, R83, R75, !P2 ;  /* 0x0000004b53037207 */ /* 0x000fe20005000000 */
[----:B-----5:R-:W1:Y:S01]  /*7cb0*/  LDS.128 R40, [R128+0x8100] ;  /* 0x0081000080287984 */ /* 0x020e620000000c00 */
        /* <DEDUP_REMOVED lines=18> */
[--C-:B------:R-:W-:Y:S02]  /*7de0*/  @!P1 SHF.R.U32.HI R8, RZ, 0x10, R35.reuse ;  /* 0x00000010ff089819 */ /* 0x100fe40000011623 */
[----:B------:R-:W-:Y:S02]  /*7df0*/  LOP3.LUT R4, R4, R5, RZ, 0x3c, !PT ;  /* 0x0000000504047212 */ /* 0x000fe400078e3cff */
[----:B------:R-:W-:Y:S02]  /*7e00*/  @!P1 SHF.R.U64 R5, R34, 0x10, R35 ;  /* 0x0000001022059819 */ /* 0x000fe40000001223 */
[--C-:B------:R-:W-:Y:S01]  /*7e10*/  @!P1 SHF.R.U32.HI R6, RZ, 0x10, R65.reuse ;  /* 0x00000010ff069819 */ /* 0x100fe20000011641 */
[----:B------:R-:W-:Y:S01]  /*7e20*/  IMAD.IADD R3, R3, 0x1, R4 ;  /* 0x0000000103037824 */ /* 0x000fe200078e0204 */
[----:B------:R-:W-:Y:S02]  /*7e30*/  @!P1 SHF.R.U64 R10, R64, 0x10, R65 ;  /* 0x00000010400a9819 */ /* 0x000fe40000001241 */
[----:B------:R-:W-:Y:S01]  /*7e40*/  @!P1 SHF.R.U64 R4, R32, 0x10, R33 ;  /* 0x0000001020049819 */ /* 0x000fe20000001221 */
[----:B------:R-:W-:Y:S01]  /*7e50*/  IMAD.SHL.U32 R3, R3, 0x2, RZ ;  /* 0x0000000203037824 */ /* 0x000fe200078e00ff */
[C---:B-1----:R-:W-:Y:S01]  /*7e60*/  @!P1 LOP3.LUT R29, R41.reuse, 0xffff0000, RZ, 0xc0, !PT ;  /* 0xffff0000291d9812 */ /* 0x042fe200078ec0ff */
[----:B------:R-:W-:Y:S01]  /*7e70*/  @!P1 IMAD.U32 R27, R41, 0x10000, RZ ;  /* 0x00010000291b9824 */ /* 0x000fe200078e00ff */
[----:B------:R-:W-:Y:S01]  /*7e80*/  @!P1 PRMT R9, R72, 0x5410, R6 ;  /* 0x0000541048099816 */ /* 0x000fe20000000006 */
[----:B------:R-:W-:Y:S01]  /*7e90*/  @!P1 IMAD.U32 R23, R40, 0x10000, RZ ;  /* 0x0001000028179824 */ /* 0x000fe200078e00ff */
[----:B------:R1:W2:Y:S01]  /*7ea0*/  LDS.128 R16, [R3+0x8100] ;  /* 0x0081000003107984 */ /* 0x0002a20000000c00 */
[----:B------:R-:W-:Y:S01]  /*7eb0*/  @!P1 IMAD.U32 R31, R42, 0x10000, RZ ;  /* 0x000100002a1f9824 */ /* 0x000fe200078e00ff */
[----:B------:R-:W-:Y:S01]  /*7ec0*/  @!P1 PRMT R15, R72, 0x5432, R10 ;  /* 0x00005432480f9816 */ /* 0x000fe2000000000a */
[----:B------:R-:W-:Y:S01]  /*7ed0*/  @!P1 IMAD.U32 R26, R9, 0x10000, RZ ;  /* 0x00010000091a9824 */ /* 0x000fe200078e00ff */
[----:B------:R-:W-:Y:S01]  /*7ee0*/  @!P1 PRMT R10, R37, 0x5432, R4 ;  /* 0x00005432250a9816 */ /* 0x000fe20000000004 */
[----:B------:R-:W-:Y:S01]  /*7ef0*/  @!P1 IMAD.U32 R35, R43, 0x10000, RZ ;  /* 0x000100002b239824 */ /* 0x000fe200078e00ff */
[----:B------:R-:W-:Y:S02]  /*7f00*/  @!P1 LOP3.LUT R28, R9, 0xffff0000, RZ, 0xc0, !PT ;  /* 0xffff0000091c9812 */ /* 0x000fe400078ec0ff */
[----:B------:R-:W-:Y:S01]  /*7f10*/  @!P1 PRMT R20, R38, 0x5432, R8 ;  /* 0x0000543226149816 */ /* 0x000fe20000000008 */
[----:B------:R-:W-:Y:S01]  /*7f20*/  @!P1 IMAD.U32 R8, R10, 0x10000, RZ ;  /* 0x000100000a089824 */ /* 0x000fe200078e00ff */
[--C-:B------:R-:W-:Y:S02]  /*7f30*/  @!P1 SHF.R.U64 R11, R66, 0x10, R67.reuse ;  /* 0x00000010420b9819 */ /* 0x100fe40000001243 */
[----:B------:R-:W-:Y:S02]  /*7f40*/  @!P1 SHF.R.U32.HI R21, RZ, 0x10, R67 ;  /* 0x00000010ff159819 */ /* 0x000fe40000011643 */
[C---:B------:R-:W-:Y:S02]  /*7f50*/  @!P1 PRMT R32, R73.reuse, 0x5410, R11 ;  /* 0x0000541049209816 */ /* 0x040fe4000000000b */
[----:B------:R-:W-:Y:S02]  /*7f60*/  @!P1 PRMT R11, R38, 0x5410, R5 ;  /* 0x00005410260b9816 */ /* 0x000fe40000000005 */
[C---:B------:R-:W-:Y:S02]  /*7f70*/  @!P1 SHF.L.U32 R30, R32.reuse, 0x10, RZ ;  /* 0x00000010201e9819 */ /* 0x040fe400000006ff */
[----:B------:R-:W-:Y:S02]  /*7f80*/  @!P1 LOP3.LUT R32, R32, 0xffff0000, RZ, 0xc0, !PT ;  /* 0xffff000020209812 */ /* 0x000fe400078ec0ff */
[----:B------:R-:W-:Y:S02]  /*7f90*/  @!P1 PRMT R21, R73, 0x5432, R21 ;  /* 0x0000543249159816 */ /* 0x000fe40000000015 */
[----:B-1----:R-:W-:Y:S02]  /*7fa0*/  @!P1 SHF.R.U32.HI R3, RZ, 0x10, R33 ;  /* 0x00000010ff039819 */ /* 0x002fe40000011621 */
[C---:B------:R-:W-:Y:S01]  /*7fb0*/  @!P1 LOP3.LUT R36, R21.reuse, 0xffff0000, RZ, 0xc0, !PT ;  /* 0xffff000015249812 */ /* 0x040fe200078ec0ff */
[----:B------:R-:W-:Y:S01]  /*7fc0*/  @!P1 IMAD.U32 R34, R21, 0x10000, RZ ;  /* 0x0001000015229824 */ /* 0x000fe200078e00ff */
[----:B------:R-:W-:Y:S02]  /*7fd0*/  @!P1 PRMT R6, R37, 0x5410, R3 ;  /* 0x0000541025069816 */ /* 0x000fe40000000003 */
[----:B------:R-:W-:Y:S02]  /*7fe0*/  @!P1 LOP3.LUT R37, R43, 0xffff0000, RZ, 0xc0, !PT ;  /* 0xffff00002b259812 */ /* 0x000fe400078ec0ff */
[----:B------:R-:W-:Y:S02]  /*7ff0*/  @!P1 SHF.L.U32 R4, R6, 0x10, RZ ;  /* 0x0000001006049819 */ /* 0x000fe400000006ff */
[----:B------:R-:W-:Y:S01]  /*8000*/  ISETP.GE.AND P0, PT, R48, c[0x0][0x1d4], PT ;  /* 0x0000750030007a0c */ /* 0x000fe20003f06270 */
[----:B--2---:R-:W-:Y:S01]  /*8010*/  @!P1 IMAD.U32 R3, R17, 0x10000, RZ ;  /* 0x0001000011039824 */ /* 0x004fe200078e00ff */
[----:B------:R-:W-:Y:S01]  /*8020*/  @!P1 LOP3.LUT R21, R19, 0xffff0000, RZ, 0xc0, !PT ;  /* 0xffff000013159812 */ /* 0x000fe200078ec0ff */
[----:B------:R-:W-:Y:S02]  /*8030*/  @!P1 IMAD.U32 R9, R16, 0x10000, RZ ;  /* 0x0001000010099824 */ /* 0x000fe400078e00ff */
[C---:B------:R-:W-:Y:S02]  /*8040*/  @!P1 FMUL.FTZ R22, R3.reuse, R26 ;  /* 0x0000001a03169220 */ /* 0x040fe40000410000 */
[-C--:B------:R-:W-:Y:S01]  /*8050*/  @!P1 FMUL.FTZ R5, R3, R4.reuse ;  /* 0x0000000403059220 */ /* 0x080fe20000410000 */
[----:B------:R-:W-:Y:S01]  /*8060*/  @!P1 LOP3.LUT R3, R17, 0xffff0000, RZ, 0xc0, !PT ;  /* 0xffff000011039812 */ /* 0x000fe200078ec0ff */
[----:B------:R-:W-:Y:S01]  /*8070*/  @!P1 FFMA.FTZ R56, R27, R4, -R22 ;  /* 0x000000041b389223 */ /* 0x000fe20000010816 */
[----:B------:R-:W-:Y:S01]  /*8080*/  @!P1 LOP3.LUT R4, R6, 0xffff0000, RZ, 0xc0, !PT ;  /* 0xffff000006049812 */ /* 0x000fe200078ec0ff */
[----:B------:R-:W-:Y:S02]  /*8090*/  @!P1 IMAD.U32 R22, R15, 0x10000, RZ ;  /* 0x000100000f169824 */ /* 0x000fe400078e00ff */
[----:B------:R-:W-:Y:S02]  /*80a0*/  @!P1 FMUL.FTZ R24, R3, R28 ;  /* 0x0000001c03189220 */ /* 0x000fe40000410000 */
[----:B------:R-:W-:Y:S02]  /*80b0*/  @!P1 FMUL.FTZ R25, R9, R22 ;  /* 0x0000001609199220 */ /* 0x000fe40000410000 */
[-C--:B------:R-:W-:Y:S02]  /*80c0*/  @!P1 FMUL.FTZ R6, R3, R4.reuse ;  /* 0x0000000403069220 */ /* 0x080fe40000410000 */
[----:B------:R-:W-:Y:S01]  /*80d0*/  @!P1 FFMA.FTZ R55, R29, R4, -R24 ;  /* 0x000000041d379223 */ /* 0x000fe20000010818 */
[----:B------:R-:W-:Y:S01]  /*80e0*/  @!P1 LOP3.LUT R24, R15, 0xffff0000, RZ, 0xc0, !PT ;  /* 0xffff00000f189812 */ /* 0x000fe200078ec0ff */
[-C--:B------:R-:W-:Y:S01]  /*80f0*/  @!P1 FMUL.FTZ R3, R9, R8.reuse ;  /* 0x0000000809039220 */ /* 0x080fe20000410000 */
[----:B------:R-:W-:Y:S01]  /*8100*/  @!P1 LOP3.LUT R4, R16, 0xffff0000, RZ, 0xc0, !PT ;  /* 0xffff000010049812 */ /* 0x000fe200078ec0ff */
[----:B------:R-:W-:Y:S01]  /*8110*/  @!P1 FFMA.FTZ R54, R23, R8, -R25 ;  /* 0x0000000817369223 */ /* 0x000fe20000010819 */
[----:B------:R-:W-:Y:S01]  /*8120*/  @!P1 LOP3.LUT R25, R40, 0xffff0000, RZ, 0xc0, !PT ;  /* 0xffff000028199812 */ /* 0x000fe200078ec0ff */
[----:B------:R-:W-:Y:S01]  /*8130*/  @!P1 IMAD.U32 R9, R18, 0x10000, RZ ;  /* 0x0001000012099824 */ /* 0x000fe200078e00ff */
[----:B------:R-:W-:Y:S01]  /*8140*/  @!P1 LOP3.LUT R8, R10, 0xffff0000, RZ, 0xc0, !PT ;  /* 0xffff00000a089812 */ /* 0x000fe200078ec0ff */
[C---:B------:R-:W-:Y:S01]  /*8150*/  @!P1 IMAD.U32 R10, R11.reuse, 0x10000, RZ ;  /* 0x000100000b0a9824 */ /* 0x040fe200078e00ff */
[----:B------:R-:W-:Y:S01]  /*8160*/  @!P1 LOP3.LUT R11, R11, 0xffff0000, RZ, 0xc0, !PT ;  /* 0xffff00000b0b9812 */ /* 0x000fe200078ec0ff */
[C---:B------:R-:W-:Y:S02]  /*8170*/  @!P1 FMUL.FTZ R15, R4.reuse, R24 ;  /* 0x00000018040f9220 */ /* 0x040fe40000410000 */
[----:B------:R-:W-:Y:S02]  /*8180*/  @!P1 FMUL.FTZ R33, R9, R30 ;  /* 0x0000001e09219220 */ /* 0x000fe40000410000 */
[-C--:B------:R-:W-:Y:S02]  /*8190*/  @!P1 FMUL.FTZ R4, R4, R8.reuse ;  /* 0x0000000804049220 */ /* 0x080fe40000410000 */
[----:B------:R-:W-:Y:S01]  /*81a0*/  @!P1 FFMA.FTZ R51, R25, R8, -R15 ;  /* 0x0000000819339223 */ /* 0x000fe2000001080f */
[----:B------:R-:W-:Y:S01]  /*81b0*/  @!P1 SHF.L.U32 R15, R19, 0x10, RZ ;  /* 0x00000010130f9819 */ /* 0x000fe200000006ff */
[-C--:B------:R-:W-:Y:S01]  /*81c0*/  @!P1 FMUL.FTZ R8, R9, R10.reuse ;  /* 0x0000000a09089220 */ /* 0x080fe20000410000 */
[----:B------:R-:W-:Y:S01]  /*81d0*/  @!P1 LOP3.LUT R9, R18, 0xffff0000, RZ, 0xc0, !PT ;  /* 0xffff000012099812 */ /* 0x000fe200078ec0ff */
[----:B------:R-:W-:Y:S01]  /*81e0*/  @!P1 FFMA.FTZ R50, R31, R10, -R33 ;  /* 0x0000000a1f329223 */ /* 0x000fe20000010821 */
[----:B------:R-:W-:Y:S01]  /*81f0*/  @!P1 LOP3.LUT R33, R42, 0xffff0000, RZ, 0xc0, !PT ;  /* 0xffff00002a219812 */ /* 0x000fe200078ec0ff */
[C---:B------:R-:W-:Y:S01]  /*8200*/  @!P1 IMAD.U32 R10, R20.reuse, 0x10000, RZ ;  /* 0x00010000140a9824 */ /* 0x040fe200078e00ff */
[----:B------:R-:W-:Y:S01]  /*8210*/  @!P1 LOP3.LUT R20, R20, 0xffff0000, RZ, 0xc0, !PT ;  /* 0xffff000014149812 */ /* 0x000fe200078ec0ff */
[----:B------:R-:W-:Y:S02]  /*8220*/  @!P1 FMUL.FTZ R46, R15, R34 ;  /* 0x000000220f2e9220 */ /* 0x000fe40000410000 */
[----:B------:R-:W-:Y:S02]  /*8230*/  @!P1 FMUL.FTZ R38, R21, R36 ;  /* 0x0000002415269220 */ /* 0x000fe40000410000 */
[C---:B------:R-:W-:Y:S02]  /*8240*/  @!P1 FMUL.FTZ R47, R9.reuse, R32 ;  /* 0x00000020092f9220 */ /* 0x040fe40000410000 */
[-C--:B------:R-:W-:Y:S02]  /*8250*/  @!P1 FMUL.FTZ R9, R9, R11.reuse ;  /* 0x0000000b09099220 */ /* 0x080fe40000410000 */
[----:B------:R-:W-:Y:S01]  /*8260*/  @!P1 FFMA.FTZ R49, R35, R10, -R46 ;  /* 0x0000000a23319223 */ /* 0x000fe2000001082e */
[----:B------:R-:W-:Y:S01]  /*8270*/  @!P1 F2FP.BF16.PACK_AB R46, R51, R54 ;  /* 0x00000036332e923e */ /* 0x000fe200000010ff */
[----:B------:R-:W-:Y:S02]  /*8280*/  @!P1 FFMA.FTZ R38, R37, R20, -R38 ;  /* 0x0000001425269223 */ /* 0x000fe40000010826 */
[----:B------:R-:W-:Y:S01]  /*8290*/  @!P1 FFMA.FTZ R11, R33, R11, -R47 ;  /* 0x0000000b210b9223 */ /* 0x000fe2000001082f */
[----:B------:R-:W-:Y:S01]  /*82a0*/  @!P1 F2FP.BF16.PACK_AB R47, R55, R56 ;  /* 0x00000038372f923e */ /* 0x000fe200000010ff */
[----:B------:R-:W-:Y:S01]  /*82b0*/  @!P1 FMUL.FTZ R10, R15, R10 ;  /* 0x0000000a0f0a9220 */ /* 0x000fe20000410000 */
[----:B------:R-:W-:Y:S01]  /*82c0*/  @!P1 F2FP.BF16.PACK_AB R38, R38, R49 ;  /* 0x000000312626923e */ /* 0x000fe200000010ff */
[----:B------:R-:W-:Y:S01]  /*82d0*/  @!P1 IMAD.MOV.U32 R40, RZ, RZ, R46 ;  /* 0x000000ffff289224 */ /* 0x000fe200078e002e */
[----:B------:R-:W-:Y:S01]  /*82e0*/  @!P1 F2FP.BF16.PACK_AB R15, R11, R50 ;  /* 0x000000320b0f923e */ /* 0x000fe200000010ff */
[----:B------:R-:W-:Y:S02]  /*82f0*/  @!P1 IMAD.MOV.U32 R41, RZ, RZ, R47 ;  /* 0x000000ffff299224 */ /* 0x000fe400078e002f */
[----:B------:R-:W-:Y:S02]  /*8300*/  @!P1 IMAD.MOV.U32 R43, RZ, RZ, R38 ;  /* 0x000000ffff2b9224 */ /* 0x000fe400078e0026 */
[----:B------:R-:W-:Y:S02]  /*8310*/  @!P1 IMAD.MOV.U32 R42, RZ, RZ, R15 ;  /* 0x000000ffff2a9224 */ /* 0x000fe400078e000f */
[----:B------:R-:W-:Y:S02]  /*8320*/  @!P1 FFMA.FTZ R3, R22, R23, R3 ;  /* 0x0000001716039223 */ /* 0x000fe40000010003 */
[----:B------:R-:W-:Y:S01]  /*8330*/  @!P1 FFMA.FTZ R4, R24, R25, R4 ;  /* 0x0000001918049223 */ /* 0x000fe20000010004 */
[----:B------:R1:W-:Y:S01]  /*8340*/  ST.E.128 [R52.64], R40 ;  /* 0x0000002834007985 */ /* 0x0003e2000c101d08 */
[----:B------:R-:W-:Y:S02]  /*8350*/  @!P1 FFMA.FTZ R5, R26, R27, R5 ;  /* 0x0000001b1a059223 */ /* 0x000fe40000010005 */
[----:B------:R-:W-:Y:S01]  /*8360*/  @!P1 FFMA.FTZ R6, R28, R29, R6 ;  /* 0x0000001d1c069223 */ /* 0x000fe20000010006 */
[----:B------:R-:W-:Y:S01]  /*8370*/  @!P1 F2FP.BF16.PACK_AB R15, R4, R3 ;  /* 0x00000003040f923e */ /* 0x000fe200000010ff */
[----:B------:R-:W-:Y:S02]  /*8380*/  @!P1 FFMA.FTZ R8, R30, R31, R8 ;  /* 0x0000001f1e089223 */ /* 0x000fe40000010008 */
[----:B------:R-:W-:Y:S01]  /*8390*/  @!P1 FMUL.FTZ R11, R21, R20 ;  /* 0x00000014150b9220 */ /* 0x000fe20000410000 */
[----:B------:R-:W-:Y:S01]  /*83a0*/  @!P1 F2FP.BF16.PACK_AB R5, R6, R5 ;  /* 0x000000050605923e */ /* 0x000fe200000010ff */
[----:B------:R-:W-:Y:S01]  /*83b0*/  @!P1 FFMA.FTZ R9, R32, R33, R9 ;  /* 0x0000002120099223 */ /* 0x000fe20000010009 */
[----:B------:R-:W-:Y:S01]  /*83c0*/  @!P1 MOV R16, R15 ;  /* 0x0000000f00109202 */ /* 0x000fe20000000f00 */
[----:B------:R-:W-:Y:S02]  /*83d0*/  @!P1 FFMA.FTZ R10, R34, R35, R10 ;  /* 0x00000023220a9223 */ /* 0x000fe4000001000a */
[----:B------:R-:W-:Y:S01]  /*83e0*/  @!P1 FFMA.FTZ R11, R36, R37, R11 ;  /* 0x00000025240b9223 */ /* 0x000fe2000001000b */
[----:B------:R-:W-:Y:S01]  /*83f0*/  @!P1 F2FP.BF16.PACK_AB R4, R9, R8 ;  /* 0x000000080904923e */ /* 0x000fe200000010ff */
[----:B------:R-:W-:Y:S03]  /*8400*/  @!P1 IMAD.MOV.U32 R17, RZ, RZ, R5 ;  /* 0x000000ffff119224 */ /* 0x000fe600078e0005 */
[----:B------:R-:W-:Y:S01]  /*8410*/  @!P1 F2FP.BF16.PACK_AB R3, R11, R10 ;  /* 0x0000000a0b03923e */ /* 0x000fe200000010ff */
[----:B------:R-:W-:Y:S04]  /*8420*/  @!P1 IMAD.MOV.U32 R18, RZ, RZ, R4 ;  /* 0x000000ffff129224 */ /* 0x000fe800078e0004 */
[----:B------:R-:W-:Y:S01]  /*8430*/  @!P1 IMAD.MOV.U32 R19, RZ, RZ, R3 ;  /* 0x000000ffff139224 */ /* 0x000fe200078e0003 */
[----:B------:R-:W-:-:S05]  /*8440*/  @P0 BRA `(.L_x_365) ;  /* 0x0000046000000947 */ /* 0x000fca0003800000 */
[C---:B------:R-:W-:Y:S04]  /*8450*/  LEA R4, P0, R48.reuse, R44, 0x1 ;  /* 0x0000002c30047211 */ /* 0x040fe800078008ff */
[----:B------:R-:W-:Y:S05]  /*8460*/  LEA.HI.X.SX32 R5, R48, R45, 0x1, P0 ;  /* 0x0000002d30057211 */ /* 0x000fea00000f0eff */
[----:B------:R2:W-:Y:S01]  /*8470*/  ST.E.128 [R4.64], R16 ;  /* 0x0000001004007985 */ /* 0x0005e2000c101d08 */
[----:B------:R-:W-:-:S05]  /*8480*/  BRA `(.L_x_365) ;  /* 0x0000042000007947 */ /* 0x000fca0003800000 */
.L_x_343:
[----:B------:R1:W2:Y:S01]  /*8490*/  SHFL.IDX PT, R5, R92, RZ, 0x181f ;  /* 0x00181fff5c057589 */ /* 0x0002a200000e0000 */
[----:B------:R-:W-:Y:S01]  /*84a0*/  IMAD R3, R39, -0x70, R2 ;  /* 0xffffff9027037824 */ /* 0x000fe200078e0202 */
[----:B------:R-:W-:Y:S02]  /*84b0*/  BSSY B0, `(.L_x_374) ;  /* 0x0000011000007945 */ /* 0x000fe40003800000 */
[----:B------:R1:W3:Y:S02]  /*84c0*/  SHFL.IDX PT, R4, R93, RZ, 0x181f ;  /* 0x00181fff5d047589 */ /* 0x0002e400000e0000 */
[----:B------:R-:W-:Y:S04]  /*84d0*/  IMNMX R91, R3, 0x70, PT ;  /* 0x00000070035b7817 */ /* 0x000fe80003800200 */
[----:B------:R-:W-:Y:S04]  /*84e0*/  IADD3 R3, -R81, R91, RZ ;  /* 0x0000005b51037210 */ /* 0x000fe80007ffe1ff */
[----:B------:R-:W-:Y:S11]  /*84f0*/  ISETP.GE.AND P0, PT, R3, 0x1, PT ;  /* 0x000000010300780c */ /* 0x000ff60003f06270 */
[----:B------:R-:W-:Y:S02]  /*8500*/  @!UPT UIADD3 URZ, URZ, URZ, URZ ;  /* 0x0000003f3f3ff290 */ /* 0x000fe4000fffe03f */
[----:B------:R-:W-:-:S05]  /*8510*/  @!P0 BRA `(.L_x_375) ;  /* 0x000000a000008947 */ /* 0x000fca0003800000 */
[----:B-12---:R-:W1:Y:S01]  /*8520*/  @!P6 LDS.128 R16, [R213+0x8100] ;  /* 0x00810000d510e984 */ /* 0x006e620000000c00 */
[CC--:B---3--:R-:W-:Y:S04]  /*8530*/  @!P6 LEA R8, P0, R76.reuse, R4.reuse, 0x1 ;  /* 0x000000044c08e211 */ /* 0x0c8fe800078008ff */
[-C--:B------:R-:W-:Y:S02]  /*8540*/  @!P6 LEA.HI.X R9, R76, R5.reuse, R77, 0x1, P0 ;  /* 0x000000054c09e211 */ /* 0x080fe400000f0c4d */
[C---:B------:R-:W-:Y:S11]  /*8550*/  ISETP.GE.AND P0, PT, R212.reuse, c[0x0][0x1d4], PT ;  /* 0x00007500d4007a0c */ /* 0x040ff60003f06270 */
[----:B------:R-:W-:Y:S02]  /*8560*/  @!UPT UIADD3 URZ, URZ, URZ, URZ ;  /* 0x0000003f3f3ff290 */ /* 0x000fe4000fffe03f */
[C---:B------:R-:W-:Y:S04]  /*8570*/  @!P0 LEA R4, P1, R212.reuse, R4, 0x1 ;  /* 0x00000004d4048211 */ /* 0x040fe800078208ff */
[----:B------:R-:W-:Y:S01]  /*8580*/  @!P0 LEA.HI.X R5, R212, R5, R231, 0x1, P1 ;  /* 0x00000005d4058211 */ /* 0x000fe200008f0ce7 */
[----:B-1----:R-:W-:Y:S04]  /*8590*/  @!P6 ST.E.128 [R8.64], R16 ;  /* 0x000000100800e985 */ /* 0x002fe8000c101d08 */
[----:B------:R-:W1:Y:S04]  /*85a0*/  @!P0 LDS.128 R8, [R213+0xb900] ;  /* 0x00b90000d5088984 */ /* 0x000e680000000c00 */
[----:B-1----:R1:W-:Y:S02]  /*85b0*/  @!P0 ST.E.128 [R4.64], R8 ;  /* 0x0000000804008985 */ /* 0x0023e4000c101d08 */
.L_x_375:
[----:B-12---:R-:W-:Y:S05]  /*85c0*/  BSYNC B0 ;  /* 0x0000000000007941 */ /* 0x006fea0003800000 */
.L_x_374:
[----:B------:R1:W2:Y:S01]  /*85d0*/  SHFL.IDX PT, R5, R92, 0x1, 0x181f ;  /* 0x00381f005c057f89 */ /* 0x0002a200000e0000 */
[----:B------:R-:W-:Y:S01]  /*85e0*/  ISETP.GE.AND P0, PT, R3, 0x21, PT ;  /* 0x000000210300780c */ /* 0x000fe20003f06270 */
[----:B------:R-:W-:Y:S02]  /*85f0*/  BSSY B0, `(.L_x_376) ;  /* 0x000000d000007945 */ /* 0x000fe40003800000 */
[----:B---3--:R1:W3:Y:S10]  /*8600*/  SHFL.IDX PT, R4, R93, 0x1, 0x181f ;  /* 0x00381f005d047f89 */ /* 0x0082f400000e0000 */
[----:B------:R-:W-:-:S05]  /*8610*/  @!P0 BRA `(.L_x_377) ;  /* 0x000000a000008947 */ /* 0x000fca0003800000 */
[----:B------:R-:W4:Y:S01]  /*8620*/  @!P6 LDS.128 R16, [R213+0x9100] ;  /* 0x00910000d510e984 */ /* 0x000f220000000c00 */
[CC--:B---3--:R-:W-:Y:S04]  /*8630*/  @!P6 LEA R8, P0, R76.reuse, R4.reuse, 0x1 ;  /* 0x000000044c08e211 */ /* 0x0c8fe800078008ff */
[-C--:B--2---:R-:W-:Y:S02]  /*8640*/  @!P6 LEA.HI.X R9, R76, R5.reuse, R77, 0x1, P0 ;  /* 0x000000054c09e211 */ /* 0x084fe400000f0c4d */
[C---:B------:R-:W-:Y:S11]  /*8650*/  ISETP.GE.AND P0, PT, R212.reuse, c[0x0][0x1d4], PT ;  /* 0x00007500d4007a0c */ /* 0x040ff60003f06270 */
[----:B------:R-:W-:Y:S02]  /*8660*/  @!UPT UIADD3 URZ, URZ, URZ, URZ ;  /* 0x0000003f3f3ff290 */ /* 0x000fe4000fffe03f */
[C---:B------:R-:W-:Y:S04]  /*8670*/  @!P0 LEA R4, P1, R212.reuse, R4, 0x1 ;  /* 0x00000004d4048211 */ /* 0x040fe800078208ff */
[----:B------:R-:W-:Y:S01]  /*8680*/  @!P0 LEA.HI.X R5, R212, R5, R231, 0x1, P1 ;  /* 0x00000005d4058211 */ /* 0x000fe200008f0ce7 */
[----:B----4-:R-:W-:Y:S04]  /*8690*/  @!P6 ST.E.128 [R8.64], R16 ;  /* 0x000000100800e985 */ /* 0x010fe8000c101d08 */
[----:B------:R-:W2:Y:S04]  /*86a0*/  @!P0 LDS.128 R8, [R213+0xc900] ;  /* 0x00c90000d5088984 */ /* 0x000ea80000000c00 */
[----:B--2---:R2:W-:Y:S02]  /*86b0*/  @!P0 ST.E.128 [R4.64], R8 ;  /* 0x0000000804008985 */ /* 0x0045e4000c101d08 */
.L_x_377:
[----:B------:R-:W-:Y:S05]  /*86c0*/  BSYNC B0 ;  /* 0x0000000000007941 */ /* 0x000fea0003800000 */
.L_x_376:
[----:B--2---:R2:W4:Y:S01]  /*86d0*/  SHFL.IDX PT, R5, R92, 0x2, 0x181f ;  /* 0x00581f005c057f89 */ /* 0x00452200000e0000 */
[----:B------:R-:W-:Y:S01]  /*86e0*/  ISETP.GE.AND P0, PT, R3, 0x41, PT ;  /* 0x000000410300780c */ /* 0x000fe20003f06270 */
[----:B------:R-:W-:Y:S02]  /*86f0*/  BSSY B0, `(.L_x_378) ;  /* 0x000000d000007945 */ /* 0x000fe40003800000 */
[----:B---3--:R2:W3:Y:S10]  /*8700*/  SHFL.IDX PT, R4, R93, 0x2, 0x181f ;  /* 0x00581f005d047f89 */ /* 0x0084f400000e0000 */
[----:B------:R-:W-:-:S05]  /*8710*/  @!P0 BRA `(.L_x_379) ;  /* 0x000000a000008947 */ /* 0x000fca0003800000 */
[----:B------:R-:W5:Y:S01]  /*8720*/  @!P6 LDS.128 R16, [R213+0xa100] ;  /* 0x00a10000d510e984 */ /* 0x000f620000000c00 */
[CC--:B---3--:R-:W-:Y:S04]  /*8730*/  @!P6 LEA R8, P0, R76.reuse, R4.reuse, 0x1 ;  /* 0x000000044c08e211 */ /* 0x0c8fe800078008ff */
[-C--:B----4-:R-:W-:Y:S02]  /*8740*/  @!P6 LEA.HI.X R9, R76, R5.reuse, R77, 0x1, P0 ;  /* 0x000000054c09e211 */ /* 0x090fe400000f0c4d */
[C---:B------:R-:W-:Y:S11]  /*8750*/  ISETP.GE.AND P0, PT, R212.reuse, c[0x0][0x1d4], PT ;  /* 0x00007500d4007a0c */ /* 0x040ff60003f06270 */
[----:B------:R-:W-:Y:S02]  /*8760*/  @!UPT UIADD3 URZ, URZ, URZ, URZ ;  /* 0x0000003f3f3ff290 */ /* 0x000fe4000fffe03f */
[C---:B------:R-:W-:Y:S04]  /*8770*/  @!P0 LEA R4, P1, R212.reuse, R4, 0x1 ;  /* 0x00000004d4048211 */ /* 0x040fe800078208ff */
[----:B------:R-:W-:Y:S01]  /*8780*/  @!P0 LEA.HI.X R5, R212, R5, R231, 0x1, P1 ;  /* 0x00000005d4058211 */ /* 0x000fe200008f0ce7 */
[----:B-----5:R-:W-:Y:S04]  /*8790*/  @!P6 ST.E.128 [R8.64], R16 ;  /* 0x000000100800e985 */ /* 0x020fe8000c101d08 */
[----:B------:R-:W3:Y:S04]  /*87a0*/  @!P0 LDS.128 R8, [R213+0xd900] ;  /* 0x00d90000d5088984 */ /* 0x000ee80000000c00 */
[----:B---3--:R3:W-:Y:S02]  /*87b0*/  @!P0 ST.E.128 [R4.64], R8 ;  /* 0x0000000804008985 */ /* 0x0087e4000c101d08 */
.L_x_379:
[----:B------:R-:W-:Y:S05]  /*87c0*/  BSYNC B0 ;  /* 0x0000000000007941 */ /* 0x000fea0003800000 */
.L_x_378:
[----:B---34-:R3:W4:Y:S01]  /*87d0*/  SHFL.IDX PT, R5, R92, 0x3, 0x181f ;  /* 0x00781f005c057f89 */ /* 0x01872200000e0000 */
[----:B------:R-:W-:Y:S03]  /*87e0*/  ISETP.GE.AND P0, PT, R3, 0x61, PT ;  /* 0x000000610300780c */ /* 0x000fe60003f06270 */
[----:B------:R3:W1:Y:S10]  /*87f0*/  SHFL.IDX PT, R4, R93, 0x3, 0x181f ;  /* 0x00781f005d047f89 */ /* 0x00067400000e0000 */
[----:B------:R-:W-:-:S05]  /*8800*/  @!P0 BRA `(.L_x_365) ;  /* 0x000000a000008947 */ /* 0x000fca0003800000 */
[----:B------:R-:W5:Y:S01]  /*8810*/  @!P6 LDS.128 R16, [R213+0xb100] ;  /* 0x00b10000d510e984 */ /* 0x000f620000000c00 */
[CC--:B-1----:R-:W-:Y:S04]  /*8820*/  @!P6 LEA R8, P0, R76.reuse, R4.reuse, 0x1 ;  /* 0x000000044c08e211 */ /* 0x0c2fe800078008ff */
[-C--:B----4-:R-:W-:Y:S02]  /*8830*/  @!P6 LEA.HI.X R9, R76, R5.reuse, R77, 0x1, P0 ;  /* 0x000000054c09e211 */ /* 0x090fe400000f0c4d */
[C---:B------:R-:W-:Y:S11]  /*8840*/  ISETP.GE.AND P0, PT, R212.reuse, c[0x0][0x1d4], PT ;  /* 0x00007500d4007a0c */ /* 0x040ff60003f06270 */
[----:B------:R-:W-:Y:S02]  /*8850*/  @!UPT UIADD3 URZ, URZ, URZ, URZ ;  /* 0x0000003f3f3ff290 */ /* 0x000fe4000fffe03f */
[C---:B------:R-:W-:Y:S04]  /*8860*/  @!P0 LEA R4, P1, R212.reuse, R4, 0x1 ;  /* 0x00000004d4048211 */ /* 0x040fe800078208ff */
[----:B------:R-:W-:Y:S01]  /*8870*/  @!P0 LEA.HI.X R5, R212, R5, R231, 0x1, P1 ;  /* 0x00000005d4058211 */ /* 0x000fe200008f0ce7 */
[----:B-----5:R-:W-:Y:S04]  /*8880*/  @!P6 ST.E.128 [R8.64], R16 ;  /* 0x000000100800e985 */ /* 0x020fe8000c101d08 */
[----:B------:R-:W1:Y:S04]  /*8890*/  @!P0 LDS.128 R8, [R213+0xe900] ;  /* 0x00e90000d5088984 */ /* 0x000e680000000c00 */
[----:B-1----:R1:W-:Y:S02]  /*88a0*/  @!P0 ST.E.128 [R4.64], R8 ;  /* 0x0000000804008985 */ /* 0x0023e4000c101d08 */
.L_x_365:
[----:B------:R-:W-:Y:S05]  /*88b0*/  BSYNC B2 ;  /* 0x0000000000027941 */ /* 0x000fea0003800000 */
.L_x_342:
[----:B------:R-:W-:Y:S01]  /*88c0*/  IMAD.IADD R3, R91, 0x1, -R81 ;  /* 0x000000015b037824 */ /* 0x000fe200078e0a51 */
[----:B-1----:R-:W-:Y:S01]  /*88d0*/  P2R R24, PR, RZ, 0x4 ;  /* 0x00000004ff187803 */ /* 0x002fe20000000000 */
[----:B-----5:R-:W-:Y:S01]  /*88e0*/  IMAD.WIDE R8, R39, 0x70, R116 ;  /* 0x0000007027087825 */ /* 0x020fe200078e0274 */
[----:B------:R-:W-:Y:S01]  /*88f0*/  LOP3.LUT P2, RZ, R236, 0x4, RZ, 0xc0, !PT ;  /* 0x00000004ecff7812 */ /* 0x000fe2000784c0ff */
[----:B------:R-:W-:Y:S01]  /*8900*/  BSSY B0, `(.L_x_380) ;  /* 0x0000054000007945 */ /* 0x000fe20003800000 */
[C---:B------:R-:W-:Y:S02]  /*8910*/  ISETP.GE.AND P1, PT, R3.reuse, 0x21, PT ;  /* 0x000000210300780c */ /* 0x040fe40003f26270 */
[C---:B------:R-:W-:Y:S02]  /*8920*/  ISETP.GE.AND P3, PT, R3.reuse, 0x41, PT ;  /* 0x000000410300780c */ /* 0x040fe40003f66270 */
[C---:B------:R-:W-:Y:S09]  /*8930*/  ISETP.GE.AND P4, PT, R3.reuse, 0x61, PT ;  /* 0x000000610300780c */ /* 0x040ff20003f86270 */
[C---:B------:R-:W-:Y:S05]  /*8940*/  @P1 IADD3 R6, P0, R8.reuse, 0x20, RZ ;  /* 0x0000002008061810 */ /* 0x040fea0007f1e0ff */
[--C-:B------:R-:W-:Y:S01]  /*8950*/  @P1 IMAD.X R11, RZ, RZ, R9.reuse, P0 ;  /* 0x000000ffff0b1224 */ /* 0x100fe200000e0609 */
[C---:B------:R-:W-:Y:S04]  /*8960*/  @P3 IADD3 R10, P0, R8.reuse, 0x40, RZ ;  /* 0x00000040080a3810 */ /* 0x040fe80007f1e0ff */
[----:B------:R-:W-:Y:S02]  /*8970*/  @P3 IADD3.X R22, RZ, R9, RZ, P0, !PT ;  /* 0x00000009ff163210 */ /* 0x000fe400007fe4ff */
[C---:B------:R-:W-:Y:S05]  /*8980*/  @P4 IADD3 R15, P0, R8.reuse, 0x60, RZ ;  /* 0x00000060080f4810 */ /* 0x040fea0007f1e0ff */
[----:B------:R-:W-:Y:S01]  /*8990*/  @P4 IMAD.X R23, RZ, RZ, R9, P0 ;  /* 0x000000ffff174224 */ /* 0x000fe200000e0609 */
[----:B------:R-:W-:Y:S11]  /*89a0*/  ISETP.GE.AND P0, PT, R3, 0x1, PT ;  /* 0x000000010300780c */ /* 0x000ff60003f06270 */
[----:B------:R-:W-:Y:S02]  /*89b0*/  @!UPT UIADD3 URZ, URZ, URZ, URZ ;  /* 0x0000003f3f3ff290 */ /* 0x000fe4000fffe03f */
[----:B------:R-:W-:Y:S01]  /*89c0*/  @P0 IMAD R3, R9, c[0x0][0x258], RZ ;  /* 0x0000960009030a24 */ /* 0x000fe200078e02ff */
[----:B--2---:R-:W-:Y:S01]  /*89d0*/  @P0 MOV R4, R98 ;  /* 0x0000006200040202 */ /* 0x004fe20000000f00 */
[----:B----4-:R-:W-:Y:S02]  /*89e0*/  @P0 IMAD.MOV.U32 R5, RZ, RZ, R97 ;  /* 0x000000ffff050224 */ /* 0x010fe400078e0061 */
[C---:B------:R-:W-:Y:S02]  /*89f0*/  @P0 IMAD R3, R8.reuse, c[0x0][0x25c], R3 ;  /* 0x0000970008030a24 */ /* 0x040fe400078e0203 */
[----:B------:R-:W-:Y:S05]  /*8a00*/  @P0 IMAD.WIDE.U32 R4, R8, c[0x0][0x258], R4 ;  /* 0x0000960008040a25 */ /* 0x000fea00078e0004 */
[C---:B------:R-:W-:Y:S02]  /*8a10*/  @P0 LEA R18, P5, R4.reuse, c[0x0][0x250], 0x1 ;  /* 0x0000940004120a11 */ /* 0x040fe400078a08ff */
[----:B------:R-:W-:Y:S04]  /*8a20*/  @P0 IADD3 R3, R5, R3, RZ ;  /* 0x0000000305030210 */ /* 0x000fe80007ffe0ff */
[----:B------:R-:W-:Y:S01]  /*8a30*/  @P0 LEA.HI.X R19, R4, c[0x0][0x254], R3, 0x1, P5 ;  /* 0x0000950004130a11 */ /* 0x000fe200028f0c03 */
[----:B------:R-:W-:Y:S02]  /*8a40*/  IMAD R3, R113, c[0x0][0x208], RZ ;  /* 0x0000820071037a24 */ /* 0x000fe400078e02ff */
[C---:B------:R-:W-:Y:S02]  /*8a50*/  IMAD.WIDE.U32 R4, R96.reuse, c[0x0][0x208], RZ ;  /* 0x0000820060047a25 */ /* 0x040fe400078e00ff */
[----:B------:R-:W-:Y:S01]  /*8a60*/  @!PT LDS RZ, [RZ] ;  /* 0x00000000fffff984 */ /* 0x000fe20000000800 */
[----:B------:R-:W-:Y:S01]  /*8a70*/  @!PT LDS RZ, [RZ] ;  /* 0x00000000fffff984 */ /* 0x000fe20000000800 */
[----:B------:R-:W-:Y:S01]  /*8a80*/  @!PT LDS RZ, [RZ] ;  /* 0x00000000fffff984 */ /* 0x000fe20000000800 */
[----:B------:R1:W-:Y:S02]  /*8a90*/  @P0 LDGSTS.E.BYPASS.LTC128B.128 [R213+0x100], [R18.64], !P2 ;  /* 0x0010000012d50fae */ /* 0x0003e4000d101d48 */
[----:B------:R-:W-:Y:S04]  /*8aa0*/  IMAD R3, R96, c[0x0][0x20c], R3 ;  /* 0x0000830060037a24 */ /* 0x000fe800078e0203 */
[----:B------:R-:W-:Y:S02]  /*8ab0*/  IMAD.IADD R5, R5, 0x1, R3 ;  /* 0x0000000105057824 */ /* 0x000fe400078e0203 */
[----:B------:R-:W-:Y:S02]  /*8ac0*/  IMAD R3, R114, c[0x0][0x218], RZ ;  /* 0x0000860072037a24 */ /* 0x000fe400078e02ff */
[C---:B------:R-:W-:Y:S04]  /*8ad0*/  IMAD.WIDE.U32 R4, R95.reuse, c[0x0][0x218], R4 ;  /* 0x000086005f047a25 */ /* 0x040fe800078e0004 */
[----:B------:R-:W-:Y:S01]  /*8ae0*/  IMAD R3, R95, c[0x0][0x21c], R3 ;  /* 0x000087005f037a24 */ /* 0x000fe200078e0203 */
[----:B------:R-:W-:Y:S02]  /*8af0*/  IADD3 R20, P5, R124, R4, RZ ;  /* 0x000000047c147210 */ /* 0x000fe40007fbe0ff */
[-C--:B------:R-:W-:Y:S02]  /*8b00*/  @P1 MOV R4, R98.reuse ;  /* 0x0000006200041202 */ /* 0x080fe40000000f00 */
[----:B------:R-:W-:Y:S01]  /*8b10*/  IADD3.X R21, R133, R5, R3, P5, !PT ;  /* 0x0000000585157210 */ /* 0x000fe20002ffe403 */
[----:B------:R-:W-:Y:S02]  /*8b20*/  @P1 IMAD R3, R11, c[0x0][0x258], RZ ;  /* 0x000096000b031a24 */ /* 0x000fe400078e02ff */
[----:B------:R-:W-:Y:S02]  /*8b30*/  @P1 IMAD.MOV.U32 R5, RZ, RZ, R97 ;  /* 0x000000ffff051224 */ /* 0x000fe400078e0061 */
[C---:B------:R-:W-:Y:S02]  /*8b40*/  @P1 IMAD R3, R6.reuse, c[0x0][0x25c], R3 ;  /* 0x0000970006031a24 */ /* 0x040fe400078e0203 */
[----:B------:R-:W-:Y:S05]  /*8b50*/  @P1 IMAD.WIDE.U32 R4, R6, c[0x0][0x258], R4 ;  /* 0x0000960006041a25 */ /* 0x000fea00078e0004 */
[C---:B------:R-:W-:Y:S02]  /*8b60*/  @P1 LEA R16, P5, R4.reuse, c[0x0][0x250], 0x1 ;  /* 0x0000940004101a11 */ /* 0x040fe400078a08ff */
[----:B------:R-:W-:Y:S02]  /*8b70*/  @P1 IADD3 R3, R5, R3, RZ ;  /* 0x0000000305031210 */ /* 0x000fe40007ffe0ff */
[----:B------:R-:W-:Y:S02]  /*8b80*/  @P3 MOV R5, R97 ;  /* 0x0000006100053202 */ /* 0x000fe40000000f00 */
[----:B------:R-:W-:Y:S01]  /*8b90*/  @P1 LEA.HI.X R17, R4, c[0x0][0x254], R3, 0x1, P5 ;  /* 0x0000950004111a11 */ /* 0x000fe200028f0c03 */
[----:B------:R-:W-:Y:S02]  /*8ba0*/  @P3 IMAD R3, R22, c[0x0][0x258], RZ ;  /* 0x0000960016033a24 */ /* 0x000fe400078e02ff */
[----:B------:R-:W-:Y:S02]  /*8bb0*/  @P3 IMAD.MOV.U32 R4, RZ, RZ, R98 ;  /* 0x000000ffff043224 */ /* 0x000fe400078e0062 */
[C---:B------:R-:W-:Y:S02]  /*8bc0*/  @P3 IMAD R3, R10.reuse, c[0x0][0x25c], R3 ;  /* 0x000097000a033a24 */ /* 0x040fe400078e0203 */
[----:B------:R-:W-:Y:S04]  /*8bd0*/  @P3 IMAD.WIDE.U32 R4, R10, c[0x0][0x258], R4 ;  /* 0x000096000a043a25 */ /* 0x000fe800078e0004 */
[----:B------:R-:W-:Y:S01]  /*8be0*/  @P3 IMAD.IADD R3, R5, 0x1, R3 ;  /* 0x0000000105033824 */ /* 0x000fe200078e0203 */
[C---:B------:R-:W-:Y:S01]  /*8bf0*/  @P3 LEA R10, P5, R4.reuse, c[0x0][0x250], 0x1 ;  /* 0x00009400040a3a11 */ /* 0x040fe200078a08ff */
[----:B------:R-:W-:Y:S03]  /*8c00*/  @P4 IMAD.MOV.U32 R5, RZ, RZ, R97 ;  /* 0x000000ffff054224 */ /* 0x000fe600078e0061 */
[----:B------:R-:W-:Y:S01]  /*8c10*/  @P3 LEA.HI.X R11, R4, c[0x0][0x254], R3, 0x1, P5 ;  /* 0x00009500040b3a11 */ /* 0x000fe200028f0c03 */
[----:B------:R-:W-:Y:S01]  /*8c20*/  @P4 IMAD R3, R23, c[0x0][0x258], RZ ;  /* 0x0000960017034a24 */ /* 0x000fe200078e02ff */
[----:B------:R-:W-:Y:S03]  /*8c30*/  @P4 MOV R4, R98 ;  /* 0x0000006200044202 */ /* 0x000fe60000000f00 */
[C---:B------:R-:W-:Y:S02]  /*8c40*/  @P4 IMAD R3, R15.reuse, c[0x0][0x25c], R3 ;  /* 0x000097000f034a24 */ /* 0x040fe400078e0203 */
[----:B------:R-:W-:Y:S05]  /*8c50*/  @P4 IMAD.WIDE.U32 R4, R15, c[0x0][0x258], R4 ;  /* 0x000096000f044a25 */ /* 0x000fea00078e0004 */
[C---:B------:R-:W-:Y:S02]  /*8c60*/  @P4 LEA R8, P5, R4.reuse, c[0x0][0x250], 0x1 ;  /* 0x0000940004084a11 */ /* 0x040fe400078a08ff */
[----:B------:R-:W-:Y:S04]  /*8c70*/  @P4 IADD3 R3, R5, R3, RZ ;  /* 0x0000000305034210 */ /* 0x000fe80007ffe0ff */
[----:B------:R-:W-:Y:S02]  /*8c80*/  @P4 LEA.HI.X R9, R4, c[0x0][0x254], R3, 0x1, P5 ;  /* 0x0000950004094a11 */ /* 0x000fe400028f0c03 */
[C---:B------:R-:W-:Y:S04]  /*8c90*/  LEA R15, P5, R20.reuse, c[0x0][0x1f8], 0x1 ;  /* 0x00007e00140f7a11 */ /* 0x040fe800078a08ff */
[----:B------:R-:W-:Y:S01]  /*8ca0*/  LEA.HI.X R6, R20, c[0x0][0x1fc], R21, 0x1, P5 ;  /* 0x00007f0014067a11 */ /* 0x000fe200028f0c15 */
[----:B------:R1:W2:Y:S01]  /*8cb0*/  SHFL.IDX PT, R3, R15, RZ, 0x181f ;  /* 0x00181fff0f037589 */ /* 0x0002a200000e0000 */
[----:B------:R-:W-:Y:S03]  /*8cc0*/  LOP3.LUT P5, RZ, R236, 0x2, RZ, 0xc0, !PT ;  /* 0x00000002ecff7812 */ /* 0x000fe600078ac0ff */
[----:B------:R1:W4:Y:S10]  /*8cd0*/  SHFL.IDX PT, R5, R6, RZ, 0x181f ;  /* 0x00181fff06057589 */ /* 0x00033400000e0000 */
[----:B------:R1:W-:Y:S04]  /*8ce0*/  @P0 LDGSTS.E.BYPASS.LTC128B.128 [R213+0x3900], [R18.64+0x80], !P5 ;  /* 0x0390008012d50fae */ /* 0x0003e8000e901d48 */
[----:B------:R1:W-:Y:S04]  /*8cf0*/  @P1 LDGSTS.E.BYPASS.LTC128B.128 [R215+0x1100], [R16.64], !P2 ;  /* 0x0110000010d71fae */ /* 0x0003e8000d101d48 */
[----:B------:R1:W-:Y:S04]  /*8d00*/  @P1 LDGSTS.E.BYPASS.LTC128B.128 [R215+0x4900], [R16.64+0x80], !P5 ;  /* 0x0490008010d71fae */ /* 0x0003e8000e901d48 */
[----:B------:R1:W-:Y:S04]  /*8d10*/  @P3 LDGSTS.E.BYPASS.LTC128B.128 [R215+0x2100], [R10.64], !P2 ;  /* 0x021000000ad73fae */ /* 0x0003e8000d101d48 */
[----:B------:R1:W-:Y:S04]  /*8d20*/  @P3 LDGSTS.E.BYPASS.LTC128B.128 [R215+0x5900], [R10.64+0x80], !P5 ;  /* 0x059000800ad73fae */ /* 0x0003e8000e901d48 */
[----:B------:R1:W-:Y:S01]  /*8d30*/  @P4 LDGSTS.E.BYPASS.LTC128B.128 [R215+0x3100], [R8.64], !P2 ;  /* 0x0310000008d74fae */ /* 0x0003e2000d101d48 */
[----:B------:R-:W-:Y:S03]  /*8d40*/  ISETP.NE.AND P2, PT, R24, RZ, PT ;  /* 0x000000ff1800720c */ /* 0x000fe60003f45270 */
[----:B------:R1:W-:Y:S04]  /*8d50*/  @P4 LDGSTS.E.BYPASS.LTC128B.128 [R215+0x6900], [R8.64+0x80], !P5 ;  /* 0x0690008008d74fae */ /* 0x0003e8000e901d48 */
[----:B------:R-:W0:Y:S01]  /*8d60*/  LDGDEPBAR ;  /* 0x00000000000079af */ /* 0x000e220000000000 */
[----:B------:R-:W-:Y:S04]  /*8d70*/  DEPBAR.LE SB0, 0x0 ;  /* 0x000080000000791a */ /* 0x000fe80000000000 */
[----:B------:R-:W-:Y:S06]  /*8d80*/  BAR.SYNC.DEFER_BLOCKING 0x0 ;  /* 0x0000000000007b1d */ /* 0x000fec0000010000 */
[----:B------:R-:W-:-:S05]  /*8d90*/  @!P0 BRA `(.L_x_381) ;  /* 0x000000a000008947 */ /* 0x000fca0003800000 */
[----:B-12-4-:R-:W1:Y:S01]  /*8da0*/  @!P6 LDS.128 R16, [R213+0x100] ;  /* 0x00010000d510e984 */ /* 0x016e620000000c00 */
[C---:B------:R-:W-:Y:S04]  /*8db0*/  @!P6 LEA R8, P0, R76.reuse, R3, 0x1 ;  /* 0x000000034c08e211 */ /* 0x040fe800078008ff */
[----:B------:R-:W-:Y:S02]  /*8dc0*/  @!P6 LEA.HI.X R9, R76, R5, R77, 0x1, P0 ;  /* 0x000000054c09e211 */ /* 0x000fe400000f0c4d */
[C---:B------:R-:W-:Y:S11]  /*8dd0*/  ISETP.GE.AND P0, PT, R212.reuse, c[0x0][0x1d4], PT ;  /* 0x00007500d4007a0c */ /* 0x040ff60003f06270 */
[----:B------:R-:W-:Y:S02]  /*8de0*/  @!UPT UIADD3 URZ, URZ, URZ, URZ ;  /* 0x0000003f3f3ff290 */ /* 0x000fe4000fffe03f */
[C---:B------:R-:W-:Y:S04]  /*8df0*/  @!P0 LEA R4, P5, R212.reuse, R3, 0x1 ;  /* 0x00000003d4048211 */ /* 0x040fe800078a08ff */
[----:B------:R-:W-:Y:S01]  /*8e00*/  @!P0 LEA.HI.X R5, R212, R5, R231, 0x1, P5 ;  /* 0x00000005d4058211 */ /* 0x000fe200028f0ce7 */
[----:B-1----:R-:W-:Y:S04]  /*8e10*/  @!P6 ST.E.128 [R8.64], R16 ;  /* 0x000000100800e985 */ /* 0x002fe8000c101d08 */
[----:B------:R-:W1:Y:S04]  /*8e20*/  @!P0 LDS.128 R8, [R213+0x3900] ;  /* 0x00390000d5088984 */ /* 0x000e680000000c00 */
[----:B-1----:R1:W-:Y:S02]  /*8e30*/  @!P0 ST.E.128 [R4.64], R8 ;  /* 0x0000000804008985 */ /* 0x0023e4000c101d08 */
.L_x_381:
[----:B-12-4-:R-:W-:Y:S05]  /*8e40*/  BSYNC B0 ;  /* 0x0000000000007941 */ /* 0x016fea0003800000 */
.L_x_380:
[----:B------:R1:W2:Y:S01]  /*8e50*/  SHFL.IDX PT, R5, R6, 0x1, 0x181f ;  /* 0x00381f0006057f89 */ /* 0x0002a200000e0000 */
[----:B------:R-:W-:Y:S03]  /*8e60*/  BSSY B0, `(.L_x_382) ;  /* 0x000000d000007945 */ /* 0x000fe60003800000 */
[----:B------:R1:W4:Y:S01]  /*8e70*/  SHFL.IDX PT, R3, R15, 0x1, 0x181f ;  /* 0x00381f000f037f89 */ /* 0x00032200000e0000 */
[----:B------:R-:W-:-:S05]  /*8e80*/  @!P1 BRA `(.L_x_383) ;  /* 0x000000a000009947 */ /* 0x000fca0003800000 */
[----:B------:R-:W5:Y:S01]  /*8e90*/  @!P6 LDS.128 R16, [R213+0x1100] ;  /* 0x00110000d510e984 */ /* 0x000f620000000c00 */
[C---:B----4-:R-:W-:Y:S04]  /*8ea0*/  @!P6 LEA R8, P0, R76.reuse, R3, 0x1 ;  /* 0x000000034c08e211 */ /* 0x050fe800078008ff */
[----:B--2---:R-:W-:Y:S02]  /*8eb0*/  @!P6 LEA.HI.X R9, R76, R5, R77, 0x1, P0 ;  /* 0x000000054c09e211 */ /* 0x004fe400000f0c4d */
[C---:B------:R-:W-:Y:S11]  /*8ec0*/  ISETP.GE.AND P0, PT, R212.reuse, c[0x0][0x1d4], PT ;  /* 0x00007500d4007a0c */ /* 0x040ff60003f06270 */
[----:B------:R-:W-:Y:S02]  /*8ed0*/  @!UPT UIADD3 URZ, URZ, URZ, URZ ;  /* 0x0000003f3f3ff290 */ /* 0x000fe4000fffe03f */
[C---:B------:R-:W-:Y:S04]  /*8ee0*/  @!P0 LEA R4, P1, R212.reuse, R3, 0x1 ;  /* 0x00000003d4048211 */ /* 0x040fe800078208ff */
[----:B------:R-:W-:Y:S01]  /*8ef0*/  @!P0 LEA.HI.X R5, R212, R5, R231, 0x1, P1 ;  /* 0x00000005d4058211 */ /* 0x000fe200008f0ce7 */
[----:B-----5:R-:W-:Y:S04]  /*8f00*/  @!P6 ST.E.128 [R8.64], R16 ;  /* 0x000000100800e985 */ /* 0x020fe8000c101d08 */
[----:B------:R-:W2:Y:S04]  /*8f10*/  @!P0 LDS.128 R8, [R213+0x4900] ;  /* 0x00490000d5088984 */ /* 0x000ea80000000c00 */
[----:B--2---:R2:W-:Y:S02]  /*8f20*/  @!P0 ST.E.128 [R4.64], R8 ;  /* 0x0000000804008985 */ /* 0x0045e4000c101d08 */
.L_x_383:
[----:B------:R-:W-:Y:S05]  /*8f30*/  BSYNC B0 ;  /* 0x0000000000007941 */ /* 0x000fea0003800000 */
.L_x_382:
[----:B--2---:R2:W1:Y:S01]  /*8f40*/  SHFL.IDX PT, R5, R6, 0x2, 0x181f ;  /* 0x00581f0006057f89 */ /* 0x00446200000e0000 */
[----:B------:R-:W-:Y:S03]  /*8f50*/  BSSY B0, `(.L_x_384) ;  /* 0x000000d000007945 */ /* 0x000fe60003800000 */
[----:B----4-:R2:W4:Y:S01]  /*8f60*/  SHFL.IDX PT, R3, R15, 0x2, 0x181f ;  /* 0x00581f000f037f89 */ /* 0x01052200000e0000 */
[----:B------:R-:W-:-:S05]  /*8f70*/  @!P3 BRA `(.L_x_385) ;  /* 0x000000a00000b947 */ /* 0x000fca0003800000 */
[----:B------:R-:W5:Y:S01]  /*8f80*/  @!P6 LDS.128 R16, [R213+0x2100] ;  /* 0x00210000d510e984 */ /* 0x000f620000000c00 */
[C---:B----4-:R-:W-:Y:S04]  /*8f90*/  @!P6 LEA R8, P0, R76.reuse, R3, 0x1 ;  /* 0x000000034c08e211 */ /* 0x050fe800078008ff */
[----:B-1----:R-:W-:Y:S02]  /*8fa0*/  @!P6 LEA.HI.X R9, R76, R5, R77, 0x1, P0 ;  /* 0x000000054c09e211 */ /* 0x002fe400000f0c4d */
[C---:B------:R-:W-:Y:S11]  /*8fb0*/  ISETP.GE.AND P0, PT, R212.reuse, c[0x0][0x1d4], PT ;  /* 0x00007500d4007a0c */ /* 0x040ff60003f06270 */
[----:B------:R-:W-:Y:S02]  /*8fc0*/  @!UPT UIADD3 URZ, URZ, URZ, URZ ;  /* 0x0000003f3f3ff290 */ /* 0x000fe4000fffe03f */
[C---:B------:R-:W-:Y:S04]  /*8fd0*/  @!P0 LEA R4, P1, R212.reuse, R3, 0x1 ;  /* 0x00000003d4048211 */ /* 0x040fe800078208ff */
[----:B------:R-:W-:Y:S01]  /*8fe0*/  @!P0 LEA.HI.X R5, R212, R5, R231, 0x1, P1 ;  /* 0x00000005d4058211 */ /* 0x000fe200008f0ce7 */
[----:B-----5:R-:W-:Y:S04]  /*8ff0*/  @!P6 ST.E.128 [R8.64], R16 ;  /* 0x000000100800e985 */ /* 0x020fe8000c101d08 */
[----:B------:R-:W1:Y:S04]  /*9000*/  @!P0 LDS.128 R8, [R213+0x5900] ;  /* 0x00590000d5088984 */ /* 0x000e680000000c00 */
[----:B-1----:R1:W-:Y:S02]  /*9010*/  @!P0 ST.E.128 [R4.64], R8 ;  /* 0x0000000804008985 */ /* 0x0023e4000c101d08 */
.L_x_385:
[----:B------:R-:W-:Y:S05]  /*9020*/  BSYNC B0 ;  /* 0x0000000000007941 */ /* 0x000fea0003800000 */
.L_x_384:
[----:B-1----:R1:W2:Y:S01]  /*9030*/  SHFL.IDX PT, R5, R6, 0x3, 0x181f ;  /* 0x00781f0006057f89 */ /* 0x0022a200000e0000 */
[----:B------:R-:W-:Y:S03]  /*9040*/  BSSY B0, `(.L_x_386) ;  /* 0x000000d000007945 */ /* 0x000fe60003800000 */
[----:B----4-:R1:W4:Y:S01]  /*9050*/  SHFL.IDX PT, R3, R15, 0x3, 0x181f ;  /* 0x00781f000f037f89 */ /* 0x01032200000e0000 */
        /* <DEDUP_REMOVED lines=11> */
.L_x_387:
[----:B------:R-:W-:Y:S05]  /*9110*/  BSYNC B0 ;  /* 0x0000000000007941 */ /* 0x000fea0003800000 */
.L_x_386:
[----:B------:R-:W-:Y:S01]  /*9120*/  ISETP.GT.AND P0, PT, R39, R115, PT ;  /* 0x000000732700720c */ /* 0x000fe20003f04270 */
[----:B------:R-:W-:Y:S03]  /*9130*/  BSSY B0, `(.L_x_388) ;  /* 0x0000030000007945 */ /* 0x000fe60003800000 */
[----:B-12---:R-:W-:Y:S09]  /*9140*/  P2R R15, PR, RZ, 0x1 ;  /* 0x00000001ff0f7803 */ /* 0x006ff20000000000 */
[----:B------:R-:W-:-:S05]  /*9150*/  @!P0 BRA `(.L_x_389) ;  /* 0x000002d000008947 */ /* 0x000fca0003800000 */
[----:B----4-:R-:W-:Y:S01]  /*9160*/  IADD3 R3, R39, -0x1, RZ ;  /* 0xffffffff27037810 */ /* 0x010fe20007ffe0ff */
[----:B------:R-:W-:Y:S01]  /*9170*/  IMAD.MOV.U32 R4, RZ, RZ, R120 ;  /* 0x000000ffff047224 */ /* 0x000fe200078e0078 */
[----:B------:R-:W-:Y:S01]  /*9180*/  ISETP.GE.AND P3, PT, R220, 0x21, PT ;  /* 0x00000021dc00780c */ /* 0x000fe20003f66270 */
[----:B------:R-:W-:Y:S01]  /*9190*/  IMAD.MOV.U32 R5, RZ, RZ, R119 ;  /* 0x000000ffff057224 */ /* 0x000fe200078e0077 */
[----:B------:R-:W-:Y:S01]  /*91a0*/  SHF.R.S32.HI R8, RZ, 0x1f, R3 ;  /* 0x0000001fff087819 */ /* 0x000fe20000011403 */
[----:B------:R-:W-:Y:S01]  /*91b0*/  IMAD R6, R154, R3, RZ ;  /* 0x000000039a067224 */ /* 0x000fe200078e02ff */
[C---:B------:R-:W-:Y:S01]  /*91c0*/  ISETP.GE.AND P1, PT, R220.reuse, 0x41, PT ;  /* 0x00000041dc00780c */ /* 0x040fe20003f26270 */
[-C--:B------:R-:W-:Y:S01]  /*91d0*/  IMAD.WIDE.U32 R4, R3, R138.reuse, R4 ;  /* 0x0000008a03047225 */ /* 0x080fe200078e0004 */
[----:B------:R-:W-:Y:S02]  /*91e0*/  ISETP.GE.AND P4, PT, R220, 0x1, PT ;  /* 0x00000001dc00780c */ /* 0x000fe40003f86270 */
[----:B------:R-:W-:Y:S01]  /*91f0*/  P2R R18, PR, RZ, 0x4 ;  /* 0x00000004ff127803 */ /* 0x000fe20000000000 */
[----:B------:R-:W-:Y:S01]  /*9200*/  IMAD R3, R8, R138, R6 ;  /* 0x0000008a08037224 */ /* 0x000fe200078e0206 */
[----:B------:R-:W-:Y:S03]  /*9210*/  LOP3.LUT P2, RZ, R236, 0x4, RZ, 0xc0, !PT ;  /* 0x00000004ecff7812 */ /* 0x000fe6000784c0ff */
[----:B------:R-:W-:Y:S01]  /*9220*/  IMAD.IADD R3, R5, 0x1, R3 ;  /* 0x0000000105037824 */ /* 0x000fe200078e0203 */
[-C--:B------:R-:W-:Y:S05]  /*9230*/  @P3 IADD3 R5, P0, R163, R4.reuse, RZ ;  /* 0x00000004a3053210 */ /* 0x080fea0007f1e0ff */
[C---:B------:R-:W-:Y:S01]  /*9240*/  @P3 IMAD.X R8, R3.reuse, 0x1, R158, P0 ;  /* 0x0000000103083824 */ /* 0x040fe200000e069e */
[-C--:B------:R-:W-:Y:S04]  /*9250*/  @P1 IADD3 R6, P0, R164, R4.reuse, RZ ;  /* 0x00000004a4061210 */ /* 0x080fe80007f1e0ff */
[----:B------:R-:W-:Y:S02]  /*9260*/  @P1 IADD3.X R9, R3, UR15, RZ, P0, !PT ;  /* 0x0000000f03091c10 */ /* 0x000fe400087fe4ff */
[C---:B------:R-:W-:Y:S04]  /*9270*/  @P4 LEA R16, P0, R4.reuse, c[0x0][0x220], 0x1 ;  /* 0x0000880004104a11 */ /* 0x040fe800078008ff */
[----:B------:R-:W-:Y:S02]  /*9280*/  @P4 LEA.HI.X R17, R4, c[0x0][0x224], R3, 0x1, P0 ;  /* 0x0000890004114a11 */ /* 0x000fe400000f0c03 */
[C---:B------:R-:W-:Y:S03]  /*9290*/  @P3 LEA R10, P0, R5.reuse, c[0x0][0x220], 0x1 ;  /* 0x00008800050a3a11 */ /* 0x040fe600078008ff */
[----:B------:R-:W-:Y:S01]  /*92a0*/  @!PT LDS RZ, [RZ] ;  /* 0x00000000fffff984 */ /* 0x000fe20000000800 */
[----:B------:R-:W-:Y:S01]  /*92b0*/  @!PT LDS RZ, [RZ] ;  /* 0x00000000fffff984 */ /* 0x000fe20000000800 */
[----:B------:R-:W-:Y:S01]  /*92c0*/  @!PT LDS RZ, [RZ] ;  /* 0x00000000fffff984 */ /* 0x000fe20000000800 */
[----:B------:R1:W-:Y:S01]  /*92d0*/  @P4 LDGSTS.E.BYPASS.LTC128B.128 [R213+0x8100], [R16.64], !P2 ;  /* 0x0810000010d54fae */ /* 0x0003e2000d101d48 */
[----:B------:R-:W-:Y:S02]  /*92e0*/  @P3 LEA.HI.X R11, R5, c[0x0][0x224], R8, 0x1, P0 ;  /* 0x00008900050b3a11 */ /* 0x000fe400000f0c08 */
[----:B------:R-:W-:Y:S02]  /*92f0*/  @P1 LEA R8, P0, R6, c[0x0][0x220], 0x1 ;  /* 0x0000880006081a11 */ /* 0x000fe400078008ff */
[----:B------:R-:W-:Y:S02]  /*9300*/  ISETP.NE.AND P2, PT, R18, RZ, PT ;  /* 0x000000ff1200720c */ /* 0x000fe40003f45270 */
[----:B------:R-:W-:Y:S02]  /*9310*/  @P1 LEA.HI.X R9, R6, c[0x0][0x224], R9, 0x1, P0 ;  /* 0x0000890006091a11 */ /* 0x000fe400000f0c09 */
[----:B------:R-:W-:Y:S11]  /*9320*/  ISETP.GE.AND P0, PT, R220, 0x61, PT ;  /* 0x00000061dc00780c */ /* 0x000ff60003f06270 */
[----:B------:R-:W-:Y:S02]  /*9330*/  @!UPT UIADD3 URZ, URZ, URZ, URZ ;  /* 0x0000003f3f3ff290 */ /* 0x000fe4000fffe03f */
[----:B------:R-:W-:Y:S05]  /*9340*/  @P0 IADD3 R5, P5, R148, R4, RZ ;  /* 0x0000000494050210 */ /* 0x000fea0007fbe0ff */
[----:B------:R-:W-:Y:S01]  /*9350*/  @P0 IMAD.X R3, R3, 0x1, R157, P5 ;  /* 0x0000000103030824 */ /* 0x000fe200028e069d */
[C---:B------:R-:W-:Y:S04]  /*9360*/  @P0 LEA R4, P5, R5.reuse, c[0x0][0x220], 0x1 ;  /* 0x0000880005040a11 */ /* 0x040fe800078a08ff */
[----:B------:R-:W-:Y:S02]  /*9370*/  @P0 LEA.HI.X R5, R5, c[0x0][0x224], R3, 0x1, P5 ;  /* 0x0000890005050a11 */ /* 0x000fe400028f0c03 */
[C---:B------:R-:W-:Y:S11]  /*9380*/  LOP3.LUT P5, RZ, R236.reuse, 0x2, RZ, 0xc0, !PT ;  /* 0x00000002ecff7812 */ /* 0x040ff600078ac0ff */
[----:B------:R-:W-:Y:S02]  /*9390*/  @!UPT UIADD3 URZ, URZ, URZ, URZ ;  /* 0x0000003f3f3ff290 */ /* 0x000fe4000fffe03f */
[----:B------:R1:W-:Y:S01]  /*93a0*/  @P4 LDGSTS.E.BYPASS.LTC128B.128 [R213+0xb900], [R16.64+0x80], !P5 ;  /* 0x0b90008010d54fae */ /* 0x0003e2000e901d48 */
[----:B------:R-:W-:Y:S11]  /*93b0*/  LOP3.LUT P4, RZ, R236, 0x4, RZ, 0xc0, !PT ;  /* 0x00000004ecff7812 */ /* 0x000ff6000788c0ff */
[----:B------:R-:W-:Y:S02]  /*93c0*/  @!UPT UIADD3 URZ, URZ, URZ, URZ ;  /* 0x0000003f3f3ff290 */ /* 0x000fe4000fffe03f */
[----:B------:R1:W-:Y:S04]  /*93d0*/  @P3 LDGSTS.E.BYPASS.LTC128B.128 [R215+0x9100], [R10.64], !P4 ;  /* 0x091000000ad73fae */ /* 0x0003e8000e101d48 */
[----:B------:R1:W-:Y:S04]  /*93e0*/  @P3 LDGSTS.E.BYPASS.LTC128B.128 [R215+0xc900], [R10.64+0x80], !P5 ;  /* 0x0c9000800ad73fae */ /* 0x0003e8000e901d48 */
[----:B------:R1:W-:Y:S04]  /*93f0*/  @P1 LDGSTS.E.BYPASS.LTC128B.128 [R215+0xa100], [R8.64], !P4 ;  /* 0x0a10000008d71fae */ /* 0x0003e8000e101d48 */
[----:B------:R1:W-:Y:S04]  /*9400*/  @P1 LDGSTS.E.BYPASS.LTC128B.128 [R215+0xd900], [R8.64+0x80], !P5 ;  /* 0x0d90008008d71fae */ /* 0x0003e8000e901d48 */
[----:B------:R1:W-:Y:S04]  /*9410*/  @P0 LDGSTS.E.BYPASS.LTC128B.128 [R215+0xb100], [R4.64], !P4 ;  /* 0x0b10000004d70fae */ /* 0x0003e8000e101d48 */
[----:B------:R1:W-:Y:S02]  /*9420*/  @P0 LDGSTS.E.BYPASS.LTC128B.128 [R215+0xe900], [R4.64+0x80], !P5 ;  /* 0x0e90008004d70fae */ /* 0x0003e4000e901d48 */
.L_x_389:
[----:B------:R-:W-:Y:S05]  /*9430*/  BSYNC B0 ;  /* 0x0000000000007941 */ /* 0x000fea0003800000 */
.L_x_388:
[----:B------:R-:W0:Y:S01]  /*9440*/  LDGDEPBAR ;  /* 0x00000000000079af */ /* 0x000e220000000000 */
[----:B------:R-:W-:Y:S02]  /*9450*/  ISETP.NE.AND P0, PT, R15, RZ, PT ;  /* 0x000000ff0f00720c */ /* 0x000fe40003f05270 */
[----:B------:R-:W-:Y:S11]  /*9460*/  IADD3 R39, R39, -0x1, RZ ;  /* 0xffffffff27277810 */ /* 0x000ff60007ffe0ff */
[----:B------:R-:W-:-:S05]  /*9470*/  @P0 BRA `(.L_x_390) ;  /* 0xffff9d6000000947 */ /* 0x000fca000383ffff */
[----:B------:R-:W-:Y:S01]  /*9480*/  WARPSYNC 0xffffffff ;  /* 0xffffffff00007948 */ /* 0x000fe20003800000 */
[----:B------:R-:W-:Y:S06]  /*9490*/  BAR.SYNC.DEFER_BLOCKING 0x0 ;  /* 0x0000000000007b1d */ /* 0x000fec0000010000 */
.L_x_341:
[----:B------:R-:W-:Y:S01]  /*94a0*/  ISETP.GE.AND P0, PT, R144, 0x1, PT ;  /* 0x000000019000780c */ /* 0x000fe20003f06270 */
[----:B------:R-:W-:Y:S01]  /*94b0*/  BSSY B0, `(.L_x_391) ;  /* 0x000001f000007945 */ /* 0x000fe20003800000 */
[----:B------:R-:W-:-:S11]  /*94c0*/  MOV R2, RZ ;  /* 0x000000ff00027202 */ /* 0x000fd60000000f00 */
[----:B------:R-:W-:Y:S05]  /*94d0*/  @!P0 BRA `(.L_x_392) ;  /* 0x000001c000008947 */ /* 0x000fea0003800000 */
[----:B----4-:R-:W-:Y:S02]  /*94e0*/  IABS R3, R136 ;  /* 0x0000008800037213 */ /* 0x010fe40000000000 */
[----:B------:R-:W-:Y:S02]  /*94f0*/  IADD3 R6, R145, -0x1, R136 ;  /* 0xffffffff91067810 */ /* 0x000fe40007ffe088 */
[----:B------:R-:W2:Y:S02]  /*9500*/  I2F.RP R2, R3 ;  /* 0x0000000300027306 */ /* 0x000ea40000209400 */
[----:B-1----:R-:W-:-:S06]  /*9510*/  IABS R10, R6 ;  /* 0x00000006000a7213 */ /* 0x002fcc0000000000 */
[----:B--2---:R-:W1:Y:S02]  /*9520*/  MUFU.RCP R2, R2 ;  /* 0x0000000200027308 */ /* 0x004e640000001000 */
[----:B-1----:R-:W-:-:S06]  /*9530*/  IADD3 R2, R2, 0xffffffe, RZ ;  /* 0x0ffffffe02027810 */ /* 0x002fcc0007ffe0ff */
[----:B------:R-:W1:Y:S02]  /*9540*/  F2I.FTZ.U32.TRUNC.NTZ R5, R2 ;  /* 0x0000000200057305 */ /* 0x000e64000021f000 */
[----:B-1----:R-:W-:-:S04]  /*9550*/  IMAD.MOV R2, RZ, RZ, -R5 ;  /* 0x000000ffff027224 */ /* 0x002fc800078e0a05 */
[----:B------:R-:W-:Y:S01]  /*9560*/  IMAD.MOV.U32 R4, RZ, RZ, R2 ;  /* 0x000000ffff047224 */ /* 0x000fe200078e0002 */
[----:B------:R-:W-:-:S03]  /*9570*/  IABS R2, R136 ;  /* 0x0000008800027213 */ /* 0x000fc60000000000 */
[----:B------:R-:W-:Y:S02]  /*9580*/  IMAD R8, R4, R3, RZ ;  /* 0x0000000304087224 */ /* 0x000fe400078e02ff */
[----:B------:R-:W-:Y:S02]  /*9590*/  IMAD.MOV.U32 R4, RZ, RZ, RZ ;  /* 0x000000ffff047224 */ /* 0x000fe400078e00ff */
        /* <DEDUP_REMOVED lines=16> */
.L_x_392:
[----:B------:R-:W-:Y:S05]  /*96a0*/  BSYNC B0 ;  /* 0x0000000000007941 */ /* 0x000fea0003800000 */
.L_x_391:
[----:B----4-:R-:W2:Y:S01]  /*96b0*/  LDL R3, [R1+0x44] ;  /* 0x0000440001037983 */ /* 0x010ea20000100800 */
        /* <DEDUP_REMOVED lines=8> */
[----:B---3--:R-:W-:Y:S01]  /*9740*/  CS2R R92, SRZ ;  /* 0x00000000005c7805 */ /* 0x008fe2000001ff00 */
        /* <DEDUP_REMOVED lines=24> */
[----:B--2---:R-:W-:-:S04]  /*98d0*/  IMAD R250, R3, R2, RZ ;  /* 0x0000000203fa7224 */ /* 0x004fc800078e02ff */
[--C-:B------:R-:W-:Y:S01]  /*98e0*/  IMAD.IADD R3, R250, 0x1, R2.reuse ;  /* 0x00000001fa037824 */ /* 0x100fe200078e0202 */
[----:B------:R-:W-:-:S04]  /*98f0*/  PRMT R2, RZ, 0x7610, R2 ;  /* 0x00007610ff027816 */ /* 0x000fc80000000002 */
[----:B------:R-:W-:-:S04]  /*9900*/  IMNMX R230, R145, R3, PT ;  /* 0x0000000391e67217 */ /* 0x000fc80003800200 */
[----:B------:R-:W-:-:S13]  /*9910*/  ISETP.GT.AND P0, PT, R230, R250, PT ;  /* 0x000000fae600720c */ /* 0x000fda0003f04270 */
[----:B------:R-:W-:Y:S05]  /*9920*/  @!P0 BRA `(.L_x_393) ;  /* 0x0000c57000008947 */ /* 0x000fea0003800000 */
[----:B------:R-:W2:Y:S04]  /*9930*/  LDL R6, [R1+0x30] ;  /* 0x0000300001067983 */ /* 0x000ea80000100800 */
[----:B-1----:R-:W3:Y:S01]  /*9940*/  LDL R5, [R1+0x34] ;  /* 0x0000340001057983 */ /* 0x002ee20000100800 */
[----:B------:R-:W-:-:S03]  /*9950*/  ISETP.NE.U32.AND P0, PT, RZ, c[0x0][0x340], PT ;  /* 0x0000d000ff007a0c */ /* 0x000fc60003f05070 */
[----:B------:R-:W4:Y:S01]  /*9960*/  LDL R15, [R1+0x38] ;  /* 0x00003800010f7983 */ /* 0x000f220000100800 */
[----:B------:R-:W-:-:S03]  /*9970*/  ISETP.NE.AND.EX P1, PT, RZ, c[0x0][0x344], PT, P0 ;  /* 0x0000d100ff007a0c */ /* 0x000fc60003f25300 */
[----:B------:R-:W4:Y:S04]  /*9980*/  LDL R4, [R1+0x1c] ;  /* 0x00001c0001047983 */ /* 0x000f280000100800 */
[----:B------:R-:W4:Y:S04]  /*9990*/  LDL R30, [R1+0x24] ;  /* 0x00002400011e7983 */ /* 0x000f280000100800 */
[----:B------:R-:W4:Y:S02]  /*99a0*/  LDL R9, [R1+0x3c] ;  /* 0x00003c0001097983 */ /* 0x000f240000100800 */
[----:B--2---:R-:W-:-:S02]  /*99b0*/  @P1 IADD3 R2, P0, R6, c[0x0][0x340], RZ ;  /* 0x0000d00006021a10 */ /* 0x004fc40007f1e0ff */
[----:B------:R-:W2:Y:S02]  /*99c0*/  LDL R6, [R1+0x28] ;  /* 0x0000280001067983 */ /* 0x000ea40000100800 */
[----:B---3--:R-:W-:-:S05]  /*99d0*/  @P1 IADD3.X R3, R5, c[0x0][0x344], RZ, P0, !PT ;  /* 0x0000d10005031a10 */ /* 0x008fca00007fe4ff */
[----:B------:R1:W3:Y:S01]  /*99e0*/  @P1 LDG.E R2, [R2.64] ;  /* 0x0000000802021981 */ /* 0x0002e2000c1e1900 */
[----:B------:R-:W-:-:S04]  /*99f0*/  IMAD.MOV.U32 R135, RZ, RZ, 0x70 ;  /* 0x00000070ff877424 */ /* 0x000fc800078e00ff */
[----:B------:R-:W-:Y:S01]  /*9a00*/  IMAD R135, R230, R135, -0x70 ;  /* 0xffffff90e6877424 */ /* 0x000fe200078e0287 */
[----:B------:R-:W-:Y:S01]  /*9a10*/  WARPSYNC 0xffffffff ;  /* 0xffffffff00007948 */ /* 0x000fe20003800000 */
[----:B-1----:R-:W-:-:S05]  /*9a20*/  IMAD.MOV.U32 R3, RZ, RZ, c[0x0][0x2b8] ;  /* 0x0000ae00ff037624 */ /* 0x002fca00078e00ff */
[----:B------:R-:W-:Y:S01]  /*9a30*/  ISETP.NE.AND P2, PT, R3, 0x1, PT ;  /* 0x000000010300780c */ /* 0x000fe20003f45270 */
[----:B------:R-:W-:-:S04]  /*9a40*/  IMAD.IADD R3, R0, 0x1, R135 ;  /* 0x0000000100037824 */ /* 0x000fc800078e0287 */
[C---:B----4-:R-:W-:Y:S01]  /*9a50*/  IMAD.IADD R11, R3.reuse, 0x1, R4 ;  /* 0x00000001030b7824 */ /* 0x050fe200078e0204 */
[----:B------:R-:W-:-:S04]  /*9a60*/  ISETP.GE.AND P0, PT, R3, R144, PT ;  /* 0x000000900300720c */ /* 0x000fc80003f06270 */
[----:B------:R-:W-:-:S03]  /*9a70*/  ISETP.GT.OR P0, PT, R0, 0x6f, P0 ;  /* 0x0000006f0000780c */ /* 0x000fc60000704670 */
[----:B------:R-:W-:-:S04]  /*9a80*/  @P2 IMAD.HI.U32 R4, R11, c[0x0][0x2bc], RZ ;  /* 0x0000af000b042a27 */ /* 0x000fc800078e00ff */
[----:B------:R-:W-:Y:S01]  /*9a90*/  IMAD.MOV.U32 R8, RZ, RZ, R11 ;  /* 0x000000ffff087224 */ /* 0x000fe200078e000b */
[----:B------:R-:W-:Y:S01]  /*9aa0*/  @P2 SHF.R.U32.HI R8, RZ, c[0x0][0x2c0], R4 ;  /* 0x0000b000ff082a19 */ /* 0x000fe20000011604 */
[----:B------:R-:W-:Y:S01]  /*9ab0*/  IMAD.MOV.U32 R224, RZ, RZ, RZ ;  /* 0x000000ffffe07224 */ /* 0x000fe200078e00ff */
[----:B------:R-:W-:Y:S01]  /*9ac0*/  BAR.SYNC.DEFER_BLOCKING 0x0 ;  /* 0x0000000000007b1d */ /* 0x000fe20000010000 */
[----:B------:R-:W-:Y:S02]  /*9ad0*/  IMAD.MOV.U32 R5, RZ, RZ, c[0x0][0x2c4] ;  /* 0x0000b100ff057624 */ /* 0x000fe400078e00ff */
[----:B------:R-:W-:-:S05]  /*9ae0*/  @!P1 IMAD.MOV.U32 R2, RZ, RZ, R15 ;  /* 0x000000ffff029224 */ /* 0x000fca00078e000f */
[----:B---3--:R-:W-:Y:S01]  /*9af0*/  SHF.R.S32.HI R3, RZ, 0x1f, R2 ;  /* 0x0000001fff037819 */ /* 0x008fe20000011402 */
[----:B------:R-:W-:-:S04]  /*9b00*/  IMAD.WIDE.U32 R16, R2, c[0x0][0x2b0], RZ ;  /* 0x0000ac0002107a25 */ /* 0x000fc800078e00ff */
[----:B------:R-:W-:-:S04]  /*9b10*/  IMAD R3, R3, c[0x0][0x2b0], RZ ;  /* 0x0000ac0003037a24 */ /* 0x000fc800078e02ff */
[----:B------:R-:W-:Y:S01]  /*9b20*/  IMAD R2, R2, c[0x0][0x2b4], R3 ;  /* 0x0000ad0002027a24 */ /* 0x000fe200078e0203 */
[----:B------:R-:W-:-:S03]  /*9b30*/  @!P0 IADD3 R3, P2, R8, R16, RZ ;  /* 0x0000001008038210 */ /* 0x000fc60007f5e0ff */
[----:B------:R-:W-:Y:S01]  /*9b40*/  IMAD.IADD R4, R17, 0x1, R2 ;  /* 0x0000000111047824 */ /* 0x000fe200078e0202 */
[----:B------:R-:W-:Y:S01]  /*9b50*/  STL.64 [R1+0x10], R16 ;  /* 0x0000101001007387 */ /* 0x000fe20000100a00 */
[----:B------:R-:W-:-:S03]  /*9b60*/  @!P0 LEA R2, P1, R3, c[0x0][0x2a0], 0x2 ;  /* 0x0000a80003028a11 */ /* 0x000fc600078210ff */
[----:B------:R1:W-:Y:S02]  /*9b70*/  STL [R1+0x18], R4 ;  /* 0x0000180401007387 */ /* 0x0003e40000100800 */
[----:B-1----:R-:W-:-:S04]  /*9b80*/  @!P0 LEA.HI.X.SX32 R4, R8, R4, 0x1, P2 ;  /* 0x0000000408048211 */ /* 0x002fc800010f0eff */
[----:B------:R-:W-:-:S05]  /*9b90*/  @!P0 LEA.HI.X R3, R3, c[0x0][0x2a4], R4, 0x2, P1 ;  /* 0x0000a90003038a11 */ /* 0x000fca00008f1404 */
[----:B------:R1:W3:Y:S01]  /*9ba0*/  @!P0 LDG.E R224, [R2.64] ;  /* 0x0000000802e08981 */ /* 0x0002e2000c1e1900 */
[----:B------:R-:W-:Y:S02]  /*9bb0*/  ISETP.NE.AND P1, PT, R5, 0x1, PT ;  /* 0x000000010500780c */ /* 0x000fe40003f25270 */
[----:B------:R-:W-:Y:S02]  /*9bc0*/  ISETP.NE.U32.AND P0, PT, RZ, c[0x0][0x348], PT ;  /* 0x0000d200ff007a0c */ /* 0x000fe40003f05070 */
[----:B--2---:R-:W-:Y:S01]  /*9bd0*/  LOP3.LUT R44, R6, 0xffff, RZ, 0xc0, !PT ;  /* 0x0000ffff062c7812 */ /* 0x004fe200078ec0ff */
[----:B------:R-:W-:Y:S01]  /*9be0*/  IMAD R6, R30, 0x80, R0 ;  /* 0x000000801e067824 */ /* 0x000fe200078e0200 */
[----:B------:R-:W-:Y:S02]  /*9bf0*/  ISETP.NE.AND.EX P0, PT, RZ, c[0x0][0x34c], PT, P0 ;  /* 0x0000d300ff007a0c */ /* 0x000fe40003f05300 */
[----:B-1----:R-:W-:-:S05]  /*9c00*/  SHF.R.S32.HI R2, RZ, 0x1f, R146 ;  /* 0x0000001fff027819 */ /* 0x002fca0000011492 */
[----:B------:R-:W-:-:S04]  /*9c10*/  IMAD R2, R2, c[0x0][0x178], RZ ;  /* 0x00005e0002027a24 */ /* 0x000fc800078e02ff */
[C---:B------:R-:W-:Y:S02]  /*9c20*/  IMAD R4, R146.reuse, c[0x0][0x17c], R2 ;  /* 0x00005f0092047a24 */ /* 0x040fe400078e0202 */
[----:B------:R-:W-:Y:S01]  /*9c30*/  IMAD.WIDE.U32 R2, R146, c[0x0][0x178], RZ ;  /* 0x00005e0092027a25 */ /* 0x000fe200078e00ff */
[----:B------:R-:W-:-:S03]  /*9c40*/  SEL R9, R9, RZ, !P0 ;  /* 0x000000ff09097207 */ /* 0x000fc60004000000 */
[----:B------:R-:W-:Y:S02]  /*9c50*/  IMAD.IADD R3, R3, 0x1, R4 ;  /* 0x0000000103037824 */ /* 0x000fe400078e0204 */
[----:B------:R-:W-:-:S04]  /*9c60*/  @P1 IMAD.HI.U32 R10, R6, c[0x0][0x2c8], RZ ;  /* 0x0000b200060a1a27 */ /* 0x000fc800078e00ff */
[----:B------:R-:W-:Y:S01]  /*9c70*/  IMAD.WIDE.U32 R4, R44, c[0x0][0x1b8], R2 ;  /* 0x00006e002c047a25 */ /* 0x000fe200078e0002 */
[----:B------:R-:W-:-:S03]  /*9c80*/  SEL R3, R15, RZ, !P0 ;  /* 0x000000ff0f037207 */ /* 0x000fc60004000000 */
[----:B------:R-:W-:Y:S01]  /*9c90*/  IMAD.MOV.U32 R2, RZ, RZ, R6 ;  /* 0x000000ffff027224 */ /* 0x000fe200078e0006 */
[----:B------:R-:W-:Y:S01]  /*9ca0*/  @P1 SHF.R.U32.HI R2, RZ, c[0x0][0x2cc], R10 ;  /* 0x0000b300ff021a19 */ /* 0x000fe2000001160a */
[----:B------:R-:W-:Y:S02]  /*9cb0*/  IMAD R5, R44, c[0x0][0x1bc], R5 ;  /* 0x00006f002c057a24 */ /* 0x000fe400078e0205 */
[----:B------:R-:W-:Y:S01]  /*9cc0*/  IMAD R9, R9, c[0x0][0x1c0], RZ ;  /* 0x0000700009097a24 */ /* 0x000fe200078e02ff */
[----:B------:R-:W-:Y:S01]  /*9cd0*/  SHF.R.S32.HI R10, RZ, 0x1f, R2 ;  /* 0x0000001fff0a7819 */ /* 0x000fe20000011402 */
[----:B------:R-:W-:-:S04]  /*9ce0*/  IMAD.WIDE.U32 R4, R3, c[0x0][0x1c0], R4 ;  /* 0x0000700003047a25 */ /* 0x000fc800078e0004 */
[----:B------:R-:W-:Y:S02]  /*9cf0*/  IMAD R9, R3, c[0x0][0x1c4], R9 ;  /* 0x0000710003097a24 */ /* 0x000fe400078e0209 */
[----:B------:R-:W-:Y:S02]  /*9d00*/  IMAD.MOV R3, RZ, RZ, -R2 ;  /* 0x000000ffff037224 */ /* 0x000fe400078e0a02 */
[----:B------:R-:W-:Y:S02]  /*9d10*/  IMAD.IADD R5, R5, 0x1, R9 ;  /* 0x0000000105057824 */ /* 0x000fe400078e0209 */
[----:B------:R-:W-:Y:S02]  /*9d20*/  IMAD R6, R3, c[0x0][0x2c4], R6 ;  /* 0x0000b10003067a24 */ /* 0x000fe400078e0206 */
[----:B------:R-:W-:-:S03]  /*9d30*/  IMAD R3, R10, c[0x0][0x1b0], RZ ;  /* 0x00006c000a037a24 */ /* 0x000fc600078e02ff */
[----:B------:R-:W-:Y:S01]  /*9d40*/  SHF.R.S32.HI R9, RZ, 0x1f, R6 ;  /* 0x0000001fff097819 */ /* 0x000fe20000011406 */
[C---:B------:R-:W-:Y:S02]  /*9d50*/  IMAD R10, R2.reuse, c[0x0][0x1b4], R3 ;  /* 0x00006d00020a7a24 */ /* 0x040fe400078e0203 */
[----:B------:R-:W-:-:S04]  /*9d60*/  IMAD.WIDE.U32 R2, R2, c[0x0][0x1b0], R4 ;  /* 0x00006c0002027a25 */ /* 0x000fc800078e0004 */
[----:B------:R-:W-:Y:S02]  /*9d70*/  IMAD R4, R9, c[0x0][0x1a8], RZ ;  /* 0x00006a0009047a24 */ /* 0x000fe400078e02ff */
[----:B------:R-:W-:Y:S02]  /*9d80*/  IMAD.IADD R3, R3, 0x1, R10 ;  /* 0x0000000103037824 */ /* 0x000fe400078e020a */
[C---:B------:R-:W-:Y:S02]  /*9d90*/  IMAD R4, R6.reuse, c[0x0][0x1ac], R4 ;  /* 0x00006b0006047a24 */ /* 0x040fe400078e0204 */
[----:B------:R-:W-:-:S04]  /*9da0*/  IMAD.WIDE.U32 R2, R6, c[0x0][0x1a8], R2 ;  /* 0x00006a0006027a25 */ /* 0x000fc800078e0002 */
[----:B------:R-:W-:Y:S01]  /*9db0*/  IMAD.IADD R4, R3, 0x1, R4 ;  /* 0x0000000103047824 */ /* 0x000fe200078e0204 */
[----:B------:R-:W-:-:S04]  /*9dc0*/  LEA R3, P0, R2, c[0x0][0x160], 0x1 ;  /* 0x0000580002037a11 */ /* 0x000fc800078008ff */
[----:B------:R-:W-:Y:S01]  /*9dd0*/  LEA.HI.X R2, R2, c[0x0][0x164], R4, 0x1, P0 ;  /* 0x0000590002027a11 */ /* 0x000fe200000f0c04 */
[----:B------:R-:W1:Y:S01]  /*9de0*/  SHFL.IDX PT, R10, R3, RZ, 0x181f ;  /* 0x00181fff030a7589 */ /* 0x000e6200000e0000 */
[----:B------:R-:W-:-:S03]  /*9df0*/  IMAD R24, R153, c[0x0][0x2c4], RZ ;  /* 0x0000b10099187a24 */ /* 0x000fc600078e02ff */
[----:B------:R-:W2:Y:S01]  /*9e00*/  SHFL.IDX PT, R9, R2, RZ, 0x181f ;  /* 0x00181fff02097589 */ /* 0x000ea200000e0000 */
[----:B------:R-:W-:Y:S02]  /*9e10*/  IMAD R6, R30, 0x80, R81 ;  /* 0x000000801e067824 */ /* 0x000fe400078e0251 */
[----:B------:R-:W-:Y:S01]  /*9e20*/  IMAD.MOV R4, RZ, RZ, -R8 ;  /* 0x000000ffff047224 */ /* 0x000fe200078e0a08 */
[----:B------:R-:W4:Y:S02]  /*9e30*/  SHFL.IDX PT, R15, R3, 0x1, 0x181f ;  /* 0x00381f00030f7f89 */ /* 0x000f2400000e0000 */
[----:B------:R-:W-:Y:S01]  /*9e40*/  ISETP.GE.AND P4, PT, R6, R24, PT ;  /* 0x000000180600720c */ /* 0x000fe20003f86270 */
[----:B------:R-:W-:Y:S01]  /*9e50*/  IMAD R225, R4, c[0x0][0x2b8], R11 ;  /* 0x0000ae0004e17a24 */ /* 0x000fe200078e020b */
[----:B------:R-:W4:Y:S01]  /*9e60*/  SHFL.IDX PT, R18, R2, 0x1, 0x181f ;  /* 0x00381f0002127f89 */ /* 0x000f2200000e0000 */
[----:B------:R-:W-:Y:S02]  /*9e70*/  IADD3 R4, R6, 0x20, RZ ;  /* 0x0000002006047810 */ /* 0x000fe40007ffe0ff */
[----:B------:R-:W-:-:S02]  /*9e80*/  ISETP.GE.AND P6, PT, R76, c[0x0][0x198], PT ;  /* 0x000066004c007a0c */ /* 0x000fc40003fc6270 */
[----:B------:R-:W-:Y:S02]  /*9e90*/  SHF.R.S32.HI R46, RZ, 0x1f, R225 ;  /* 0x0000001fff2e7819 */ /* 0x000fe400000114e1 */
[----:B------:R-:W-:Y:S02]  /*9ea0*/  ISETP.GE.AND P0, PT, R4, R24, PT ;  /* 0x000000180400720c */ /* 0x000fe40003f06270 */
[----:B------:R-:W-:Y:S01]  /*9eb0*/  IADD3 R19, R6, 0x40, RZ ;  /* 0x0000004006137810 */ /* 0x000fe20007ffe0ff */
[----:B------:R-:W-:Y:S01]  /*9ec0*/  IMAD R8, R46, c[0x0][0x1e0], RZ ;  /* 0x000078002e087a24 */ /* 0x000fe200078e02ff */
[----:B-1----:R-:W-:Y:S01]  /*9ed0*/  @!P4 LEA R16, P1, R76, R10, 0x1 ;  /* 0x0000000a4c10c211 */ /* 0x002fe200078208ff */
[C---:B------:R-:W-:Y:S01]  /*9ee0*/  IMAD.WIDE.U32 R4, R225.reuse, c[0x0][0x1e0], RZ ;  /* 0x00007800e1047a25 */ /* 0x040fe200078e00ff */
[----:B------:R-:W-:Y:S02]  /*9ef0*/  ISETP.GE.AND P5, PT, R212, c[0x0][0x198], PT ;  /* 0x00006600d4007a0c */ /* 0x000fe40003fa6270 */
[----:B--2---:R-:W-:Y:S01]  /*9f00*/  @!P4 LEA.HI.X R17, R76, R9, R77, 0x1, P1 ;  /* 0x000000094c11c211 */ /* 0x004fe200008f0c4d */
[----:B------:R-:W-:Y:S01]  /*9f10*/  IMAD R8, R225, c[0x0][0x1e4], R8 ;  /* 0x00007900e1087a24 */ /* 0x000fe200078e0208 */
[----:B------:R-:W-:-:S02]  /*9f20*/  ISETP.GE.AND P1, PT, R19, R24, PT ;  /* 0x000000181300720c */ /* 0x000fc40003f26270 */
[----:B------:R-:W1:Y:S01]  /*9f30*/  SHFL.IDX PT, R19, R3, 0x2, 0x181f ;  /* 0x00581f0003137f89 */ /* 0x000e6200000e0000 */
[----:B------:R-:W-:Y:S01]  /*9f40*/  @!P4 LEA R10, P3, R212, R10, 0x1 ;  /* 0x0000000ad40ac211 */ /* 0x000fe200078608ff */
[----:B------:R-:W-:Y:S02]  /*9f50*/  IMAD.IADD R5, R5, 0x1, R8 ;  /* 0x0000000105057824 */ /* 0x000fe400078e0208 */
[----:B------:R2:W-:Y:S01]  /*9f60*/  @!P4 LDGSTS.E.BYPASS.LTC128B.128 [R213+0x100], [R16.64], !P6 ;  /* 0x0010000010d5cfae */ /* 0x0005e2000f101d48 */
[----:B----4-:R-:W-:Y:S02]  /*9f70*/  @!P0 LEA R8, P2, R76, R15, 0x1 ;  /* 0x0000000f4c088211 */ /* 0x010fe400078408ff */
[----:B------:R-:W-:Y:S02]  /*9f80*/  @!P4 LEA.HI.X R11, R212, R9, R231, 0x1, P3 ;  /* 0x00000009d40bc211 */ /* 0x000fe400018f0ce7 */
[----:B------:R-:W-:-:S03]  /*9f90*/  @!P0 LEA.HI.X R9, R76, R18, R77, 0x1, P2 ;  /* 0x000000124c098211 */ /* 0x000fc600010f0c4d */
[----:B------:R4:W-:Y:S04]  /*9fa0*/  @!P4 LDGSTS.E.BYPASS.LTC128B.128 [R213+0x4100], [R10.64], !P5 ;  /* 0x041000000ad5cfae */ /* 0x0009e8000e901d48 */
[----:B------:R1:W-:Y:S01]  /*9fb0*/  @!P0 LDGSTS.E.BYPASS.LTC128B.128 [R215+0x1100], [R8.64], !P6 ;  /* 0x0110000008d78fae */ /* 0x0003e2000f101d48 */
[----:B------:R-:W-:-:S03]  /*9fc0*/  IMAD.WIDE.U32 R20, R44, c[0x0][0x1e8], RZ ;  /* 0x00007a002c147a25 */ /* 0x000fc600078e00ff */
[----:B--2---:R-:W2:Y:S04]  /*9fd0*/  SHFL.IDX PT, R16, R2, 0x2, 0x181f ;  /* 0x00581f0002107f89 */ /* 0x004ea800000e0000 */
[----:B------:R2:W2:Y:S01]  /*9fe0*/  SHFL.IDX PT, R17, R3, 0x3, 0x181f ;  /* 0x00781f0003117f89 */ /* 0x0004a200000e0000 */
[----:B------:R-:W-:Y:S01]  /*9ff0*/  IMAD R252, R44, c[0x0][0x1ec], R21 ;  /* 0x00007b002cfc7a24 */ /* 0x000fe200078e0215 */
[----:B-1----:R-:W-:-:S04]  /*a000*/  @!P0 LEA R8, P2, R212, R15, 0x1 ;  /* 0x0000000fd4088211 */ /* 0x002fc800078408ff */
[----:B------:R-:W-:Y:S02]  /*a010*/  @!P0 LEA.HI.X R9, R212, R18, R231, 0x1, P2 ;  /* 0x00000012d4098211 */ /* 0x000fe400010f0ce7 */
[----:B------:R1:W1:Y:S01]  /*a020*/  SHFL.IDX PT, R18, R2, 0x3, 0x181f ;  /* 0x00781f0002127f89 */ /* 0x00026200000e0000 */
[----:B----4-:R-:W-:Y:S02]  /*a030*/  IADD3 R10, R6, 0x60, RZ ;  /* 0x00000060060a7810 */ /* 0x010fe40007ffe0ff */
[----:B------:R-:W-:Y:S01]  /*a040*/  IADD3 R134, R230, -0x1, RZ ;  /* 0xffffffffe6867810 */ /* 0x000fe20007ffe0ff */
[----:B------:R4:W-:Y:S01]  /*a050*/  @!P0 LDGSTS.E.BYPASS.LTC128B.128 [R215+0x5100], [R8.64], !P5 ;  /* 0x0510000008d78fae */ /* 0x0009e2000e901d48 */
[----:B------:R-:W-:-:S03]  /*a060*/  ISETP.GE.AND P0, PT, R10, R24, PT ;  /* 0x000000180a00720c */ /* 0x000fc60003f06270 */
[----:B------:R-:W-:Y:S01]  /*a070*/  IMAD R133, R134, -0x70, R144 ;  /* 0xffffff9086857824 */ /* 0x000fe200078e0290 */
[----:B------:R1:W-:Y:S01]  /*a080*/  STL.64 [R1+0x8], R20 ;  /* 0x0000081401007387 */ /* 0x0003e20000100a00 */
[----:B------:R-:W-:Y:S01]  /*a090*/  LOP3.LUT R236, R236, 0xfffffffd, RZ, 0xc0, !PT ;  /* 0xfffffffdecec7812 */ /* 0x000fe200078ec0ff */
[----:B------:R-:W-:Y:S01]  /*a0a0*/  BSSY B0, `(.L_x_394) ;  /* 0x0000040000007945 */ /* 0x000fe20003800000 */
[----:B---3--:R-:W-:Y:S01]  /*a0b0*/  SHF.R.S32.HI R45, RZ, 0x1f, R224 ;  /* 0x0000001fff2d7819 */ /* 0x008fe200000114e0 */
[----:B------:R-:W-:-:S04]  /*a0c0*/  IMAD.WIDE.U32 R4, R224, c[0x0][0x1f0], R4 ;  /* 0x00007c00e0047a25 */ /* 0x000fc800078e0004 */
[----:B--2---:R-:W-:Y:S01]  /*a0d0*/  IMAD R3, R45, c[0x0][0x1f0], RZ ;  /* 0x00007c002d037a24 */ /* 0x004fe200078e02ff */
[----:B------:R-:W-:-:S03]  /*a0e0*/  IADD3 R6, P3, R4, R20, RZ ;  /* 0x0000001404067210 */ /* 0x000fc60007f7e0ff */
[----:B-1----:R-:W-:Y:S01]  /*a0f0*/  IMAD R2, R224, c[0x0][0x1f4], R3 ;  /* 0x00007d00e0027a24 */ /* 0x002fe200078e0203 */
[----:B------:R-:W-:-:S04]  /*a100*/  @!P1 LEA R4, P2, R76, R19, 0x1 ;  /* 0x000000134c049211 */ /* 0x000fc800078408ff */
[----:B------:R-:W-:Y:S02]  /*a110*/  IADD3.X R2, R252, R5, R2, P3, !PT ;  /* 0x00000005fc027210 */ /* 0x000fe40001ffe402 */
[-C--:B------:R-:W-:Y:S02]  /*a120*/  @!P1 LEA.HI.X R5, R76, R16.reuse, R77, 0x1, P2 ;  /* 0x000000104c059211 */ /* 0x080fe400010f0c4d */
[----:B------:R-:W-:Y:S02]  /*a130*/  LEA R3, P2, R6, c[0x0][0x1c8], 0x1 ;  /* 0x0000720006037a11 */ /* 0x000fe400078408ff */
[----:B------:R-:W-:Y:S01]  /*a140*/  @!P1 LEA R10, P3, R212, R19, 0x1 ;  /* 0x00000013d40a9211 */ /* 0x000fe200078608ff */
[----:B------:R1:W-:Y:S01]  /*a150*/  @!P1 LDGSTS.E.BYPASS.LTC128B.128 [R215+0x2100], [R4.64], !P6 ;  /* 0x0210000004d79fae */ /* 0x0003e2000f101d48 */
[----:B------:R-:W-:Y:S02]  /*a160*/  LEA.HI.X R20, R6, c[0x0][0x1cc], R2, 0x1, P2 ;  /* 0x0000730006147a11 */ /* 0x000fe400010f0c02 */
[----:B------:R-:W-:Y:S01]  /*a170*/  IMNMX R2, R133, 0x70, PT ;  /* 0x0000007085027817 */ /* 0x000fe20003800200 */
[----:B------:R-:W2:Y:S01]  /*a180*/  SHFL.IDX PT, R15, R3, RZ, 0x181f ;  /* 0x00181fff030f7589 */ /* 0x000ea200000e0000 */
[----:B------:R-:W-:-:S03]  /*a190*/  @!P1 LEA.HI.X R11, R212, R16, R231, 0x1, P3 ;  /* 0x00000010d40b9211 */ /* 0x000fc600018f0ce7 */
[----:B------:R-:W3:Y:S01]  /*a1a0*/  SHFL.IDX PT, R16, R20, RZ, 0x181f ;  /* 0x00181fff14107589 */ /* 0x000ee200000e0000 */
[----:B------:R-:W-:Y:S01]  /*a1b0*/  IMAD.IADD R2, R2, 0x1, -R81 ;  /* 0x0000000102027824 */ /* 0x000fe200078e0a51 */
[CC--:B----4-:R-:W-:Y:S02]  /*a1c0*/  @!P0 LEA R8, P2, R76.reuse, R17.reuse, 0x1 ;  /* 0x000000114c088211 */ /* 0x0d0fe400078408ff */
[----:B------:R4:W-:Y:S02]  /*a1d0*/  @!P1 LDGSTS.E.BYPASS.LTC128B.128 [R215+0x6100], [R10.64], !P5 ;  /* 0x061000000ad79fae */ /* 0x0009e4000e901d48 */
[----:B------:R-:W-:Y:S02]  /*a1e0*/  @!P0 LEA.HI.X R9, R76, R18, R77, 0x1, P2 ;  /* 0x000000124c098211 */ /* 0x000fe400010f0c4d */
[----:B------:R-:W-:Y:S01]  /*a1f0*/  ISETP.GE.AND P2, PT, R2, 0x1, PT ;  /* 0x000000010200780c */ /* 0x000fe20003f46270 */
[----:B------:R-:W2:Y:S04]  /*a200*/  SHFL.IDX PT, R6, R3, 0x1, 0x181f ;  /* 0x00381f0003067f89 */ /* 0x000ea800000e0000 */
[----:B------:R2:W-:Y:S01]  /*a210*/  @!P0 LDGSTS.E.BYPASS.LTC128B.128 [R215+0x3100], [R8.64], !P6 ;  /* 0x0310000008d78fae */ /* 0x0005e2000f101d48 */
[----:B-1----:R-:W-:-:S04]  /*a220*/  @!P0 LEA R4, P1, R212, R17, 0x1 ;  /* 0x00000011d4048211 */ /* 0x002fc800078208ff */
[----:B------:R-:W-:Y:S02]  /*a230*/  @!P0 LEA.HI.X R5, R212, R18, R231, 0x1, P1 ;  /* 0x00000012d4058211 */ /* 0x000fe400008f0ce7 */
[----:B------:R-:W-:Y:S04]  /*a240*/  SHFL.IDX PT, R18, R3, 0x2, 0x181f ;  /* 0x00581f0003127f89 */ /* 0x000fe800000e0000 */
[----:B----4-:R-:W1:Y:S01]  /*a250*/  SHFL.IDX PT, R11, R20, 0x1, 0x181f ;  /* 0x00381f00140b7f89 */ /* 0x010e6200000e0000 */
[----:B------:R-:W-:-:S03]  /*a260*/  ISETP.GE.AND P6, PT, R76, c[0x0][0x1d4], PT ;  /* 0x000075004c007a0c */ /* 0x000fc60003fc6270 */
[----:B------:R-:W4:Y:S01]  /*a270*/  SHFL.IDX PT, R19, R20, 0x2, 0x181f ;  /* 0x00581f0014137f89 */ /* 0x000f2200000e0000 */
[----:B------:R-:W-:-:S03]  /*a280*/  ISETP.GE.AND P1, PT, R2, 0x21, PT ;  /* 0x000000210200780c */ /* 0x000fc60003f26270 */
[----:B------:R1:W-:Y:S01]  /*a290*/  @!P0 LDGSTS.E.BYPASS.LTC128B.128 [R215+0x7100], [R4.64], !P5 ;  /* 0x0710000004d78fae */ /* 0x0003e2000e901d48 */
[----:B--2---:R-:W-:Y:S02]  /*a2a0*/  @P2 LEA R8, P0, R76, R15, 0x1 ;  /* 0x0000000f4c082211 */ /* 0x004fe400078008ff */
[----:B------:R-:W-:Y:S01]  /*a2b0*/  ISETP.GE.AND P5, PT, R212, c[0x0][0x1d4], PT ;  /* 0x00007500d4007a0c */ /* 0x000fe20003fa6270 */
[----:B------:R-:W0:Y:S01]  /*a2c0*/  LDGDEPBAR ;  /* 0x00000000000079af */ /* 0x000e220000000000 */
[----:B---3--:R-:W-:Y:S02]  /*a2d0*/  @P2 LEA.HI.X R9, R76, R16, R77, 0x1, P0 ;  /* 0x000000104c092211 */ /* 0x008fe400000f0c4d */
[----:B------:R-:W-:-:S03]  /*a2e0*/  ISETP.GE.AND P0, PT, R2, 0x41, PT ;  /* 0x000000410200780c */ /* 0x000fc60003f06270 */
[----:B------:R2:W-:Y:S01]  /*a2f0*/  @P2 LDGSTS.E.BYPASS.LTC128B.128 [R213+0x8100], [R8.64], !P6 ;  /* 0x0810000008d52fae */ /* 0x0005e2000f101d48 */
[----:B-1----:R-:W-:-:S04]  /*a300*/  @P2 LEA R4, P3, R212, R15, 0x1 ;  /* 0x0000000fd4042211 */ /* 0x002fc800078608ff */
[----:B------:R-:W-:Y:S02]  /*a310*/  @P2 LEA.HI.X R5, R212, R16, R231, 0x1, P3 ;  /* 0x00000010d4052211 */ /* 0x000fe400018f0ce7 */
[----:B------:R-:W-:-:S03]  /*a320*/  @P1 LEA R16, P3, R76, R6, 0x1 ;  /* 0x000000064c101211 */ /* 0x000fc600078608ff */
[----:B------:R1:W-:Y:S01]  /*a330*/  @P2 LDGSTS.E.BYPASS.LTC128B.128 [R213+0xb900], [R4.64], !P5 ;  /* 0x0b90000004d52fae */ /* 0x0003e2000e901d48 */
[----:B------:R-:W-:Y:S02]  /*a340*/  @P1 LEA R10, P2, R212, R6, 0x1 ;  /* 0x00000006d40a1211 */ /* 0x000fe400078408ff */
[CC--:B------:R-:W-:Y:S02]  /*a350*/  @P1 LEA.HI.X R17, R76.reuse, R11.reuse, R77, 0x1, P3 ;  /* 0x0000000b4c111211 */ /* 0x0c0fe400018f0c4d */
[----:B--2---:R-:W-:Y:S02]  /*a360*/  @P0 LEA R8, P3, R76, R18, 0x1 ;  /* 0x000000124c080211 */ /* 0x004fe400078608ff */
[----:B------:R-:W-:Y:S01]  /*a370*/  @P1 LEA.HI.X R11, R212, R11, R231, 0x1, P2 ;  /* 0x0000000bd40b1211 */ /* 0x000fe200010f0ce7 */
[----:B------:R2:W-:Y:S01]  /*a380*/  @P1 LDGSTS.E.BYPASS.LTC128B.128 [R215+0x9100], [R16.64], !P6 ;  /* 0x0910000010d71fae */ /* 0x0005e2000f101d48 */
[----:B----4-:R-:W-:-:S03]  /*a390*/  @P0 LEA.HI.X R9, R76, R19, R77, 0x1, P3 ;  /* 0x000000134c090211 */ /* 0x010fc600018f0c4d */
[----:B------:R2:W-:Y:S04]  /*a3a0*/  @P1 LDGSTS.E.BYPASS.LTC128B.128 [R215+0xc900], [R10.64], !P5 ;  /* 0x0c9000000ad71fae */ /* 0x0005e8000e901d48 */
[----:B------:R2:W-:Y:S01]  /*a3b0*/  @P0 LDGSTS.E.BYPASS.LTC128B.128 [R215+0xa100], [R8.64], !P6 ;  /* 0x0a10000008d70fae */ /* 0x0005e2000f101d48 */
[----:B-1----:R-:W-:-:S04]  /*a3c0*/  @P0 LEA R4, P2, R212, R18, 0x1 ;  /* 0x00000012d4040211 */ /* 0x002fc800078408ff */
[----:B------:R-:W-:-:S05]  /*a3d0*/  @P0 LEA.HI.X R5, R212, R19, R231, 0x1, P2 ;  /* 0x00000013d4050211 */ /* 0x000fca00010f0ce7 */
[----:B------:R2:W-:Y:S01]  /*a3e0*/  @P0 LDGSTS.E.BYPASS.LTC128B.128 [R215+0xd900], [R4.64], !P5 ;  /* 0x0d90000004d70fae */ /* 0x0005e2000e901d48 */
[----:B------:R-:W-:-:S03]  /*a3f0*/  ISETP.GE.AND P0, PT, R2, 0x61, PT ;  /* 0x000000610200780c */ /* 0x000fc60003f06270 */
[----:B------:R-:W1:Y:S01]  /*a400*/  SHFL.IDX PT, R3, R3, 0x3, 0x181f ;  /* 0x00781f0003037f89 */ /* 0x000e6200000e0000 */
[----:B------:R-:W-:-:S03]  /*a410*/  @P6 LOP3.LUT R236, R236, 0x2, RZ, 0xfc, !PT ;  /* 0x00000002ecec6812 */ /* 0x000fc600078efcff */
[----:B------:R2:W3:Y:S06]  /*a420*/  SHFL.IDX PT, R6, R20, 0x3, 0x181f ;  /* 0x00781f0014067f89 */ /* 0x0004ec00000e0000 */
[----:B------:R-:W-:Y:S05]  /*a430*/  @!P0 BRA `(.L_x_395) ;  /* 0x0000006000008947 */ /* 0x000fea0003800000 */
[-C--:B-12---:R-:W-:Y:S02]  /*a440*/  LEA R4, P1, R76, R3.reuse, 0x1 ;  /* 0x000000034c047211 */ /* 0x086fe400078208ff */
[----:B------:R-:W-:Y:S02]  /*a450*/  LEA R2, P0, R212, R3, 0x1 ;  /* 0x00000003d4027211 */ /* 0x000fe400078008ff */
[----:B---3--:R-:W-:-:S02]  /*a460*/  LEA.HI.X R5, R76, R6, R77, 0x1, P1 ;  /* 0x000000064c057211 */ /* 0x008fc400008f0c4d */
[----:B------:R-:W-:-:S03]  /*a470*/  LEA.HI.X R3, R212, R6, R231, 0x1, P0 ;  /* 0x00000006d4037211 */ /* 0x000fc600000f0ce7 */
[----:B------:R1:W-:Y:S04]  /*a480*/  LDGSTS.E.BYPASS.LTC128B.128 [R215+0xb100], [R4.64], !P6 ;  /* 0x0b10000004d77fae */ /* 0x0003e8000f101d48 */
[----:B------:R1:W-:Y:S02]  /*a490*/  LDGSTS.E.BYPASS.LTC128B.128 [R215+0xe900], [R2.64], !P5 ;  /* 0x0e90000002d77fae */ /* 0x0003e4000e901d48 */
.L_x_395:
[----:B------:R-:W-:Y:S05]  /*a4a0*/  BSYNC B0 ;  /* 0x0000000000007941 */ /* 0x000fea0003800000 */
.L_x_394:
[----:B------:R-:W-:Y:S01]  /*a4b0*/  ISETP.LT.AND P0, PT, RZ, c[0x0][0x27c], PT ;  /* 0x00009f00ff007a0c */ /* 0x000fe20003f01270 */
[----:B------:R-:W0:-:S12]  /*a4c0*/  LDGDEPBAR ;  /* 0x00000000000079af */ /* 0x000e180000000000 */
[----:B------:R-:W-:Y:S05]  /*a4d0*/  @P0 BRA `(.L_x_396) ;  /* 0x0000002000000947 */ /* 0x000fea0003800000 */
[----:B------:R-:W-:-:S04]  /*a4e0*/  DEPBAR.LE SB0, 0x1 ;  /* 0x000080400000791a */ /* 0x000fc80000000000 */
[----:B------:R-:W-:Y:S05]  /*a4f0*/  BRA `(.L_x_397) ;  /* 0x0000360000007947 */ /* 0x000fea0003800000 */
.L_x_396:
[----:B-1---5:R-:W-:Y:S01]  /*a500*/  SHF.R.S32.HI R2, RZ, 0x1f, R137 ;  /* 0x0000001fff027819 */ /* 0x022fe20000011489 */
[----:B------:R-:W-:Y:S01]  /*a510*/  ULDC.U8 UR5, c[0x0][0x298] ;  /* 0x0000a60000057ab9 */ /* 0x000fe20000000000 */
[C---:B--2---:R-:W-:Y:S01]  /*a520*/  IMAD.WIDE.U32 R4, R137.reuse, c[0x0][0x290], RZ ;  /* 0x0000a40089047a25 */ /* 0x044fe200078e00ff */
[----:B------:R-:W-:Y:S01]  /*a530*/  ISETP.NE.AND P2, PT, RZ, UR5, PT ;  /* 0x00000005ff007c0c */ /* 0x000fe2000bf45270 */
[----:B------:R-:W-:Y:S02]  /*a540*/  BSSY B2, `(.L_x_397) ;  /* 0x000035b000027945 */ /* 0x000fe40003800000 */
[C---:B------:R-:W-:Y:S02]  /*a550*/  IMAD R8, R2.reuse, c[0x0][0x280], RZ ;  /* 0x0000a00002087a24 */ /* 0x040fe400078e02ff */
[----:B---3--:R-:W-:Y:S02]  /*a560*/  IMAD R6, R2, c[0x0][0x290], RZ ;  /* 0x0000a40002067a24 */ /* 0x008fe400078e02ff */
[----:B------:R-:W-:-:S04]  /*a570*/  IMAD.WIDE.U32 R2, R137, c[0x0][0x280], RZ ;  /* 0x0000a00089027a25 */ /* 0x000fc800078e00ff */
[C---:B------:R-:W-:Y:S01]  /*a580*/  IMAD R10, R137.reuse, c[0x0][0x284], R8 ;  /* 0x0000a100890a7a24 */ /* 0x040fe200078e0208 */
[----:B------:R-:W-:Y:S01]  /*a590*/  LEA R8, P0, R4, c[0x0][0x288], 0x1 ;  /* 0x0000a20004087a11 */ /* 0x000fe200078008ff */
[----:B------:R-:W-:Y:S01]  /*a5a0*/  IMAD R9, R137, c[0x0][0x294], R6 ;  /* 0x0000a50089097a24 */ /* 0x000fe200078e0206 */
[----:B------:R-:W-:Y:S02]  /*a5b0*/  LEA R6, P1, R2, c[0x0][0x270], 0x1 ;  /* 0x00009c0002067a11 */ /* 0x000fe400078208ff */
[----:B------:R-:W-:Y:S02]  /*a5c0*/  IADD3 R3, R10, R3, RZ ;  /* 0x000000030a037210 */ /* 0x000fe40007ffe0ff */
[----:B------:R-:W-:Y:S02]  /*a5d0*/  IADD3 R5, R9, R5, RZ ;  /* 0x0000000509057210 */ /* 0x000fe40007ffe0ff */
[----:B------:R-:W-:Y:S02]  /*a5e0*/  LEA.HI.X R2, R2, c[0x0][0x274], R3, 0x1, P1 ;  /* 0x00009d0002027a11 */ /* 0x000fe400008f0c03 */
[----:B------:R-:W-:Y:S01]  /*a5f0*/  LEA.HI.X R3, R4, c[0x0][0x28c], R5, 0x1, P0 ;  /* 0x0000a30004037a11 */ /* 0x000fe200000f0c05 */
[----:B------:R-:W-:Y:S05]  /*a600*/  @!P2 BRA `(.L_x_398) ;  /* 0x000019100000a947 */ /* 0x000fea0003800000 */
[----:B------:R-:W1:Y:S01]  /*a610*/  SHFL.IDX PT, R17, R2, RZ, 0x181f ;  /* 0x00181fff02117589 */ /* 0x000e6200000e0000 */
[----:B------:R-:W-:Y:S01]  /*a620*/  BSSY B0, `(.L_x_399) ;  /* 0x0000019000007945 */ /* 0x000fe20003800000 */
[----:B------:R-:W-:Y:S01]  /*a630*/  CS2R R4, SRZ ;  /* 0x0000000000047805 */ /* 0x000fe2000001ff00 */
[----:B------:R-:W-:Y:S01]  /*a640*/  CS2R R10, SRZ ;  /* 0x00000000000a7805 */ /* 0x000fe2000001ff00 */
[----:B------:R-:W2:Y:S04]  /*a650*/  SHFL.IDX PT, R16, R6, RZ, 0x181f ;  /* 0x00181fff06107589 */ /* 0x000ea800000e0000 */
[----:B------:R3:W4:Y:S04]  /*a660*/  SHFL.IDX PT, R19, R3, RZ, 0x181f ;  /* 0x00181fff03137589 */ /* 0x00072800000e0000 */
[----:B------:R5:W1:Y:S01]  /*a670*/  SHFL.IDX PT, R18, R8, RZ, 0x181f ;  /* 0x00181fff08127589 */ /* 0x000a6200000e0000 */
[----:B---3--:R-:W-:Y:S01]  /*a680*/  CS2R R2, SRZ ;  /* 0x0000000000027805 */ /* 0x008fe2000001ff00 */
[----:B-----5:R-:W-:Y:S01]  /*a690*/  CS2R R8, SRZ ;  /* 0x0000000000087805 */ /* 0x020fe2000001ff00 */
[----:B------:R-:W-:Y:S05]  /*a6a0*/  @P4 BRA `(.L_x_400) ;  /* 0x0000010000004947 */ /* 0x000fea0003800000 */
[----:B-12-4-:R-:W2:Y:S04]  /*a6b0*/  LDL R22, [R1+0xf4] ;  /* 0x0000f40001167983 */ /* 0x016ea80000100800 */
[----:B------:R-:W3:Y:S01]  /*a6c0*/  LDL R15, [R1+0xf0] ;  /* 0x0000f000010f7983 */ /* 0x000ee20000100800 */
[----:B------:R-:W-:-:S02]  /*a6d0*/  ISETP.GE.AND P1, PT, R78, c[0x0][0x27c], PT ;  /* 0x00009f004e007a0c */ /* 0x000fc40003f26270 */
[----:B------:R-:W-:Y:S01]  /*a6e0*/  ISETP.GE.AND P0, PT, R80, c[0x0][0x27c], PT ;  /* 0x00009f0050007a0c */ /* 0x000fe20003f06270 */
[----:B------:R-:W-:-:S10]  /*a6f0*/  CS2R R4, SRZ ;  /* 0x0000000000047805 */ /* 0x000fd4000001ff00 */
[----:B------:R-:W-:-:S05]  /*a700*/  @!P1 IMAD.WIDE R2, R78, 0x2, R16 ;  /* 0x000000024e029825 */ /* 0x000fca00078e0210 */
[----:B------:R1:W5:Y:S02]  /*a710*/  @!P1 LD.E.64 R10, [R2.64] ;  /* 0x00000008020a9980 */ /* 0x000364000c101b00 */
[----:B-1----:R-:W-:Y:S01]  /*a720*/  CS2R R2, SRZ ;  /* 0x0000000000027805 */ /* 0x002fe2000001ff00 */
[-C--:B--2---:R-:W-:Y:S02]  /*a730*/  @!P0 IADD3 R20, P3, R16, R22.reuse, RZ ;  /* 0x0000001610148210 */ /* 0x084fe40007f7e0ff */
[----:B------:R-:W-:Y:S01]  /*a740*/  @!P0 IADD3 R16, P2, R18, R22, RZ ;  /* 0x0000001612108210 */ /* 0x000fe20007f5e0ff */
[----:B------:R-:W-:-:S04]  /*a750*/  @!P1 IMAD.WIDE R22, R78, 0x2, R18 ;  /* 0x000000024e169825 */ /* 0x000fc800078e0212 */
[--C-:B---3--:R-:W-:Y:S01]  /*a760*/  @!P0 IMAD.X R21, R17, 0x1, R15.reuse, P3 ;  /* 0x0000000111158824 */ /* 0x108fe200018e060f */
[----:B------:R1:W5:Y:S01]  /*a770*/  @!P1 LD.E.64 R8, [R22.64] ;  /* 0x0000000816089980 */ /* 0x000362000c101b00 */
[----:B------:R-:W-:-:S03]  /*a780*/  @!P0 IMAD.X R17, R19, 0x1, R15, P2 ;  /* 0x0000000113118824 */ /* 0x000fc600010e060f */
[----:B------:R1:W5:Y:S04]  /*a790*/  @!P0 LD.E.64 R4, [R20.64] ;  /* 0x0000000814048980 */ /* 0x000368000c101b00 */
[----:B------:R1:W5:Y:S02]  /*a7a0*/  @!P0 LD.E.64 R2, [R16.64] ;  /* 0x0000000810028980 */ /* 0x000364000c101b00 */
.L_x_400:
[----:B-12-4-:R-:W-:Y:S05]  /*a7b0*/  BSYNC B0 ;  /* 0x0000000000007941 */ /* 0x016fea0003800000 */
.L_x_399:
[----:B-----5:R-:W-:Y:S01]  /*a7c0*/  IMAD.MOV.U32 R20, RZ, RZ, R4 ;  /* 0x000000ffff147224 */ /* 0x020fe200078e0004 */
[----:B------:R-:W-:Y:S01]  /*a7d0*/  SHF.R.U64 R18, R4, 0x10, R5 ;  /* 0x0000001004127819 */ /* 0x000fe20000001205 */
[----:B------:R-:W-:Y:S01]  /*a7e0*/  IMAD R4, R30, -0x80, R24 ;  /* 0xffffff801e047824 */ /* 0x000fe200078e0218 */
[--C-:B------:R-:W-:Y:S01]  /*a7f0*/  SHF.R.U64 R21, R10, 0x10, R11.reuse ;  /* 0x000000100a157819 */ /* 0x100fe2000000120b */
[----:B------:R-:W-:Y:S01]  /*a800*/  IMAD.MOV.U32 R23, RZ, RZ, R10 ;  /* 0x000000ffff177224 */ /* 0x000fe200078e000a */
[--C-:B------:R-:W-:Y:S01]  /*a810*/  SHF.R.U32.HI R17, RZ, 0x10, R11.reuse ;  /* 0x00000010ff117819 */ /* 0x100fe2000001160b */
[----:B------:R-:W-:Y:S01]  /*a820*/  IMAD.MOV.U32 R22, RZ, RZ, R11 ;  /* 0x000000ffff167224 */ /* 0x000fe200078e000b */
[----:B------:R-:W-:Y:S01]  /*a830*/  IMNMX R29, R4, 0x80, PT ;  /* 0x00000080041d7817 */ /* 0x000fe20003800200 */
[--C-:B------:R-:W-:Y:S01]  /*a840*/  IMAD.MOV.U32 R19, RZ, RZ, R5.reuse ;  /* 0x000000ffff137224 */ /* 0x100fe200078e0005 */
[----:B------:R-:W-:Y:S01]  /*a850*/  SHF.R.U32.HI R10, RZ, 0x10, R5 ;  /* 0x00000010ff0a7819 */ /* 0x000fe20000011605 */
[----:B------:R-:W-:Y:S01]  /*a860*/  IMAD.MOV.U32 R16, RZ, RZ, R8 ;  /* 0x000000ffff107224 */ /* 0x000fe200078e0008 */
[----:B------:R-:W-:Y:S01]  /*a870*/  ISETP.GE.AND P0, PT, R81, R29, PT ;  /* 0x0000001d5100720c */ /* 0x000fe20003f06270 */
[--C-:B------:R-:W-:Y:S01]  /*a880*/  IMAD.MOV.U32 R15, RZ, RZ, R9.reuse ;  /* 0x000000ffff0f7224 */ /* 0x100fe200078e0009 */
[----:B------:R-:W-:Y:S01]  /*a890*/  SHF.R.U64 R11, R8, 0x10, R9 ;  /* 0x00000010080b7819 */ /* 0x000fe20000001209 */
[----:B------:R-:W-:Y:S01]  /*a8a0*/  IMAD.MOV.U32 R8, RZ, RZ, R2 ;  /* 0x000000ffff087224 */ /* 0x000fe200078e0002 */
[--C-:B------:R-:W-:Y:S01]  /*a8b0*/  SHF.R.U64 R4, R2, 0x10, R3.reuse ;  /* 0x0000001002047819 */ /* 0x100fe20000001203 */
[----:B------:R-:W-:Y:S01]  /*a8c0*/  IMAD.MOV.U32 R5, RZ, RZ, R3 ;  /* 0x000000ffff057224 */ /* 0x000fe200078e0003 */
[----:B------:R-:W-:-:S04]  /*a8d0*/  DEPBAR.LE SB0, 0x1 ;  /* 0x000080400000791a */ /* 0x000fc80000000000 */
[----:B------:R-:W-:Y:S01]  /*a8e0*/  SHF.R.U32.HI R6, RZ, 0x10, R9 ;  /* 0x00000010ff067819 */ /* 0x000fe20000011609 */
[----:B------:R-:W-:Y:S01]  /*a8f0*/  BSSY B1, `(.L_x_401) ;  /* 0x000005e000017945 */ /* 0x000fe20003800000 */
[----:B------:R-:W-:Y:S02]  /*a900*/  SHF.R.U32.HI R2, RZ, 0x10, R3 ;  /* 0x00000010ff027819 */ /* 0x000fe40000011603 */
[----:B------:R-:W-:Y:S02]  /*a910*/  PRMT R23, R23, 0x5410, R21 ;  /* 0x0000541017177816 */ /* 0x000fe40000000015 */
[----:B------:R-:W-:Y:S02]  /*a920*/  PRMT R24, R22, 0x5410, R17 ;  /* 0x0000541016187816 */ /* 0x000fe40000000011 */
[----:B------:R-:W-:Y:S02]  /*a930*/  PRMT R26, R20, 0x5410, R18 ;  /* 0x00005410141a7816 */ /* 0x000fe40000000012 */
[----:B------:R-:W-:-:S02]  /*a940*/  PRMT R28, R19, 0x5410, R10 ;  /* 0x00005410131c7816 */ /* 0x000fc4000000000a */
[----:B------:R-:W-:Y:S02]  /*a950*/  PRMT R21, R16, 0x5410, R11 ;  /* 0x0000541010157816 */ /* 0x000fe4000000000b */
[----:B------:R-:W-:Y:S02]  /*a960*/  PRMT R22, R15, 0x5410, R6 ;  /* 0x000054100f167816 */ /* 0x000fe40000000006 */
[----:B------:R-:W-:Y:S02]  /*a970*/  PRMT R25, R8, 0x5410, R4 ;  /* 0x0000541008197816 */ /* 0x000fe40000000004 */
[----:B------:R-:W-:Y:S01]  /*a980*/  PRMT R27, R5, 0x5410, R2 ;  /* 0x00005410051b7816 */ /* 0x000fe20000000002 */
[----:B------:R-:W-:Y:S06]  /*a990*/  BAR.SYNC.DEFER_BLOCKING 0x0 ;  /* 0x0000000000007b1d */ /* 0x000fec0000010000 */
[----:B------:R-:W-:Y:S05]  /*a9a0*/  @P0 BRA `(.L_x_402) ;  /* 0x0000052000000947 */ /* 0x000fea0003800000 */
[----:B------:R-:W-:Y:S01]  /*a9b0*/  ISETP.GE.AND P0, PT, R78, c[0x0][0x27c], PT ;  /* 0x00009f004e007a0c */ /* 0x000fe20003f06270 */
[----:B------:R-:W-:-:S12]  /*a9c0*/  BSSY B0, `(.L_x_403) ;  /* 0x0000028000007945 */ /* 0x000fd80003800000 */
[----:B------:R-:W-:Y:S05]  /*a9d0*/  @P0 BRA `(.L_x_404) ;  /* 0x0000026000000947 */ /* 0x000fea0003800000 */
[----:B------:R-:W1:Y:S01]  /*a9e0*/  LDS.128 R8, [R213+0x100] ;  /* 0x00010000d5087984 */ /* 0x000e620000000c00 */
[----:B------:R-:W-:Y:S01]  /*a9f0*/  SHF.L.U32 R4, R23, 0x10, RZ ;  /* 0x0000001017047819 */ /* 0x000fe200000006ff */
[----:B------:R-:W-:Y:S01]  /*aa00*/  IMAD.U32 R2, R21, 0x10000, RZ ;  /* 0x0001000015027824 */ /* 0x000fe200078e00ff */
[----:B------:R-:W-:Y:S02]  /*aa10*/  LOP3.LUT R3, R23, 0xffff0000, RZ, 0xc0, !PT ;  /* 0xffff000017037812 */ /* 0x000fe400078ec0ff */
[C---:B-1----:R-:W-:Y:S02]  /*aa20*/  SHF.L.U32 R15, R8.reuse, 0x10, RZ ;  /* 0x00000010080f7819 */ /* 0x042fe400000006ff */
[----:B------:R-:W-:Y:S02]  /*aa30*/  LOP3.LUT R6, R8, 0xffff0000, RZ, 0xc0, !PT ;  /* 0xffff000008067812 */ /* 0x000fe400078ec0ff */
[----:B------:R-:W-:Y:S02]  /*aa40*/  LOP3.LUT R5, R9, 0xffff0000, RZ, 0xc0, !PT ;  /* 0xffff000009057812 */ /* 0x000fe400078ec0ff */
[----:B------:R-:W-:Y:S01]  /*aa50*/  LOP3.LUT R8, R21, 0xffff0000, RZ, 0xc0, !PT ;  /* 0xffff000015087812 */ /* 0x000fe200078ec0ff */
[C---:B------:R-:W-:Y:S01]  /*aa60*/  FMUL.FTZ R19, R6.reuse, R4 ;  /* 0x0000000406137220 */ /* 0x040fe20000410000 */
[----:B------:R-:W-:Y:S01]  /*aa70*/  SHF.L.U32 R17, R9, 0x10, RZ ;  /* 0x0000001009117819 */ /* 0x000fe200000006ff */
[----:B------:R-:W-:Y:S01]  /*aa80*/  FMUL.FTZ R20, R6, R2 ;  /* 0x0000000206147220 */ /* 0x000fe20000410000 */
[----:B------:R-:W-:Y:S01]  /*aa90*/  LOP3.LUT R6, R11, 0xffff0000, RZ, 0xc0, !PT ;  /* 0xffff00000b067812 */ /* 0x000fe200078ec0ff */
[----:B------:R-:W-:Y:S01]  /*aaa0*/  FMUL.FTZ R18, R5, R8 ;  /* 0x0000000805127220 */ /* 0x000fe20000410000 */
[C---:B------:R-:W-:Y:S01]  /*aab0*/  SHF.L.U32 R16, R10.reuse, 0x10, RZ ;  /* 0x000000100a107819 */ /* 0x040fe200000006ff */
[----:B------:R-:W-:Y:S01]  /*aac0*/  IMAD.U32 R9, R11, 0x10000, RZ ;  /* 0x000100000b097824 */ /* 0x000fe200078e00ff */
[----:B------:R-:W-:Y:S01]  /*aad0*/  LOP3.LUT R10, R10, 0xffff0000, RZ, 0xc0, !PT ;  /* 0xffff00000a0a7812 */ /* 0x000fe200078ec0ff */
[-C--:B------:R-:W-:Y:S01]  /*aae0*/  FMUL.FTZ R11, R5, R3.reuse ;  /* 0x00000003050b7220 */ /* 0x080fe20000410000 */
[----:B------:R-:W-:Y:S01]  /*aaf0*/  SHF.L.U32 R5, R24, 0x10, RZ ;  /* 0x0000001018057819 */ /* 0x000fe200000006ff */
[----:B------:R-:W-:Y:S01]  /*ab00*/  FFMA.FTZ R18, R17, R3, -R18 ;  /* 0x0000000311127223 */ /* 0x000fe20000010812 */
[C---:B------:R-:W-:Y:S01]  /*ab10*/  SHF.L.U32 R3, R22.reuse, 0x10, RZ ;  /* 0x0000001016037819 */ /* 0x040fe200000006ff */
[C---:B------:R-:W-:Y:S01]  /*ab20*/  FFMA.FTZ R19, R15.reuse, R2, R19 ;  /* 0x000000020f137223 */ /* 0x040fe20000010013 */
[----:B------:R-:W-:Y:S01]  /*ab30*/  LOP3.LUT R2, R22, 0xffff0000, RZ, 0xc0, !PT ;  /* 0xffff000016027812 */ /* 0x000fe200078ec0ff */
[----:B------:R-:W-:Y:S01]  /*ab40*/  FFMA.FTZ R20, R15, R4, -R20 ;  /* 0x000000040f147223 */ /* 0x000fe20000010814 */
[----:B------:R-:W-:Y:S01]  /*ab50*/  LOP3.LUT R4, R24, 0xffff0000, RZ, 0xc0, !PT ;  /* 0xffff000018047812 */ /* 0x000fe200078ec0ff */
[----:B------:R-:W-:-:S02]  /*ab60*/  FFMA.FTZ R15, R17, R8, R11 ;  /* 0x00000008110f7223 */ /* 0x000fc4000001000b */
[C---:B------:R-:W-:Y:S02]  /*ab70*/  FMUL.FTZ R11, R10.reuse, R3 ;  /* 0x000000030a0b7220 */ /* 0x040fe40000410000 */
[-C--:B------:R-:W-:Y:S02]  /*ab80*/  FMUL.FTZ R10, R10, R5.reuse ;  /* 0x000000050a0a7220 */ /* 0x080fe40000410000 */
[C---:B------:R-:W-:Y:S02]  /*ab90*/  FMUL.FTZ R8, R6.reuse, R2 ;  /* 0x0000000206087220 */ /* 0x040fe40000410000 */
[----:B------:R-:W-:Y:S02]  /*aba0*/  FMUL.FTZ R6, R6, R4 ;  /* 0x0000000406067220 */ /* 0x000fe40000410000 */
[C---:B------:R-:W-:Y:S02]  /*abb0*/  FFMA.FTZ R11, R16.reuse, R5, -R11 ;  /* 0x00000005100b7223 */ /* 0x040fe4000001080b */
[----:B------:R-:W-:-:S02]  /*abc0*/  FFMA.FTZ R5, R16, R3, R10 ;  /* 0x0000000310057223 */ /* 0x000fc4000001000a */
[----:B------:R-:W-:Y:S01]  /*abd0*/  FFMA.FTZ R3, R9, R4, -R8 ;  /* 0x0000000409037223 */ /* 0x000fe20000010808 */
[----:B------:R-:W-:Y:S01]  /*abe0*/  F2FP.BF16.PACK_AB R8, R19, R20 ;  /* 0x000000141308723e */ /* 0x000fe200000010ff */
[----:B------:R-:W-:Y:S01]  /*abf0*/  FFMA.FTZ R2, R9, R2, R6 ;  /* 0x0000000209027223 */ /* 0x000fe20000010006 */
[----:B------:R-:W-:Y:S02]  /*ac00*/  F2FP.BF16.PACK_AB R10, R5, R11 ;  /* 0x0000000b050a723e */ /* 0x000fe400000010ff */
[----:B------:R-:W-:Y:S02]  /*ac10*/  F2FP.BF16.PACK_AB R9, R15, R18 ;  /* 0x000000120f09723e */ /* 0x000fe400000010ff */
[----:B------:R-:W-:-:S05]  /*ac20*/  F2FP.BF16.PACK_AB R11, R2, R3 ;  /* 0x00000003020b723e */ /* 0x000fca00000010ff */
[----:B------:R1:W-:Y:S02]  /*ac30*/  STS.128 [R213+0x100], R8 ;  /* 0x00010008d5007388 */ /* 0x0003e40000000c00 */
.L_x_404:
[----:B------:R-:W-:Y:S05]  /*ac40*/  BSYNC B0 ;  /* 0x0000000000007941 */ /* 0x000fea0003800000 */
.L_x_403:
[----:B------:R-:W-:-:S13]  /*ac50*/  ISETP.GE.AND P0, PT, R80, c[0x0][0x27c], PT ;  /* 0x00009f0050007a0c */ /* 0x000fda0003f06270 */
[----:B------:R-:W-:Y:S05]  /*ac60*/  @P0 BRA `(.L_x_402) ;  /* 0x0000026000000947 */ /* 0x000fea0003800000 */
[----:B-1----:R-:W1:Y:S01]  /*ac70*/  LDS.128 R8, [R213+0x4100] ;  /* 0x00410000d5087984 */ /* 0x002e620000000c00 */
[C---:B------:R-:W-:Y:S01]  /*ac80*/  SHF.L.U32 R4, R26.reuse, 0x10, RZ ;  /* 0x000000101a047819 */ /* 0x040fe200000006ff */
        /* <DEDUP_REMOVED lines=15> */
[C---:B------:R-:W-:Y:S01]  /*ad80*/  SHF.L.U32 R5, R28.reuse, 0x10, RZ ;  /* 0x000000101c057819 */ /* 0x040fe200000006ff */
[----:B------:R-:W-:Y:S01]  /*ad90*/  FFMA.FTZ R18, R17, R3, -R18 ;  /* 0x0000000311127223 */ /* 0x000fe20000010812 */
[----:B------:R-:W-:Y:S01]  /*ada0*/  SHF.L.U32 R3, R27, 0x10, RZ ;  /* 0x000000101b037819 */ /* 0x000fe200000006ff */
[----:B------:R-:W-:Y:S01]  /*adb0*/  FFMA.FTZ R19, R15, R2, R19 ;  /* 0x000000020f137223 */ /* 0x000fe20000010013 */
        /* <DEDUP_REMOVED lines=17> */
.L_x_402:
[----:B------:R-:W-:Y:S05]  /*aed0*/  BSYNC B1 ;  /* 0x0000000000017941 */ /* 0x000fea0003800000 */
.L_x_401:
[----:B------:R-:W-:Y:S01]  /*aee0*/  IADD3 R2, R81, 0x20, RZ ;  /* 0x0000002051027810 */ /* 0x000fe20007ffe0ff */
[----:B------:R-:W-:Y:S03]  /*aef0*/  BSSY B1, `(.L_x_405) ;  /* 0x0000055000017945 */ /* 0x000fe60003800000 */
[----:B------:R-:W-:-:S13]  /*af00*/  ISETP.GE.AND P0, PT, R2, R29, PT ;  /* 0x0000001d0200720c */ /* 0x000fda0003f06270 */
[----:B------:R-:W-:Y:S05]  /*af10*/  @P0 BRA `(.L_x_406) ;  /* 0x0000052000000947 */ /* 0x000fea0003800000 */
[----:B------:R-:W-:Y:S01]  /*af20*/  ISETP.GE.AND P0, PT, R78, c[0x0][0x27c], PT ;  /* 0x00009f004e007a0c */ /* 0x000fe20003f06270 */
[----:B------:R-:W-:-:S12]  /*af30*/  BSSY B0, `(.L_x_407) ;  /* 0x0000028000007945 */ /* 0x000fd80003800000 */
[----:B------:R-:W-:Y:S05]  /*af40*/  @P0 BRA `(.L_x_408) ;  /* 0x0000026000000947 */ /* 0x000fea0003800000 */
[----:B-1----:R-:W1:Y:S01]  /*af50*/  LDS.128 R8, [R213+0x1100] ;  /* 0x00110000d5087984 */ /* 0x002e620000000c00 */
[----:B------:R-:W-:Y:S01]  /*af60*/  SHF.L.U32 R4, R23, 0x10, RZ ;  /* 0x0000001017047819 */ /* 0x000fe200000006ff */
[----:B------:R-:W-:Y:S01]  /*af70*/  IMAD.U32 R2, R21, 0x10000, RZ ;  /* 0x0001000015027824 */ /* 0x000fe200078e00ff */
[----:B------:R-:W-:Y:S02]  /*af80*/  LOP3.LUT R3, R23, 0xffff0000, RZ, 0xc0, !PT ;  /* 0xffff000017037812 */ /* 0x000fe400078ec0ff */
[C---:B-1----:R-:W-:Y:S02]  /*af90*/  SHF.L.U32 R15, R8.reuse, 0x10, RZ ;  /* 0x00000010080f7819 */ /* 0x042fe400000006ff */
[----:B------:R-:W-:Y:S02]  /*afa0*/  LOP3.LUT R6, R8, 0xffff0000, RZ, 0xc0, !PT ;  /* 0xffff000008067812 */ /* 0x000fe400078ec0ff */
[----:B------:R-:W-:Y:S02]  /*afb0*/  LOP3.LUT R5, R9, 0xffff0000, RZ, 0xc0, !PT ;  /* 0xffff000009057812 */ /* 0x000fe400078ec0ff */
[----:B------:R-:W-:Y:S01]  /*afc0*/  LOP3.LUT R8, R21, 0xffff0000, RZ, 0xc0, !PT ;  /* 0xffff000015087812 */ /* 0x000fe200078ec0ff */
[-C--:B------:R-:W-:Y:S01]  /*afd0*/  FMUL.FTZ R19, R4, R6.reuse ;  /* 0x0000000604137220 */ /* 0x080fe20000410000 */
[----:B------:R-:W-:Y:S01]  /*afe0*/  SHF.L.U32 R17, R9, 0x10, RZ ;  /* 0x0000001009117819 */ /* 0x000fe200000006ff */
[----:B------:R-:W-:Y:S01]  /*aff0*/  FMUL.FTZ R20, R2, R6 ;  /* 0x0000000602147220 */ /* 0x000fe20000410000 */
[C---:B------:R-:W-:Y:S01]  /*b000*/  LOP3.LUT R6, R11.reuse, 0xffff0000, RZ, 0xc0, !PT ;  /* 0xffff00000b067812 */ /* 0x040fe200078ec0ff */
[-C--:B------:R-:W-:Y:S01]  /*b010*/  FMUL.FTZ R18, R8, R5.reuse ;  /* 0x0000000508127220 */ /* 0x080fe20000410000 */
[C---:B------:R-:W-:Y:S01]  /*b020*/  SHF.L.U32 R16, R10.reuse, 0x10, RZ ;  /* 0x000000100a107819 */ /* 0x040fe200000006ff */
[----:B------:R-:W-:Y:S01]  /*b030*/  IMAD.U32 R9, R11, 0x10000, RZ ;  /* 0x000100000b097824 */ /* 0x000fe200078e00ff */
[----:B------:R-:W-:Y:S01]  /*b040*/  LOP3.LUT R10, R10, 0xffff0000, RZ, 0xc0, !PT ;  /* 0xffff00000a0a7812 */ /* 0x000fe200078ec0ff */
[C---:B------:R-:W-:Y:S01]  /*b050*/  FMUL.FTZ R11, R3.reuse, R5 ;  /* 0x00000005030b7220 */ /* 0x040fe20000410000 */
[----:B------:R-:W-:Y:S01]  /*b060*/  SHF.L.U32 R5, R24, 0x10, RZ ;  /* 0x0000001018057819 */ /* 0x000fe200000006ff */
[----:B------:R-:W-:Y:S01]  /*b070*/  FFMA.FTZ R18, R3, R17, -R18 ;  /* 0x0000001103127223 */ /* 0x000fe20000010812 */
[----:B------:R-:W-:Y:S01]  /*b080*/  SHF.L.U32 R3, R22, 0x10, RZ ;  /* 0x0000001016037819 */ /* 0x000fe200000006ff */
[-C--:B------:R-:W-:Y:S01]  /*b090*/  FFMA.FTZ R19, R2, R15.reuse, R19 ;  /* 0x0000000f02137223 */ /* 0x080fe20000010013 */
[----:B------:R-:W-:Y:S01]  /*b0a0*/  LOP3.LUT R2, R22, 0xffff0000, RZ, 0xc0, !PT ;  /* 0xffff000016027812 */ /* 0x000fe200078ec0ff */
[----:B------:R-:W-:Y:S01]  /*b0b0*/  FFMA.FTZ R20, R4, R15, -R20 ;  /* 0x0000000f04147223 */ /* 0x000fe20000010814 */
[----:B------:R-:W-:Y:S01]  /*b0c0*/  LOP3.LUT R4, R24, 0xffff0000, RZ, 0xc0, !PT ;  /* 0xffff000018047812 */ /* 0x000fe200078ec0ff */
[----:B------:R-:W-:-:S02]  /*b0d0*/  FFMA.FTZ R15, R8, R17, R11 ;  /* 0x00000011080f7223 */ /* 0x000fc4000001000b */
[-C--:B------:R-:W-:Y:S02]  /*b0e0*/  FMUL.FTZ R11, R3, R10.reuse ;  /* 0x0000000a030b7220 */ /* 0x080fe40000410000 */
[C---:B------:R-:W-:Y:S02]  /*b0f0*/  FMUL.FTZ R10, R5.reuse, R10 ;  /* 0x0000000a050a7220 */ /* 0x040fe40000410000 */
[-C--:B------:R-:W-:Y:S02]  /*b100*/  FMUL.FTZ R8, R2, R6.reuse ;  /* 0x0000000602087220 */ /* 0x080fe40000410000 */
[----:B------:R-:W-:Y:S02]  /*b110*/  FMUL.FTZ R6, R4, R6 ;  /* 0x0000000604067220 */ /* 0x000fe40000410000 */
[-C--:B------:R-:W-:Y:S02]  /*b120*/  FFMA.FTZ R11, R5, R16.reuse, -R11 ;  /* 0x00000010050b7223 */ /* 0x080fe4000001080b */
[----:B------:R-:W-:-:S02]  /*b130*/  FFMA.FTZ R5, R3, R16, R10 ;  /* 0x0000001003057223 */ /* 0x000fc4000001000a */
[-C--:B------:R-:W-:Y:S01]  /*b140*/  FFMA.FTZ R3, R4, R9.reuse, -R8 ;  /* 0x0000000904037223 */ /* 0x080fe20000010808 */
[----:B------:R-:W-:Y:S01]  /*b150*/  F2FP.BF16.PACK_AB R8, R19, R20 ;  /* 0x000000141308723e */ /* 0x000fe200000010ff */
[----:B------:R-:W-:Y:S01]  /*b160*/  FFMA.FTZ R2, R2, R9, R6 ;  /* 0x0000000902027223 */ /* 0x000fe20000010006 */
[----:B------:R-:W-:Y:S02]  /*b170*/  F2FP.BF16.PACK_AB R10, R5, R11 ;  /* 0x0000000b050a723e */ /* 0x000fe400000010ff */
[----:B------:R-:W-:Y:S02]  /*b180*/  F2FP.BF16.PACK_AB R9, R15, R18 ;  /* 0x000000120f09723e */ /* 0x000fe400000010ff */
[----:B------:R-:W-:-:S05]  /*b190*/  F2FP.BF16.PACK_AB R11, R2, R3 ;  /* 0x00000003020b723e */ /* 0x000fca00000010ff */
[----:B------:R1:W-:Y:S02]  /*b1a0*/  STS.128 [R213+0x1100], R8 ;  /* 0x00110008d5007388 */ /* 0x0003e40000000c00 */
.L_x_408:
[----:B------:R-:W-:Y:S05]  /*b1b0*/  BSYNC B0 ;  /* 0x0000000000007941 */ /* 0x000fea0003800000 */
.L_x_407:
        /* <DEDUP_REMOVED lines=21> */
[C---:B------:R-:W-:Y:S01]  /*b310*/  SHF.L.U32 R3, R27.reuse, 0x10, RZ ;  /* 0x000000101b037819 */ /* 0x040fe200000006ff */
        /* <DEDUP_REMOVED lines=18> */
.L_x_406:
[----:B------:R-:W-:Y:S05]  /*b440*/  BSYNC B1 ;  /* 0x0000000000017941 */ /* 0x000fea0003800000 */
.L_x_405:
        /* <DEDUP_REMOVED lines=45> */
.L_x_412:
[----:B------:R-:W-:Y:S05]  /*b720*/  BSYNC B0 ;  /* 0x0000000000007941 */ /* 0x000fea0003800000 */
.L_x_411:
        /* <DEDUP_REMOVED lines=40> */
.L_x_410:
[----:B------:R-:W-:Y:S05]  /*b9b0*/  BSYNC B1 ;  /* 0x0000000000017941 */ /* 0x000fea0003800000 */
.L_x_409:
[----:B------:R-:W-:-:S04]  /*b9c0*/  IADD3 R2, R81, 0x60, RZ ;  /* 0x0000006051027810 */ /* 0x000fc80007ffe0ff */
        /* <DEDUP_REMOVED lines=43> */
.L_x_415:
[----:B------:R-:W-:Y:S05]  /*bc80*/  BSYNC B0 ;  /* 0x0000000000007941 */ /* 0x000fea0003800000 */
.L_x_414:
        /* <DEDUP_REMOVED lines=39> */
[----:B------:R1:W-:Y:S01]  /*bf00*/  STS.128 [R213+0x7100], R8 ;  /* 0x00710008d5007388 */ /* 0x0003e20000000c00 */
[----:B------:R-:W-:Y:S05]  /*bf10*/  BRA `(.L_x_413) ;  /* 0x00001bd000007947 */ /* 0x000fea0003800000 */
.L_x_398:
[----:B------:R-:W1:Y:S01]  /*bf20*/  SHFL.IDX PT, R4, R6, RZ, 0x181f ;  /* 0x00181fff06047589 */ /* 0x000e6200000e0000 */
[----:B------:R-:W-:Y:S01]  /*bf30*/  BSSY B0, `(.L_x_416) ;  /* 0x0000014000007945 */ /* 0x000fe20003800000 */
[----:B------:R-:W-:Y:S01]  /*bf40*/  CS2R R10, SRZ ;  /* 0x00000000000a7805 */ /* 0x000fe2000001ff00 */
[----:B------:R-:W-:Y:S01]  /*bf50*/  CS2R R18, SRZ ;  /* 0x0000000000127805 */ /* 0x000fe2000001ff00 */
[----:B------:R-:W2:Y:S01]  /*bf60*/  SHFL.IDX PT, R15, R2, RZ, 0x181f ;  /* 0x00181fff020f7589 */ /* 0x000ea200000e0000 */
[----:B------:R-:W-:-:S03]  /*bf70*/  CS2R R16, SRZ ;  /* 0x0000000000107805 */ /* 0x000fc6000001ff00 */
[----:B------:R-:W3:Y:S04]  /*bf80*/  SHFL.IDX PT, R6, R3, RZ, 0x181f ;  /* 0x00181fff03067589 */ /* 0x000ee800000e0000 */
[----:B------:R4:W1:Y:S02]  /*bf90*/  SHFL.IDX PT, R5, R8, RZ, 0x181f ;  /* 0x00181fff08057589 */ /* 0x00086400000e0000 */
[----:B----4-:R-:W-:Y:S01]  /*bfa0*/  CS2R R8, SRZ ;  /* 0x0000000000087805 */ /* 0x010fe2000001ff00 */
[----:B------:R-:W-:Y:S05]  /*bfb0*/  @P4 BRA `(.L_x_417) ;  /* 0x000000b000004947 */ /* 0x000fea0003800000 */
[C---:B-123--:R-:W-:Y:S01]  /*bfc0*/  ISETP.GE.AND P0, PT, R76.reuse, c[0x0][0x27c], PT ;  /* 0x00009f004c007a0c */ /* 0x04efe20003f06270 */
[C---:B------:R-:W-:Y:S01]  /*bfd0*/  IMAD.SHL.U32 R2, R76.reuse, 0x2, RZ ;  /* 0x000000024c027824 */ /* 0x040fe200078e00ff */
[----:B------:R-:W-:Y:S01]  /*bfe0*/  SHF.L.U64.HI R3, R76, 0x1, R77 ;  /* 0x000000014c037819 */ /* 0x000fe2000001024d */
[----:B------:R-:W-:-:S03]  /*bff0*/  CS2R R10, SRZ ;  /* 0x00000000000a7805 */ /* 0x000fc6000001ff00 */
[-C--:B------:R-:W-:Y:S02]  /*c000*/  IADD3 R4, P2, R4, R2.reuse, RZ ;  /* 0x0000000204047210 */ /* 0x080fe40007f5e0ff */
[----:B------:R-:W-:-:S03]  /*c010*/  IADD3 R2, P1, R5, R2, RZ ;  /* 0x0000000205027210 */ /* 0x000fc60007f3e0ff */
[--C-:B------:R-:W-:Y:S02]  /*c020*/  IMAD.X R5, R15, 0x1, R3.reuse, P2 ;  /* 0x000000010f057824 */ /* 0x100fe400010e0603 */
[----:B------:R-:W-:Y:S01]  /*c030*/  IMAD.X R3, R6, 0x1, R3, P1 ;  /* 0x0000000106037824 */ /* 0x000fe200008e0603 */
[----:B------:R-:W-:Y:S05]  /*c040*/  @P0 BRA `(.L_x_417) ;  /* 0x0000002000000947 */ /* 0x000fea0003800000 */
[----:B------:R1:W5:Y:S04]  /*c050*/  LD.E.128 R16, [R4.64] ;  /* 0x0000000804107980 */ /* 0x000368000c101d00 */
[----:B------:R1:W5:Y:S02]  /*c060*/  LD.E.128 R8, [R2.64] ;  /* 0x0000000802087980 */ /* 0x000364000c101d00 */
.L_x_417:
[----:B-123--:R-:W-:Y:S05]  /*c070*/  BSYNC B0 ;  /* 0x0000000000007941 */ /* 0x00efea0003800000 */
.L_x_416:
[----:B------:R-:W-:Y:S01]  /*c080*/  IMAD R2, R30, -0x80, R24 ;  /* 0xffffff801e027824 */ /* 0x000fe200078e0218 */
[----:B------:R-:W-:Y:S01]  /*c090*/  ISETP.GE.AND P0, PT, R76, c[0x0][0x27c], PT ;  /* 0x00009f004c007a0c */ /* 0x000fe20003f06270 */
[----:B-----5:R-:W-:Y:S01]  /*c0a0*/  IMAD.MOV.U32 R26, RZ, RZ, R16 ;  /* 0x000000ffff1a7224 */ /* 0x020fe200078e0010 */
[--C-:B------:R-:W-:Y:S01]  /*c0b0*/  SHF.R.U64 R23, R16, 0x10, R17.reuse ;  /* 0x0000001010177819 */ /* 0x100fe20000001211 */
[--C-:B------:R-:W-:Y:S01]  /*c0c0*/  IMAD.MOV.U32 R25, RZ, RZ, R17.reuse ;  /* 0x000000ffff197224 */ /* 0x100fe200078e0011 */
[----:B------:R-:W-:Y:S01]  /*c0d0*/  IMNMX R43, R2, 0x80, PT ;  /* 0x00000080022b7817 */ /* 0x000fe20003800200 */
[----:B------:R-:W-:Y:S01]  /*c0e0*/  IMAD.MOV.U32 R22, RZ, RZ, R18 ;  /* 0x000000ffff167224 */ /* 0x000fe200078e0012 */
[----:B------:R-:W-:Y:S01]  /*c0f0*/  SHF.R.U32.HI R20, RZ, 0x10, R17 ;  /* 0x00000010ff147819 */ /* 0x000fe20000011611 */
[--C-:B------:R-:W-:Y:S01]  /*c100*/  IMAD.MOV.U32 R21, RZ, RZ, R19.reuse ;  /* 0x000000ffff157224 */ /* 0x100fe200078e0013 */
[----:B------:R-:W-:Y:S01]  /*c110*/  ISETP.GE.OR P1, PT, R81, R43, P0 ;  /* 0x0000002b5100720c */ /* 0x000fe20000726670 */
[----:B------:R-:W-:Y:S01]  /*c120*/  IMAD.MOV.U32 R17, RZ, RZ, R8 ;  /* 0x000000ffff117224 */ /* 0x000fe200078e0008 */
[----:B------:R-:W-:Y:S01]  /*c130*/  SHF.R.U64 R18, R18, 0x10, R19 ;  /* 0x0000001012127819 */ /* 0x000fe20000001213 */
[----:B------:R-:W-:Y:S01]  /*c140*/  IMAD.MOV.U32 R16, RZ, RZ, R9 ;  /* 0x000000ffff107224 */ /* 0x000fe200078e0009 */
[----:B------:R-:W-:Y:S01]  /*c150*/  SHF.R.U32.HI R15, RZ, 0x10, R19 ;  /* 0x00000010ff0f7819 */ /* 0x000fe20000011613 */
[----:B------:R-:W-:Y:S01]  /*c160*/  IMAD.MOV.U32 R6, RZ, RZ, R10 ;  /* 0x000000ffff067224 */ /* 0x000fe200078e000a */
[----:B------:R-:W-:-:S04]  /*c170*/  DEPBAR.LE SB0, 0x1 ;  /* 0x000080400000791a */ /* 0x000fc80000000000 */
[----:B------:R-:W-:Y:S01]  /*c180*/  IMAD.MOV.U32 R4, RZ, RZ, R11 ;  /* 0x000000ffff047224 */ /* 0x000fe200078e000b */
[--C-:B------:R-:W-:Y:S01]  /*c190*/  SHF.R.U64 R8, R8, 0x10, R9.reuse ;  /* 0x0000001008087819 */ /* 0x100fe20000001209 */
[----:B------:R-:W-:Y:S01]  /*c1a0*/  BSSY B0, `(.L_x_418) ;  /* 0x000006a000007945 */ /* 0x000fe20003800000 */
[----:B------:R-:W-:Y:S02]  /*c1b0*/  SHF.R.U32.HI R5, RZ, 0x10, R9 ;  /* 0x00000010ff057819 */ /* 0x000fe40000011609 */
[--C-:B------:R-:W-:Y:S02]  /*c1c0*/  SHF.R.U64 R3, R10, 0x10, R11.reuse ;  /* 0x000000100a037819 */ /* 0x100fe4000000120b */
[----:B------:R-:W-:Y:S02]  /*c1d0*/  SHF.R.U32.HI R2, RZ, 0x10, R11 ;  /* 0x00000010ff027819 */ /* 0x000fe4000001160b */
[----:B------:R-:W-:Y:S02]  /*c1e0*/  PRMT R29, R26, 0x5410, R23 ;  /* 0x000054101a1d7816 */ /* 0x000fe40000000017 */
[----:B------:R-:W-:-:S02]  /*c1f0*/  PRMT R35, R25, 0x5410, R20 ;  /* 0x0000541019237816 */ /* 0x000fc40000000014 */
[----:B------:R-:W-:Y:S02]  /*c200*/  PRMT R31, R22, 0x5410, R18 ;  /* 0x00005410161f7816 */ /* 0x000fe40000000012 */
[----:B------:R-:W-:Y:S02]  /*c210*/  PRMT R34, R21, 0x5410, R15 ;  /* 0x0000541015227816 */ /* 0x000fe4000000000f */
[----:B------:R-:W-:Y:S02]  /*c220*/  PRMT R28, R17, 0x5410, R8 ;  /* 0x00005410111c7816 */ /* 0x000fe40000000008 */
[----:B------:R-:W-:Y:S02]  /*c230*/  PRMT R32, R16, 0x5410, R5 ;  /* 0x0000541010207816 */ /* 0x000fe40000000005 */
[----:B------:R-:W-:Y:S02]  /*c240*/  PRMT R30, R6, 0x5410, R3 ;  /* 0x00005410061e7816 */ /* 0x000fe40000000003 */
[----:B------:R-:W-:Y:S01]  /*c250*/  PRMT R33, R4, 0x5410, R2 ;  /* 0x0000541004217816 */ /* 0x000fe20000000002 */
[----:B------:R-:W-:Y:S06]  /*c260*/  BAR.SYNC.DEFER_BLOCKING 0x0 ;  /* 0x0000000000007b1d */ /* 0x000fec0000010000 */
[----:B------:R-:W-:Y:S05]  /*c270*/  @P1 BRA `(.L_x_419) ;  /* 0x000005c000001947 */ /* 0x000fea0003800000 */
[----:B------:R-:W-:Y:S01]  /*c280*/  IMAD.MOV.U32 R2, RZ, RZ, c[0x0][0x27c] ;  /* 0x00009f00ff027624 */ /* 0x000fe200078e00ff */
[C---:B------:R-:W-:Y:S01]  /*c290*/  SHF.L.U32 R27, R81.reuse, 0x6, RZ ;  /* 0x00000006511b7819 */ /* 0x040fe200000006ff */
[----:B------:R-:W-:Y:S01]  /*c2a0*/  IMAD.SHL.U32 R36, R81, 0x40, RZ ;  /* 0x0000004051247824 */ /* 0x000fe200078e00ff */
[----:B------:R-:W1:Y:S01]  /*c2b0*/  LDS.128 R16, [R213+0x100] ;  /* 0x00010000d5107984 */ /* 0x000e620000000c00 */
[----:B------:R-:W-:-:S02]  /*c2c0*/  LOP3.LUT R5, R28, 0xffff0000, RZ, 0xc0, !PT ;  /* 0xffff00001c057812 */ /* 0x000fc400078ec0ff */
[----:B------:R-:W-:Y:S02]  /*c2d0*/  LEA.HI R2, R2, R82, RZ, 0x1d ;  /* 0x0000005202027211 */ /* 0x000fe400078fe8ff */
[----:B------:R-:W-:Y:S02]  /*c2e0*/  LOP3.LUT R36, R36, 0x1c0, RZ, 0xc0, !PT ;  /* 0x000001c024247812 */ /* 0x000fe400078ec0ff */
[----:B------:R-:W-:Y:S01]  /*c2f0*/  SHF.R.S32.HI R4, RZ, 0x1f, R2 ;  /* 0x0000001fff047819 */ /* 0x000fe20000011402 */
[----:B------:R-:W-:Y:S01]  /*c300*/  IMAD.SHL.U32 R3, R2, 0x8, RZ ;  /* 0x0000000802037824 */ /* 0x000fe200078e00ff */
[----:B------:R-:W-:Y:S02]  /*c310*/  LOP3.LUT R27, R27, 0x1c0, RZ, 0xc0, !PT ;  /* 0x000001c01b1b7812 */ /* 0x000fe400078ec0ff */
[----:B------:R-:W-:Y:S02]  /*c320*/  LEA.HI R2, R4, R2, RZ, 0x3 ;  /* 0x0000000204027211 */ /* 0x000fe400078f18ff */
[----:B------:R-:W-:-:S02]  /*c330*/  SHF.R.U32.HI R27, RZ, 0x3, R27 ;  /* 0x00000003ff1b7819 */ /* 0x000fc4000001161b */
[----:B------:R-:W-:Y:S02]  /*c340*/  LOP3.LUT R3, R36, 0x38, R3, 0xf8, !PT ;  /* 0x0000003824037812 */ /* 0x000fe400078ef803 */
[----:B------:R-:W-:Y:S02]  /*c350*/  SHF.L.U32 R2, R2, 0xa, RZ ;  /* 0x0000000a02027819 */ /* 0x000fe400000006ff */
[----:B------:R-:W-:Y:S02]  /*c360*/  LOP3.LUT R3, R3, R27, RZ, 0x3c, !PT ;  /* 0x0000001b03037212 */ /* 0x000fe400078e3cff */
[----:B------:R-:W-:-:S04]  /*c370*/  LOP3.LUT R2, R2, 0x7fffe000, RZ, 0xc0, !PT ;  /* 0x7fffe00002027812 */ /* 0x000fc800078ec0ff */
[----:B------:R-:W-:Y:S02]  /*c380*/  IADD3 R2, R3, R2, R7 ;  /* 0x0000000203027210 */ /* 0x000fe40007ffe007 */
[----:B------:R-:W-:-:S03]  /*c390*/  SHF.L.U32 R3, R28, 0x10, RZ ;  /* 0x000000101c037819 */ /* 0x000fc600000006ff */
[----:B------:R-:W-:Y:S02]  /*c3a0*/  IMAD.SHL.U32 R36, R2, 0x2, RZ ;  /* 0x0000000202247824 */ /* 0x000fe400078e00ff */
[----:B------:R-:W-:-:S03]  /*c3b0*/  IMAD.U32 R2, R29, 0x10000, RZ ;  /* 0x000100001d027824 */ /* 0x000fc600078e00ff */
[----:B------:R-:W2:Y:S01]  /*c3c0*/  LDS.128 R8, [R36+0x100] ;  /* 0x0001000024087984 */ /* 0x000ea20000000c00 */
[C---:B-1----:R-:W-:Y:S01]  /*c3d0*/  SHF.L.U32 R20, R16.reuse, 0x10, RZ ;  /* 0x0000001010147819 */ /* 0x042fe200000006ff */
[C---:B------:R-:W-:Y:S01]  /*c3e0*/  IMAD.U32 R25, R19.reuse, 0x10000, RZ ;  /* 0x0001000013197824 */ /* 0x040fe200078e00ff */
[----:B------:R-:W-:Y:S01]  /*c3f0*/  LOP3.LUT R26, R19, 0xffff0000, RZ, 0xc0, !PT ;  /* 0xffff0000131a7812 */ /* 0x000fe200078ec0ff */
[C---:B------:R-:W-:Y:S01]  /*c400*/  IMAD.U32 R21, R17.reuse, 0x10000, RZ ;  /* 0x0001000011157824 */ /* 0x040fe200078e00ff */
[----:B------:R-:W-:Y:S02]  /*c410*/  LOP3.LUT R16, R16, 0xffff0000, RZ, 0xc0, !PT ;  /* 0xffff000010107812 */ /* 0x000fe400078ec0ff */
[----:B------:R-:W-:Y:S02]  /*c420*/  LOP3.LUT R27, R17, 0xffff0000, RZ, 0xc0, !PT ;  /* 0xffff0000111b7812 */ /* 0x000fe400078ec0ff */
[C---:B------:R-:W-:Y:S02]  /*c430*/  SHF.L.U32 R22, R18.reuse, 0x10, RZ ;  /* 0x0000001012167819 */ /* 0x040fe400000006ff */
[----:B------:R-:W-:-:S02]  /*c440*/  LOP3.LUT R18, R18, 0xffff0000, RZ, 0xc0, !PT ;  /* 0xffff000012127812 */ /* 0x000fc400078ec0ff */
[C---:B--2---:R-:W-:Y:S01]  /*c450*/  SHF.L.U32 R4, R8.reuse, 0x10, RZ ;  /* 0x0000001008047819 */ /* 0x044fe200000006ff */
[----:B------:R-:W-:Y:S01]  /*c460*/  IMAD.U32 R15, R9, 0x10000, RZ ;  /* 0x00010000090f7824 */ /* 0x000fe200078e00ff */
[----:B------:R-:W-:Y:S01]  /*c470*/  LOP3.LUT R6, R8, 0xffff0000, RZ, 0xc0, !PT ;  /* 0xffff000008067812 */ /* 0x000fe200078ec0ff */
[C---:B------:R-:W-:Y:S01]  /*c480*/  IMAD.U32 R17, R11.reuse, 0x10000, RZ ;  /* 0x000100000b117824 */ /* 0x040fe200078e00ff */
[----:B------:R-:W-:Y:S01]  /*c490*/  LOP3.LUT R23, R11, 0xffff0000, RZ, 0xc0, !PT ;  /* 0xffff00000b177812 */ /* 0x000fe200078ec0ff */
[C---:B------:R-:W-:Y:S01]  /*c4a0*/  FMUL.FTZ R19, R4.reuse, R3 ;  /* 0x0000000304137220 */ /* 0x040fe20000410000 */
[----:B------:R-:W-:Y:S01]  /*c4b0*/  LOP3.LUT R24, R9, 0xffff0000, RZ, 0xc0, !PT ;  /* 0xffff000009187812 */ /* 0x000fe200078ec0ff */
[-C--:B------:R-:W-:Y:S01]  /*c4c0*/  FMUL.FTZ R8, R4, R2.reuse ;  /* 0x0000000204087220 */ /* 0x080fe20000410000 */
[----:B------:R-:W-:Y:S01]  /*c4d0*/  LOP3.LUT R4, R29, 0xffff0000, RZ, 0xc0, !PT ;  /* 0xffff00001d047812 */ /* 0x000fe200078ec0ff */
[----:B------:R-:W-:Y:S01]  /*c4e0*/  FFMA.FTZ R42, R20, R2, -R19 ;  /* 0x00000002142a7223 */ /* 0x000fe20000010813 */
[----:B------:R-:W-:Y:S01]  /*c4f0*/  SHF.L.U32 R2, R32, 0x10, RZ ;  /* 0x0000001020027819 */ /* 0x000fe200000006ff */
[----:B------:R-:W-:Y:S01]  /*c500*/  FMUL.FTZ R19, R6, R5 ;  /* 0x0000000506137220 */ /* 0x000fe20000410000 */
[----:B------:R-:W-:Y:S01]  /*c510*/  SHF.L.U32 R9, R10, 0x10, RZ ;  /* 0x000000100a097819 */ /* 0x000fe200000006ff */
[----:B------:R-:W-:Y:S01]  /*c520*/  FFMA.FTZ R41, R20, R3, R8 ;  /* 0x0000000314297223 */ /* 0x000fe20000010008 */
[----:B------:R-:W-:Y:S01]  /*c530*/  SHF.L.U32 R8, R30, 0x10, RZ ;  /* 0x000000101e087819 */ /* 0x000fe200000006ff */
[----:B------:R-:W-:Y:S01]  /*c540*/  IMAD.U32 R3, R35, 0x10000, RZ ;  /* 0x0001000023037824 */ /* 0x000fe200078e00ff */
[----:B------:R-:W-:Y:S01]  /*c550*/  LOP3.LUT R10, R10, 0xffff0000, RZ, 0xc0, !PT ;  /* 0xffff00000a0a7812 */ /* 0x000fe200078ec0ff */
[----:B------:R-:W-:-:S02]  /*c560*/  FMUL.FTZ R11, R6, R4 ;  /* 0x00000004060b7220 */ /* 0x000fc40000410000 */
[C---:B------:R-:W-:Y:S02]  /*c570*/  FFMA.FTZ R40, R16.reuse, R4, -R19 ;  /* 0x0000000410287223 */ /* 0x040fe40000010813 */
[C---:B------:R-:W-:Y:S02]  /*c580*/  FMUL.FTZ R6, R15.reuse, R2 ;  /* 0x000000020f067220 */ /* 0x040fe40000410000 */
[----:B------:R-:W-:Y:S02]  /*c590*/  FMUL.FTZ R4, R15, R3 ;  /* 0x000000030f047220 */ /* 0x000fe40000410000 */
[----:B------:R-:W-:Y:S02]  /*c5a0*/  FFMA.FTZ R39, R16, R5, R11 ;  /* 0x0000000510277223 */ /* 0x000fe4000001000b */
[----:B------:R-:W-:Y:S01]  /*c5b0*/  FFMA.FTZ R38, R21, R3, -R6 ;  /* 0x0000000315267223 */ /* 0x000fe20000010806 */
[----:B------:R-:W-:Y:S01]  /*c5c0*/  SHF.L.U32 R6, R33, 0x10, RZ ;  /* 0x0000001021067819 */ /* 0x000fe200000006ff */
[----:B------:R-:W-:-:S02]  /*c5d0*/  IMAD.U32 R3, R31, 0x10000, RZ ;  /* 0x000100001f037824 */ /* 0x000fc400078e00ff */
[----:B------:R-:W-:Y:S01]  /*c5e0*/  FFMA.FTZ R37, R21, R2, R4 ;  /* 0x0000000215257223 */ /* 0x000fe20000010004 */
[----:B------:R-:W-:Y:S01]  /*c5f0*/  LOP3.LUT R2, R30, 0xffff0000, RZ, 0xc0, !PT ;  /* 0xffff00001e027812 */ /* 0x000fe200078ec0ff */
[----:B------:R-:W-:Y:S01]  /*c600*/  FMUL.FTZ R5, R9, R8 ;  /* 0x0000000809057220 */ /* 0x000fe20000410000 */
[----:B------:R-:W-:Y:S01]  /*c610*/  LOP3.LUT R4, R31, 0xffff0000, RZ, 0xc0, !PT ;  /* 0xffff00001f047812 */ /* 0x000fe200078ec0ff */
[-C--:B------:R-:W-:Y:S02]  /*c620*/  FMUL.FTZ R11, R9, R3.reuse ;  /* 0x00000003090b7220 */ /* 0x080fe40000410000 */
[----:B------:R-:W-:Y:S02]  /*c630*/  FFMA.FTZ R21, R22, R3, -R5 ;  /* 0x0000000316157223 */ /* 0x000fe40000010805 */
[----:B------:R-:W-:Y:S02]  /*c640*/  IMAD.U32 R3, R34, 0x10000, RZ ;  /* 0x0001000022037824 */ /* 0x000fe400078e00ff */
[----:B------:R-:W-:-:S02]  /*c650*/  FMUL.FTZ R5, R17, R6 ;  /* 0x0000000611057220 */ /* 0x000fc40000410000 */
[C---:B------:R-:W-:Y:S02]  /*c660*/  FMUL.FTZ R9, R10.reuse, R2 ;  /* 0x000000020a097220 */ /* 0x040fe40000410000 */
[----:B------:R-:W-:Y:S02]  /*c670*/  FMUL.FTZ R10, R10, R4 ;  /* 0x000000040a0a7220 */ /* 0x000fe40000410000 */
[----:B------:R-:W-:Y:S02]  /*c680*/  FFMA.FTZ R22, R22, R8, R11 ;  /* 0x0000000816167223 */ /* 0x000fe4000001000b */
[-C--:B------:R-:W-:Y:S02]  /*c690*/  FMUL.FTZ R8, R17, R3.reuse ;  /* 0x0000000311087220 */ /* 0x080fe40000410000 */
[----:B------:R-:W-:Y:S01]  /*c6a0*/  FFMA.FTZ R20, R25, R3, -R5 ;  /* 0x0000000319147223 */ /* 0x000fe20000010805 */
[----:B------:R-:W-:Y:S01]  /*c6b0*/  LOP3.LUT R3, R32, 0xffff0000, RZ, 0xc0, !PT ;  /* 0xffff000020037812 */ /* 0x000fe200078ec0ff */
[C---:B------:R-:W-:Y:S01]  /*c6c0*/  FFMA.FTZ R19, R18.reuse, R2, R10 ;  /* 0x0000000212137223 */ /* 0x040fe2000001000a */
[----:B------:R-:W-:Y:S01]  /*c6d0*/  LOP3.LUT R5, R35, 0xffff0000, RZ, 0xc0, !PT ;  /* 0xffff000023057812 */ /* 0x000fe200078ec0ff */
[----:B------:R-:W-:Y:S01]  /*c6e0*/  FFMA.FTZ R16, R18, R4, -R9 ;  /* 0x0000000412107223 */ /* 0x000fe20000010809 */
[----:B------:R-:W-:Y:S01]  /*c6f0*/  LOP3.LUT R2, R33, 0xffff0000, RZ, 0xc0, !PT ;  /* 0xffff000021027812 */ /* 0x000fe200078ec0ff */
[----:B------:R-:W-:Y:S01]  /*c700*/  FMUL.FTZ R10, R24, R3 ;  /* 0x00000003180a7220 */ /* 0x000fe20000410000 */
[----:B------:R-:W-:Y:S01]  /*c710*/  LOP3.LUT R4, R34, 0xffff0000, RZ, 0xc0, !PT ;  /* 0xffff000022047812 */ /* 0x000fe200078ec0ff */
[----:B------:R-:W-:Y:S01]  /*c720*/  FFMA.FTZ R15, R25, R6, R8 ;  /* 0x00000006190f7223 */ /* 0x000fe20000010008 */
[----:B------:R-:W-:Y:S01]  /*c730*/  F2FP.BF16.PACK_AB R18, R16, R21 ;  /* 0x000000151012723e */ /* 0x000fe200000010ff */
[----:B------:R-:W-:Y:S01]  /*c740*/  FMUL.FTZ R9, R24, R5 ;  /* 0x0000000518097220 */ /* 0x000fe20000410000 */
[----:B------:R-:W-:Y:S01]  /*c750*/  F2FP.BF16.PACK_AB R16, R40, R42 ;  /* 0x0000002a2810723e */ /* 0x000fe200000010ff */
[----:B------:R-:W-:-:S02]  /*c760*/  FMUL.FTZ R8, R23, R2 ;  /* 0x0000000217087220 */ /* 0x000fc40000410000 */
[----:B------:R-:W-:Y:S02]  /*c770*/  FMUL.FTZ R6, R23, R4 ;  /* 0x0000000417067220 */ /* 0x000fe40000410000 */
[----:B------:R-:W-:Y:S01]  /*c780*/  FFMA.FTZ R11, R27, R5, -R10 ;  /* 0x000000051b0b7223 */ /* 0x000fe2000001080a */
[----:B------:R-:W-:Y:S01]  /*c790*/  F2FP.BF16.PACK_AB R10, R19, R22 ;  /* 0x00000016130a723e */ /* 0x000fe200000010ff */
[----:B------:R-:W-:Y:S02]  /*c7a0*/  FFMA.FTZ R5, R27, R3, R9 ;  /* 0x000000031b057223 */ /* 0x000fe40000010009 */
[C---:B------:R-:W-:Y:S01]  /*c7b0*/  FFMA.FTZ R3, R26.reuse, R4, -R8 ;  /* 0x000000041a037223 */ /* 0x040fe20000010808 */
[----:B------:R-:W-:Y:S01]  /*c7c0*/  F2FP.BF16.PACK_AB R17, R11, R38 ;  /* 0x000000260b11723e */ /* 0x000fe200000010ff */
[----:B------:R-:W-:Y:S01]  /*c7d0*/  FFMA.FTZ R2, R26, R2, R6 ;  /* 0x000000021a027223 */ /* 0x000fe20000010006 */
[----:B------:R-:W-:Y:S02]  /*c7e0*/  F2FP.BF16.PACK_AB R8, R39, R41 ;  /* 0x000000292708723e */ /* 0x000fe400000010ff */
[----:B------:R-:W-:-:S02]  /*c7f0*/  F2FP.BF16.PACK_AB R19, R3, R20 ;  /* 0x000000140313723e */ /* 0x000fc400000010ff */
[----:B------:R-:W-:Y:S02]  /*c800*/  F2FP.BF16.PACK_AB R9, R5, R37 ;  /* 0x000000250509723e */ /* 0x000fe400000010ff */
[----:B------:R-:W-:Y:S01]  /*c810*/  F2FP.BF16.PACK_AB R11, R2, R15 ;  /* 0x0000000f020b723e */ /* 0x000fe200000010ff */
[----:B------:R1:W-:Y:S04]  /*c820*/  STS.128 [R213+0x100], R16 ;  /* 0x00010010d5007388 */ /* 0x0003e80000000c00 */
[----:B------:R1:W-:Y:S02]  /*c830*/  STS.128 [R36+0x100], R8 ;  /* 0x0001000824007388 */ /* 0x0003e40000000c00 */
.L_x_419:
[----:B------:R-:W-:Y:S05]  /*c840*/  BSYNC B0 ;  /* 0x0000000000007941 */ /* 0x000fea0003800000 */
.L_x_418:
[----:B------:R-:W-:Y:S01]  /*c850*/  IADD3 R2, R81, 0x20, RZ ;  /* 0x0000002051027810 */ /* 0x000fe20007ffe0ff */
[----:B------:R-:W-:Y:S03]  /*c860*/  BSSY B0, `(.L_x_420) ;  /* 0x0000062000007945 */ /* 0x000fe60003800000 */
[----:B------:R-:W-:-:S13]  /*c870*/  ISETP.GE.OR P1, PT, R2, R43, P0 ;  /* 0x0000002b0200720c */ /* 0x000fda0000726670 */
[----:B------:R-:W-:Y:S05]  /*c880*/  @P1 BRA `(.L_x_421) ;  /* 0x000005f000001947 */ /* 0x000fea0003800000 */
[----:B------:R-:W2:Y:S01]  /*c890*/  LDL R47, [R1+0xec] ;  /* 0x0000ec00012f7983 */ /* 0x000ea20000100800 */
[----:B------:R-:W-:Y:S01]  /*c8a0*/  IMAD.MOV.U32 R2, RZ, RZ, c[0x0][0x27c] ;  /* 0x00009f00ff027624 */ /* 0x000fe200078e00ff */
[C---:B------:R-:W-:Y:S02]  /*c8b0*/  IADD3 R6, R81.reuse, 0x20, RZ ;  /* 0x0000002051067810 */ /* 0x040fe40007ffe0ff */
[----:B------:R-:W-:Y:S02]  /*c8c0*/  IADD3 R5, R81, 0x20, RZ ;  /* 0x0000002051057810 */ /* 0x000fe40007ffe0ff */
[----:B------:R-:W-:Y:S01]  /*c8d0*/  LEA.HI R2, R2, R82, RZ, 0x1d ;  /* 0x0000005202027211 */ /* 0x000fe200078fe8ff */
[----:B------:R-:W-:Y:S01]  /*c8e0*/  IMAD.SHL.U32 R6, R6, 0x40, RZ ;  /* 0x0000004006067824 */ /* 0x000fe200078e00ff */
[----:B------:R-:W-:Y:S02]  /*c8f0*/  SHF.L.U32 R5, R5, 0x6, RZ ;  /* 0x0000000605057819 */ /* 0x000fe400000006ff */
[----:B------:R-:W-:Y:S01]  /*c900*/  SHF.R.S32.HI R4, RZ, 0x1f, R2 ;  /* 0x0000001fff047819 */ /* 0x000fe20000011402 */
[----:B------:R-:W-:Y:S01]  /*c910*/  IMAD.SHL.U32 R3, R2, 0x8, RZ ;  /* 0x0000000802037824 */ /* 0x000fe200078e00ff */
[----:B------:R-:W-:-:S02]  /*c920*/  LOP3.LUT R6, R6, 0x1c0, RZ, 0xc0, !PT ;  /* 0x000001c006067812 */ /* 0x000fc400078ec0ff */
[----:B------:R-:W-:Y:S02]  /*c930*/  LEA.HI R2, R4, R2, RZ, 0x3 ;  /* 0x0000000204027211 */ /* 0x000fe400078f18ff */
[----:B------:R-:W-:Y:S02]  /*c940*/  LOP3.LUT R5, R5, 0x1c0, RZ, 0xc0, !PT ;  /* 0x000001c005057812 */ /* 0x000fe400078ec0ff */
[----:B------:R-:W-:Y:S01]  /*c950*/  LOP3.LUT R3, R6, 0x38, R3, 0xf8, !PT ;  /* 0x0000003806037812 */ /* 0x000fe200078ef803 */
[----:B------:R-:W-:Y:S01]  /*c960*/  IMAD.SHL.U32 R2, R2, 0x400, RZ ;  /* 0x0000040002027824 */ /* 0x000fe200078e00ff */
[----:B------:R-:W-:-:S04]  /*c970*/  SHF.R.U32.HI R5, RZ, 0x3, R5 ;  /* 0x00000003ff057819 */ /* 0x000fc80000011605 */
[----:B------:R-:W-:Y:S02]  /*c980*/  LOP3.LUT R3, R3, R5, RZ, 0x3c, !PT ;  /* 0x0000000503037212 */ /* 0x000fe400078e3cff */
[----:B------:R-:W-:Y:S02]  /*c990*/  LOP3.LUT R2, R2, 0x7fffe000, RZ, 0xc0, !PT ;  /* 0x7fffe00002027812 */ /* 0x000fe400078ec0ff */
[C---:B------:R-:W-:Y:S02]  /*c9a0*/  LOP3.LUT R5, R28.reuse, 0xffff0000, RZ, 0xc0, !PT ;  /* 0xffff00001c057812 */ /* 0x040fe400078ec0ff */
[----:B------:R-:W-:Y:S01]  /*c9b0*/  IADD3 R2, R3, R2, R12 ;  /* 0x0000000203027210 */ /* 0x000fe20007ffe00c */
[----:B------:R-:W-:-:S03]  /*c9c0*/  IMAD.U32 R3, R28, 0x10000, RZ ;  /* 0x000100001c037824 */ /* 0x000fc600078e00ff */
[----:B-1----:R-:W-:Y:S02]  /*c9d0*/  SHF.L.U32 R36, R2, 0x1, RZ ;  /* 0x0000000102247819 */ /* 0x002fe400000006ff */
[----:B------:R-:W-:-:S03]  /*c9e0*/  SHF.L.U32 R2, R29, 0x10, RZ ;  /* 0x000000101d027819 */ /* 0x000fc600000006ff */
[----:B------:R-:W1:Y:S02]  /*c9f0*/  LDS.128 R8, [R36+0x100] ;  /* 0x0001000024087984 */ /* 0x000e640000000c00 */
[C---:B-1----:R-:W-:Y:S01]  /*ca00*/  IMAD.U32 R4, R8.reuse, 0x10000, RZ ;  /* 0x0001000008047824 */ /* 0x042fe200078e00ff */
[----:B------:R-:W-:Y:S02]  /*ca10*/  LOP3.LUT R6, R8, 0xffff0000, RZ, 0xc0, !PT ;  /* 0xffff000008067812 */ /* 0x000fe400078ec0ff */
[----:B------:R-:W-:Y:S01]  /*ca20*/  SHF.L.U32 R15, R9, 0x10, RZ ;  /* 0x00000010090f7819 */ /* 0x000fe200000006ff */
[-C--:B------:R-:W-:Y:S01]  /*ca30*/  FMUL.FTZ R8, R2, R4.reuse ;  /* 0x0000000402087220 */ /* 0x080fe20000410000 */
[----:B------:R-:W-:Y:S02]  /*ca40*/  LOP3.LUT R23, R11, 0xffff0000, RZ, 0xc0, !PT ;  /* 0xffff00000b177812 */ /* 0x000fe400078ec0ff */
[----:B------:R-:W-:Y:S01]  /*ca50*/  LOP3.LUT R24, R9, 0xffff0000, RZ, 0xc0, !PT ;  /* 0xffff000009187812 */ /* 0x000fe200078ec0ff */
[C---:B------:R-:W-:Y:S01]  /*ca60*/  IMAD.U32 R9, R10.reuse, 0x10000, RZ ;  /* 0x000100000a097824 */ /* 0x040fe200078e00ff */
[----:B------:R-:W-:Y:S01]  /*ca70*/  LOP3.LUT R10, R10, 0xffff0000, RZ, 0xc0, !PT ;  /* 0xffff00000a0a7812 */ /* 0x000fe200078ec0ff */
[----:B--2---:R-:W1:Y:S02]  /*ca80*/  LDS.128 R16, [R47] ;  /* 0x000000002f107984 */ /* 0x004e640000000c00 */
[C---:B-1----:R-:W-:Y:S01]  /*ca90*/  SHF.L.U32 R25, R19.reuse, 0x10, RZ ;  /* 0x0000001013197819 */ /* 0x042fe200000006ff */
[C---:B------:R-:W-:Y:S01]  /*caa0*/  IMAD.U32 R20, R16.reuse, 0x10000, RZ ;  /* 0x0001000010147824 */ /* 0x040fe200078e00ff */
[----:B------:R-:W-:Y:S01]  /*cab0*/  LOP3.LUT R26, R19, 0xffff0000, RZ, 0xc0, !PT ;  /* 0xffff0000131a7812 */ /* 0x000fe200078ec0ff */
[----:B------:R-:W-:Y:S01]  /*cac0*/  FMUL.FTZ R19, R3, R4 ;  /* 0x0000000403137220 */ /* 0x000fe20000410000 */
[----:B------:R-:W-:Y:S01]  /*cad0*/  LOP3.LUT R4, R29, 0xffff0000, RZ, 0xc0, !PT ;  /* 0xffff00001d047812 */ /* 0x000fe200078ec0ff */
[-C--:B------:R-:W-:Y:S01]  /*cae0*/  FFMA.FTZ R41, R3, R20.reuse, R8 ;  /* 0x0000001403297223 */ /* 0x080fe20000010008 */
[----:B------:R-:W-:Y:S01]  /*caf0*/  LOP3.LUT R16, R16, 0xffff0000, RZ, 0xc0, !PT ;  /* 0xffff000010107812 */ /* 0x000fe200078ec0ff */
[----:B------:R-:W-:Y:S01]  /*cb00*/  FFMA.FTZ R42, R2, R20, -R19 ;  /* 0x00000014022a7223 */ /* 0x000fe20000010813 */
[C---:B------:R-:W-:Y:S01]  /*cb10*/  SHF.L.U32 R21, R17.reuse, 0x10, RZ ;  /* 0x0000001011157819 */ /* 0x040fe200000006ff */
[----:B------:R-:W-:Y:S01]  /*cb20*/  IMAD.U32 R2, R32, 0x10000, RZ ;  /* 0x0001000020027824 */ /* 0x000fe200078e00ff */
[----:B------:R-:W-:Y:S01]  /*cb30*/  LOP3.LUT R27, R17, 0xffff0000, RZ, 0xc0, !PT ;  /* 0xffff0000111b7812 */ /* 0x000fe200078ec0ff */
[-C--:B------:R-:W-:Y:S01]  /*cb40*/  FMUL.FTZ R19, R5, R6.reuse ;  /* 0x0000000605137220 */ /* 0x080fe20000410000 */
[----:B------:R-:W-:Y:S01]  /*cb50*/  SHF.L.U32 R17, R11, 0x10, RZ ;  /* 0x000000100b117819 */ /* 0x000fe200000006ff */
[----:B------:R-:W-:Y:S01]  /*cb60*/  FMUL.FTZ R11, R4, R6 ;  /* 0x00000006040b7220 */ /* 0x000fe20000410000 */
[----:B------:R-:W-:Y:S01]  /*cb70*/  SHF.L.U32 R3, R35, 0x10, RZ ;  /* 0x0000001023037819 */ /* 0x000fe200000006ff */
[----:B------:R-:W-:-:S02]  /*cb80*/  FMUL.FTZ R6, R2, R15 ;  /* 0x0000000f02067220 */ /* 0x000fc40000410000 */
[-C--:B------:R-:W-:Y:S02]  /*cb90*/  FFMA.FTZ R40, R4, R16.reuse, -R19 ;  /* 0x0000001004287223 */ /* 0x080fe40000010813 */
[----:B------:R-:W-:Y:S02]  /*cba0*/  IMAD.U32 R8, R30, 0x10000, RZ ;  /* 0x000100001e087824 */ /* 0x000fe400078e00ff */
[C---:B------:R-:W-:Y:S02]  /*cbb0*/  FMUL.FTZ R4, R3.reuse, R15 ;  /* 0x0000000f03047220 */ /* 0x040fe40000410000 */
[----:B------:R-:W-:Y:S01]  /*cbc0*/  FFMA.FTZ R38, R3, R21, -R6 ;  /* 0x0000001503267223 */ /* 0x000fe20000010806 */
[----:B------:R-:W-:Y:S01]  /*cbd0*/  SHF.L.U32 R3, R31, 0x10, RZ ;  /* 0x000000101f037819 */ /* 0x000fe200000006ff */
[----:B------:R-:W-:Y:S02]  /*cbe0*/  FFMA.FTZ R39, R5, R16, R11 ;  /* 0x0000001005277223 */ /* 0x000fe4000001000b */
[C---:B------:R-:W-:Y:S01]  /*cbf0*/  IMAD.U32 R22, R18.reuse, 0x10000, RZ ;  /* 0x0001000012167824 */ /* 0x040fe200078e00ff */
[----:B------:R-:W-:Y:S01]  /*cc00*/  LOP3.LUT R18, R18, 0xffff0000, RZ, 0xc0, !PT ;  /* 0xffff000012127812 */ /* 0x000fe200078ec0ff */
[----:B------:R-:W-:-:S02]  /*cc10*/  FMUL.FTZ R5, R8, R9 ;  /* 0x0000000908057220 */ /* 0x000fc40000410000 */
[----:B------:R-:W-:Y:S01]  /*cc20*/  FFMA.FTZ R37, R2, R21, R4 ;  /* 0x0000001502257223 */ /* 0x000fe20000010004 */
[----:B------:R-:W-:Y:S01]  /*cc30*/  LOP3.LUT R2, R30, 0xffff0000, RZ, 0xc0, !PT ;  /* 0xffff00001e027812 */ /* 0x000fe200078ec0ff */
[----:B------:R-:W-:Y:S01]  /*cc40*/  IMAD.U32 R6, R33, 0x10000, RZ ;  /* 0x0001000021067824 */ /* 0x000fe200078e00ff */
[----:B------:R-:W-:Y:S01]  /*cc50*/  LOP3.LUT R4, R31, 0xffff0000, RZ, 0xc0, !PT ;  /* 0xffff00001f047812 */ /* 0x000fe200078ec0ff */
[C---:B------:R-:W-:Y:S02]  /*cc60*/  FMUL.FTZ R11, R3.reuse, R9 ;  /* 0x00000009030b7220 */ /* 0x040fe40000410000 */
[----:B------:R-:W-:Y:S01]  /*cc70*/  FFMA.FTZ R21, R3, R22, -R5 ;  /* 0x0000001603157223 */ /* 0x000fe20000010805 */
[----:B------:R-:W-:Y:S01]  /*cc80*/  SHF.L.U32 R3, R34, 0x10, RZ ;  /* 0x0000001022037819 */ /* 0x000fe200000006ff */
[----:B------:R-:W-:Y:S02]  /*cc90*/  FMUL.FTZ R5, R6, R17 ;  /* 0x0000001106057220 */ /* 0x000fe40000410000 */
[----:B------:R-:W-:-:S02]  /*cca0*/  FMUL.FTZ R9, R2, R10 ;  /* 0x0000000a02097220 */ /* 0x000fc40000410000 */
[----:B------:R-:W-:Y:S02]  /*ccb0*/  FMUL.FTZ R10, R4, R10 ;  /* 0x0000000a040a7220 */ /* 0x000fe40000410000 */
[----:B------:R-:W-:Y:S02]  /*ccc0*/  FFMA.FTZ R22, R8, R22, R11 ;  /* 0x0000001608167223 */ /* 0x000fe4000001000b */
[C---:B------:R-:W-:Y:S02]  /*ccd0*/  FMUL.FTZ R8, R3.reuse, R17 ;  /* 0x0000001103087220 */ /* 0x040fe40000410000 */
[-C--:B------:R-:W-:Y:S01]  /*cce0*/  FFMA.FTZ R20, R3, R25.reuse, -R5 ;  /* 0x0000001903147223 */ /* 0x080fe20000010805 */
[----:B------:R-:W-:Y:S01]  /*ccf0*/  LOP3.LUT R3, R32, 0xffff0000, RZ, 0xc0, !PT ;  /* 0xffff000020037812 */ /* 0x000fe200078ec0ff */
[-C--:B------:R-:W-:Y:S01]  /*cd00*/  FFMA.FTZ R19, R2, R18.reuse, R10 ;  /* 0x0000001202137223 */ /* 0x080fe2000001000a */
[----:B------:R-:W-:Y:S01]  /*cd10*/  LOP3.LUT R5, R35, 0xffff0000, RZ, 0xc0, !PT ;  /* 0xffff000023057812 */ /* 0x000fe200078ec0ff */
[----:B------:R-:W-:Y:S01]  /*cd20*/  FFMA.FTZ R16, R4, R18, -R9 ;  /* 0x0000001204107223 */ /* 0x000fe20000010809 */
[----:B------:R-:W-:Y:S01]  /*cd30*/  LOP3.LUT R2, R33, 0xffff0000, RZ, 0xc0, !PT ;  /* 0xffff000021027812 */ /* 0x000fe200078ec0ff */
[-C--:B------:R-:W-:Y:S01]  /*cd40*/  FMUL.FTZ R10, R3, R24.reuse ;  /* 0x00000018030a7220 */ /* 0x080fe20000410000 */
[----:B------:R-:W-:Y:S01]  /*cd50*/  LOP3.LUT R4, R34, 0xffff0000, RZ, 0xc0, !PT ;  /* 0xffff000022047812 */ /* 0x000fe200078ec0ff */
[----:B------:R-:W-:Y:S01]  /*cd60*/  FFMA.FTZ R15, R6, R25, R8 ;  /* 0x00000019060f7223 */ /* 0x000fe20000010008 */
[----:B------:R-:W-:Y:S01]  /*cd70*/  F2FP.BF16.PACK_AB R18, R16, R21 ;  /* 0x000000151012723e */ /* 0x000fe200000010ff */
[----:B------:R-:W-:Y:S01]  /*cd80*/  FMUL.FTZ R9, R5, R24 ;  /* 0x0000001805097220 */ /* 0x000fe20000410000 */
[----:B------:R-:W-:Y:S01]  /*cd90*/  F2FP.BF16.PACK_AB R16, R40, R42 ;  /* 0x0000002a2810723e */ /* 0x000fe200000010ff */
[----:B------:R-:W-:-:S02]  /*cda0*/  FMUL.FTZ R8, R2, R23 ;  /* 0x0000001702087220 */ /* 0x000fc40000410000 */
[C---:B------:R-:W-:Y:S02]  /*cdb0*/  FMUL.FTZ R6, R4.reuse, R23 ;  /* 0x0000001704067220 */ /* 0x040fe40000410000 */
[-C--:B------:R-:W-:Y:S01]  /*cdc0*/  FFMA.FTZ R11, R5, R27.reuse, -R10 ;  /* 0x0000001b050b7223 */ /* 0x080fe2000001080a */
[----:B------:R-:W-:Y:S01]  /*cdd0*/  F2FP.BF16.PACK_AB R10, R19, R22 ;  /* 0x00000016130a723e */ /* 0x000fe200000010ff */
[----:B------:R-:W-:Y:S02]  /*cde0*/  FFMA.FTZ R5, R3, R27, R9 ;  /* 0x0000001b03057223 */ /* 0x000fe40000010009 */
[----:B------:R-:W-:Y:S01]  /*cdf0*/  FFMA.FTZ R3, R4, R26, -R8 ;  /* 0x0000001a04037223 */ /* 0x000fe20000010808 */
[----:B------:R-:W-:Y:S01]  /*ce00*/  F2FP.BF16.PACK_AB R17, R11, R38 ;  /* 0x000000260b11723e */ /* 0x000fe200000010ff */
[----:B------:R-:W-:Y:S01]  /*ce10*/  FFMA.FTZ R2, R2, R26, R6 ;  /* 0x0000001a02027223 */ /* 0x000fe20000010006 */
[----:B------:R-:W-:Y:S02]  /*ce20*/  F2FP.BF16.PACK_AB R8, R39, R41 ;  /* 0x000000292708723e */ /* 0x000fe400000010ff */
[----:B------:R-:W-:-:S02]  /*ce30*/  F2FP.BF16.PACK_AB R19, R3, R20 ;  /* 0x000000140313723e */ /* 0x000fc400000010ff */
[----:B------:R-:W-:Y:S02]  /*ce40*/  F2FP.BF16.PACK_AB R9, R5, R37 ;  /* 0x000000250509723e */ /* 0x000fe400000010ff */
[----:B------:R-:W-:Y:S01]  /*ce50*/  F2FP.BF16.PACK_AB R11, R2, R15 ;  /* 0x0000000f020b723e */ /* 0x000fe200000010ff */
[----:B------:R1:W-:Y:S04]  /*ce60*/  STS.128 [R47], R16 ;  /* 0x000000102f007388 */ /* 0x0003e80000000c00 */
[----:B------:R1:W-:Y:S02]  /*ce70*/  STS.128 [R36+0x100], R8 ;  /* 0x0001000824007388 */ /* 0x0003e40000000c00 */
.L_x_421:
[----:B------:R-:W-:Y:S05]  /*ce80*/  BSYNC B0 ;  /* 0x0000000000007941 */ /* 0x000fea0003800000 */
.L_x_420:
[----:B------:R-:W-:Y:S01]  /*ce90*/  IADD3 R2, R81, 0x40, RZ ;  /* 0x0000004051027810 */ /* 0x000fe20007ffe0ff */
[----:B------:R-:W-:Y:S03]  /*cea0*/  BSSY B0, `(.L_x_422) ;  /* 0x0000062000007945 */ /* 0x000fe60003800000 */
[----:B------:R-:W-:-:S13]  /*ceb0*/  ISETP.GE.OR P1, PT, R2, R43, P0 ;  /* 0x0000002b0200720c */ /* 0x000fda0000726670 */
[----:B------:R-:W-:Y:S05]  /*cec0*/  @P1 BRA `(.L_x_423) ;  /* 0x000005f000001947 */ /* 0x000fea0003800000 */
[----:B-1----:R-:W2:Y:S01]  /*ced0*/  LDL R47, [R1+0xe8] ;  /* 0x0000e800012f7983 */ /* 0x002ea20000100800 */
        /* <DEDUP_REMOVED lines=19> */
[----:B------:R-:W-:Y:S02]  /*d010*/  SHF.L.U32 R36, R2, 0x1, RZ ;  /* 0x0000000102247819 */ /* 0x000fe400000006ff */
        /* <DEDUP_REMOVED lines=74> */
.L_x_423:
[----:B------:R-:W-:Y:S05]  /*d4c0*/  BSYNC B0 ;  /* 0x0000000000007941 */ /* 0x000fea0003800000 */
.L_x_422:
[----:B------:R-:W-:-:S04]  /*d4d0*/  IADD3 R2, R81, 0x60, RZ ;  /* 0x0000006051027810 */ /* 0x000fc80007ffe0ff */
        /* <DEDUP_REMOVED lines=88> */
[-C--:B------:R-:W-:Y:S01]  /*da60*/  FFMA.FTZ R3, R4, R26.reuse, -R8 ;  /* 0x0000001a04037223 */ /* 0x080fe20000010808 */
        /* <DEDUP_REMOVED lines=8> */
.L_x_413:
[----:B------:R-:W-:Y:S05]  /*daf0*/  BSYNC B2 ;  /* 0x0000000000027941 */ /* 0x000fea0003800000 */
.L_x_397:
[----:B------:R-:W-:Y:S01]  /*db00*/  BAR.SYNC.DEFER_BLOCKING 0x0 ;  /* 0x0000000000007b1d */ /* 0x000fe20000010000 */
[----:B-12---:R-:W-:Y:S01]  /*db10*/  IMAD R4, R46, c[0x0][0x208], RZ ;  /* 0x000082002e047a24 */ /* 0x006fe200078e02ff */
[----:B------:R-:W-:Y:S01]  /*db20*/  LOP3.LUT P1, RZ, R82, 0x2, RZ, 0xc0, !PT ;  /* 0x0000000252ff7812 */ /* 0x000fe2000782c0ff */
[----:B------:R-:W-:Y:S01]  /*db30*/  IMAD.WIDE.U32 R2, R225, c[0x0][0x208], RZ ;  /* 0x00008200e1027a25 */ /* 0x000fe200078e00ff */
[----:B------:R-:W-:-:S02]  /*db40*/  ISETP.GE.AND P3, PT, R76, c[0x0][0x1d4], PT ;  /* 0x000075004c007a0c */ /* 0x000fc40003f66270 */
[----:B------:R-:W-:Y:S01]  /*db50*/  ISETP.GE.AND P2, PT, R212, c[0x0][0x1d4], PT ;  /* 0x00007500d4007a0c */ /* 0x000fe20003f46270 */
[----:B------:R-:W-:Y:S01]  /*db60*/  IMAD R4, R225, c[0x0][0x20c], R4 ;  /* 0x00008300e1047a24 */ /* 0x000fe200078e0204 */
[----:B------:R-:W-:Y:S01]  /*db70*/  SHF.L.U64.HI R217, R76, 0x1, R77 ;  /* 0x000000014cd97819 */ /* 0x000fe2000001024d */
[----:B------:R-:W-:Y:S01]  /*db80*/  IMAD.WIDE.U32 R8, R44, c[0x0][0x210], RZ ;  /* 0x000084002c087a25 */ /* 0x000fe200078e00ff */
[----:B------:R-:W-:Y:S01]  /*db90*/  SHF.L.U64.HI R218, R212, 0x1, R231 ;  /* 0x00000001d4da7819 */ /* 0x000fe200000102e7 */
[----:B------:R-:W1:Y:S01]  /*dba0*/  S2R R18, SR_TID.X ;  /* 0x0000000000127919 */ /* 0x000e620000002100 */
[----:B------:R-:W-:Y:S01]  /*dbb0*/  BSSY B0, `(.L_x_424) ;  /* 0x000005a000007945 */ /* 0x000fe20003800000 */
[----:B------:R-:W-:Y:S02]  /*dbc0*/  IMAD.IADD R3, R3, 0x1, R4 ;  /* 0x0000000103037824 */ /* 0x000fe400078e0204 */
[----:B------:R-:W-:Y:S01]  /*dbd0*/  IMAD R4, R45, c[0x0][0x218], RZ ;  /* 0x000086002d047a24 */ /* 0x000fe200078e02ff */
[----:B------:R-:W-:Y:S01]  /*dbe0*/  STL.64 [R1], R8 ;  /* 0x0000000801007387 */ /* 0x000fe20000100a00 */
[----:B------:R-:W-:-:S04]  /*dbf0*/  IMAD.WIDE.U32 R2, R224, c[0x0][0x218], R2 ;  /* 0x00008600e0027a25 */ /* 0x000fc800078e0002 */
[----:B------:R-:W-:Y:S01]  /*dc00*/  IMAD R4, R224, c[0x0][0x21c], R4 ;  /* 0x00008700e0047a24 */ /* 0x000fe200078e0204 */
[----:B------:R-:W-:Y:S01]  /*dc10*/  IADD3 R2, P0, R2, R8, RZ ;  /* 0x0000000802027210 */ /* 0x000fe20007f1e0ff */
[----:B------:R-:W-:Y:S01]  /*dc20*/  IMAD R251, R44, c[0x0][0x214], R9 ;  /* 0x000085002cfb7a24 */ /* 0x000fe200078e0209 */
[----:B------:R-:W-:Y:S01]  /*dc30*/  LDSM.16.M88.4 R140, [R206] ;  /* 0x00000000ce8c783b */ /* 0x000fe20000000200 */
[----:B------:R-:W-:Y:S02]  /*dc40*/  IMAD.SHL.U32 R216, R76, 0x2, RZ ;  /* 0x000000024cd87824 */ /* 0x000fe400078e00ff */
[----:B------:R-:W-:Y:S01]  /*dc50*/  IMAD.SHL.U32 R219, R212, 0x2, RZ ;  /* 0x00000002d4db7824 */ /* 0x000fe200078e00ff */
[----:B------:R-:W-:Y:S01]  /*dc60*/  LDSM.16.M88.4 R144, [R207] ;  /* 0x00000000cf90783b */ /* 0x000fe20000000200 */
[----:B------:R-:W-:Y:S01]  /*dc70*/  IADD3.X R3, R251, R3, R4, P0, !PT ;  /* 0x00000003fb037210 */ /* 0x000fe200007fe404 */
[----:B------:R-:W-:Y:S01]  /*dc80*/  IMAD.IADD R4, R133, 0x1, -R81 ;  /* 0x0000000185047824 */ /* 0x000fe200078e0a51 */
[C---:B------:R-:W-:Y:S01]  /*dc90*/  LEA R5, P0, R2.reuse, c[0x0][0x1f8], 0x1 ;  /* 0x00007e0002057a11 */ /* 0x040fe200078008ff */
[----:B------:R-:W-:Y:S03]  /*dca0*/  LDSM.16.M88.4 R176, [R209] ;  /* 0x00000000d1b0783b */ /* 0x000fe60000000200 */
[----:B------:R-:W-:Y:S01]  /*dcb0*/  LEA.HI.X R3, R2, c[0x0][0x1fc], R3, 0x1, P0 ;  /* 0x00007f0002037a11 */ /* 0x000fe200000f0c03 */
[----:B------:R-:W-:Y:S01]  /*dcc0*/  LDSM.16.M88.4 R180, [R208] ;  /* 0x00000000d0b4783b */ /* 0x000fe20000000200 */
[----:B------:R-:W-:-:S02]  /*dcd0*/  IADD3 R2, R200, 0x20, RZ ;  /* 0x00000020c8027810 */ /* 0x000fc40007ffe0ff */
[----:B------:R-:W-:Y:S01]  /*dce0*/  @P1 IADD3 R2, R200, -0x20, RZ ;  /* 0xffffffe0c8021810 */ /* 0x000fe20007ffe0ff */
[----:B------:R-:W-:Y:S01]  /*dcf0*/  LDSM.16.M88.4 R184, [R206+0x4000] ;  /* 0x00400000ceb8783b */ /* 0x000fe20000000200 */
[C---:B------:R-:W-:Y:S02]  /*dd00*/  ISETP.LT.OR P1, PT, R4.reuse, 0x1, P3 ;  /* 0x000000010400780c */ /* 0x040fe40001f21670 */
[----:B------:R-:W-:Y:S01]  /*dd10*/  ISETP.LT.OR P4, PT, R4, 0x1, P2 ;  /* 0x000000010400780c */ /* 0x000fe20001781670 */
[----:B------:R-:W-:Y:S04]  /*dd20*/  LDSM.16.M88.4 R188, [R207+0x4000] ;  /* 0x00400000cfbc783b */ /* 0x000fe80000000200 */
[----:B------:R-:W-:Y:S04]  /*dd30*/  LDSM.16.M88.4 R192, [R209+0x4000] ;  /* 0x00400000d1c0783b */ /* 0x000fe80000000200 */
[----:B------:R-:W-:Y:S04]  /*dd40*/  LDSM.16.M88.4 R196, [R208+0x4000] ;  /* 0x00400000d0c4783b */ /* 0x000fe80000000200 */
[----:B------:R-:W-:Y:S06]  /*dd50*/  BAR.SYNC.DEFER_BLOCKING 0x0 ;  /* 0x0000000000007b1d */ /* 0x000fec0000010000 */
[----:B---3--:R-:W2:Y:S04]  /*dd60*/  SHFL.IDX PT, R6, R5, RZ, 0x181f ;  /* 0x00181fff05067589 */ /* 0x008ea800000e0000 */
[----:B------:R-:W3:Y:S04]  /*dd70*/  SHFL.IDX PT, R11, R3, RZ, 0x181f ;  /* 0x00181fff030b7589 */ /* 0x000ee800000e0000 */
[----:B------:R-:W4:Y:S04]  /*dd80*/  SHFL.IDX PT, R15, R5, 0x1, 0x181f ;  /* 0x00381f00050f7f89 */ /* 0x000f2800000e0000 */
[----:B------:R-:W1:Y:S01]  /*dd90*/  SHFL.IDX PT, R17, R3, 0x1, 0x181f ;  /* 0x00381f0003117f89 */ /* 0x000e6200000e0000 */
[----:B------:R-:W-:-:S04]  /*dda0*/  DEPBAR.LE SB0, 0x0 ;  /* 0x000080000000791a */ /* 0x000fc80000000000 */
[----:B------:R-:W-:Y:S01]  /*ddb0*/  BAR.SYNC.DEFER_BLOCKING 0x0 ;  /* 0x0000000000007b1d */ /* 0x000fe20000010000 */
[----:B--2---:R-:W-:-:S05]  /*ddc0*/  IADD3 R8, P0, R6, R216, RZ ;  /* 0x000000d806087210 */ /* 0x004fca0007f1e0ff */
[C---:B---3--:R-:W-:Y:S01]  /*ddd0*/  IMAD.X R9, R11.reuse, 0x1, R217, P0 ;  /* 0x000000010b097824 */ /* 0x048fe200000e06d9 */
[----:B------:R-:W-:Y:S02]  /*dde0*/  IADD3 R10, P0, R6, R219, RZ ;  /* 0x000000db060a7210 */ /* 0x000fe40007f1e0ff */
[----:B------:R-:W-:Y:S03]  /*ddf0*/  SHFL.IDX PT, R6, R3, 0x2, 0x181f ;  /* 0x00581f0003067f89 */ /* 0x000fe600000e0000 */
[----:B------:R-:W-:Y:S01]  /*de00*/  IMAD.X R11, R11, 0x1, R218, P0 ;  /* 0x000000010b0b7824 */ /* 0x000fe200000e06da */
[----:B------:R-:W-:Y:S04]  /*de10*/  LDSM.16.M88.4 R48, [R2] ;  /* 0x000000000230783b */ /* 0x000fe80000000200 */
[----:B------:R-:W-:Y:S04]  /*de20*/  LDSM.16.M88.4 R60, [R2+0x800] ;  /* 0x00080000023c783b */ /* 0x000fe80000000200 */
[----:B------:R-:W-:Y:S04]  /*de30*/  LDSM.16.M88.4 R64, [R2+0x1000] ;  /* 0x001000000240783b */ /* 0x000fe80000000200 */
[----:B------:R-:W-:Y:S04]  /*de40*/  LDSM.16.M88.4 R72, [R2+0x1800] ;  /* 0x001800000248783b */ /* 0x000fe80000000200 */
[----:B------:R-:W-:Y:S04]  /*de50*/  LDSM.16.M88.4 R92, [R2+0x2000] ;  /* 0x00200000025c783b */ /* 0x000fe80000000200 */
[----:B------:R-:W-:Y:S04]  /*de60*/  LDSM.16.M88.4 R108, [R2+0x2800] ;  /* 0x00280000026c783b */ /* 0x000fe80000000200 */
[----:B------:R-:W-:Y:S04]  /*de70*/  LDSM.16.M88.4 R116, [R2+0x3000] ;  /* 0x003000000274783b */ /* 0x000fe80000000200 */
[----:B------:R-:W2:Y:S04]  /*de80*/  SHFL.IDX PT, R2, R5, 0x2, 0x181f ;  /* 0x00581f0005027f89 */ /* 0x000ea800000e0000 */
[----:B------:R3:W1:Y:S04]  /*de90*/  LDSM.16.M88.4 R28, [R200] ;  /* 0x00000000c81c783b */ /* 0x0006680000000200 */
[----:B------:R3:W1:Y:S04]  /*dea0*/  LDSM.16.M88.4 R20, [R200+0x800] ;  /* 0x00080000c814783b */ /* 0x0006680000000200 */
[----:B------:R3:W1:Y:S04]  /*deb0*/  LDSM.16.M88.4 R36, [R200+0x1000] ;  /* 0x00100000c824783b */ /* 0x0006680000000200 */
[----:B------:R3:W1:Y:S04]  /*dec0*/  LDSM.16.M88.4 R40, [R200+0x1800] ;  /* 0x00180000c828783b */ /* 0x0006680000000200 */
[----:B------:R3:W1:Y:S04]  /*ded0*/  LDSM.16.M88.4 R56, [R200+0x2000] ;  /* 0x00200000c838783b */ /* 0x0006680000000200 */
[----:B------:R3:W1:Y:S04]  /*dee0*/  LDSM.16.M88.4 R96, [R200+0x2800] ;  /* 0x00280000c860783b */ /* 0x0006680000000200 */
[----:B------:R3:W2:Y:S04]  /*def0*/  LDSM.16.M88.4 R100, [R200+0x3000] ;  /* 0x00300000c864783b */ /* 0x0006a80000000200 */
        /* <DEDUP_REMOVED lines=8> */
[----:B-1----:R-:W-:Y:S01]  /*df80*/  IMAD.X R9, R17, 0x1, R217, P0 ;  /* 0x0000000111097824 */ /* 0x002fe200000e06d9 */
[----:B------:R-:W-:-:S04]  /*df90*/  IADD3 R16, P0, R15, R219, RZ ;  /* 0x000000db0f107210 */ /* 0x000fc80007f1e0ff */
[----:B------:R1:W-:Y:S01]  /*dfa0*/  LDGSTS.E.BYPASS.LTC128B.128 [R213+0x1100], [R8.64], !P1 ;  /* 0x0110000008d57fae */ /* 0x0003e2000c901d48 */
[----:B------:R-:W-:Y:S01]  /*dfb0*/  IMAD.X R17, R17, 0x1, R218, P0 ;  /* 0x0000000111117824 */ /* 0x000fe200000e06da */
[----:B--2---:R-:W-:Y:S02]  /*dfc0*/  IADD3 R10, P0, R2, R216, RZ ;  /* 0x000000d8020a7210 */ /* 0x004fe40007f1e0ff */
[C---:B------:R-:W-:Y:S02]  /*dfd0*/  ISETP.LT.OR P1, PT, R4.reuse, 0x41, P2 ;  /* 0x000000410400780c */ /* 0x040fe40001721670 */
[----:B------:R3:W-:Y:S01]  /*dfe0*/  LDGSTS.E.BYPASS.LTC128B.128 [R213+0x4900], [R16.64], !P4 ;  /* 0x0490000010d57fae */ /* 0x0007e2000e101d48 */
[----:B------:R-:W-:Y:S01]  /*dff0*/  ISETP.LT.OR P4, PT, R4, 0x41, P3 ;  /* 0x000000410400780c */ /* 0x000fe20001f81670 */
[----:B------:R-:W-:-:S12]  /*e000*/  IMAD.X R11, R6, 0x1, R217, P0 ;  /* 0x00000001060b7824 */ /* 0x000fd800000e06d9 */
[----:B------:R3:W-:Y:S01]  /*e010*/  LDGSTS.E.BYPASS.LTC128B.128 [R213+0x2100], [R10.64], !P4 ;  /* 0x021000000ad57fae */ /* 0x0007e2000e101d48 */
[----:B-1----:R-:W-:-:S05]  /*e020*/  IADD3 R8, P0, R2, R219, RZ ;  /* 0x000000db02087210 */ /* 0x002fca0007f1e0ff */
[----:B------:R-:W-:Y:S01]  /*e030*/  IMAD.X R9, R6, 0x1, R218, P0 ;  /* 0x0000000106097824 */ /* 0x000fe200000e06da */
[----:B------:R-:W-:-:S04]  /*e040*/  ISETP.GT.AND P0, PT, R18, 0x7f, PT ;  /* 0x0000007f1200780c */ /* 0x000fc80003f04270 */
[----:B------:R3:W-:Y:S09]  /*e050*/  LDGSTS.E.BYPASS.LTC128B.128 [R213+0x5900], [R8.64], !P1 ;  /* 0x0590000008d57fae */ /* 0x0007f2000c901d48 */
[----:B------:R-:W-:Y:S05]  /*e060*/  @P0 BRA `(.L_x_425) ;  /* 0x000000e000000947 */ /* 0x000fea0003800000 */
[----:B------:R-:W-:Y:S05]  /*e070*/  BRA.DIV ~URZ, `(.L_x_426) ;  /* 0x0000bb927f007947 */ /* 0x000fea000b800000 */
[----:B------:R1:W2:Y:S04]  /*e080*/  SHFL.IDX PT, R6, R3, 0x3, 0x181f ;  /* 0x00781f0003067f89 */ /* 0x0002a800000e0000 */
[----:B------:R1:W4:Y:S02]  /*e090*/  SHFL.IDX PT, R2, R5, 0x3, 0x181f ;  /* 0x00781f0005027f89 */ /* 0x00032400000e0000 */
.L_x_522:
[C---:B------:R-:W-:Y:S02]  /*e0a0*/  ISETP.LT.OR P3, PT, R4.reuse, 0x61, P3 ;  /* 0x000000610400780c */ /* 0x040fe40001f61670 */
[----:B------:R-:W-:-:S02]  /*e0b0*/  ISETP.LT.OR P2, PT, R4, 0x61, P2 ;  /* 0x000000610400780c */ /* 0x000fc40001741670 */
[C---:B----4-:R-:W-:Y:S02]  /*e0c0*/  IADD3 R4, P1, R2.reuse, R216, RZ ;  /* 0x000000d802047210 */ /* 0x050fe40007f3e0ff */
[----:B------:R-:W-:-:S03]  /*e0d0*/  IADD3 R2, P0, R2, R219, RZ ;  /* 0x000000db02027210 */ /* 0x000fc60007f1e0ff */
[C---:B-12---:R-:W-:Y:S02]  /*e0e0*/  IMAD.X R5, R6.reuse, 0x1, R217, P1 ;  /* 0x0000000106057824 */ /* 0x046fe400008e06d9 */
[----:B------:R-:W-:-:S03]  /*e0f0*/  IMAD.X R3, R6, 0x1, R218, P0 ;  /* 0x0000000106037824 */ /* 0x000fc600000e06da */
[----:B------:R-:W-:Y:S01]  /*e100*/  @!PT LDS RZ, [RZ] ;  /* 0x00000000fffff984 */ /* 0x000fe20000000800 */
[----:B------:R-:W-:Y:S01]  /*e110*/  @!PT LDS RZ, [RZ] ;  /* 0x00000000fffff984 */ /* 0x000fe20000000800 */
[----:B------:R-:W-:Y:S01]  /*e120*/  @!PT LDS RZ, [RZ] ;  /* 0x00000000fffff984 */ /* 0x000fe20000000800 */
[----:B------:R1:W-:Y:S04]  /*e130*/  LDGSTS.E.BYPASS.LTC128B.128 [R215+0x3100], [R4.64], !P3 ;  /* 0x0310000004d77fae */ /* 0x0003e8000d901d48 */
[----:B------:R1:W-:Y:S02]  /*e140*/  LDGSTS.E.BYPASS.LTC128B.128 [R215+0x6900], [R2.64], !P2 ;  /* 0x0690000002d77fae */ /* 0x0003e4000d101d48 */
.L_x_425:
[----:B------:R-:W-:Y:S05]  /*e150*/  BSYNC B0 ;  /* 0x0000000000007941 */ /* 0x000fea0003800000 */
.L_x_424:
[C---:B------:R-:W-:Y:S01]  /*e160*/  HMMA.16816.F32.BF16 R32, R140.reuse, R28, RZ ;  /* 0x0000001c8c20723c */ /* 0x040fe200000418ff */
[----:B------:R-:W-:Y:S01]  /*e170*/  R2P PR, R82, 0x6 ;  /* 0x0000000652007804 */ /* 0x000fe20000000000 */
[----:B------:R-:W0:Y:S01]  /*e180*/  LDGDEPBAR ;  /* 0x00000000000079af */ /* 0x000e220000000000 */
[----:B-1----:R-:W-:Y:S01]  /*e190*/  MOV R2, 0x40 ;  /* 0x0000004000027802 */ /* 0x002fe20000000f00 */
[----:B------:R-:W-:Y:S01]  /*e1a0*/  BSSY B1, `(.L_x_427) ;  /* 0x000017b000017945 */ /* 0x000fe20003800000 */
[----:B------:R-:W-:Y:S02]  /*e1b0*/  IADD3 R205, R200, 0x20, RZ ;  /* 0x00000020c8cd7810 */ /* 0x000fe40007ffe0ff */
[----:B------:R-:W-:Y:S01]  /*e1c0*/  SEL R2, R2, 0xffffffc0, !P2 ;  /* 0xffffffc002027807 */ /* 0x000fe20005000000 */
[----:B------:R-:W-:Y:S01]  /*e1d0*/  HMMA.16816.F32.BF16 R28, R140, R30, RZ ;  /* 0x0000001e8c1c723c */ /* 0x000fe200000418ff */
[----:B------:R-:W-:-:S02]  /*e1e0*/  ISETP.GT.AND P0, PT, R134, R250, PT ;  /* 0x000000fa8600720c */ /* 0x000fc40003f04270 */
[----:B------:R-:W-:-:S03]  /*e1f0*/  IADD3 R3, R200, R2, RZ ;  /* 0x00000002c8037210 */ /* 0x000fc60007ffe0ff */
[----:B------:R-:W-:Y:S02]  /*e200*/  @P1 IADD3 R205, R200, -0x20, RZ ;  /* 0xffffffe0c8cd1810 */ /* 0x000fe40007ffe0ff */
[----:B---3--:R-:W-:Y:S02]  /*e210*/  HMMA.16816.F32.BF16 R8, R140, R38, RZ ;  /* 0x000000268c08723c */ /* 0x008fe400000418ff */
[----:B------:R-:W-:-:S06]  /*e220*/  IADD3 R83, R2, 0x3800, R205 ;  /* 0x0000380002537810 */ /* 0x000fcc0007ffe0cd */
[C---:B------:R-:W-:Y:S08]  /*e230*/  HMMA.16816.F32.BF16 R24, R140.reuse, R20, RZ ;  /* 0x000000148c18723c */ /* 0x040ff000000418ff */
[----:B------:R-:W-:Y:S08]  /*e240*/  HMMA.16816.F32.BF16 R44, R140, R40, RZ ;  /* 0x000000288c2c723c */ /* 0x000ff000000418ff */
[C---:B------:R-:W-:Y:S08]  /*e250*/  HMMA.16816.F32.BF16 R88, R144.reuse, R48, R32 ;  /* 0x000000309058723c */ /* 0x040ff00000041820 */
[----:B------:R-:W-:Y:S08]  /*e260*/  HMMA.16816.F32.BF16 R84, R144, R50, R28 ;  /* 0x000000329054723c */ /* 0x000ff0000004181c */
[C---:B------:R-:W-:Y:S08]  /*e270*/  HMMA.16816.F32.BF16 R20, R140.reuse, R22, RZ ;  /* 0x000000168c14723c */ /* 0x040ff000000418ff */
[C---:B------:R-:W-:Y:S08]  /*e280*/  HMMA.16816.F32.BF16 R16, R140.reuse, R36, RZ ;  /* 0x000000248c10723c */ /* 0x040ff000000418ff */
[----:B------:R-:W-:Y:S08]  /*e290*/  HMMA.16816.F32.BF16 R40, R140, R42, RZ ;  /* 0x0000002a8c28723c */ /* 0x000ff000000418ff */
[----:B------:R-:W-:Y:S08]  /*e2a0*/  HMMA.16816.F32.BF16 R48, R144, R66, R8 ;  /* 0x000000429030723c */ /* 0x000ff00000041808 */
[C---:B------:R-:W-:Y:S08]  /*e2b0*/  HMMA.16816.F32.BF16 R36, R140.reuse, R56, RZ ;  /* 0x000000388c24723c */ /* 0x040ff000000418ff */
[----:B------:R-:W-:Y:S08]  /*e2c0*/  HMMA.16816.F32.BF16 R8, R140, R58, RZ ;  /* 0x0000003a8c08723c */ /* 0x000ff000000418ff */
[C---:B------:R-:W-:Y:S08]  /*e2d0*/  HMMA.16816.F32.BF16 R68, R144.reuse, R60, R24 ;  /* 0x0000003c9044723c */ /* 0x040ff00000041818 */
[C---:B------:R-:W-:Y:S01]  /*e2e0*/  HMMA.16816.F32.BF16 R60, R144.reuse, R62, R20 ;  /* 0x0000003e903c723c */ /* 0x040fe20000041814 */
[----:B------:R-:W1:Y:S07]  /*e2f0*/  LDSM.16.M88.4 R20, [R3] ;  /* 0x000000000314783b */ /* 0x000e6e0000000200 */
[C---:B------:R-:W-:Y:S01]  /*e300*/  HMMA.16816.F32.BF16 R52, R144.reuse, R64, R16 ;  /* 0x000000409034723c */ /* 0x040fe20000041810 */
[----:B------:R-:W-:Y:S07]  /*e310*/  LDSM.16.M88.4 R16, [R3+0x800] ;  /* 0x000800000310783b */ /* 0x000fee0000000200 */
[C---:B------:R-:W-:Y:S08]  /*e320*/  HMMA.16816.F32.BF16 R44, R144.reuse, R72, R44 ;  /* 0x00000048902c723c */ /* 0x040ff0000004182c */
[C---:B------:R-:W-:Y:S01]  /*e330*/  HMMA.16816.F32.BF16 R56, R144.reuse, R74, R40 ;  /* 0x0000004a9038723c */ /* 0x040fe20000041828 */
[----:B------:R-:W-:Y:S07]  /*e340*/  LDSM.16.M88.4 R40, [R3+0x1800] ;  /* 0x001800000328783b */ /* 0x000fee0000000200 */
[C---:B------:R-:W-:Y:S08]  /*e350*/  HMMA.16816.F32.BF16 R64, R144.reuse, R92, R36 ;  /* 0x0000005c9040723c */ /* 0x040ff00000041824 */
[----:B------:R-:W-:Y:S01]  /*e360*/  HMMA.16816.F32.BF16 R72, R144, R94, R8 ;  /* 0x0000005e9048723c */ /* 0x000fe20000041808 */
[----:B------:R-:W2:Y:S07]  /*e370*/  LDSM.16.M88.4 R8, [R3+0x1000] ;  /* 0x001000000308783b */ /* 0x000eae0000000200 */
[C---:B------:R-:W-:Y:S08]  /*e380*/  HMMA.16816.F32.BF16 R36, R140.reuse, R96, RZ ;  /* 0x000000608c24723c */ /* 0x040ff000000418ff */
[C---:B------:R-:W-:Y:S08]  /*e390*/  HMMA.16816.F32.BF16 R28, R140.reuse, R100, RZ ;  /* 0x000000648c1c723c */ /* 0x040ff000000418ff */
[----:B------:R-:W-:Y:S08]  /*e3a0*/  HMMA.16816.F32.BF16 R24, R140, R102, RZ ;  /* 0x000000668c18723c */ /* 0x000ff000000418ff */
[----:B------:R-:W-:Y:S01]  /*e3b0*/  HMMA.16816.F32.BF16 R112, R144, R108, R36 ;  /* 0x0000006c9070723c */ /* 0x000fe20000041824 */
[----:B------:R-:W3:Y:S07]  /*e3c0*/  LDSM.16.M88.4 R36, [R3+0x2000] ;  /* 0x002000000324783b */ /* 0x000eee0000000200 */
[----:B------:R-:W-:Y:S08]  /*e3d0*/  HMMA.16816.F32.BF16 R32, R140, R98, RZ ;  /* 0x000000628c20723c */ /* 0x000ff000000418ff */
[C---:B-1----:R-:W-:Y:S08]  /*e3e0*/  HMMA.16816.F32.BF16 R96, R176.reuse, R22, R84 ;  /* 0x00000016b060723c */ /* 0x042ff00000041854 */
[C---:B--2---:R-:W-:Y:S08]  /*e3f0*/  HMMA.16816.F32.BF16 R84, R176.reuse, R8, R52 ;  /* 0x00000008b054723c */ /* 0x044ff00000041834 */
[----:B------:R-:W-:Y:S01]  /*e400*/  HMMA.16816.F32.BF16 R48, R176, R10, R48 ;  /* 0x0000000ab030723c */ /* 0x000fe20000041830 */
[----:B------:R-:W1:Y:S07]  /*e410*/  LDSM.16.M88.4 R8, [R3+0x3000] ;  /* 0x003000000308783b */ /* 0x000e6e0000000200 */
[C---:B------:R-:W-:Y:S01]  /*e420*/  HMMA.16816.F32.BF16 R104, R144.reuse, R116, R28 ;  /* 0x000000749068723c */ /* 0x040fe2000004181c */
[----:B------:R-:W-:Y:S07]  /*e430*/  LDSM.16.M88.4 R28, [R83+-0x3000] ;  /* 0xffd00000531c783b */ /* 0x000fee0000000200 */
[----:B------:R-:W-:Y:S01]  /*e440*/  HMMA.16816.F32.BF16 R100, R144, R118, R24 ;  /* 0x000000769064723c */ /* 0x000fe20000041818 */
[----:B------:R-:W-:Y:S07]  /*e450*/  LDSM.16.M88.4 R24, [R83+-0x2800] ;  /* 0xffd800005318783b */ /* 0x000fee0000000200 */
[C---:B------:R-:W-:Y:S01]  /*e460*/  HMMA.16816.F32.BF16 R116, R176.reuse, R20, R88 ;  /* 0x00000014b074723c */ /* 0x040fe20000041858 */
[----:B------:R-:W2:Y:S07]  /*e470*/  LDSM.16.M88.4 R20, [R83+-0x3800] ;  /* 0xffc800005314783b */ /* 0x000eae0000000200 */
[C---:B------:R-:W-:Y:S08]  /*e480*/  HMMA.16816.F32.BF16 R88, R176.reuse, R16, R68 ;  /* 0x00000010b058723c */ /* 0x040ff00000041844 */
[----:B------:R-:W-:Y:S01]  /*e490*/  HMMA.16816.F32.BF16 R92, R176, R18, R60 ;  /* 0x00000012b05c723c */ /* 0x000fe2000004183c */
[----:B------:R-:W4:Y:S07]  /*e4a0*/  LDSM.16.M88.4 R16, [R3+0x2800] ;  /* 0x002800000310783b */ /* 0x000f2e0000000200 */
[----:B------:R-:W-:Y:S08]  /*e4b0*/  HMMA.16816.F32.BF16 R108, R144, R110, R32 ;  /* 0x0000006e906c723c */ /* 0x000ff00000041820 */
[C---:B------:R-:W-:Y:S01]  /*e4c0*/  HMMA.16816.F32.BF16 R32, R176.reuse, R40, R44 ;  /* 0x00000028b020723c */ /* 0x040fe2000004182c */
[----:B------:R-:W-:Y:S07]  /*e4d0*/  LDSM.16.M88.4 R44, [R200+0x3800] ;  /* 0x00380000c82c783b */ /* 0x000fee0000000200 */
[C---:B------:R-:W-:Y:S08]  /*e4e0*/  HMMA.16816.F32.BF16 R40, R176.reuse, R42, R56 ;  /* 0x0000002ab028723c */ /* 0x040ff00000041838 */
[C---:B---3--:R-:W-:Y:S08]  /*e4f0*/  HMMA.16816.F32.BF16 R56, R176.reuse, R36, R64 ;  /* 0x00000024b038723c */ /* 0x048ff00000041840 */
[C---:B------:R-:W-:Y:S01]  /*e500*/  HMMA.16816.F32.BF16 R60, R176.reuse, R38, R72 ;  /* 0x00000026b03c723c */ /* 0x040fe20000041848 */
[----:B------:R-:W3:Y:S07]  /*e510*/  LDSM.16.M88.4 R36, [R83+-0x2000] ;  /* 0xffe000005324783b */ /* 0x000eee0000000200 */
[C---:B-1----:R-:W-:Y:S08]  /*e520*/  HMMA.16816.F32.BF16 R72, R176.reuse, R8, R104 ;  /* 0x00000008b048723c */ /* 0x042ff00000041868 */
[----:B------:R-:W-:Y:S08]  /*e530*/  HMMA.16816.F32.BF16 R104, R176, R10, R100 ;  /* 0x0000000ab068723c */ /* 0x000ff00000041864 */
[----:B--2---:R-:W-:Y:S08]  /*e540*/  HMMA.16816.F32.BF16 R8, R180, R20, R116 ;  /* 0x00000014b408723c */ /* 0x004ff00000041874 */
[C---:B----4-:R-:W-:Y:S08]  /*e550*/  HMMA.16816.F32.BF16 R68, R176.reuse, R16, R112 ;  /* 0x00000010b044723c */ /* 0x050ff00000041870 */
[----:B------:R-:W-:Y:S01]  /*e560*/  HMMA.16816.F32.BF16 R64, R176, R18, R108 ;  /* 0x00000012b040723c */ /* 0x000fe2000004186c */
[----:B------:R-:W1:Y:S07]  /*e570*/  LDSM.16.M88.4 R16, [R83+-0x1800] ;  /* 0xffe800005310783b */ /* 0x000e6e0000000200 */
[C---:B------:R-:W-:Y:S01]  /*e580*/  HMMA.16816.F32.BF16 R52, R180.reuse, R22, R96 ;  /* 0x00000016b434723c */ /* 0x040fe20000041860 */
[----:B------:R-:W-:Y:S07]  /*e590*/  LDSM.16.M88.4 R20, [R83+-0x1000] ;  /* 0xfff000005314783b */ /* 0x000fee0000000200 */
[C---:B------:R-:W-:Y:S08]  /*e5a0*/  HMMA.16816.F32.BF16 R96, R180.reuse, R24, R84 ;  /* 0x00000018b460723c */ /* 0x040ff00000041854 */
[C---:B------:R-:W-:Y:S01]  /*e5b0*/  HMMA.16816.F32.BF16 R100, R180.reuse, R26, R48 ;  /* 0x0000001ab464723c */ /* 0x040fe20000041830 */
[----:B------:R-:W2:Y:S04]  /*e5c0*/  LDSM.16.M88.4 R24, [R205+0x3800] ;  /* 0x00380000cd18783b */ /* 0x000ea80000000200 */
[----:B------:R-:W-:Y:S03]  /*e5d0*/  LDSM.16.M88.4 R48, [R205+0x4000] ;  /* 0x00400000cd30783b */ /* 0x000fe60000000200 */
[----:B---3--:R-:W-:Y:S01]  /*e5e0*/  HMMA.16816.F32.BF16 R84, R180, R36, R32 ;  /* 0x00000024b454723c */ /* 0x008fe20000041820 */
[----:B------:R-:W3:Y:S07]  /*e5f0*/  LDSM.16.M88.4 R32, [R200+0x4000] ;  /* 0x00400000c820783b */ /* 0x000eee0000000200 */
[----:B------:R-:W-:Y:S08]  /*e600*/  HMMA.16816.F32.BF16 R8, R184, R44, R8 ;  /* 0x0000002cb808723c */ /* 0x000ff00000041808 */
[C---:B------:R-:W-:Y:S01]  /*e610*/  HMMA.16816.F32.BF16 R108, R180.reuse, R38, R40 ;  /* 0x00000026b46c723c */ /* 0x040fe20000041828 */
[----:B------:R-:W4:Y:S04]  /*e620*/  LDSM.16.M88.4 R36, [R3+0x3800] ;  /* 0x003800000324783b */ /* 0x000f280000000200 */
[----:B------:R-:W-:Y:S03]  /*e630*/  LDSM.16.M88.4 R40, [R205+0x4800] ;  /* 0x00480000cd28783b */ /* 0x000fe60000000200 */
[C---:B------:R-:W-:Y:S08]  /*e640*/  HMMA.16816.F32.BF16 R88, R180.reuse, R28, R88 ;  /* 0x0000001cb458723c */ /* 0x040ff00000041858 */
[C---:B-1----:R-:W-:Y:S01]  /*e650*/  HMMA.16816.F32.BF16 R112, R180.reuse, R16, R56 ;  /* 0x00000010b470723c */ /* 0x042fe20000041838 */
[----:B------:R-:W-:Y:S07]  /*e660*/  LDSM.16.M88.4 R56, [R83+0x800] ;  /* 0x000800005338783b */ /* 0x000fee0000000200 */
[----:B------:R-:W-:Y:S01]  /*e670*/  HMMA.16816.F32.BF16 R116, R180, R18, R60 ;  /* 0x00000012b474723c */ /* 0x000fe2000004183c */
[----:B------:R-:W-:Y:S07]  /*e680*/  LDSM.16.M88.4 R60, [R83] ;  /* 0x00000000533c783b */ /* 0x000fee0000000200 */
[----:B------:R-:W-:Y:S01]  /*e690*/  HMMA.16816.F32.BF16 R16, R184, R46, R52 ;  /* 0x0000002eb810723c */ /* 0x000fe20000041834 */
[----:B------:R-:W-:Y:S04]  /*e6a0*/  LDSM.16.M88.4 R52, [R200+0x4800] ;  /* 0x00480000c834783b */ /* 0x000fe80000000200 */
[----:B------:R-:W-:Y:S03]  /*e6b0*/  LDSM.16.M88.4 R44, [R200+0x5000] ;  /* 0x00500000c82c783b */ /* 0x000fe60000000200 */
[----:B------:R-:W-:Y:S01]  /*e6c0*/  HMMA.16816.F32.BF16 R92, R180, R30, R92 ;  /* 0x0000001eb45c723c */ /* 0x000fe2000004185c */
[----:B------:R-:W1:Y:S07]  /*e6d0*/  LDSM.16.M88.4 R28, [R83+-0x800] ;  /* 0xfff80000531c783b */ /* 0x000e6e0000000200 */
[----:B--2---:R-:W-:Y:S08]  /*e6e0*/  HMMA.16816.F32.BF16 R8, R188, R24, R8 ;  /* 0x00000018bc08723c */ /* 0x004ff00000041808 */
[C---:B------:R-:W-:Y:S08]  /*e6f0*/  HMMA.16816.F32.BF16 R120, R180.reuse, R20, R68 ;  /* 0x00000014b478723c */ /* 0x040ff00000041844 */
[----:B------:R-:W-:Y:S01]  /*e700*/  HMMA.16816.F32.BF16 R124, R180, R22, R64 ;  /* 0x00000016b47c723c */ /* 0x000fe20000041840 */
[----:B------:R-:W2:Y:S07]  /*e710*/  LDSM.16.M88.4 R64, [R3+0x4000] ;  /* 0x004000000340783b */ /* 0x000eae0000000200 */
[----:B---3--:R-:W-:Y:S08]  /*e720*/  HMMA.16816.F32.BF16 R20, R184, R32, R88 ;  /* 0x00000020b814723c */ /* 0x008ff00000041858 */
[----:B------:R-:W-:Y:S08]  /*e730*/  HMMA.16816.F32.BF16 R16, R188, R26, R16 ;  /* 0x0000001abc10723c */ /* 0x000ff00000041810 */
[----:B----4-:R-:W-:Y:S08]  /*e740*/  HMMA.16816.F32.BF16 R8, R192, R36, R8 ;  /* 0x00000024c008723c */ /* 0x010ff00000041808 */
[C---:B-1----:R-:W-:Y:S08]  /*e750*/  HMMA.16816.F32.BF16 R128, R180.reuse, R28, R72 ;  /* 0x0000001cb480723c */ /* 0x042ff00000041848 */
[----:B------:R-:W-:Y:S08]  /*e760*/  HMMA.16816.F32.BF16 R104, R180, R30, R104 ;  /* 0x0000001eb468723c */ /* 0x000ff00000041868 */
[----:B------:R-:W-:Y:S08]  /*e770*/  HMMA.16816.F32.BF16 R28, R188, R48, R20 ;  /* 0x00000030bc1c723c */ /* 0x000ff00000041814 */
[----:B------:R-:W-:Y:S08]  /*e780*/  HMMA.16816.F32.BF16 R32, R184, R34, R92 ;  /* 0x00000022b820723c */ /* 0x000ff0000004185c */
[----:B------:R-:W-:Y:S01]  /*e790*/  HMMA.16816.F32.BF16 R24, R192, R38, R16 ;  /* 0x00000026c018723c */ /* 0x000fe20000041810 */
[----:B------:R-:W-:Y:S07]  /*e7a0*/  LDSM.16.M88.4 R36, [R205+0x5000] ;  /* 0x00500000cd24783b */ /* 0x000fee0000000200 */
[----:B------:R-:W-:Y:S08]  /*e7b0*/  HMMA.16816.F32.BF16 R8, R196, R60, R8 ;  /* 0x0000003cc408723c */ /* 0x000ff00000041808 */
[----:B------:R-:W-:Y:S08]  /*e7c0*/  HMMA.16816.F32.BF16 R20, R184, R52, R96 ;  /* 0x00000034b814723c */ /* 0x000ff00000041860 */
[----:B--2---:R-:W-:Y:S08]  /*e7d0*/  HMMA.16816.F32.BF16 R16, R192, R64, R28 ;  /* 0x00000040c010723c */ /* 0x004ff0000004181c */
[----:B------:R-:W-:Y:S01]  /*e7e0*/  HMMA.16816.F32.BF16 R32, R188, R50, R32 ;  /* 0x00000032bc20723c */ /* 0x000fe20000041820 */
[----:B------:R-:W-:Y:S01]  /*e7f0*/  FMUL.FTZ R2, R8, c[0x0][0x320] ;  /* 0x0000c80008027a20 */ /* 0x000fe20000410000 */
[----:B------:R-:W1:Y:S03]  /*e800*/  LDSM.16.M88.4 R48, [R200+0x5800] ;  /* 0x00580000c830783b */ /* 0x000e660000000200 */
[----:B------:R2:W3:Y:S03]  /*e810*/  MUFU.TANH R132, R2 ;  /* 0x0000000200847308 */ /* 0x0004e60000002400 */
[----:B------:R-:W-:Y:S01]  /*e820*/  HMMA.16816.F32.BF16 R68, R184, R54, R100 ;  /* 0x00000036b844723c */ /* 0x000fe20000041864 */
[----:B------:R-:W4:Y:S07]  /*e830*/  LDSM.16.M88.4 R52, [R3+0x4800] ;  /* 0x004800000334783b */ /* 0x000f2e0000000200 */
[----:B------:R-:W-:Y:S01]  /*e840*/  HMMA.16816.F32.BF16 R24, R196, R62, R24 ;  /* 0x0000003ec418723c */ /* 0x000fe20000041818 */
[----:B------:R-:W-:Y:S01]  /*e850*/  LDSM.16.M88.4 R60, [R200+0x6000] ;  /* 0x00600000c83c783b */ /* 0x000fe20000000200 */
[----:B--2---:R-:W-:-:S06]  /*e860*/  FMUL.FTZ R2, R9, c[0x0][0x320] ;  /* 0x0000c80009027a20 */ /* 0x004fcc0000410000 */
[C---:B------:R-:W-:Y:S08]  /*e870*/  HMMA.16816.F32.BF16 R72, R184.reuse, R44, R84 ;  /* 0x0000002cb848723c */ /* 0x040ff00000041854 */
[----:B------:R-:W-:Y:S01]  /*e880*/  HMMA.16816.F32.BF16 R84, R184, R46, R108 ;  /* 0x0000002eb854723c */ /* 0x000fe2000004186c */
[----:B------:R2:W1:Y:S01]  /*e890*/  MUFU.TANH R111, R2 ;  /* 0x00000002006f7308 */ /* 0x0004620000002400 */
[----:B------:R-:W3:Y:S06]  /*e8a0*/  LDSM.16.M88.4 R44, [R83+0x1000] ;  /* 0x00100000532c783b */ /* 0x000eec0000000200 */
[C---:B------:R-:W-:Y:S08]  /*e8b0*/  HMMA.16816.F32.BF16 R20, R188.reuse, R40, R20 ;  /* 0x00000028bc14723c */ /* 0x040ff00000041814 */
[----:B------:R-:W-:Y:S01]  /*e8c0*/  HMMA.16816.F32.BF16 R28, R188, R42, R68 ;  /* 0x0000002abc1c723c */ /* 0x000fe20000041844 */
[----:B--2---:R-:W-:Y:S01]  /*e8d0*/  FMUL.FTZ R2, R10, c[0x0][0x320] ;  /* 0x0000c8000a027a20 */ /* 0x004fe20000410000 */
[----:B------:R-:W2:Y:S03]  /*e8e0*/  LDSM.16.M88.4 R40, [R3+0x5000] ;  /* 0x005000000328783b */ /* 0x000ea60000000200 */
[----:B------:R4:W2:Y:S03]  /*e8f0*/  MUFU.TANH R110, R2 ;  /* 0x00000002006e7308 */ /* 0x0008a60000002400 */
[----:B-1----:R-:W-:Y:S01]  /*e900*/  HMMA.16816.F32.BF16 R68, R184, R50, R116 ;  /* 0x00000032b844723c */ /* 0x002fe20000041874 */
[----:B----4-:R-:W-:-:S07]  /*e910*/  FMUL.FTZ R2, R11, c[0x0][0x320] ;  /* 0x0000c8000b027a20 */ /* 0x010fce0000410000 */
[----:B------:R-:W-:Y:S01]  /*e920*/  HMMA.16816.F32.BF16 R8, R196, R56, R16 ;  /* 0x00000038c408723c */ /* 0x000fe20000041810 */
[----:B------:R1:W4:Y:S07]  /*e930*/  MUFU.TANH R109, R2 ;  /* 0x00000002006d7308 */ /* 0x00032e0000002400 */
[----:B------:R-:W-:Y:S08]  /*e940*/  HMMA.16816.F32.BF16 R16, R192, R66, R32 ;  /* 0x00000042c010723c */ /* 0x000ff00000041820 */
[----:B------:R-:W-:Y:S01]  /*e950*/  HMMA.16816.F32.BF16 R64, R184, R48, R112 ;  /* 0x00000030b840723c */ /* 0x000fe20000041870 */
[----:B------:R-:W2:Y:S01]  /*e960*/  LDSM.16.M88.4 R48, [R205+0x5800] ;  /* 0x00580000cd30783b */ /* 0x000ea20000000200 */
        /* <DEDUP_REMOVED lines=10> */
[----:B------:R-:W-:Y:S07]  /*ea10*/  LDSM.16.M88.4 R56, [R83+0x1800] ;  /* 0x001800005338783b */ /* 0x000fee0000000200 */
[----:B------:R-:W-:Y:S01]  /*ea20*/  HMMA.16816.F32.BF16 R16, R188, R36, R72 ;  /* 0x00000024bc10723c */ /* 0x000fe20000041848 */
[----:B-1----:R-:W-:-:S04]  /*ea30*/  FMUL.FTZ R2, R8, c[0x0][0x320] ;  /* 0x0000c80008027a20 */ /* 0x002fc80000410000 */
[----:B------:R1:W1:Y:S03]  /*ea40*/  MUFU.TANH R101, R2 ;  /* 0x0000000200657308 */ /* 0x0002660000002400 */
[----:B---3--:R-:W-:Y:S08]  /*ea50*/  HMMA.16816.F32.BF16 R32, R196, R44, R24 ;  /* 0x0000002cc420723c */ /* 0x008ff00000041818 */
[----:B------:R-:W-:Y:S01]  /*ea60*/  HMMA.16816.F32.BF16 R72, R184, R60, R120 ;  /* 0x0000003cb848723c */ /* 0x000fe20000041878 */
[----:B-1----:R-:W-:-:S07]  /*ea70*/  FMUL.FTZ R2, R9, c[0x0][0x320] ;  /* 0x0000c80009027a20 */ /* 0x002fce0000410000 */
[----:B--2---:R-:W-:Y:S01]  /*ea80*/  HMMA.16816.F32.BF16 R24, R192, R40, R16 ;  /* 0x00000028c018723c */ /* 0x004fe20000041810 */
[----:B------:R1:W2:Y:S02]  /*ea90*/  MUFU.TANH R100, R2 ;  /* 0x0000000200647308 */ /* 0x0002a40000002400 */
[----:B-1----:R-:W-:-:S06]  /*eaa0*/  FMUL.FTZ R2, R10, c[0x0][0x320] ;  /* 0x0000c8000a027a20 */ /* 0x002fcc0000410000 */
[----:B------:R1:W3:Y:S02]  /*eab0*/  MUFU.TANH R99, R2 ;  /* 0x0000000200637308 */ /* 0x0002e40000002400 */
[----:B-1----:R-:W-:Y:S02]  /*eac0*/  FMUL.FTZ R2, R11, c[0x0][0x320] ;  /* 0x0000c8000b027a20 */ /* 0x002fe40000410000 */
[----:B------:R-:W-:Y:S01]  /*ead0*/  HMMA.16816.F32.BF16 R8, R192, R54, R28 ;  /* 0x00000036c008723c */ /* 0x000fe2000004181c */
[----:B------:R-:W-:Y:S03]  /*eae0*/  LDSM.16.M88.4 R52, [R3+0x5800] ;  /* 0x005800000334783b */ /* 0x000fe60000000200 */
[----:B------:R1:W1:Y:S04]  /*eaf0*/  MUFU.TANH R98, R2 ;  /* 0x0000000200627308 */ /* 0x0002680000002400 */
[----:B------:R-:W-:Y:S01]  /*eb00*/  HMMA.16816.F32.BF16 R28, R188, R38, R84 ;  /* 0x00000026bc1c723c */ /* 0x000fe20000041854 */
[----:B------:R-:W-:Y:S01]  /*eb10*/  LDSM.16.M88.4 R36, [R205+0x6000] ;  /* 0x00600000cd24783b */ /* 0x000fe20000000200 */
[----:B-1----:R-:W-:-:S04]  /*eb20*/  FMUL.FTZ R2, R20, c[0x0][0x320] ;  /* 0x0000c80014027a20 */ /* 0x002fc80000410000 */
[----:B------:R1:W1:Y:S10]  /*eb30*/  MUFU.TANH R97, R2 ;  /* 0x0000000200617308 */ /* 0x0002740000002400 */
[----:B------:R-:W-:Y:S01]  /*eb40*/  HMMA.16816.F32.BF16 R8, R196, R46, R8 ;  /* 0x0000002ec408723c */ /* 0x000fe20000041808 */
[----:B------:R-:W-:Y:S07]  /*eb50*/  LDSM.16.M88.4 R44, [R83+0x2000] ;  /* 0x00200000532c783b */ /* 0x000fee0000000200 */
[----:B------:R-:W-:Y:S01]  /*eb60*/  HMMA.16816.F32.BF16 R16, R192, R42, R28 ;  /* 0x0000002ac010723c */ /* 0x000fe2000004181c */
[----:B-1----:R-:W-:-:S07]  /*eb70*/  FMUL.FTZ R2, R21, c[0x0][0x320] ;  /* 0x0000c80015027a20 */ /* 0x002fce0000410000 */
[----:B------:R-:W-:Y:S01]  /*eb80*/  HMMA.16816.F32.BF16 R28, R188, R50, R68 ;  /* 0x00000032bc1c723c */ /* 0x000fe20000041844 */
[----:B------:R1:W1:Y:S07]  /*eb90*/  MUFU.TANH R96, R2 ;  /* 0x0000000200607308 */ /* 0x00026e0000002400 */
[----:B------:R-:W-:Y:S01]  /*eba0*/  HMMA.16816.F32.BF16 R40, R184, R62, R124 ;  /* 0x0000003eb828723c */ /* 0x000fe2000004187c */
[----:B-1----:R-:W-:-:S04]  /*ebb0*/  FMUL.FTZ R2, R22, c[0x0][0x320] ;  /* 0x0000c80016027a20 */ /* 0x002fc80000410000 */
[----:B------:R1:W1:Y:S02]  /*ebc0*/  MUFU.TANH R95, R2 ;  /* 0x00000002005f7308 */ /* 0x0002640000002400 */
[----:B-1----:R-:W-:Y:S02]  /*ebd0*/  FMUL.FTZ R2, R23, c[0x0][0x320] ;  /* 0x0000c80017027a20 */ /* 0x002fe40000410000 */
[----:B------:R-:W-:Y:S01]  /*ebe0*/  HMMA.16816.F32.BF16 R20, R188, R48, R64 ;  /* 0x00000030bc14723c */ /* 0x000fe20000041840 */
[----:B------:R-:W1:Y:S03]  /*ebf0*/  LDSM.16.M88.4 R64, [R200+0x6800] ;  /* 0x00680000c840783b */ /* 0x000e660000000200 */
[----:B------:R2:W1:Y:S01]  /*ec00*/  MUFU.TANH R93, R2 ;  /* 0x00000002005d7308 */ /* 0x0004620000002400 */
[----:B------:R-:W-:Y:S01]  /*ec10*/  LDSM.16.M88.4 R48, [R83+0x2800] ;  /* 0x002800005330783b */ /* 0x000fe20000000200 */
[----:B--2---:R-:W-:-:S06]  /*ec20*/  FMUL.FTZ R2, R32, c[0x0][0x320] ;  /* 0x0000c80020027a20 */ /* 0x004fcc0000410000 */
[----:B------:R2:W1:Y:S02]  /*ec30*/  MUFU.TANH R94, R2 ;  /* 0x00000002005e7308 */ /* 0x0004640000002400 */
[----:B--2---:R-:W-:Y:S01]  /*ec40*/  FMUL.FTZ R2, R33, c[0x0][0x320] ;  /* 0x0000c80021027a20 */ /* 0x004fe20000410000 */
[----:B-1----:R-:W-:Y:S05]  /*ec50*/  HMMA.16816.F32.BF16 R60, R184, R64, R128 ;  /* 0x00000040b83c723c */ /* 0x002fea0000041880 */
[----:B------:R1:W2:Y:S02]  /*ec60*/  MUFU.TANH R92, R2 ;  /* 0x00000002005c7308 */ /* 0x0002a40000002400 */
[----:B-1----:R-:W-:-:S06]  /*ec70*/  FMUL.FTZ R2, R34, c[0x0][0x320] ;  /* 0x0000c80022027a20 */ /* 0x002fcc0000410000 */
[----:B------:R1:W1:Y:S02]  /*ec80*/  MUFU.TANH R91, R2 ;  /* 0x00000002005b7308 */ /* 0x0002640000002400 */
[----:B-1----:R-:W-:Y:S02]  /*ec90*/  FMUL.FTZ R2, R35, c[0x0][0x320] ;  /* 0x0000c80023027a20 */ /* 0x002fe40000410000 */
[----:B------:R-:W-:Y:S04]  /*eca0*/  HMMA.16816.F32.BF16 R32, R196, R56, R24 ;  /* 0x00000038c420723c */ /* 0x000fe80000041818 */
[----:B------:R1:W1:Y:S04]  /*ecb0*/  MUFU.TANH R90, R2 ;  /* 0x00000002005a7308 */ /* 0x0002680000002400 */
        /* <DEDUP_REMOVED lines=13> */
[----:B------:R-:W3:Y:S07]  /*ed90*/  LDSM.16.M88.4 R52, [R205+0x6800] ;  /* 0x00680000cd34783b */ /* 0x000eee0000000200 */
[----:B------:R-:W-:Y:S01]  /*eda0*/  HMMA.16816.F32.BF16 R28, R196, R44, R24 ;  /* 0x0000002cc41c723c */ /* 0x000fe20000041818 */
[----:B--2---:R-:W-:-:S04]  /*edb0*/  FMUL.FTZ R2, R32, c[0x0][0x320] ;  /* 0x0000c80020027a20 */ /* 0x004fc80000410000 */
[----:B------:R2:W1:Y:S11]  /*edc0*/  MUFU.TANH R86, R2 ;  /* 0x0000000200567308 */ /* 0x0004760000002400 */
[----:B------:R-:W-:Y:S01]  /*edd0*/  HMMA.16816.F32.BF16 R16, R196, R46, R16 ;  /* 0x0000002ec410723c */ /* 0x000fe20000041810 */
[----:B--2---:R-:W-:-:S07]  /*ede0*/  FMUL.FTZ R2, R33, c[0x0][0x320] ;  /* 0x0000c80021027a20 */ /* 0x004fce0000410000 */
[----:B-1----:R-:W-:Y:S01]  /*edf0*/  HMMA.16816.F32.BF16 R24, R192, R56, R20 ;  /* 0x00000038c018723c */ /* 0x002fe20000041814 */
[----:B------:R1:W2:Y:S07]  /*ee00*/  MUFU.TANH R85, R2 ;  /* 0x0000000200557308 */ /* 0x0002ae0000002400 */
[----:B---3--:R-:W-:Y:S01]  /*ee10*/  HMMA.16816.F32.BF16 R20, R188, R52, R60 ;  /* 0x00000034bc14723c */ /* 0x008fe2000004183c */
[----:B-1----:R-:W-:-:S04]  /*ee20*/  FMUL.FTZ R2, R34, c[0x0][0x320] ;  /* 0x0000c80022027a20 */ /* 0x002fc80000410000 */
[----:B------:R1:W3:Y:S02]  /*ee30*/  MUFU.TANH R64, R2 ;  /* 0x0000000200407308 */ /* 0x0002e40000002400 */
[----:B-1----:R-:W-:Y:S02]  /*ee40*/  FMUL.FTZ R2, R35, c[0x0][0x320] ;  /* 0x0000c80023027a20 */ /* 0x002fe40000410000 */
[----:B------:R-:W-:Y:S01]  /*ee50*/  HMMA.16816.F32.BF16 R32, R188, R38, R40 ;  /* 0x00000026bc20723c */ /* 0x000fe20000041828 */
[----:B------:R-:W1:Y:S03]  /*ee60*/  LDSM.16.M88.4 R40, [R3+0x6800] ;  /* 0x006800000328783b */ /* 0x000e660000000200 */
[----:B------:R2:W1:Y:S01]  /*ee70*/  MUFU.TANH R84, R2 ;  /* 0x0000000200547308 */ /* 0x0004620000002400 */
[----:B------:R-:W3:Y:S01]  /*ee80*/  LDSM.16.M88.4 R36, [R83+0x3000] ;  /* 0x003000005324783b */ /* 0x000ee20000000200 */
[----:B------:R-:W-:-:S04]  /*ee90*/  DEPBAR.LE SB0, 0x0 ;  /* 0x000080000000791a */ /* 0x000fc80000000000 */
[----:B--2---:R-:W-:-:S04]  /*eea0*/  FMUL.FTZ R2, R8, c[0x0][0x320] ;  /* 0x0000c80008027a20 */ /* 0x004fc80000410000 */
[----:B------:R2:W1:Y:S10]  /*eeb0*/  MUFU.TANH R75, R2 ;  /* 0x00000002004b7308 */ /* 0x0004740000002400 */
[----:B------:R-:W-:Y:S01]  /*eec0*/  HMMA.16816.F32.BF16 R32, R192, R58, R32 ;  /* 0x0000003ac020723c */ /* 0x000fe20000041820 */
[----:B--2---:R-:W-:-:S07]  /*eed0*/  FMUL.FTZ R2, R9, c[0x0][0x320] ;  /* 0x0000c80009027a20 */ /* 0x004fce0000410000 */
[----:B-1----:R-:W-:Y:S01]  /*eee0*/  HMMA.16816.F32.BF16 R20, R192, R40, R20 ;  /* 0x00000028c014723c */ /* 0x002fe20000041814 */
[----:B------:R1:W2:Y:S02]  /*eef0*/  MUFU.TANH R74, R2 ;  /* 0x00000002004a7308 */ /* 0x0002a40000002400 */
        /* <DEDUP_REMOVED lines=16> */
[----:B---3--:R-:W-:Y:S01]  /*f000*/  HMMA.16816.F32.BF16 R8, R196, R38, R8 ;  /* 0x00000026c408723c */ /* 0x008fe20000041808 */
[----:B-1----:R-:W-:-:S07]  /*f010*/  FMUL.FTZ R2, R31, c[0x0][0x320] ;  /* 0x0000c8001f027a20 */ /* 0x002fce0000410000 */
[C---:B------:R-:W-:Y:S01]  /*f020*/  HMMA.16816.F32.BF16 R28, R196.reuse, R48, R24 ;  /* 0x00000030c41c723c */ /* 0x040fe20000041818 */
[----:B------:R1:W3:Y:S07]  /*f030*/  MUFU.TANH R56, R2 ;  /* 0x0000000200387308 */ /* 0x0002ee0000002400 */
        /* <DEDUP_REMOVED lines=44> */
[----:B--234-:R-:W2:Y:S04]  /*f300*/  LDL R4, [R1+0x1c] ;  /* 0x00001c0001047983 */ /* 0x01cea80000100800 */
[----:B------:R-:W3:Y:S04]  /*f310*/  LDL.64 R138, [R1+0x10] ;  /* 0x00001000018a7983 */ /* 0x000ee80000100a00 */
[----:B------:R-:W4:Y:S01]  /*f320*/  LDL R6, [R1+0x18] ;  /* 0x0000180001067983 */ /* 0x000f220000100800 */
[----:B-1----:R-:W-:-:S03]  /*f330*/  IMAD.MOV.U32 R2, RZ, RZ, c[0x0][0x2b8] ;  /* 0x0000ae00ff027624 */ /* 0x002fc600078e00ff */
[----:B-----5:R-:W3:Y:S01]  /*f340*/  LDL.64 R136, [R1+0x8] ;  /* 0x0000080001887983 */ /* 0x020ee20000100a00 */
[----:B------:R-:W-:Y:S01]  /*f350*/  ISETP.GT.AND P0, PT, R0, 0x6f, PT ;  /* 0x0000006f0000780c */ /* 0x000fe20003f04270 */
[----:B------:R-:W-:Y:S01]  /*f360*/  IMAD.MOV.U32 R224, RZ, RZ, RZ ;  /* 0x000000ffffe07224 */ /* 0x000fe200078e00ff */
[----:B------:R-:W-:Y:S02]  /*f370*/  ISETP.NE.AND P1, PT, R2, 0x1, PT ;  /* 0x000000010200780c */ /* 0x000fe40003f25270 */
[----:B--2---:R-:W-:-:S04]  /*f380*/  IADD3 R3, R0, R135, R4 ;  /* 0x0000008700037210 */ /* 0x004fc80007ffe004 */
[----:B------:R-:W-:-:S07]  /*f390*/  IADD3 R3, R3, -0x70, RZ ;  /* 0xffffff9003037810 */ /* 0x000fce0007ffe0ff */
[----:B------:R-:W-:-:S04]  /*f3a0*/  @P1 IMAD.HI.U32 R4, R3, c[0x0][0x2bc], RZ ;  /* 0x0000af0003041a27 */ /* 0x000fc800078e00ff */
[----:B------:R-:W-:Y:S01]  /*f3b0*/  IMAD.MOV.U32 R2, RZ, RZ, R3 ;  /* 0x000000ffff027224 */ /* 0x000fe200078e0003 */
[----:B------:R-:W-:-:S04]  /*f3c0*/  @P1 SHF.R.U32.HI R2, RZ, c[0x0][0x2c0], R4 ;  /* 0x0000b000ff021a19 */ /* 0x000fc80000011604 */
[----:B---3--:R-:W-:-:S04]  /*f3d0*/  @!P0 IADD3 R5, P1, R2, R138, RZ ;  /* 0x0000008a02058210 */ /* 0x008fc80007f3e0ff */
[----:B----4-:R-:W-:Y:S02]  /*f3e0*/  @!P0 LEA.HI.X.SX32 R6, R2, R6, 0x1, P1 ;  /* 0x0000000602068211 */ /* 0x010fe400008f0eff */
[----:B------:R-:W-:-:S04]  /*f3f0*/  @!P0 LEA R4, P1, R5, c[0x0][0x2a0], 0x2 ;  /* 0x0000a80005048a11 */ /* 0x000fc800078210ff */
[----:B------:R-:W-:-:S05]  /*f400*/  @!P0 LEA.HI.X R5, R5, c[0x0][0x2a4], R6, 0x2, P1 ;  /* 0x0000a90005058a11 */ /* 0x000fca00008f1406 */
[----:B------:R1:W2:Y:S01]  /*f410*/  @!P0 LDG.E R224, [R4.64] ;  /* 0x0000000804e08981 */ /* 0x0002a2000c1e1900 */
[----:B------:R-:W-:-:S04]  /*f420*/  IMAD.MOV R2, RZ, RZ, -R2 ;  /* 0x000000ffff027224 */ /* 0x000fc800078e0a02 */
[----:B------:R-:W-:-:S05]  /*f430*/  IMAD R225, R2, c[0x0][0x2b8], R3 ;  /* 0x0000ae0002e17a24 */ /* 0x000fca00078e0203 */
[----:B------:R-:W-:-:S05]  /*f440*/  SHF.R.S32.HI R2, RZ, 0x1f, R225 ;  /* 0x0000001fff027819 */ /* 0x000fca00000114e1 */
[----:B-1----:R-:W-:Y:S02]  /*f450*/  IMAD R4, R2, c[0x0][0x1e0], RZ ;  /* 0x0000780002047a24 */ /* 0x002fe400078e02ff */
[----:B------:R-:W-:-:S04]  /*f460*/  IMAD.WIDE.U32 R2, R225, c[0x0][0x1e0], RZ ;  /* 0x00007800e1027a25 */ /* 0x000fc800078e00ff */
        /* <DEDUP_REMOVED lines=12> */
.L_x_523:
[----:B------:R-:W-:Y:S05]  /*f530*/  BRA.DIV ~URZ, `(.L_x_430) ;  /* 0x0000a8127f007947 */ /* 0x000fea000b800000 */
[----:B------:R3:W4:Y:S02]  /*f540*/  SHFL.IDX PT, R2, R5, RZ, 0x181f ;  /* 0x00181fff05027589 */ /* 0x00072400000e0000 */
.L_x_524:
[----:B------:R-:W-:Y:S01]  /*f550*/  ISETP.GE.AND P0, PT, R220, 0x1, PT ;  /* 0x00000001dc00780c */ /* 0x000fe20003f06270 */
[----:B------:R-:W-:-:S12]  /*f560*/  BSSY B0, `(.L_x_431) ;  /* 0x000000c000007945 */ /* 0x000fd80003800000 */
[----:B------:R-:W-:Y:S05]  /*f570*/  @!P0 BRA `(.L_x_432) ;  /* 0x000000a000008947 */ /* 0x000fea0003800000 */
[----:B------:R-:W-:Y:S02]  /*f580*/  LOP3.LUT P2, RZ, R236, 0x2, RZ, 0xc0, !PT ;  /* 0x00000002ecff7812 */ /* 0x000fe4000784c0ff */
[C---:B----4-:R-:W-:Y:S02]  /*f590*/  IADD3 R8, P1, R2.reuse, R216, RZ ;  /* 0x000000d802087210 */ /* 0x050fe40007f3e0ff */
[----:B------:R-:W-:-:S03]  /*f5a0*/  IADD3 R2, P0, R2, R219, RZ ;  /* 0x000000db02027210 */ /* 0x000fc60007f1e0ff */
[C---:B--2---:R-:W-:Y:S02]  /*f5b0*/  IMAD.X R9, R6.reuse, 0x1, R217, P1 ;  /* 0x0000000106097824 */ /* 0x044fe400008e06d9 */
[----:B------:R-:W-:-:S04]  /*f5c0*/  IMAD.X R3, R6, 0x1, R218, P0 ;  /* 0x0000000106037824 */ /* 0x000fc800000e06da */
[----:B------:R-:W-:Y:S01]  /*f5d0*/  @!PT LDS RZ, [RZ] ;  /* 0x00000000fffff984 */ /* 0x000fe20000000800 */
[----:B------:R-:W-:Y:S01]  /*f5e0*/  @!PT LDS RZ, [RZ] ;  /* 0x00000000fffff984 */ /* 0x000fe20000000800 */
[----:B------:R-:W-:Y:S01]  /*f5f0*/  @!PT LDS RZ, [RZ] ;  /* 0x00000000fffff984 */ /* 0x000fe20000000800 */
[----:B------:R2:W-:Y:S04]  /*f600*/  LDGSTS.E.BYPASS.LTC128B.128 [R213+0x8100], [R8.64], !P2 ;  /* 0x0810000008d57fae */ /* 0x0005e8000d101d48 */
[----:B------:R2:W-:Y:S02]  /*f610*/  LDGSTS.E.BYPASS.LTC128B.128 [R213+0xb900], [R2.64], !P5 ;  /* 0x0b90000002d57fae */ /* 0x0005e4000e901d48 */
.L_x_432:
[----:B------:R-:W-:Y:S05]  /*f620*/  BSYNC B0 ;  /* 0x0000000000007941 */ /* 0x000fea0003800000 */
.L_x_431:
[----:B------:R-:W-:Y:S05]  /*f630*/  BRA.DIV ~URZ, `(.L_x_433) ;  /* 0x0000a7827f007947 */ /* 0x000fea000b800000 */
[----:B--2---:R2:W1:Y:S04]  /*f640*/  SHFL.IDX PT, R6, R4, 0x1, 0x181f ;  /* 0x00381f0004067f89 */ /* 0x00446800000e0000 */
[----:B----4-:R2:W4:Y:S02]  /*f650*/  SHFL.IDX PT, R2, R5, 0x1, 0x181f ;  /* 0x00381f0005027f89 */ /* 0x01052400000e0000 */
.L_x_525:
[----:B------:R-:W-:Y:S01]  /*f660*/  ISETP.GE.AND P0, PT, R220, 0x21, PT ;  /* 0x00000021dc00780c */ /* 0x000fe20003f06270 */
[----:B------:R-:W-:-:S12]  /*f670*/  BSSY B0, `(.L_x_434) ;  /* 0x000000c000007945 */ /* 0x000fd80003800000 */
[----:B------:R-:W-:Y:S05]  /*f680*/  @!P0 BRA `(.L_x_435) ;  /* 0x000000a000008947 */ /* 0x000fea0003800000 */
[----:B------:R-:W-:Y:S02]  /*f690*/  LOP3.LUT P2, RZ, R236, 0x2, RZ, 0xc0, !PT ;  /* 0x00000002ecff7812 */ /* 0x000fe4000784c0ff */
[C---:B----4-:R-:W-:Y:S02]  /*f6a0*/  IADD3 R8, P1, R2.reuse, R216, RZ ;  /* 0x000000d802087210 */ /* 0x050fe40007f3e0ff */
[----:B------:R-:W-:-:S03]  /*f6b0*/  IADD3 R2, P0, R2, R219, RZ ;  /* 0x000000db02027210 */ /* 0x000fc60007f1e0ff */
[C---:B-1----:R-:W-:Y:S02]  /*f6c0*/  IMAD.X R9, R6.reuse, 0x1, R217, P1 ;  /* 0x0000000106097824 */ /* 0x042fe400008e06d9 */
[----:B------:R-:W-:-:S04]  /*f6d0*/  IMAD.X R3, R6, 0x1, R218, P0 ;  /* 0x0000000106037824 */ /* 0x000fc800000e06da */
[----:B------:R-:W-:Y:S01]  /*f6e0*/  @!PT LDS RZ, [RZ] ;  /* 0x00000000fffff984 */ /* 0x000fe20000000800 */
[----:B------:R-:W-:Y:S01]  /*f6f0*/  @!PT LDS RZ, [RZ] ;  /* 0x00000000fffff984 */ /* 0x000fe20000000800 */
[----:B------:R-:W-:Y:S01]  /*f700*/  @!PT LDS RZ, [RZ] ;  /* 0x00000000fffff984 */ /* 0x000fe20000000800 */
[----:B------:R1:W-:Y:S04]  /*f710*/  LDGSTS.E.BYPASS.LTC128B.128 [R215+0x9100], [R8.64], !P2 ;  /* 0x0910000008d77fae */ /* 0x0003e8000d101d48 */
[----:B------:R1:W-:Y:S02]  /*f720*/  LDGSTS.E.BYPASS.LTC128B.128 [R215+0xc900], [R2.64], !P5 ;  /* 0x0c90000002d77fae */ /* 0x0003e4000e901d48 */
.L_x_435:
[----:B------:R-:W-:Y:S05]  /*f730*/  BSYNC B0 ;  /* 0x0000000000007941 */ /* 0x000fea0003800000 */
.L_x_434:
[----:B------:R-:W-:Y:S05]  /*f740*/  BRA.DIV ~URZ, `(.L_x_436) ;  /* 0x0000a7427f007947 */ /* 0x000fea000b800000 */
[----:B-1----:R1:W2:Y:S02]  /*f750*/  SHFL.IDX PT, R6, R4, 0x2, 0x181f ;  /* 0x00581f0004067f89 */ /* 0x0022a400000e0000 */
.L_x_526:
[----:B------:R-:W-:Y:S05]  /*f760*/  BRA.DIV ~URZ, `(.L_x_437) ;  /* 0x0000a7927f007947 */ /* 0x000fea000b800000 */
[----:B----4-:R4:W1:Y:S02]  /*f770*/  SHFL.IDX PT, R2, R5, 0x2, 0x181f ;  /* 0x00581f0005027f89 */ /* 0x01086400000e0000 */
.L_x_527:
[----:B------:R-:W-:Y:S01]  /*f780*/  ISETP.GE.AND P0, PT, R220, 0x41, PT ;  /* 0x00000041dc00780c */ /* 0x000fe20003f06270 */
[----:B------:R-:W-:-:S12]  /*f790*/  BSSY B0, `(.L_x_438) ;  /* 0x000000c000007945 */ /* 0x000fd80003800000 */
[----:B------:R-:W-:Y:S05]  /*f7a0*/  @!P0 BRA `(.L_x_439) ;  /* 0x000000a000008947 */ /* 0x000fea0003800000 */
[----:B------:R-:W-:Y:S02]  /*f7b0*/  LOP3.LUT P2, RZ, R236, 0x2, RZ, 0xc0, !PT ;  /* 0x00000002ecff7812 */ /* 0x000fe4000784c0ff */
[C---:B-1----:R-:W-:Y:S02]  /*f7c0*/  IADD3 R8, P1, R2.reuse, R216, RZ ;  /* 0x000000d802087210 */ /* 0x042fe40007f3e0ff */
        /* <DEDUP_REMOVED lines=8> */
.L_x_439:
[----:B------:R-:W-:Y:S05]  /*f850*/  BSYNC B0 ;  /* 0x0000000000007941 */ /* 0x000fea0003800000 */
.L_x_438:
[----:B------:R-:W-:Y:S05]  /*f860*/  BRA.DIV ~URZ, `(.L_x_440) ;  /* 0x0000a7027f007947 */ /* 0x000fea000b800000 */
[----:B--2---:R2:W3:Y:S04]  /*f870*/  SHFL.IDX PT, R6, R4, 0x3, 0x181f ;  /* 0x00781f0004067f89 */ /* 0x0044e800000e0000 */
[----:B-1----:R2:W1:Y:S02]  /*f880*/  SHFL.IDX PT, R2, R5, 0x3, 0x181f ;  /* 0x00781f0005027f89 */ /* 0x00246400000e0000 */
.L_x_528:
[----:B------:R-:W-:-:S13]  /*f890*/  ISETP.GE.AND P0, PT, R220, 0x61, PT ;  /* 0x00000061dc00780c */ /* 0x000fda0003f06270 */
[----:B------:R-:W-:Y:S05]  /*f8a0*/  @!P0 BRA `(.L_x_428) ;  /* 0x000000a000008947 */ /* 0x000fea0003800000 */
[----:B------:R-:W-:Y:S02]  /*f8b0*/  LOP3.LUT P2, RZ, R236, 0x2, RZ, 0xc0, !PT ;  /* 0x00000002ecff7812 */ /* 0x000fe4000784c0ff */
[C---:B-12---:R-:W-:Y:S02]  /*f8c0*/  IADD3 R4, P1, R2.reuse, R216, RZ ;  /* 0x000000d802047210 */ /* 0x046fe40007f3e0ff */
[----:B------:R-:W-:-:S03]  /*f8d0*/  IADD3 R2, P0, R2, R219, RZ ;  /* 0x000000db02027210 */ /* 0x000fc60007f1e0ff */
[C---:B---34-:R-:W-:Y:S02]  /*f8e0*/  IMAD.X R5, R6.reuse, 0x1, R217, P1 ;  /* 0x0000000106057824 */ /* 0x058fe400008e06d9 */
[----:B------:R-:W-:-:S04]  /*f8f0*/  IMAD.X R3, R6, 0x1, R218, P0 ;  /* 0x0000000106037824 */ /* 0x000fc800000e06da */
[----:B------:R-:W-:Y:S01]  /*f900*/  @!PT LDS RZ, [RZ] ;  /* 0x00000000fffff984 */ /* 0x000fe20000000800 */
[----:B------:R-:W-:Y:S01]  /*f910*/  @!PT LDS RZ, [RZ] ;  /* 0x00000000fffff984 */ /* 0x000fe20000000800 */
[----:B------:R-:W-:Y:S01]  /*f920*/  @!PT LDS RZ, [RZ] ;  /* 0x00000000fffff984 */ /* 0x000fe20000000800 */
[----:B------:R1:W-:Y:S04]  /*f930*/  LDGSTS.E.BYPASS.LTC128B.128 [R215+0xb100], [R4.64], !P2 ;  /* 0x0b10000004d77fae */ /* 0x0003e8000d101d48 */
[----:B------:R1:W-:Y:S02]  /*f940*/  LDGSTS.E.BYPASS.LTC128B.128 [R215+0xe900], [R2.64], !P5 ;  /* 0x0e90000002d77fae */ /* 0x0003e4000e901d48 */
.L_x_428:
[----:B--234-:R-:W-:Y:S05]  /*f950*/  BSYNC B1 ;  /* 0x0000000000017941 */ /* 0x01cfea0003800000 */
.L_x_427:
        /* <DEDUP_REMOVED lines=52> */
[----:B------:R-:W-:Y:S02]  /*fca0*/  ISETP.GT.AND P3, PT, R2, 0x29, PT ;  /* 0x000000290200780c */ /* 0x000fe40003f64270 */
[----:B------:R-:W-:Y:S02]  /*fcb0*/  FMNMX.FTZ R3, R71, R3, !PT ;  /* 0x0000000347037209 */ /* 0x000fe40007810000 */
[----:B------:R-:W-:Y:S02]  /*fcc0*/  FMNMX.FTZ R4, R94, R4, !PT ;  /* 0x000000045e047209 */ /* 0x000fe40007810000 */
[----:B------:R-:W-:Y:S02]  /*fcd0*/  ISETP.GT.AND P5, PT, R2, 0x30, PT ;  /* 0x000000300200780c */ /* 0x000fe40003fa4270 */
[----:B------:R-:W-:-:S02]  /*fce0*/  FSEL R67, R88, -INF , P3 ;  /* 0xff80000058437808 */ /* 0x000fc40001800000 */
[----:B------:R-:W-:Y:S02]  /*fcf0*/  FMNMX.FTZ R3, R68, R3, !PT ;  /* 0x0000000344037209 */ /* 0x000fe40007810000 */
[----:B------:R-:W-:Y:S02]  /*fd00*/  FSEL R92, R87, -INF , P3 ;  /* 0xff800000575c7808 */ /* 0x000fe40001800000 */
[----:B------:R-:W-:Y:S02]  /*fd10*/  FMNMX.FTZ R4, R95, R4, !PT ;  /* 0x000000045f047209 */ /* 0x000fe40007810000 */
[----:B------:R-:W-:Y:S02]  /*fd20*/  FSEL R91, R64, -INF , P5 ;  /* 0xff800000405b7808 */ /* 0x000fe40002800000 */
[----:B------:R-:W-:Y:S02]  /*fd30*/  ISETP.GT.AND P4, PT, R2, 0x31, PT ;  /* 0x000000310200780c */ /* 0x000fe40003f84270 */
[----:B------:R-:W-:-:S02]  /*fd40*/  FSEL R64, R86, -INF , P5 ;  /* 0xff80000056407808 */ /* 0x000fc40002800000 */
[----:B------:R-:W-:Y:S02]  /*fd50*/  FMNMX.FTZ R3, R67, R3, !PT ;  /* 0x0000000343037209 */ /* 0x000fe40007810000 */
        /* <DEDUP_REMOVED lines=17> */
[----:B------:R-:W-:Y:S02]  /*fe70*/  ISETP.GT.AND P4, PT, R2, 0x41, PT ;  /* 0x000000410200780c */ /* 0x000fe40003f84270 */
        /* <DEDUP_REMOVED lines=10> */
[----:B------:R-:W-:-:S02]  /*ff20*/  FMNMX.FTZ R3, R58, R3, !PT ;  /* 0x000000033a037209 */ /* 0x000fc40007810000 */
[----:B------:R-:W-:Y:S02]  /*ff30*/  FSEL R85, R52, -INF , P3 ;  /* 0xff80000034557808 */ /* 0x000fe40001800000 */
[----:B------:R-:W-:Y:S02]  /*ff40*/  FMNMX.FTZ R4, R86, R4, !PT ;  /* 0x0000000456047209 */ /* 0x000fe40007810000 */
[----:B------:R-:W-:Y:S02]  /*ff50*/  FSEL R56, R60, -INF , P2 ;  /* 0xff8000003c387808 */ /* 0x000fe40001000000 */
[----:B------:R-:W-:Y:S02]  /*ff60*/  ISETP.GT.AND P1, PT, R2, 0x50, PT ;  /* 0x000000500200780c */ /* 0x000fe40003f24270 */
[----:B------:R-:W-:Y:S02]  /*ff70*/  FMNMX.FTZ R3, R57, R3, !PT ;  /* 0x0000000339037209 */ /* 0x000fe40007810000 */
[----:B------:R-:W-:-:S02]  /*ff80*/  FSEL R84, R48, -INF , P2 ;  /* 0xff80000030547808 */ /* 0x000fc40001000000 */
[----:B------:R-:W-:Y:S02]  /*ff90*/  FMNMX.FTZ R4, R85, R4, !PT ;  /* 0x0000000455047209 */ /* 0x000fe40007810000 */
[----:B------:R-:W-:Y:S02]  /*ffa0*/  FSEL R55, R47, -INF , P1 ;  /* 0xff8000002f377808 */ /* 0x000fe40000800000 */
[----:B------:R-:W-:Y:S02]  /*ffb0*/  FMNMX.FTZ R3, R56, R3, !PT ;  /* 0x0000000338037209 */ /* 0x000fe40007810000 */
[----:B------:R-:W-:Y:S02]  /*ffc0*/  ISETP.GT.AND P6, PT, R2, 0x51, PT ;  /* 0x000000510200780c */ /* 0x000fe40003fc4270 */
[----:B------:R-:W-:Y:S02]  /*ffd0*/  FSEL R75, R46, -INF , P1 ;  /* 0xff8000002e4b7808 */ /* 0x000fe40000800000 */
[----:B------:R-:W-:-:S02]  /*ffe0*/  FMNMX.FTZ R4, R84, R4, !PT ;  /* 0x0000000454047209 */ /* 0x000fc40007810000 */
[C---:B------:R-:W-:Y:S02]  /*fff0*/  ISETP.GT.AND P5, PT, R2.reuse, 0x58, PT ;  /* 0x000000580200780c */ /* 0x040fe40003fa4270 */
[C---:B------:R-:W-:Y:S02]  /*10000*/  ISETP.GT.AND P4, PT, R2.reuse, 0x59, PT ;  /* 0x000000590200780c */ /* 0x040fe40003f84270 */
[C---:B------:R-:W-:Y:S02]  /*10010*/  ISETP.GT.AND P3, PT, R2.reuse, 0x60, PT ;  /* 0x000000600200780c */ /* 0x040fe40003f64270 */
[C---:B------:R-:W-:Y:S02]  /*10020*/  ISETP.GT.AND P2, PT, R2.reuse, 0x61, PT ;  /* 0x000000610200780c */ /* 0x040fe40003f44270 */
[C---:B------:R-:W-:Y:S02]  /*10030*/  ISETP.GT.AND P1, PT, R2.reuse, 0x68, PT ;  /* 0x000000680200780c */ /* 0x040fe40003f24270 */
[----:B------:R-:W-:-:S02]  /*10040*/  ISETP.GT.AND P0, PT, R2, 0x69, PT ;  /* 0x000000690200780c */ /* 0x000fc40003f04270 */
[----:B------:R-:W-:Y:S02]  /*10050*/  FMNMX.FTZ R2, R55, R3, !PT ;  /* 0x0000000337027209 */ /* 0x000fe40007810000 */
[----:B------:R-:W-:Y:S02]  /*10060*/  FSEL R74, R41, -INF , P6 ;  /* 0xff800000294a7808 */ /* 0x000fe40003000000 */
[----:B------:R-:W-:Y:S02]  /*10070*/  FSEL R54, R49, -INF , P6 ;  /* 0xff80000031367808 */ /* 0x000fe40003000000 */
        /* <DEDUP_REMOVED lines=29> */
.L_x_529:
[----:B-12---:R-:W-:Y:S01]  /*10250*/  FMNMX.FTZ R6, R6, R2, !PT ;  /* 0x0000000206067209 */ /* 0x006fe20007810000 */
[----:B------:R-:W-:Y:S05]  /*10260*/  BRA.DIV ~URZ, `(.L_x_442) ;  /* 0x00009e327f007947 */ /* 0x000fea000b800000 */
[----:B------:R-:W1:Y:S04]  /*10270*/  SHFL.BFLY PT, R2, R5, 0x2, 0x1f ;  /* 0x0c401f0005027f89 */ /* 0x000e6800000e0000 */
[----:B------:R-:W2:Y:S01]  /*10280*/  SHFL.BFLY PT, R3, R6, 0x1, 0x1f ;  /* 0x0c201f0006037f89 */ /* 0x000ea200000e0000 */
[----:B-1----:R-:W-:-:S02]  /*10290*/  FMNMX.FTZ R5, R5, R2, !PT ;  /* 0x0000000205057209 */ /* 0x002fc40007810000 */
[----:B--2---:R-:W-:-:S03]  /*102a0*/  FMNMX.FTZ R6, R6, R3, !PT ;  /* 0x0000000306067209 */ /* 0x004fc60007810000 */
[----:B------:R1:W2:Y:S04]  /*102b0*/  SHFL.BFLY PT, R4, R5, 0x1, 0x1f ;  /* 0x0c201f0005047f89 */ /* 0x0002a800000e0000 */
.L_x_530:
[C---:B------:R-:W-:Y:S01]  /*102c0*/  FMUL.FTZ R3, R6.reuse, c[0x0][0x2d0] ;  /* 0x0000b40006037a20 */ /* 0x040fe20000410000 */
[----:B------:R-:W-:Y:S01]  /*102d0*/  FSETP.NEU.FTZ.AND P0, PT, R6, -INF , PT ;  /* 0xff8000000600780b */ /* 0x000fe20003f1d000 */
[----:B------:R-:W-:Y:S01]  /*102e0*/  WARPSYNC 0xffffffff ;  /* 0xffffffff00007948 */ /* 0x000fe20003800000 */
[----:B-12---:R-:W-:Y:S01]  /*102f0*/  FMNMX.FTZ R5, R4, R5, !PT ;  /* 0x0000000504057209 */ /* 0x006fe20007810000 */
[----:B------:R-:W-:Y:S01]  /*10300*/  LDSM.16.MT88.4 R40, [R202+0x800] ;  /* 0x00080000ca28783b */ /* 0x000fe20000004200 */
[----:B------:R-:W-:Y:S02]  /*10310*/  FSEL R3, R3, RZ, P0 ;  /* 0x000000ff03037208 */ /* 0x000fe40000000000 */
[----:B------:R-:W-:Y:S01]  /*10320*/  FSETP.NEU.FTZ.AND P0, PT, R5, -INF , PT ;  /* 0xff8000000500780b */ /* 0x000fe20003f1d000 */
[----:B------:R-:W-:Y:S01]  /*10330*/  LDSM.16.MT88.4 R44, [R201+0x800] ;  /* 0x00080000c92c783b */ /* 0x000fe20000004200 */
[----:B------:R-:W-:Y:S01]  /*10340*/  IADD3 R230, R230, -0x2, RZ ;  /* 0xfffffffee6e67810 */ /* 0x000fe20007ffe0ff */
[----:B------:R-:W-:-:S02]  /*10350*/  FFMA.FTZ R2, R8, c[0x0][0x2d0], -R3 ;  /* 0x0000b40008027a23 */ /* 0x000fc40000010803 */
[--C-:B------:R-:W-:Y:S02]  /*10360*/  FFMA.FTZ R4, R18, c[0x0][0x2d0], -R3.reuse ;  /* 0x0000b40012047a23 */ /* 0x100fe40000010803 */
[----:B------:R1:W-:Y:S01]  /*10370*/  MUFU.EX2 R101, R2 ;  /* 0x0000000200657308 */ /* 0x0003e20000000800 */
[--C-:B------:R-:W-:Y:S02]  /*10380*/  FFMA.FTZ R57, R57, c[0x0][0x2d0], -R3.reuse ;  /* 0x0000b40039397a23 */ /* 0x100fe40000010803 */
[--C-:B------:R-:W-:Y:S02]  /*10390*/  FFMA.FTZ R56, R56, c[0x0][0x2d0], -R3.reuse ;  /* 0x0000b40038387a23 */ /* 0x100fe40000010803 */
[--C-:B------:R-:W-:Y:S02]  /*103a0*/  FFMA.FTZ R55, R55, c[0x0][0x2d0], -R3.reuse ;  /* 0x0000b40037377a23 */ /* 0x100fe40000010803 */
[--C-:B------:R-:W-:Y:S01]  /*103b0*/  FFMA.FTZ R54, R54, c[0x0][0x2d0], -R3.reuse ;  /* 0x0000b40036367a23 */ /* 0x100fe20000010803 */
[----:B------:R2:W-:Y:S01]  /*103c0*/  MUFU.EX2 R105, R4 ;  /* 0x0000000400697308 */ /* 0x0005e20000000800 */
[----:B------:R-:W-:-:S02]  /*103d0*/  FFMA.FTZ R53, R53, c[0x0][0x2d0], -R3 ;  /* 0x0000b40035357a23 */ /* 0x000fc40000010803 */
[--C-:B------:R-:W-:Y:S02]  /*103e0*/  FFMA.FTZ R52, R52, c[0x0][0x2d0], -R3.reuse ;  /* 0x0000b40034347a23 */ /* 0x100fe40000010803 */
[----:B-1----:R-:W-:-:S04]  /*103f0*/  FFMA.FTZ R2, R10, c[0x0][0x2d0], -R3 ;  /* 0x0000b4000a027a23 */ /* 0x002fc80000010803 */
[----:B------:R1:W3:Y:S01]  /*10400*/  MUFU.EX2 R100, R2 ;  /* 0x0000000200647308 */ /* 0x0002e20000000800 */
[----:B--2---:R-:W-:-:S07]  /*10410*/  FFMA.FTZ R4, R20, c[0x0][0x2d0], -R3 ;  /* 0x0000b40014047a23 */ /* 0x004fce0000010803 */
[----:B------:R-:W2:Y:S01]  /*10420*/  MUFU.EX2 R108, R4 ;  /* 0x00000004006c7308 */ /* 0x000ea20000000800 */
[--C-:B-1----:R-:W-:Y:S01]  /*10430*/  FFMA.FTZ R2, R11, c[0x0][0x2d0], -R3.reuse ;  /* 0x0000b4000b027a23 */ /* 0x102fe20000010803 */
[----:B---3--:R-:W-:Y:S01]  /*10440*/  F2FP.BF16.PACK_AB R28, R100, R101 ;  /* 0x00000065641c723e */ /* 0x008fe200000010ff */
[----:B------:R-:W1:Y:S05]  /*10450*/  LDSM.16.MT88.4 R8, [R201] ;  /* 0x00000000c908783b */ /* 0x000e6a0000004200 */
[----:B------:R3:W-:Y:S01]  /*10460*/  MUFU.EX2 R99, R2 ;  /* 0x0000000200637308 */ /* 0x0007e20000000800 */
[----:B--2---:R-:W-:Y:S01]  /*10470*/  F2FP.BF16.PACK_AB R34, R108, R105 ;  /* 0x000000696c22723e */ /* 0x004fe200000010ff */
[----:B---3--:R-:W-:-:S06]  /*10480*/  FFMA.FTZ R2, R15, c[0x0][0x2d0], -R3 ;  /* 0x0000b4000f027a23 */ /* 0x008fcc0000010803 */
[----:B------:R2:W3:Y:S02]  /*10490*/  MUFU.EX2 R103, R2 ;  /* 0x0000000200677308 */ /* 0x0004e40000000800 */
[----:B--2---:R-:W-:Y:S01]  /*104a0*/  FFMA.FTZ R2, R16, c[0x0][0x2d0], -R3 ;  /* 0x0000b40010027a23 */ /* 0x004fe20000010803 */
[----:B---3--:R-:W-:-:S05]  /*104b0*/  F2FP.BF16.PACK_AB R30, R103, R99 ;  /* 0x00000063671e723e */ /* 0x008fca00000010ff */
[----:B------:R2:W-:Y:S02]  /*104c0*/  MUFU.EX2 R104, R2 ;  /* 0x0000000200687308 */ /* 0x0005e40000000800 */
[----:B--2---:R-:W-:-:S06]  /*104d0*/  FFMA.FTZ R2, R17, c[0x0][0x2d0], -R3 ;  /* 0x0000b40011027a23 */ /* 0x004fcc0000010803 */
[----:B------:R2:W-:Y:S02]  /*104e0*/  MUFU.EX2 R106, R2 ;  /* 0x00000002006a7308 */ /* 0x0005e40000000800 */
[----:B--2---:R-:W-:-:S05]  /*104f0*/  FMUL.FTZ R2, R5, c[0x0][0x2d0] ;  /* 0x0000b40005027a20 */ /* 0x004fca0000410000 */
[----:B------:R-:W-:Y:S02]  /*10500*/  FSEL R2, R2, RZ, P0 ;  /* 0x000000ff02027208 */ /* 0x000fe40000000000 */
[----:B------:R-:W-:-:S03]  /*10510*/  ISETP.GE.AND P0, PT, R230, R250, PT ;  /* 0x000000fae600720c */ /* 0x000fc60003f06270 */
[--C-:B------:R-:W-:Y:S02]  /*10520*/  FFMA.FTZ R4, R19, c[0x0][0x2d0], -R2.reuse ;  /* 0x0000b40013047a23 */ /* 0x100fe40000010802 */
[--C-:B------:R-:W-:Y:S02]  /*10530*/  FFMA.FTZ R65, R65, c[0x0][0x2d0], -R2.reuse ;  /* 0x0000b40041417a23 */ /* 0x100fe40000010802 */
[----:B------:R2:W-:Y:S01]  /*10540*/  MUFU.EX2 R96, R4 ;  /* 0x0000000400607308 */ /* 0x0005e20000000800 */
[--C-:B------:R-:W-:Y:S02]  /*10550*/  FFMA.FTZ R60, R60, c[0x0][0x2d0], -R2.reuse ;  /* 0x0000b4003c3c7a23 */ /* 0x100fe40000010802 */
[--C-:B--2---:R-:W-:Y:S02]  /*10560*/  FFMA.FTZ R4, R21, c[0x0][0x2d0], -R2.reuse ;  /* 0x0000b40015047a23 */ /* 0x104fe40000010802 */
[----:B------:R-:W2:Y:S03]  /*10570*/  LDSM.16.MT88.4 R20, [R202] ;  /* 0x00000000ca14783b */ /* 0x000ea60000004200 */
[----:B------:R3:W4:Y:S02]  /*10580*/  MUFU.EX2 R15, R4 ;  /* 0x00000004000f7308 */ /* 0x0007240000000800 */
[----:B---3--:R-:W-:Y:S01]  /*10590*/  FFMA.FTZ R4, R24, c[0x0][0x2d0], -R2 ;  /* 0x0000b40018047a23 */ /* 0x008fe20000010802 */
[----:B----4-:R-:W-:Y:S01]  /*105a0*/  F2FP.BF16.PACK_AB R29, R15, R96 ;  /* 0x000000600f1d723e */ /* 0x010fe200000010ff */
[----:B------:R-:W-:-:S04]  /*105b0*/  FADD.FTZ R15, R96, R15 ;  /* 0x0000000f600f7221 */ /* 0x000fc80000010000 */
[----:B------:R3:W4:Y:S02]  /*105c0*/  MUFU.EX2 R97, R4 ;  /* 0x0000000400617308 */ /* 0x0007240000000800 */
[----:B---3--:R-:W-:Y:S02]  /*105d0*/  FFMA.FTZ R4, R25, c[0x0][0x2d0], -R2 ;  /* 0x0000b40019047a23 */ /* 0x008fe40000010802 */
[----:B----4-:R-:W-:-:S04]  /*105e0*/  FADD.FTZ R15, R97, R15 ;  /* 0x0000000f610f7221 */ /* 0x010fc80000010000 */
[----:B------:R3:W4:Y:S02]  /*105f0*/  MUFU.EX2 R98, R4 ;  /* 0x0000000400627308 */ /* 0x0007240000000800 */
[----:B---3--:R-:W-:Y:S01]  /*10600*/  FFMA.FTZ R4, R26, c[0x0][0x2d0], -R2 ;  /* 0x0000b4001a047a23 */ /* 0x008fe20000010802 */
[C---:B----4-:R-:W-:Y:S01]  /*10610*/  F2FP.BF16.PACK_AB R31, R98.reuse, R97 ;  /* 0x00000061621f723e */ /* 0x050fe200000010ff */
[----:B------:R-:W-:-:S04]  /*10620*/  FADD.FTZ R15, R98, R15 ;  /* 0x0000000f620f7221 */ /* 0x000fc80000010000 */
[----:B------:R3:W-:Y:S02]  /*10630*/  MUFU.EX2 R102, R4 ;  /* 0x0000000400667308 */ /* 0x0007e40000000800 */
[C---:B-1----:R-:W-:Y:S08]  /*10640*/  HMMA.16816.F32.BF16 R36, R28.reuse, R8, RZ ;  /* 0x000000081c24723c */ /* 0x042ff000000418ff */
[----:B--2---:R-:W-:Y:S01]  /*10650*/  HMMA.16816.F32.BF16 R16, R28, R20, RZ ;  /* 0x000000141c10723c */ /* 0x004fe200000418ff */
[----:B---3--:R-:W-:-:S04]  /*10660*/  FFMA.FTZ R4, R27, c[0x0][0x2d0], -R2 ;  /* 0x0000b4001b047a23 */ /* 0x008fc80000010802 */
[----:B------:R1:W2:Y:S03]  /*10670*/  MUFU.EX2 R107, R4 ;  /* 0x00000004006b7308 */ /* 0x0002a60000000800 */
[C---:B------:R-:W-:Y:S08]  /*10680*/  HMMA.16816.F32.BF16 R24, R28.reuse, R10, RZ ;  /* 0x0000000a1c18723c */ /* 0x040ff000000418ff */
[----:B------:R-:W-:Y:S01]  /*10690*/  HMMA.16816.F32.BF16 R8, R28, R22, RZ ;  /* 0x000000161c08723c */ /* 0x000fe200000418ff */
[----:B------:R-:W3:Y:S01]  /*106a0*/  LDSM.16.MT88.4 R20, [R204] ;  /* 0x00000000cc14783b */ /* 0x000ee20000004200 */
[----:B-1----:R-:W-:Y:S01]  /*106b0*/  FFMA.FTZ R4, R32, c[0x0][0x2d0], -R2 ;  /* 0x0000b40020047a23 */ /* 0x002fe20000010802 */
[----:B------:R-:W-:-:S03]  /*106c0*/  F2FP.BF16.PACK_AB R32, R106, R104 ;  /* 0x000000686a20723e */ /* 0x000fc600000010ff */
[----:B------:R1:W-:Y:S02]  /*106d0*/  MUFU.EX2 R110, R4 ;  /* 0x00000004006e7308 */ /* 0x0003e40000000800 */
[----:B-1----:R-:W-:Y:S01]  /*106e0*/  FFMA.FTZ R4, R33, c[0x0][0x2d0], -R2 ;  /* 0x0000b40021047a23 */ /* 0x002fe20000010802 */
[----:B--2---:R-:W-:-:S05]  /*106f0*/  F2FP.BF16.PACK_AB R33, R107, R102 ;  /* 0x000000666b21723e */ /* 0x004fca00000010ff */
[----:B------:R-:W1:Y:S02]  /*10700*/  MUFU.EX2 R109, R4 ;  /* 0x00000004006d7308 */ /* 0x000e640000000800 */
[----:B-1----:R-:W-:Y:S01]  /*10710*/  F2FP.BF16.PACK_AB R35, R109, R110 ;  /* 0x0000006e6d23723e */ /* 0x002fe200000010ff */
[----:B------:R-:W-:-:S04]  /*10720*/  FADD.FTZ R4, R101, R100 ;  /* 0x0000006465047221 */ /* 0x000fc80000010000 */
[----:B------:R-:W-:Y:S02]  /*10730*/  FADD.FTZ R4, R99, R4 ;  /* 0x0000000463047221 */ /* 0x000fe40000010000 */
[----:B------:R-:W-:Y:S01]  /*10740*/  HMMA.16816.F32.BF16 R128, R32, R40, R16 ;  /* 0x000000282080723c */ /* 0x000fe20000041810 */
[----:B------:R-:W1:Y:S01]  /*10750*/  LDSM.16.MT88.4 R16, [R204+0x800] ;  /* 0x00080000cc10783b */ /* 0x000e620000004200 */
[----:B------:R-:W-:-:S04]  /*10760*/  FADD.FTZ R4, R103, R4 ;  /* 0x0000000467047221 */ /* 0x000fc80000010000 */
[----:B------:R-:W-:Y:S02]  /*10770*/  FADD.FTZ R4, R104, R4 ;  /* 0x0000000468047221 */ /* 0x000fe40000010000 */
[----:B------:R-:W-:Y:S01]  /*10780*/  HMMA.16816.F32.BF16 R152, R32, R42, R8 ;  /* 0x0000002a2098723c */ /* 0x000fe20000041808 */
[----:B------:R-:W-:Y:S02]  /*10790*/  FFMA.FTZ R40, R58, c[0x0][0x2d0], -R3 ;  /* 0x0000b4003a287a23 */ /* 0x000fe40000010803 */
[----:B------:R-:W-:Y:S02]  /*107a0*/  FADD.FTZ R4, R106, R4 ;  /* 0x000000046a047221 */ /* 0x000fe40000010000 */
[----:B------:R-:W-:Y:S02]  /*107b0*/  FFMA.FTZ R58, R85, c[0x0][0x2d0], -R2 ;  /* 0x0000b400553a7a23 */ /* 0x000fe40000010802 */
[----:B------:R-:W-:Y:S01]  /*107c0*/  FADD.FTZ R4, R105, R4 ;  /* 0x0000000469047221 */ /* 0x000fe20000010000 */
[----:B---3--:R-:W-:Y:S03]  /*107d0*/  HMMA.16816.F32.BF16 R8, R28, R20, RZ ;  /* 0x000000141c08723c */ /* 0x008fe600000418ff */
[----:B------:R-:W-:-:S05]  /*107e0*/  FADD.FTZ R4, R108, R4 ;  /* 0x000000046c047221 */ /* 0x000fca0000010000 */
[C---:B-----5:R-:W-:Y:S07]  /*107f0*/  HMMA.16816.F32.BF16 R136, R32.reuse, R44, R36 ;  /* 0x0000002c2088723c */ /* 0x060fee0000041824 */
[--C-:B------:R-:W-:Y:S01]  /*10800*/  FFMA.FTZ R37, R69, c[0x0][0x2d0], -R3.reuse ;  /* 0x0000b40045257a23 */ /* 0x100fe20000010803 */
[----:B------:R-:W-:Y:S01]  /*10810*/  HMMA.16816.F32.BF16 R156, R32, R46, R24 ;  /* 0x0000002e209c723c */ /* 0x000fe20000041818 */
[--C-:B------:R-:W-:Y:S02]  /*10820*/  FFMA.FTZ R36, R71, c[0x0][0x2d0], -R3.reuse ;  /* 0x0000b40047247a23 */ /* 0x100fe40000010803 */
[----:B------:R-:W-:-:S02]  /*10830*/  FFMA.FTZ R38, R61, c[0x0][0x2d0], -R3 ;  /* 0x0000b4003d267a23 */ /* 0x000fc40000010803 */
[--C-:B------:R-:W-:Y:S02]  /*10840*/  FFMA.FTZ R39, R59, c[0x0][0x2d0], -R3.reuse ;  /* 0x0000b4003b277a23 */ /* 0x100fe40000010803 */
[--C-:B------:R-:W-:Y:S01]  /*10850*/  FFMA.FTZ R27, R68, c[0x0][0x2d0], -R3.reuse ;  /* 0x0000b400441b7a23 */ /* 0x100fe20000010803 */
[----:B-1----:R-:W-:Y:S01]  /*10860*/  HMMA.16816.F32.BF16 R124, R32, R16, R8 ;  /* 0x00000010207c723c */ /* 0x002fe20000041808 */
[--C-:B------:R-:W-:Y:S02]  /*10870*/  FFMA.FTZ R26, R67, c[0x0][0x2d0], -R3.reuse ;  /* 0x0000b400431a7a23 */ /* 0x100fe40000010803 */
[--C-:B------:R-:W-:Y:S02]  /*10880*/  FFMA.FTZ R25, R64, c[0x0][0x2d0], -R3.reuse ;  /* 0x0000b40040197a23 */ /* 0x100fe40000010803 */
[--C-:B------:R-:W-:Y:S02]  /*10890*/  FFMA.FTZ R24, R62, c[0x0][0x2d0], -R3.reuse ;  /* 0x0000b4003e187a23 */ /* 0x100fe40000010803 */
[--C-:B------:R-:W-:Y:S01]  /*108a0*/  FFMA.FTZ R47, R51, c[0x0][0x2d0], -R3.reuse ;  /* 0x0000b400332f7a23 */ /* 0x100fe20000010803 */
[----:B------:R-:W-:Y:S01]  /*108b0*/  HMMA.16816.F32.BF16 R8, R28, R22, RZ ;  /* 0x000000161c08723c */ /* 0x000fe200000418ff */
[----:B------:R-:W1:Y:S01]  /*108c0*/  LDSM.16.MT88.4 R20, [R203] ;  /* 0x00000000cb14783b */ /* 0x000e620000004200 */
[--C-:B------:R-:W-:Y:S01]  /*108d0*/  FFMA.FTZ R46, R50, c[0x0][0x2d0], -R3.reuse ;  /* 0x0000b400322e7a23 */ /* 0x100fe20000010803 */
[----:B------:R-:W-:Y:S01]  /*108e0*/  MUFU.EX2 R26, R26 ;  /* 0x0000001a001a7308 */ /* 0x000fe20000000800 */
[----:B------:R-:W-:-:S02]  /*108f0*/  FFMA.FTZ R45, R49, c[0x0][0x2d0], -R3 ;  /* 0x0000b400312d7a23 */ /* 0x000fc40000010803 */
[----:B------:R-:W-:Y:S02]  /*10900*/  FFMA.FTZ R44, R48, c[0x0][0x2d0], -R3 ;  /* 0x0000b400302c7a23 */ /* 0x000fe40000010803 */
[--C-:B------:R-:W-:Y:S02]  /*10910*/  FFMA.FTZ R48, R89, c[0x0][0x2d0], -R2.reuse ;  /* 0x0000b40059307a23 */ /* 0x100fe40000010802 */
[--C-:B------:R-:W-:Y:S02]  /*10920*/  FFMA.FTZ R49, R88, c[0x0][0x2d0], -R2.reuse ;  /* 0x0000b40058317a23 */ /* 0x100fe40000010802 */
[--C-:B------:R-:W-:Y:S02]  /*10930*/  FFMA.FTZ R50, R87, c[0x0][0x2d0], -R2.reuse ;  /* 0x0000b40057327a23 */ /* 0x100fe40000010802 */
[--C-:B------:R-:W-:Y:S02]  /*10940*/  FFMA.FTZ R59, R86, c[0x0][0x2d0], -R2.reuse ;  /* 0x0000b400563b7a23 */ /* 0x100fe40000010802 */
[----:B------:R-:W-:-:S02]  /*10950*/  FFMA.FTZ R51, R84, c[0x0][0x2d0], -R2 ;  /* 0x0000b40054337a23 */ /* 0x000fc40000010802 */
[--C-:B------:R-:W-:Y:S02]  /*10960*/  FFMA.FTZ R61, R75, c[0x0][0x2d0], -R2.reuse ;  /* 0x0000b4004b3d7a23 */ /* 0x100fe40000010802 */
[--C-:B------:R-:W-:Y:S02]  /*10970*/  FFMA.FTZ R62, R74, c[0x0][0x2d0], -R2.reuse ;  /* 0x0000b4004a3e7a23 */ /* 0x100fe40000010802 */
[--C-:B------:R-:W-:Y:S02]  /*10980*/  FFMA.FTZ R68, R73, c[0x0][0x2d0], -R2.reuse ;  /* 0x0000b40049447a23 */ /* 0x100fe40000010802 */
[----:B------:R-:W-:Y:S01]  /*10990*/  HMMA.16816.F32.BF16 R116, R32, R18, R8 ;  /* 0x000000122074723c */ /* 0x000fe20000041808 */
[----:B------:R-:W2:Y:S01]  /*109a0*/  LDSM.16.MT88.4 R16, [R203+0x800] ;  /* 0x00080000cb10783b */ /* 0x000ea20000004200 */
[--C-:B------:R-:W-:Y:S02]  /*109b0*/  FFMA.FTZ R67, R72, c[0x0][0x2d0], -R2.reuse ;  /* 0x0000b40048437a23 */ /* 0x100fe40000010802 */
[----:B------:R-:W-:-:S04]  /*109c0*/  FFMA.FTZ R64, R70, c[0x0][0x2d0], -R2 ;  /* 0x0000b40046407a23 */ /* 0x000fc80000010802 */
[----:B-1----:R-:W-:Y:S11]  /*109d0*/  HMMA.16816.F32.BF16 R8, R28, R20, RZ ;  /* 0x000000141c08723c */ /* 0x002ff600000418ff */
[----:B------:R-:W-:Y:S11]  /*109e0*/  @!UPT UIADD3 URZ, URZ, URZ, URZ ;  /* 0x0000003f3f3ff290 */ /* 0x000ff6000fffe03f */
[----:B------:R-:W-:Y:S02]  /*109f0*/  @!UPT UIADD3 URZ, URZ, URZ, URZ ;  /* 0x0000003f3f3ff290 */ /* 0x000fe4000fffe03f */
[----:B--2---:R-:W-:Y:S08]  /*10a00*/  HMMA.16816.F32.BF16 R112, R32, R16, R8 ;  /* 0x000000102070723c */ /* 0x004ff00000041808 */
[----:B------:R-:W-:Y:S01]  /*10a10*/  HMMA.16816.F32.BF16 R8, R28, R22, RZ ;  /* 0x000000161c08723c */ /* 0x000fe200000418ff */
[----:B------:R-:W-:Y:S11]  /*10a20*/  LDSM.16.MT88.4 R20, [R201+0x4000] ;  /* 0x00400000c914783b */ /* 0x000ff60000004200 */
[----:B------:R-:W-:Y:S11]  /*10a30*/  @!UPT UIADD3 URZ, URZ, URZ, URZ ;  /* 0x0000003f3f3ff290 */ /* 0x000ff6000fffe03f */
[----:B------:R-:W-:Y:S01]  /*10a40*/  @!UPT UIADD3 URZ, URZ, URZ, URZ ;  /* 0x0000003f3f3ff290 */ /* 0x000fe2000fffe03f */
[----:B------:R-:W-:Y:S01]  /*10a50*/  HMMA.16816.F32.BF16 R96, R32, R18, R8 ;  /* 0x000000122060723c */ /* 0x000fe20000041808 */
[----:B------:R-:W1:Y:S06]  /*10a60*/  LDSM.16.MT88.4 R16, [R201+0x3800] ;  /* 0x00380000c910783b */ /* 0x000e6c0000004200 */
[----:B------:R-:W-:Y:S02]  /*10a70*/  FADD.FTZ R8, R102, R15 ;  /* 0x0000000f66087221 */ /* 0x000fe40000010000 */
[----:B------:R-:W-:Y:S02]  /*10a80*/  FFMA.FTZ R15, R63, c[0x0][0x2d0], -R3 ;  /* 0x0000b4003f0f7a23 */ /* 0x000fe40000010803 */
[----:B------:R-:W-:-:S02]  /*10a90*/  FADD.FTZ R3, R107, R8 ;  /* 0x000000086b037221 */ /* 0x000fc40000010000 */
[----:B------:R-:W-:Y:S02]  /*10aa0*/  FFMA.FTZ R63, R66, c[0x0][0x2d0], -R2 ;  /* 0x0000b400423f7a23 */ /* 0x000fe40000010802 */
[----:B------:R-:W-:-:S04]  /*10ab0*/  FADD.FTZ R3, R110, R3 ;  /* 0x000000036e037221 */ /* 0x000fc80000010000 */
[----:B------:R-:W-:Y:S01]  /*10ac0*/  FADD.FTZ R3, R109, R3 ;  /* 0x000000036d037221 */ /* 0x000fe20000010000 */
[----:B-1----:R-:W-:Y:S01]  /*10ad0*/  HMMA.16816.F32.BF16 R8, R28, R16, RZ ;  /* 0x000000101c08723c */ /* 0x002fe200000418ff */
[----:B------:R-:W-:Y:S06]  /*10ae0*/  MUFU.EX2 R16, R36 ;  /* 0x0000002400107308 */ /* 0x000fec0000000800 */
[--C-:B------:R-:W-:Y:S02]  /*10af0*/  FFMA.FTZ R17, R94, c[0x0][0x2d0], -R2.reuse ;  /* 0x0000b4005e117a23 */ /* 0x100fe40000010802 */
[----:B------:R-:W-:Y:S08]  /*10b00*/  MUFU.EX2 R36, R27 ;  /* 0x0000001b00247308 */ /* 0x000ff00000000800 */
[----:B------:R1:W-:Y:S07]  /*10b10*/  MUFU.EX2 R27, R25 ;  /* 0x00000019001b7308 */ /* 0x0003ee0000000800 */
[----:B------:R-:W-:Y:S01]  /*10b20*/  HMMA.16816.F32.BF16 R100, R32, R20, R8 ;  /* 0x000000142064723c */ /* 0x000fe20000041808 */
[----:B------:R-:W-:Y:S06]  /*10b30*/  MUFU.EX2 R20, R24 ;  /* 0x0000001800147308 */ /* 0x000fec0000000800 */
[--C-:B------:R-:W-:Y:S01]  /*10b40*/  FFMA.FTZ R21, R92, c[0x0][0x2d0], -R2.reuse ;  /* 0x0000b4005c157a23 */ /* 0x100fe20000010802 */
[----:B------:R-:W-:Y:S01]  /*10b50*/  HMMA.16816.F32.BF16 R8, R28, R18, RZ ;  /* 0x000000121c08723c */ /* 0x000fe200000418ff */
[----:B------:R-:W2:Y:S01]  /*10b60*/  MUFU.EX2 R18, R37 ;  /* 0x0000002500127308 */ /* 0x000ea20000000800 */
[----:B-1----:R-:W-:-:S05]  /*10b70*/  FFMA.FTZ R25, R90, c[0x0][0x2d0], -R2 ;  /* 0x0000b4005a197a23 */ /* 0x002fca0000010802 */
[--C-:B------:R-:W-:Y:S02]  /*10b80*/  FFMA.FTZ R19, R95, c[0x0][0x2d0], -R2.reuse ;  /* 0x0000b4005f137a23 */ /* 0x100fe40000010802 */
[----:B------:R-:W-:Y:S01]  /*10b90*/  MUFU.EX2 R17, R17 ;  /* 0x0000001100117308 */ /* 0x000fe20000000800 */
[----:B--2---:R-:W-:Y:S11]  /*10ba0*/  F2FP.BF16.PACK_AB R24, R16, R18 ;  /* 0x000000121018723e */ /* 0x004ff600000010ff */
[----:B------:R-:W-:Y:S03]  /*10bb0*/  @!UPT UIADD3 URZ, URZ, URZ, URZ ;  /* 0x0000003f3f3ff290 */ /* 0x000fe6000fffe03f */
[----:B------:R-:W-:Y:S01]  /*10bc0*/  HMMA.16816.F32.BF16 R104, R32, R22, R8 ;  /* 0x000000162068723c */ /* 0x000fe20000041808 */
[----:B------:R1:W-:Y:S06]  /*10bd0*/  MUFU.EX2 R10, R15 ;  /* 0x0000000f000a7308 */ /* 0x0003ec0000000800 */
[--C-:B------:R-:W-:Y:S02]  /*10be0*/  FFMA.FTZ R23, R91, c[0x0][0x2d0], -R2.reuse ;  /* 0x0000b4005b177a23 */ /* 0x100fe40000010802 */
[----:B------:R-:W2:Y:S01]  /*10bf0*/  MUFU.EX2 R9, R38 ;  /* 0x0000002600097308 */ /* 0x000ea20000000800 */
[----:B-1----:R-:W-:-:S07]  /*10c00*/  FFMA.FTZ R15, R93, c[0x0][0x2d0], -R2 ;  /* 0x0000b4005d0f7a23 */ /* 0x002fce0000010802 */
[----:B------:R1:W-:Y:S01]  /*10c10*/  MUFU.EX2 R8, R39 ;  /* 0x0000002700087308 */ /* 0x0003e20000000800 */
[----:B------:R-:W-:-:S04]  /*10c20*/  FADD.FTZ R2, R18, R4 ;  /* 0x0000000412027221 */ /* 0x000fc80000010000 */
[----:B------:R-:W-:Y:S01]  /*10c30*/  FADD.FTZ R2, R16, R2 ;  /* 0x0000000210027221 */ /* 0x000fe20000010000 */
[----:B--2---:R-:W-:Y:S02]  /*10c40*/  F2FP.BF16.PACK_AB R22, R9, R10 ;  /* 0x0000000a0916723e */ /* 0x004fe400000010ff */
[----:B------:R2:W3:Y:S01]  /*10c50*/  MUFU.EX2 R4, R40 ;  /* 0x0000002800047308 */ /* 0x0004e20000000800 */
[----:B------:R-:W-:-:S04]  /*10c60*/  FADD.FTZ R2, R36, R2 ;  /* 0x0000000224027221 */ /* 0x000fc80000010000 */
[C---:B------:R-:W-:Y:S01]  /*10c70*/  FADD.FTZ R2, R26.reuse, R2 ;  /* 0x000000021a027221 */ /* 0x040fe20000010000 */
[----:B------:R-:W-:Y:S02]  /*10c80*/  F2FP.BF16.PACK_AB R26, R26, R36 ;  /* 0x000000241a1a723e */ /* 0x000fe400000010ff */
[----:B-1----:R-:W-:Y:S01]  /*10c90*/  LDSM.16.MT88.4 R36, [R202+0x4000] ;  /* 0x00400000ca24783b */ /* 0x002fe20000004200 */
[----:B------:R-:W-:Y:S01]  /*10ca0*/  FADD.FTZ R2, R27, R2 ;  /* 0x000000021b027221 */ /* 0x000fe20000010000 */
[----:B------:R-:W1:Y:S03]  /*10cb0*/  MUFU.EX2 R18, R57 ;  /* 0x0000003900127308 */ /* 0x000e660000000800 */
[C---:B------:R-:W-:Y:S01]  /*10cc0*/  FADD.FTZ R2, R20.reuse, R2 ;  /* 0x0000000214027221 */ /* 0x040fe20000010000 */
[----:B------:R-:W-:Y:S01]  /*10cd0*/  F2FP.BF16.PACK_AB R20, R20, R27 ;  /* 0x0000001b1414723e */ /* 0x000fe200000010ff */
[----:B--2---:R-:W2:Y:S02]  /*10ce0*/  LDSM.16.MT88.4 R40, [R202+0x3800] ;  /* 0x00380000ca28783b */ /* 0x004ea40000004200 */
[----:B------:R-:W-:Y:S01]  /*10cf0*/  FADD.FTZ R2, R10, R2 ;  /* 0x000000020a027221 */ /* 0x000fe20000010000 */
[----:B---3--:R-:W-:Y:S01]  /*10d00*/  F2FP.BF16.PACK_AB R16, R4, R8 ;  /* 0x000000080410723e */ /* 0x008fe200000010ff */
[----:B------:R-:W-:Y:S02]  /*10d10*/  MUFU.EX2 R27, R54 ;  /* 0x00000036001b7308 */ /* 0x000fe40000000800 */
[----:B------:R-:W-:-:S04]  /*10d20*/  FADD.FTZ R2, R9, R2 ;  /* 0x0000000209027221 */ /* 0x000fc80000010000 */
[----:B------:R-:W-:-:S04]  /*10d30*/  FADD.FTZ R2, R8, R2 ;  /* 0x0000000208027221 */ /* 0x000fc80000010000 */
[----:B------:R-:W-:Y:S02]  /*10d40*/  FADD.FTZ R2, R4, R2 ;  /* 0x0000000204027221 */ /* 0x000fe40000010000 */
[----:B------:R-:W3:Y:S02]  /*10d50*/  MUFU.EX2 R4, R56 ;  /* 0x0000003800047308 */ /* 0x000ee40000000800 */
[----:B-1----:R-:W-:-:S04]  /*10d60*/  FADD.FTZ R2, R18, R2 ;  /* 0x0000000212027221 */ /* 0x002fc80000010000 */
[C---:B---3--:R-:W-:Y:S01]  /*10d70*/  FADD.FTZ R2, R4.reuse, R2 ;  /* 0x0000000204027221 */ /* 0x048fe20000010000 */
[----:B------:R-:W-:Y:S02]  /*10d80*/  F2FP.BF16.PACK_AB R18, R4, R18 ;  /* 0x000000120412723e */ /* 0x000fe400000010ff */
[----:B------:R-:W-:Y:S01]  /*10d90*/  MUFU.EX2 R4, R25 ;  /* 0x0000001900047308 */ /* 0x000fe20000000800 */
[----:B--2---:R-:W-:Y:S07]  /*10da0*/  HMMA.16816.F32.BF16 R8, R28, R40, RZ ;  /* 0x000000281c08723c */ /* 0x004fee00000418ff */
[----:B------:R-:W-:Y:S08]  /*10db0*/  MUFU.EX2 R40, R53 ;  /* 0x0000003500287308 */ /* 0x000ff00000000800 */
[----:B------:R-:W-:Y:S08]  /*10dc0*/  MUFU.EX2 R41, R46 ;  /* 0x0000002e00297308 */ /* 0x000ff00000000800 */
[----:B------:R-:W-:Y:S01]  /*10dd0*/  MUFU.EX2 R53, R45 ;  /* 0x0000002d00357308 */ /* 0x000fe20000000800 */
[----:B------:R-:W-:Y:S07]  /*10de0*/  HMMA.16816.F32.BF16 R108, R32, R36, R8 ;  /* 0x00000024206c723c */ /* 0x000fee0000041808 */
[----:B------:R-:W1:Y:S01]  /*10df0*/  MUFU.EX2 R36, R55 ;  /* 0x0000003700247308 */ /* 0x000e620000000800 */
[----:B------:R-:W-:Y:S07]  /*10e00*/  HMMA.16816.F32.BF16 R8, R28, R42, RZ ;  /* 0x0000002a1c08723c */ /* 0x000fee00000418ff */
[----:B------:R-:W2:Y:S08]  /*10e10*/  MUFU.EX2 R37, R52 ;  /* 0x0000003400257308 */ /* 0x000eb00000000800 */
[----:B------:R-:W3:Y:S01]  /*10e20*/  MUFU.EX2 R42, R47 ;  /* 0x0000002f002a7308 */ /* 0x000ee20000000800 */
[----:B-1----:R-:W-:-:S04]  /*10e30*/  FADD.FTZ R2, R36, R2 ;  /* 0x0000000224027221 */ /* 0x002fc80000010000 */
[----:B------:R-:W-:-:S03]  /*10e40*/  FADD.FTZ R2, R27, R2 ;  /* 0x000000021b027221 */ /* 0x000fc60000010000 */
[----:B------:R1:W4:Y:S01]  /*10e50*/  MUFU.EX2 R43, R44 ;  /* 0x0000002c002b7308 */ /* 0x0003220000000800 */
[----:B------:R-:W-:-:S04]  /*10e60*/  FADD.FTZ R2, R40, R2 ;  /* 0x0000000228027221 */ /* 0x000fc80000010000 */
[----:B--2---:R-:W-:Y:S01]  /*10e70*/  FADD.FTZ R2, R37, R2 ;  /* 0x0000000225027221 */ /* 0x004fe20000010000 */
[----:B------:R-:W-:Y:S01]  /*10e80*/  HMMA.16816.F32.BF16 R120, R32, R38, R8 ;  /* 0x000000262078723c */ /* 0x000fe20000041808 */
[C---:B---3--:R-:W-:Y:S02]  /*10e90*/  F2FP.BF16.PACK_AB R72, R41.reuse, R42 ;  /* 0x0000002a2948723e */ /* 0x048fe400000010ff */
[----:B------:R-:W-:Y:S01]  /*10ea0*/  FADD.FTZ R2, R42, R2 ;  /* 0x000000022a027221 */ /* 0x000fe20000010000 */
[----:B------:R-:W2:Y:S03]  /*10eb0*/  MUFU.EX2 R52, R15 ;  /* 0x0000000f00347308 */ /* 0x000ea60000000800 */
[----:B------:R-:W-:Y:S01]  /*10ec0*/  FADD.FTZ R2, R41, R2 ;  /* 0x0000000229027221 */ /* 0x000fe20000010000 */
[----:B------:R-:W-:Y:S01]  /*10ed0*/  F2FP.BF16.PACK_AB R10, R37, R40 ;  /* 0x00000028250a723e */ /* 0x000fe200000010ff */
[----:B-1----:R-:W1:Y:S02]  /*10ee0*/  LDSM.16.MT88.4 R44, [R204+0x3800] ;  /* 0x00380000cc2c783b */ /* 0x002e640000004200 */
[----:B------:R-:W-:Y:S01]  /*10ef0*/  FADD.FTZ R2, R53, R2 ;  /* 0x0000000235027221 */ /* 0x000fe20000010000 */
[----:B----4-:R-:W-:Y:S01]  /*10f00*/  F2FP.BF16.PACK_AB R74, R43, R53 ;  /* 0x000000352b4a723e */ /* 0x010fe200000010ff */
[----:B------:R-:W3:Y:S01]  /*10f10*/  MUFU.EX2 R15, R19 ;  /* 0x00000013000f7308 */ /* 0x000ee20000000800 */
[----:B------:R-:W-:Y:S01]  /*10f20*/  F2FP.BF16.PACK_AB R8, R27, R36 ;  /* 0x000000241b08723e */ /* 0x000fe200000010ff */
[----:B------:R-:W-:-:S02]  /*10f30*/  FADD.FTZ R232, R43, R2 ;  /* 0x000000022be87221 */ /* 0x000fc40000010000 */
[----:B------:R-:W4:Y:S01]  /*10f40*/  LDSM.16.MT88.4 R40, [R204+0x4000] ;  /* 0x00400000cc28783b */ /* 0x000f220000004200 */
[----:B--2---:R-:W-:-:S03]  /*10f50*/  FADD.FTZ R3, R52, R3 ;  /* 0x0000000334037221 */ /* 0x004fc60000010000 */
[----:B------:R-:W2:Y:S01]  /*10f60*/  MUFU.EX2 R11, R21 ;  /* 0x00000015000b7308 */ /* 0x000ea20000000800 */
[C---:B------:R-:W-:Y:S01]  /*10f70*/  F2FP.BF16.PACK_AB R25, R17.reuse, R52 ;  /* 0x000000341119723e */ /* 0x040fe200000010ff */
[----:B------:R-:W-:-:S06]  /*10f80*/  FADD.FTZ R3, R17, R3 ;  /* 0x0000000311037221 */ /* 0x000fcc0000010000 */
[----:B------:R-:W1:Y:S01]  /*10f90*/  MUFU.EX2 R9, R23 ;  /* 0x0000001700097308 */ /* 0x000e620000000800 */
[----:B---3--:R-:W-:-:S04]  /*10fa0*/  FADD.FTZ R3, R15, R3 ;  /* 0x000000030f037221 */ /* 0x008fc80000010000 */
[C---:B--2---:R-:W-:Y:S01]  /*10fb0*/  FADD.FTZ R2, R11.reuse, R3 ;  /* 0x000000030b027221 */ /* 0x044fe20000010000 */
[----:B------:R-:W-:Y:S02]  /*10fc0*/  F2FP.BF16.PACK_AB R27, R11, R15 ;  /* 0x0000000f0b1b723e */ /* 0x000fe400000010ff */
[----:B------:R-:W-:Y:S01]  /*10fd0*/  MUFU.EX2 R17, R50 ;  /* 0x0000003200117308 */ /* 0x000fe20000000800 */
[----:B-1----:R-:W-:Y:S01]  /*10fe0*/  FADD.FTZ R2, R9, R2 ;  /* 0x0000000209027221 */ /* 0x002fe20000010000 */
[----:B------:R-:W-:-:S06]  /*10ff0*/  F2FP.BF16.PACK_AB R21, R4, R9 ;  /* 0x000000090415723e */ /* 0x000fcc00000010ff */
[----:B------:R-:W1:Y:S01]  /*11000*/  MUFU.EX2 R11, R48 ;  /* 0x00000030000b7308 */ /* 0x000e620000000800 */
[----:B------:R-:W-:Y:S01]  /*11010*/  FADD.FTZ R2, R4, R2 ;  /* 0x0000000204027221 */ /* 0x000fe20000010000 */
[----:B------:R-:W-:Y:S06]  /*11020*/  HMMA.16816.F32.BF16 R36, R28, R44, RZ ;  /* 0x0000002c1c24723c */ /* 0x000fec00000418ff */
[----:B------:R-:W2:Y:S08]  /*11030*/  MUFU.EX2 R9, R49 ;  /* 0x0000003100097308 */ /* 0x000eb00000000800 */
[----:B------:R-:W3:Y:S01]  /*11040*/  MUFU.EX2 R15, R59 ;  /* 0x0000003b000f7308 */ /* 0x000ee20000000800 */
[----:B-1----:R-:W-:-:S07]  /*11050*/  FADD.FTZ R2, R11, R2 ;  /* 0x000000020b027221 */ /* 0x002fce0000010000 */
[----:B------:R-:W-:Y:S01]  /*11060*/  MUFU.EX2 R19, R51 ;  /* 0x0000003300137308 */ /* 0x000fe20000000800 */
[C---:B--2---:R-:W-:Y:S01]  /*11070*/  FADD.FTZ R2, R9.reuse, R2 ;  /* 0x0000000209027221 */ /* 0x044fe20000010000 */
[----:B------:R-:W-:Y:S01]  /*11080*/  F2FP.BF16.PACK_AB R23, R9, R11 ;  /* 0x0000000b0917723e */ /* 0x000fe200000010ff */
[----:B----4-:R-:W-:Y:S02]  /*11090*/  HMMA.16816.F32.BF16 R148, R32, R40, R36 ;  /* 0x000000282094723c */ /* 0x010fe40000041824 */
[----:B------:R-:W-:-:S03]  /*110a0*/  FADD.FTZ R2, R17, R2 ;  /* 0x0000000211027221 */ /* 0x000fc60000010000 */
[----:B------:R-:W1:Y:S01]  /*110b0*/  MUFU.EX2 R40, R58 ;  /* 0x0000003a00287308 */ /* 0x000e620000000800 */
[C---:B---3--:R-:W-:Y:S01]  /*110c0*/  FADD.FTZ R2, R15.reuse, R2 ;  /* 0x000000020f027221 */ /* 0x048fe20000010000 */
[----:B------:R-:W-:Y:S01]  /*110d0*/  F2FP.BF16.PACK_AB R17, R15, R17 ;  /* 0x000000110f11723e */ /* 0x000fe200000010ff */
[----:B------:R-:W-:Y:S05]  /*110e0*/  HMMA.16816.F32.BF16 R36, R28, R46, RZ ;  /* 0x0000002e1c24723c */ /* 0x000fea00000418ff */
[----:B------:R-:W2:Y:S01]  /*110f0*/  MUFU.EX2 R4, R61 ;  /* 0x0000003d00047308 */ /* 0x000ea20000000800 */
[----:B-1----:R-:W-:-:S07]  /*11100*/  FADD.FTZ R2, R40, R2 ;  /* 0x0000000228027221 */ /* 0x002fce0000010000 */
[----:B------:R-:W1:Y:S01]  /*11110*/  MUFU.EX2 R3, R62 ;  /* 0x0000003e00037308 */ /* 0x000e620000000800 */
[C---:B------:R-:W-:Y:S01]  /*11120*/  FADD.FTZ R2, R19.reuse, R2 ;  /* 0x0000000213027221 */ /* 0x040fe20000010000 */
[----:B------:R-:W-:-:S03]  /*11130*/  F2FP.BF16.PACK_AB R19, R19, R40 ;  /* 0x000000281313723e */ /* 0x000fc600000010ff */
[----:B--2---:R-:W-:-:S03]  /*11140*/  FADD.FTZ R2, R4, R2 ;  /* 0x0000000204027221 */ /* 0x004fc60000010000 */
[----:B------:R-:W-:Y:S03]  /*11150*/  MUFU.EX2 R11, R67 ;  /* 0x00000043000b7308 */ /* 0x000fe60000000800 */
[----:B------:R-:W-:Y:S01]  /*11160*/  HMMA.16816.F32.BF16 R132, R32, R42, R36 ;  /* 0x0000002a2084723c */ /* 0x000fe20000041824 */
[----:B------:R-:W2:Y:S01]  /*11170*/  LDSM.16.MT88.4 R36, [R203+0x3800] ;  /* 0x00380000cb24783b */ /* 0x000ea20000004200 */
[----:B-1----:R-:W-:-:S03]  /*11180*/  F2FP.BF16.PACK_AB R9, R3, R4 ;  /* 0x000000040309723e */ /* 0x002fc600000010ff */
[----:B------:R-:W-:Y:S01]  /*11190*/  MUFU.EX2 R45, R64 ;  /* 0x00000040002d7308 */ /* 0x000fe20000000800 */
[----:B------:R-:W-:-:S07]  /*111a0*/  FADD.FTZ R2, R3, R2 ;  /* 0x0000000203027221 */ /* 0x000fce0000010000 */
[----:B------:R-:W-:Y:S08]  /*111b0*/  MUFU.EX2 R4, R65 ;  /* 0x0000004100047308 */ /* 0x000ff00000000800 */
[----:B------:R-:W1:Y:S08]  /*111c0*/  MUFU.EX2 R15, R68 ;  /* 0x00000044000f7308 */ /* 0x000e700000000800 */
[----:B------:R-:W3:Y:S08]  /*111d0*/  MUFU.EX2 R44, R63 ;  /* 0x0000003f002c7308 */ /* 0x000ef00000000800 */
[----:B------:R-:W4:Y:S01]  /*111e0*/  MUFU.EX2 R3, R60 ;  /* 0x0000003c00037308 */ /* 0x000f220000000800 */
[----:B-1----:R-:W-:Y:S01]  /*111f0*/  FADD.FTZ R2, R15, R2 ;  /* 0x000000020f027221 */ /* 0x002fe20000010000 */
[----:B--2---:R-:W-:Y:S03]  /*11200*/  HMMA.16816.F32.BF16 R40, R28, R36, RZ ;  /* 0x000000241c28723c */ /* 0x004fe600000418ff */
[C---:B------:R-:W-:Y:S01]  /*11210*/  FADD.FTZ R2, R11.reuse, R2 ;  /* 0x000000020b027221 */ /* 0x040fe20000010000 */
[----:B------:R-:W-:-:S02]  /*11220*/  F2FP.BF16.PACK_AB R11, R11, R15 ;  /* 0x0000000f0b0b723e */ /* 0x000fc400000010ff */
[C---:B---3--:R-:W-:Y:S01]  /*11230*/  F2FP.BF16.PACK_AB R73, R44.reuse, R45 ;  /* 0x0000002d2c49723e */ /* 0x048fe200000010ff */
[----:B------:R-:W-:Y:S01]  /*11240*/  FADD.FTZ R2, R45, R2 ;  /* 0x000000022d027221 */ /* 0x000fe20000010000 */
[----:B------:R-:W-:Y:S01]  /*11250*/  HMMA.16816.F32.BF16 R36, R28, R38, RZ ;  /* 0x000000261c24723c */ /* 0x000fe200000418ff */
[----:B------:R-:W1:Y:S02]  /*11260*/  LDSM.16.MT88.4 R28, [R203+0x4000] ;  /* 0x00400000cb1c783b */ /* 0x000e640000004200 */
[----:B------:R-:W-:Y:S01]  /*11270*/  FADD.FTZ R2, R44, R2 ;  /* 0x000000022c027221 */ /* 0x000fe20000010000 */
[----:B----4-:R-:W-:-:S03]  /*11280*/  F2FP.BF16.PACK_AB R75, R3, R4 ;  /* 0x00000004034b723e */ /* 0x010fc600000010ff */
[----:B------:R-:W-:-:S04]  /*11290*/  FADD.FTZ R2, R4, R2 ;  /* 0x0000000204027221 */ /* 0x000fc80000010000 */
[----:B------:R-:W-:-:S05]  /*112a0*/  FADD.FTZ R247, R3, R2 ;  /* 0x0000000203f77221 */ /* 0x000fca0000010000 */
[C---:B-1----:R-:W-:Y:S08]  /*112b0*/  HMMA.16816.F32.BF16 R84, R32.reuse, R28, R40 ;  /* 0x0000001c2054723c */ /* 0x042ff00000041828 */
[----:B------:R-:W-:Y:S01]  /*112c0*/  HMMA.16816.F32.BF16 R40, R32, R30, R36 ;  /* 0x0000001e2028723c */ /* 0x000fe20000041824 */
[----:B------:R-:W1:Y:S04]  /*112d0*/  LDSM.16.MT88.4 R28, [R201+0x1000] ;  /* 0x00100000c91c783b */ /* 0x000e680000004200 */
[----:B------:R-:W2:Y:S04]  /*112e0*/  LDSM.16.MT88.4 R32, [R202+0x1000] ;  /* 0x00100000ca20783b */ /* 0x000ea80000004200 */
[----:B------:R-:W3:Y:S01]  /*112f0*/  LDSM.16.MT88.4 R36, [R202+0x4800] ;  /* 0x00480000ca24783b */ /* 0x000ee20000004200 */
[C---:B-1----:R-:W-:Y:S08]  /*11300*/  HMMA.16816.F32.BF16 R64, R24.reuse, R28, R136 ;  /* 0x0000001c1840723c */ /* 0x042ff00000041888 */
[C---:B------:R-:W-:Y:S01]  /*11310*/  HMMA.16816.F32.BF16 R56, R24.reuse, R30, R156 ;  /* 0x0000001e1838723c */ /* 0x040fe2000004189c */
[----:B------:R-:W1:Y:S07]  /*11320*/  LDSM.16.MT88.4 R28, [R204+0x1000] ;  /* 0x00100000cc1c783b */ /* 0x000e6e0000004200 */
[C---:B--2---:R-:W-:Y:S08]  /*11330*/  HMMA.16816.F32.BF16 R48, R24.reuse, R32, R128 ;  /* 0x000000201830723c */ /* 0x044ff00000041880 */
[C---:B------:R-:W-:Y:S01]  /*11340*/  HMMA.16816.F32.BF16 R68, R24.reuse, R34, R152 ;  /* 0x000000221844723c */ /* 0x040fe20000041898 */
[----:B------:R-:W2:Y:S07]  /*11350*/  LDSM.16.MT88.4 R32, [R203+0x1000] ;  /* 0x00100000cb20783b */ /* 0x000eae0000004200 */
[C---:B---3--:R-:W-:Y:S08]  /*11360*/  HMMA.16816.F32.BF16 R108, R24.reuse, R36, R108 ;  /* 0x00000024186c723c */ /* 0x048ff0000004186c */
[C---:B------:R-:W-:Y:S01]  /*11370*/  HMMA.16816.F32.BF16 R120, R24.reuse, R38, R120 ;  /* 0x000000261878723c */ /* 0x040fe20000041878 */
[----:B------:R-:W-:Y:S07]  /*11380*/  LDSM.16.MT88.4 R36, [R203+0x1800] ;  /* 0x00180000cb24783b */ /* 0x000fee0000004200 */
        /* <DEDUP_REMOVED lines=11> */
[----:B------:R-:W-:Y:S07]  /*11440*/  LDSM.16.MT88.4 R32, [R202+0x5000] ;  /* 0x00500000ca20783b */ /* 0x000fee0000004200 */
[C---:B-1----:R-:W-:Y:S08]  /*11450*/  HMMA.16816.F32.BF16 R124, R24.reuse, R28, R84 ;  /* 0x0000001c187c723c */ /* 0x042ff00000041854 */
[----:B------:R-:W-:Y:S01]  /*11460*/  HMMA.16816.F32.BF16 R128, R24, R30, R40 ;  /* 0x0000001e1880723c */ /* 0x000fe20000041828 */
[----:B------:R-:W1:Y:S04]  /*11470*/  LDSM.16.MT88.4 R24, [R201+0x1800] ;  /* 0x00180000c918783b */ /* 0x000e680000004200 */
[----:B------:R-:W2:Y:S03]  /*11480*/  LDSM.16.MT88.4 R28, [R202+0x1800] ;  /* 0x00180000ca1c783b */ /* 0x000ea60000004200 */
[C---:B-1----:R-:W-:Y:S08]  /*11490*/  HMMA.16816.F32.BF16 R116, R20.reuse, R24, R64 ;  /* 0x000000181474723c */ /* 0x042ff00000041840 */
        /* <DEDUP_REMOVED lines=8> */
[C---:B------:R-:W-:Y:S08]  /*11520*/  HMMA.16816.F32.BF16 R64, R20.reuse, R32, R108 ;  /* 0x000000201440723c */ /* 0x040ff0000004186c */
[C---:B-1----:R-:W-:Y:S08]  /*11530*/  HMMA.16816.F32.BF16 R136, R20.reuse, R24, R60 ;  /* 0x000000181488723c */ /* 0x042ff0000004183c */
[C---:B------:R-:W-:Y:S01]  /*11540*/  HMMA.16816.F32.BF16 R88, R20.reuse, R26, R52 ;  /* 0x0000001a1458723c */ /* 0x040fe20000041834 */
[----:B------:R-:W1:Y:S07]  /*11550*/  LDSM.16.MT88.4 R24, [R201+0x5000] ;  /* 0x00500000c918783b */ /* 0x000e6e0000004200 */
[C---:B------:R-:W-:Y:S01]  /*11560*/  HMMA.16816.F32.BF16 R60, R20.reuse, R34, R120 ;  /* 0x00000022143c723c */ /* 0x040fe20000041878 */
[----:B------:R-:W4:Y:S07]  /*11570*/  LDSM.16.MT88.4 R32, [R201+0x5800] ;  /* 0x00580000c920783b */ /* 0x000f2e0000004200 */
[----:B--2---:R-:W-:Y:S01]  /*11580*/  HMMA.16816.F32.BF16 R48, R20, R28, R124 ;  /* 0x0000001c1430723c */ /* 0x004fe2000004187c */
[----:B------:R-:W-:Y:S07]  /*11590*/  LDSM.16.MT88.4 R124, [R202+0x3000] ;  /* 0x00300000ca7c783b */ /* 0x000fee0000004200 */
[C---:B---3--:R-:W-:Y:S08]  /*115a0*/  HMMA.16816.F32.BF16 R96, R16.reuse, R36, R96 ;  /* 0x000000241060723c */ /* 0x048ff00000041860 */
[----:B------:R-:W-:Y:S08]  /*115b0*/  HMMA.16816.F32.BF16 R92, R16, R38, R152 ;  /* 0x00000026105c723c */ /* 0x000ff00000041898 */
[C---:B-1----:R-:W-:Y:S08]  /*115c0*/  HMMA.16816.F32.BF16 R40, R20.reuse, R24, R100 ;  /* 0x000000181428723c */ /* 0x042ff00000041864 */
[C---:B------:R-:W-:Y:S01]  /*115d0*/  HMMA.16816.F32.BF16 R84, R20.reuse, R26, R104 ;  /* 0x0000001a1454723c */ /* 0x040fe20000041868 */
[----:B------:R-:W1:Y:S07]  /*115e0*/  LDSM.16.MT88.4 R24, [R204+0x5000] ;  /* 0x00500000cc18783b */ /* 0x000e6e0000004200 */
[----:B------:R-:W-:Y:S01]  /*115f0*/  HMMA.16816.F32.BF16 R100, R20, R30, R128 ;  /* 0x0000001e1464723c */ /* 0x000fe20000041880 */
[----:B------:R-:W-:Y:S11]  /*11600*/  LDSM.16.MT88.4 R28, [R203+0x5800] ;  /* 0x00580000cb1c783b */ /* 0x000ff60000004200 */
[----:B------:R-:W-:Y:S04]  /*11610*/  @!UPT UIADD3 URZ, URZ, URZ, URZ ;  /* 0x0000003f3f3ff290 */ /* 0x000fe8000fffe03f */
[----:B----4-:R-:W-:Y:S08]  /*11620*/  HMMA.16816.F32.BF16 R84, R16, R34, R84 ;  /* 0x000000221054723c */ /* 0x010ff00000041854 */
[C---:B-1----:R-:W-:Y:S08]  /*11630*/  HMMA.16816.F32.BF16 R52, R20.reuse, R24, R148 ;  /* 0x000000181434723c */ /* 0x042ff00000041894 */
[----:B------:R-:W-:Y:S01]  /*11640*/  HMMA.16816.F32.BF16 R68, R20, R26, R132 ;  /* 0x0000001a1444723c */ /* 0x000fe20000041884 */
[----:B------:R-:W1:Y:S04]  /*11650*/  LDSM.16.MT88.4 R24, [R201+0x2000] ;  /* 0x00200000c918783b */ /* 0x000e680000004200 */
[----:B------:R-:W2:Y:S04]  /*11660*/  LDSM.16.MT88.4 R20, [R203+0x2000] ;  /* 0x00200000cb14783b */ /* 0x000ea80000004200 */
[----:B------:R-:W-:Y:S01]  /*11670*/  LDSM.16.MT88.4 R132, [R201+0x3000] ;  /* 0x00300000c984783b */ /* 0x000fe20000004200 */
        /* <DEDUP_REMOVED lines=9> */
[C---:B------:R-:W-:Y:S01]  /*11710*/  HMMA.16816.F32.BF16 R120, R16.reuse, R24, R136 ;  /* 0x000000181078723c */ /* 0x040fe20000041888 */
[----:B------:R-:W3:Y:S07]  /*11720*/  LDSM.16.MT88.4 R24, [R202+0x5800] ;  /* 0x00580000ca18783b */ /* 0x000eee0000004200 */
[----:B------:R-:W-:Y:S01]  /*11730*/  HMMA.16816.F32.BF16 R44, R16, R30, R100 ;  /* 0x0000001e102c723c */ /* 0x000fe20000041864 */
[----:B------:R-:W-:Y:S11]  /*11740*/  LDSM.16.MT88.4 R100, [R201+0x6800] ;  /* 0x00680000c964783b */ /* 0x000ff60000004200 */
[----:B------:R-:W-:Y:S04]  /*11750*/  @!UPT UIADD3 URZ, URZ, URZ, URZ ;  /* 0x0000003f3f3ff290 */ /* 0x000fe8000fffe03f */
[C---:B--2---:R-:W-:Y:S08]  /*11760*/  HMMA.16816.F32.BF16 R120, R8.reuse, R32, R120 ;  /* 0x000000200878723c */ /* 0x044ff00000041878 */
[----:B------:R-:W-:Y:S01]  /*11770*/  HMMA.16816.F32.BF16 R32, R8, R34, R108 ;  /* 0x000000220820723c */ /* 0x000fe2000004186c */
[----:B------:R-:W-:Y:S07]  /*11780*/  LDSM.16.MT88.4 R108, [R203+0x3000] ;  /* 0x00300000cb6c783b */ /* 0x000fee0000004200 */
[C---:B-1----:R-:W-:Y:S08]  /*11790*/  HMMA.16816.F32.BF16 R36, R16.reuse, R20, R52 ;  /* 0x000000141024723c */ /* 0x042ff00000041834 */
[C---:B------:R-:W-:Y:S01]  /*117a0*/  HMMA.16816.F32.BF16 R68, R16.reuse, R22, R68 ;  /* 0x000000161044723c */ /* 0x040fe20000041844 */
[----:B------:R-:W1:Y:S07]  /*117b0*/  LDSM.16.MT88.4 R20, [R202+0x2800] ;  /* 0x00280000ca14783b */ /* 0x000e6e0000004200 */
[C---:B---3--:R-:W-:Y:S08]  /*117c0*/  HMMA.16816.F32.BF16 R64, R16.reuse, R24, R64 ;  /* 0x000000181040723c */ /* 0x048ff00000041840 */
[C---:B------:R-:W-:Y:S01]  /*117d0*/  HMMA.16816.F32.BF16 R60, R16.reuse, R26, R60 ;  /* 0x0000001a103c723c */ /* 0x040fe2000004183c */
[----:B------:R-:W2:Y:S07]  /*117e0*/  LDSM.16.MT88.4 R24, [R201+0x2800] ;  /* 0x00280000c918783b */ /* 0x000eae0000004200 */
[----:B------:R-:W-:Y:S01]  /*117f0*/  HMMA.16816.F32.BF16 R52, R16, R28, R48 ;  /* 0x0000001c1034723c */ /* 0x000fe20000041830 */
[----:B------:R-:W3:Y:S04]  /*11800*/  LDSM.16.MT88.4 R16, [R202+0x6000] ;  /* 0x00600000ca10783b */ /* 0x000ee80000004200 */
[----:B------:R-:W4:Y:S03]  /*11810*/  LDSM.16.MT88.4 R28, [R204+0x6000] ;  /* 0x00600000cc1c783b */ /* 0x000f260000004200 */
[C---:B-1----:R-:W-:Y:S08]  /*11820*/  HMMA.16816.F32.BF16 R128, R8.reuse, R20, R96 ;  /* 0x000000140880723c */ /* 0x042ff00000041860 */
[C---:B------:R-:W-:Y:S01]  /*11830*/  HMMA.16816.F32.BF16 R48, R8.reuse, R22, R92 ;  /* 0x000000160830723c */ /* 0x040fe2000004185c */
[----:B------:R-:W1:Y:S04]  /*11840*/  LDSM.16.MT88.4 R20, [R201+0x6000] ;  /* 0x00600000c914783b */ /* 0x000e680000004200 */
[----:B------:R-:W-:Y:S03]  /*11850*/  LDSM.16.MT88.4 R92, [R202+0x6800] ;  /* 0x00680000ca5c783b */ /* 0x000fe60000004200 */
[C---:B--2---:R-:W-:Y:S01]  /*11860*/  HMMA.16816.F32.BF16 R136, R8.reuse, R24, R116 ;  /* 0x000000180888723c */ /* 0x044fe20000041874 */
[----:B------:R-:W-:Y:S07]  /*11870*/  LDSM.16.MT88.4 R116, [R204+0x3000] ;  /* 0x00300000cc74783b */ /* 0x000fee0000004200 */
[C---:B------:R-:W-:Y:S01]  /*11880*/  HMMA.16816.F32.BF16 R40, R8.reuse, R26, R112 ;  /* 0x0000001a0828723c */ /* 0x040fe20000041870 */
[----:B------:R-:W2:Y:S07]  /*11890*/  LDSM.16.MT88.4 R24, [R203+0x2800] ;  /* 0x00280000cb18783b */ /* 0x000eae0000004200 */
[C---:B---3--:R-:W-:Y:S08]  /*118a0*/  HMMA.16816.F32.BF16 R64, R8.reuse, R16, R64 ;  /* 0x000000100840723c */ /* 0x048ff00000041840 */
[C---:B------:R-:W-:Y:S01]  /*118b0*/  HMMA.16816.F32.BF16 R60, R8.reuse, R18, R60 ;  /* 0x00000012083c723c */ /* 0x040fe2000004183c */
[----:B------:R-:W3:Y:S07]  /*118c0*/  LDSM.16.MT88.4 R16, [R203+0x6000] ;  /* 0x00600000cb10783b */ /* 0x000eee0000004200 */
[C---:B----4-:R-:W-:Y:S08]  /*118d0*/  HMMA.16816.F32.BF16 R36, R8.reuse, R28, R36 ;  /* 0x0000001c0824723c */ /* 0x050ff00000041824 */
[C---:B-1----:R-:W-:Y:S08]  /*118e0*/  HMMA.16816.F32.BF16 R56, R8.reuse, R20, R56 ;  /* 0x000000140838723c */ /* 0x042ff00000041838 */
[C---:B------:R-:W-:Y:S01]  /*118f0*/  HMMA.16816.F32.BF16 R20, R8.reuse, R22, R84 ;  /* 0x000000160814723c */ /* 0x040fe20000041854 */
[----:B------:R-:W1:Y:S07]  /*11900*/  LDSM.16.MT88.4 R84, [R204+0x6800] ;  /* 0x00680000cc54783b */ /* 0x000e6e0000004200 */
[C---:B--2---:R-:W-:Y:S08]  /*11910*/  HMMA.16816.F32.BF16 R104, R8.reuse, R24, R104 ;  /* 0x000000180868723c */ /* 0x044ff00000041868 */
[C---:B------:R-:W-:Y:S08]  /*11920*/  HMMA.16816.F32.BF16 R88, R8.reuse, R26, R88 ;  /* 0x0000001a0858723c */ /* 0x040ff00000041858 */
[C---:B------:R-:W-:Y:S08]  /*11930*/  HMMA.16816.F32.BF16 R68, R8.reuse, R30, R68 ;  /* 0x0000001e0844723c */ /* 0x040ff00000041844 */
[C---:B---3--:R-:W-:Y:S08]  /*11940*/  HMMA.16816.F32.BF16 R52, R8.reuse, R16, R52 ;  /* 0x000000100834723c */ /* 0x048ff00000041834 */
[----:B------:R-:W-:Y:S01]  /*11950*/  HMMA.16816.F32.BF16 R44, R8, R18, R44 ;  /* 0x00000012082c723c */ /* 0x000fe2000004182c */
[----:B------:R-:W2:Y:S07]  /*11960*/  LDSM.16.MT88.4 R8, [R203+0x6800] ;  /* 0x00680000cb08783b */ /* 0x000eae0000004200 */
[C---:B------:R-:W-:Y:S08]  /*11970*/  HMMA.16816.F32.BF16 R112, R72.reuse, R108, R104 ;  /* 0x0000006c4870723c */ /* 0x040ff00000041868 */
        /* <DEDUP_REMOVED lines=13> */
[C---:B--2---:R-:W-:Y:S08]  /*11a50*/  HMMA.16816.F32.BF16 R68, R72.reuse, R8, R52 ;  /* 0x000000084844723c */ /* 0x044ff00000041834 */
[----:B------:R-:W-:Y:S01]  /*11a60*/  HMMA.16816.F32.BF16 R72, R72, R10, R44 ;  /* 0x0000000a4848723c */ /* 0x000fe2000004182c */
[----:B------:R-:W-:Y:S07]  /*11a70*/  @!UPT UIADD3 URZ, URZ, URZ, URZ ;  /* 0x0000003f3f3ff290 */ /* 0x000fee000fffe03f */
[----:B------:R-:W-:Y:S11]  /*11a80*/  @!P0 BRA `(.L_x_443) ;  /* 0x00003e5000008947 */ /* 0x000ff60003800000 */
.L_x_458:
[----:B------:R-:W2:Y:S01]  /*11a90*/  LDL.64 R10, [R1] ;  /* 0x00000000010a7983 */ /* 0x000ea20000100a00 */
[----:B------:R-:W-:Y:S04]  /*11aa0*/  DEPBAR.LE SB0, 0x0 ;  /* 0x000080000000791a */ /* 0x000fe80000000000 */
[----:B------:R-:W-:Y:S01]  /*11ab0*/  WARPSYNC 0xffffffff ;  /* 0xffffffff00007948 */ /* 0x000fe20003800000 */
[----:B------:R-:W-:Y:S01]  /*11ac0*/  BAR.SYNC.DEFER_BLOCKING 0x0 ;  /* 0x0000000000007b1d */ /* 0x000fe20000010000 */
[----:B------:R-:W-:Y:S01]  /*11ad0*/  SHF.R.S32.HI R2, RZ, 0x1f, R225 ;  /* 0x0000001fff027819 */ /* 0x000fe200000114e1 */
[----:B------:R-:W-:Y:S01]  /*11ae0*/  IMAD.MOV.U32 R15, RZ, RZ, R6 ;  /* 0x000000ffff0f7224 */ /* 0x000fe200078e0006 */
[----:B------:R-:W-:Y:S02]  /*11af0*/  LOP3.LUT P0, RZ, R82, 0x2, RZ, 0xc0, !PT ;  /* 0x0000000252ff7812 */ /* 0x000fe4000780c0ff */
[----:B------:R-:W-:Y:S01]  /*11b00*/  SHF.R.S32.HI R8, RZ, 0x1f, R224 ;  /* 0x0000001fff087819 */ /* 0x000fe200000114e0 */
[----:B------:R-:W-:Y:S01]  /*11b10*/  IMAD R4, R2, c[0x0][0x208], RZ ;  /* 0x0000820002047a24 */ /* 0x000fe200078e02ff */
[----:B------:R-:W-:Y:S01]  /*11b20*/  ISETP.GE.AND P3, PT, R212, c[0x0][0x1d4], PT ;  /* 0x00007500d4007a0c */ /* 0x000fe20003f66270 */
[C---:B------:R-:W-:Y:S04]  /*11b30*/  IMAD.WIDE.U32 R2, R225.reuse, c[0x0][0x208], RZ ;  /* 0x00008200e1027a25 */ /* 0x040fe800078e00ff */
[----:B------:R-:W-:Y:S04]  /*11b40*/  IMAD R4, R225, c[0x0][0x20c], R4 ;  /* 0x00008300e1047a24 */ /* 0x000fe800078e0204 */
[----:B------:R-:W-:Y:S02]  /*11b50*/  IMAD.IADD R3, R3, 0x1, R4 ;  /* 0x0000000103037824 */ /* 0x000fe400078e0204 */
[----:B------:R-:W-:Y:S02]  /*11b60*/  IMAD R4, R8, c[0x0][0x218], RZ ;  /* 0x0000860008047a24 */ /* 0x000fe400078e02ff */
[----:B------:R-:W-:Y:S01]  /*11b70*/  IMAD.WIDE.U32 R8, R224, c[0x0][0x218], R2 ;  /* 0x00008600e0087a25 */ /* 0x000fe200078e0002 */
[C---:B------:R-:W-:Y:S02]  /*11b80*/  IADD3 R2, R200.reuse, 0x20, RZ ;  /* 0x00000020c8027810 */ /* 0x040fe40007ffe0ff */
[----:B------:R-:W-:Y:S01]  /*11b90*/  @P0 IADD3 R2, R200, -0x20, RZ ;  /* 0xffffffe0c8020810 */ /* 0x000fe20007ffe0ff */
[----:B------:R1:W3:Y:S01]  /*11ba0*/  LDSM.16.M88.4 R16, [R200] ;  /* 0x00000000c810783b */ /* 0x0002e20000000200 */
[----:B------:R-:W-:Y:S03]  /*11bb0*/  IMAD R4, R224, c[0x0][0x21c], R4 ;  /* 0x00008700e0047a24 */ /* 0x000fe600078e0204 */
        /* <DEDUP_REMOVED lines=12> */
[----:B------:R1:W1:Y:S01]  /*11c80*/  LDSM.16.M88.4 R64, [R200+0x3000] ;  /* 0x00300000c840783b */ /* 0x0002620000000200 */
[----:B--2---:R-:W-:Y:S04]  /*11c90*/  IADD3 R3, P1, R10, R8, RZ ;  /* 0x000000080a037210 */ /* 0x004fe80007f3e0ff */
[----:B------:R-:W-:Y:S02]  /*11ca0*/  IADD3.X R4, R251, R9, R4, P1, !PT ;  /* 0x00000009fb047210 */ /* 0x000fe40000ffe404 */
[C---:B------:R-:W-:Y:S04]  /*11cb0*/  LEA R8, P0, R3.reuse, c[0x0][0x1f8], 0x1 ;  /* 0x00007e0003087a11 */ /* 0x040fe800078008ff */
[----:B------:R-:W-:Y:S01]  /*11cc0*/  LEA.HI.X R4, R3, c[0x0][0x1fc], R4, 0x1, P0 ;  /* 0x00007f0003047a11 */ /* 0x000fe200000f0c04 */
[----:B------:R-:W-:-:S06]  /*11cd0*/  BRA.DIV ~URZ, `(.L_x_444) ;  /* 0x000084c27f007947 */ /* 0x000fcc000b800000 */
[----:B-1-34-:R1:W2:Y:S02]  /*11ce0*/  SHFL.IDX PT, R3, R4, RZ, 0x181f ;  /* 0x00181fff04037589 */ /* 0x01a2a400000e0000 */
.L_x_531:
[----:B------:R-:W3:Y:S01]  /*11cf0*/  SHFL.IDX PT, R2, R8, RZ, 0x181f ;  /* 0x00181fff08027589 */ /* 0x000ee200000e0000 */
[----:B------:R-:W-:Y:S01]  /*11d00*/  LOP3.LUT P1, RZ, R236, 0x2, RZ, 0xc0, !PT ;  /* 0x00000002ecff7812 */ /* 0x000fe2000782c0ff */
[----:B------:R-:W-:Y:S01]  /*11d10*/  BSSY B0, `(.L_x_445) ;  /* 0x0000035000007945 */ /* 0x000fe20003800000 */
[----:B------:R-:W-:Y:S01]  /*11d20*/  SEL R211, RZ, 0x10, P3 ;  /* 0x00000010ffd37807 */ /* 0x000fe20001800000 */
[----:B------:R-:W4:Y:S01]  /*11d30*/  SHFL.IDX PT, R9, R8, 0x1, 0x181f ;  /* 0x00381f0008097f89 */ /* 0x000f2200000e0000 */
[----:B------:R-:W-:Y:S03]  /*11d40*/  SEL R210, RZ, 0x10, P1 ;  /* 0x00000010ffd27807 */ /* 0x000fe60000800000 */
[----:B------:R-:W5:Y:S01]  /*11d50*/  S2R R20, SR_TID.X ;  /* 0x0000000000147919 */ /* 0x000f620000002100 */
[----:B------:R-:W-:Y:S02]  /*11d60*/  ISETP.NE.U32.AND P2, PT, R210, RZ, PT ;  /* 0x000000ffd200720c */ /* 0x000fe40003f45070 */
[CC--:B---3--:R-:W-:Y:S05]  /*11d70*/  IADD3 R10, P0, R2.reuse, R216.reuse, RZ ;  /* 0x000000d8020a7210 */ /* 0x0c8fea0007f1e0ff */
[C-C-:B--2---:R-:W-:Y:S01]  /*11d80*/  IMAD.X R11, R3.reuse, 0x1, R217.reuse, P0 ;  /* 0x00000001030b7824 */ /* 0x144fe200000e06d9 */
[-C--:B------:R-:W-:Y:S04]  /*11d90*/  IADD3 R2, P0, R2, R219.reuse, RZ ;  /* 0x000000db02027210 */ /* 0x080fe80007f1e0ff */
[----:B------:R-:W-:Y:S01]  /*11da0*/  @!PT LDS RZ, [RZ] ;  /* 0x00000000fffff984 */ /* 0x000fe20000000800 */
[----:B------:R2:W-:Y:S01]  /*11db0*/  LDGSTS.E.BYPASS.LTC128B.128 [R213+0x100], [R10.64], !P1 ;  /* 0x001000000ad57fae */ /* 0x0005e2000c901d48 */
[--C-:B------:R-:W-:Y:S05]  /*11dc0*/  IMAD.X R3, R3, 0x1, R218.reuse, P0 ;  /* 0x0000000103037824 */ /* 0x100fea00000e06da */
[----:B------:R4:W-:Y:S04]  /*11dd0*/  LDGSTS.E.BYPASS.LTC128B.128 [R213+0x3900], [R2.64], !P3 ;  /* 0x0390000002d57fae */ /* 0x0009e8000d901d48 */
[----:B--2---:R-:W2:Y:S01]  /*11de0*/  SHFL.IDX PT, R10, R4, 0x1, 0x181f ;  /* 0x00381f00040a7f89 */ /* 0x004ea200000e0000 */
[C---:B----4-:R-:W-:Y:S05]  /*11df0*/  IADD3 R2, P0, R9.reuse, R216, RZ ;  /* 0x000000d809027210 */ /* 0x050fea0007f1e0ff */
[C-C-:B--2---:R-:W-:Y:S05]  /*11e00*/  IMAD.X R3, R10.reuse, 0x1, R217.reuse, P0 ;  /* 0x000000010a037824 */ /* 0x144fea00000e06d9 */
        /* <DEDUP_REMOVED lines=8> */
[-C--:B--2---:R-:W-:Y:S04]  /*11e90*/  IADD3 R2, P1, P0, R2, R9.reuse, R216 ;  /* 0x0000000902027210 */ /* 0x084fe8000783e0d8 */
[-C--:B---3--:R-:W-:Y:S05]  /*11ea0*/  IADD3.X R3, RZ, R10.reuse, R217, P1, P0 ;  /* 0x0000000aff037210 */ /* 0x088fea0000fe04d9 */
[----:B------:R2:W-:Y:S01]  /*11eb0*/  LDGSTS.E.BYPASS.LTC128B.128.ZFILL [R213+0x2100], [R2.64], P2 ;  /* 0x0210000002d57fae */ /* 0x0005e20009141d48 */
[C---:B------:R-:W-:Y:S02]  /*11ec0*/  ISETP.NE.U32.AND P2, PT, R211.reuse, RZ, PT ;  /* 0x000000ffd300720c */ /* 0x040fe40003f45070 */
[----:B--2---:R-:W-:Y:S04]  /*11ed0*/  IADD3 R2, -R211, 0x10, RZ ;  /* 0x00000010d3027810 */ /* 0x004fe80007ffe1ff */
[----:B------:R-:W-:Y:S04]  /*11ee0*/  LOP3.LUT R2, R2, 0xf, RZ, 0xc0, !PT ;  /* 0x0000000f02027812 */ /* 0x000fe800078ec0ff */
[----:B------:R-:W-:Y:S04]  /*11ef0*/  IADD3 R2, P1, P0, R2, R9, R219 ;  /* 0x0000000902027210 */ /* 0x000fe8000783e0db */
[----:B------:R-:W-:Y:S02]  /*11f00*/  IADD3.X R3, RZ, R10, R218, P1, P0 ;  /* 0x0000000aff037210 */ /* 0x000fe40000fe04da */
[----:B-----5:R-:W-:Y:S03]  /*11f10*/  ISETP.GT.AND P0, PT, R20, 0x7f, PT ;  /* 0x0000007f1400780c */ /* 0x020fe60003f04270 */
[----:B------:R2:W-:Y:S10]  /*11f20*/  LDGSTS.E.BYPASS.LTC128B.128.ZFILL [R213+0x5900], [R2.64], P2 ;  /* 0x0590000002d57fae */ /* 0x0005f40009141d48 */
[----:B------:R-:W-:-:S05]  /*11f30*/  @P0 BRA `(.L_x_446) ;  /* 0x0000012000000947 */ /* 0x000fca0003800000 */
[----:B------:R-:W-:-:S05]  /*11f40*/  BRA.DIV ~URZ, `(.L_x_447) ;  /* 0x000082c27f007947 */ /* 0x000fca000b800000 */
[----:B------:R3:W4:Y:S04]  /*11f50*/  SHFL.IDX PT, R9, R4, 0x3, 0x181f ;  /* 0x00781f0004097f89 */ /* 0x00072800000e0000 */
[----:B-1----:R3:W1:Y:S02]  /*11f60*/  SHFL.IDX PT, R4, R8, 0x3, 0x181f ;  /* 0x00781f0008047f89 */ /* 0x00266400000e0000 */
.L_x_532:
[C---:B--2---:R-:W-:Y:S02]  /*11f70*/  IADD3 R2, -R210.reuse, 0x10, RZ ;  /* 0x00000010d2027810 */ /* 0x044fe40007ffe1ff */
[----:B------:R-:W-:Y:S02]  /*11f80*/  ISETP.NE.U32.AND P0, PT, R210, RZ, PT ;  /* 0x000000ffd200720c */ /* 0x000fe40003f05070 */
[----:B------:R-:W-:Y:S04]  /*11f90*/  LOP3.LUT R2, R2, 0xf, RZ, 0xc0, !PT ;  /* 0x0000000f02027812 */ /* 0x000fe800078ec0ff */
[-C--:B-1----:R-:W-:Y:S04]  /*11fa0*/  IADD3 R2, P2, P1, R2, R4.reuse, R216 ;  /* 0x0000000402027210 */ /* 0x082fe8000795e0d8 */
[-C--:B----4-:R-:W-:Y:S05]  /*11fb0*/  IADD3.X R3, RZ, R9.reuse, R217, P2, P1 ;  /* 0x00000009ff037210 */ /* 0x090fea00017e24d9 */
        /* <DEDUP_REMOVED lines=10> */
.L_x_446:
[----:B------:R-:W-:Y:S05]  /*12060*/  BSYNC B0 ;  /* 0x0000000000007941 */ /* 0x000fea0003800000 */
.L_x_445:
[----:B------:R-:W0:Y:S01]  /*12070*/  LDGDEPBAR ;  /* 0x00000000000079af */ /* 0x000e220000000000 */
[----:B------:R-:W-:Y:S01]  /*12080*/  WARPSYNC 0xffffffff ;  /* 0xffffffff00007948 */ /* 0x000fe20003800000 */
[C---:B---3--:R-:W-:Y:S01]  /*12090*/  HMMA.16816.F32.BF16 R8, R140.reuse, R16, RZ ;  /* 0x000000108c08723c */ /* 0x048fe200000418ff */
[----:B------:R-:W-:Y:S02]  /*120a0*/  BSSY B0, `(.L_x_448) ;  /* 0x0000185000007945 */ /* 0x000fe40003800000 */
[----:B------:R-:W-:Y:S02]  /*120b0*/  LOP3.LUT P0, RZ, R82, 0x4, RZ, 0xc0, !PT ;  /* 0x0000000452ff7812 */ /* 0x000fe4000780c0ff */
[C---:B-12---:R-:W-:Y:S03]  /*120c0*/  IADD3 R2, R200.reuse, 0x40, RZ ;  /* 0x00000040c8027810 */ /* 0x046fe60007ffe0ff */
        /* <DEDUP_REMOVED lines=40> */
[----:B------:R-:W2:Y:S07]  /*12350*/  LDSM.16.M88.4 R152, [R83+-0x3800] ;  /* 0xffc800005398783b */ /* 0x000eae0000000200 */
[C---:B---3--:R-:W-:Y:S08]  /*12360*/  HMMA.16816.F32.BF16 R28, R176.reuse, R156, R28 ;  /* 0x0000009cb01c723c */ /* 0x048ff0000004181c */
[C---:B------:R-:W-:Y:S01]  /*12370*/  HMMA.16816.F32.BF16 R32, R176.reuse, R158, R32 ;  /* 0x0000009eb020723c */ /* 0x040fe20000041820 */
[----:B------:R-:W3:Y:S07]  /*12380*/  LDSM.16.M88.4 R156, [R83+-0x3000] ;  /* 0xffd00000539c783b */ /* 0x000eee0000000200 */
[C---:B----4-:R-:W-:Y:S08]  /*12390*/  HMMA.16816.F32.BF16 R36, R176.reuse, R160, R36 ;  /* 0x000000a0b024723c */ /* 0x050ff00000041824 */
[C---:B------:R-:W-:Y:S01]  /*123a0*/  HMMA.16816.F32.BF16 R40, R176.reuse, R162, R40 ;  /* 0x000000a2b028723c */ /* 0x040fe20000041828 */
[----:B------:R-:W4:Y:S07]  /*123b0*/  LDSM.16.M88.4 R160, [R83+-0x2800] ;  /* 0xffd8000053a0783b */ /* 0x000f2e0000000200 */
[C---:B-----5:R-:W-:Y:S08]  /*123c0*/  HMMA.16816.F32.BF16 R44, R176.reuse, R164, R44 ;  /* 0x000000a4b02c723c */ /* 0x060ff0000004182c */
[C---:B------:R-:W-:Y:S01]  /*123d0*/  HMMA.16816.F32.BF16 R48, R176.reuse, R166, R48 ;  /* 0x000000a6b030723c */ /* 0x040fe20000041830 */
[----:B------:R-:W5:Y:S07]  /*123e0*/  LDSM.16.M88.4 R164, [R83+-0x2000] ;  /* 0xffe0000053a4783b */ /* 0x000f6e0000000200 */
[C---:B------:R-:W-:Y:S08]  /*123f0*/  HMMA.16816.F32.BF16 R52, R176.reuse, R168, R52 ;  /* 0x000000a8b034723c */ /* 0x040ff00000041834 */
[C---:B------:R-:W-:Y:S01]  /*12400*/  HMMA.16816.F32.BF16 R56, R176.reuse, R170, R56 ;  /* 0x000000aab038723c */ /* 0x040fe20000041838 */
[----:B------:R-:W4:Y:S07]  /*12410*/  LDSM.16.M88.4 R168, [R83+-0x1800] ;  /* 0xffe8000053a8783b */ /* 0x000f2e0000000200 */
[C---:B-1----:R-:W-:Y:S08]  /*12420*/  HMMA.16816.F32.BF16 R60, R176.reuse, R148, R60 ;  /* 0x00000094b03c723c */ /* 0x042ff0000004183c */
[----:B------:R-:W-:Y:S01]  /*12430*/  HMMA.16816.F32.BF16 R64, R176, R150, R64 ;  /* 0x00000096b040723c */ /* 0x000fe20000041840 */
[----:B------:R-:W1:Y:S07]  /*12440*/  LDSM.16.M88.4 R148, [R83+-0x1000] ;  /* 0xfff000005394783b */ /* 0x000e6e0000000200 */
[C---:B--2---:R-:W-:Y:S08]  /*12450*/  HMMA.16816.F32.BF16 R8, R180.reuse, R152, R8 ;  /* 0x00000098b408723c */ /* 0x044ff00000041808 */
[C---:B------:R-:W-:Y:S01]  /*12460*/  HMMA.16816.F32.BF16 R16, R180.reuse, R154, R16 ;  /* 0x0000009ab410723c */ /* 0x040fe20000041810 */
[----:B------:R-:W2:Y:S07]  /*12470*/  LDSM.16.M88.4 R152, [R83+-0x800] ;  /* 0xfff800005398783b */ /* 0x000eae0000000200 */
        /* <DEDUP_REMOVED lines=65> */
[----:B------:R-:W4:Y:S07]  /*12890*/  LDSM.16.M88.4 R168, [R83] ;  /* 0x0000000053a8783b */ /* 0x000f2e0000000200 */
        /* <DEDUP_REMOVED lines=17> */
[----:B------:R-:W-:Y:S02]  /*129b0*/  FMUL.FTZ R4, R18, c[0x0][0x320] ;  /* 0x0000c80012047a20 */ /* 0x000fe40000410000 */
[----:B------:R-:W-:Y:S04]  /*129c0*/  FMUL.FTZ R3, R19, c[0x0][0x320] ;  /* 0x0000c80013037a20 */ /* 0x000fe80000410000 */
[----:B------:R3:W4:Y:S10]  /*129d0*/  MUFU.TANH R173, R4 ;  /* 0x0000000400ad7308 */ /* 0x0007340000002400 */
[----:B------:R-:W2:Y:S01]  /*129e0*/  MUFU.TANH R171, R3 ;  /* 0x0000000300ab7308 */ /* 0x000ea20000002400 */
        /* <DEDUP_REMOVED lines=11> */
[C---:B-1----:R-:W-:Y:S07]  /*12aa0*/  HMMA.16816.F32.BF16 R28, R196.reuse, R8, R28 ;  /* 0x00000008c41c723c */ /* 0x042fee000004181c */
[----:B------:R-:W-:Y:S01]  /*12ab0*/  FMUL.FTZ R8, R26, c[0x0][0x320] ;  /* 0x0000c8001a087a20 */ /* 0x000fe20000410000 */
[C---:B------:R-:W-:Y:S03]  /*12ac0*/  HMMA.16816.F32.BF16 R32, R196.reuse, R10, R32 ;  /* 0x0000000ac420723c */ /* 0x040fe60000041820 */
[----:B------:R1:W1:Y:S01]  /*12ad0*/  MUFU.TANH R166, R8 ;  /* 0x0000000800a67308 */ /* 0x0002620000002400 */
[----:B-----5:R-:W-:Y:S02]  /*12ae0*/  FMUL.FTZ R2, R17, c[0x0][0x320] ;  /* 0x0000c80011027a20 */ /* 0x020fe40000410000 */
[----:B------:R-:W5:Y:S07]  /*12af0*/  LDSM.16.M88.4 R16, [R83+0x1800] ;  /* 0x001800005310783b */ /* 0x000f6e0000000200 */
[----:B------:R2:W2:Y:S03]  /*12b00*/  MUFU.TANH R168, R2 ;  /* 0x0000000200a87308 */ /* 0x0004a60000002400 */
[----:B------:R-:W-:Y:S07]  /*12b10*/  FMUL.FTZ R3, R28, c[0x0][0x320] ;  /* 0x0000c8001c037a20 */ /* 0x000fee0000410000 */
[----:B------:R-:W3:Y:S01]  /*12b20*/  MUFU.TANH R156, R3 ;  /* 0x00000003009c7308 */ /* 0x000ee20000002400 */
[----:B------:R-:W-:Y:S01]  /*12b30*/  FMUL.FTZ R4, R35, c[0x0][0x320] ;  /* 0x0000c80023047a20 */ /* 0x000fe20000410000 */
[----:B-1----:R-:W1:Y:S08]  /*12b40*/  LDSM.16.M88.4 R8, [R83+0x2000] ;  /* 0x002000005308783b */ /* 0x002e700000000200 */
[----:B------:R-:W1:Y:S01]  /*12b50*/  MUFU.TANH R157, R4 ;  /* 0x00000004009d7308 */ /* 0x000e620000002400 */
[----:B--2---:R-:W-:Y:S09]  /*12b60*/  FMUL.FTZ R2, R20, c[0x0][0x320] ;  /* 0x0000c80014027a20 */ /* 0x004ff20000410000 */
[----:B------:R2:W1:Y:S01]  /*12b70*/  MUFU.TANH R164, R2 ;  /* 0x0000000200a47308 */ /* 0x0004620000002400 */
[C---:B-----5:R-:W-:Y:S07]  /*12b80*/  HMMA.16816.F32.BF16 R36, R196.reuse, R16, R36 ;  /* 0x00000010c424723c */ /* 0x060fee0000041824 */
[----:B------:R-:W-:Y:S01]  /*12b90*/  FMUL.FTZ R16, R34, c[0x0][0x320] ;  /* 0x0000c80022107a20 */ /* 0x000fe20000410000 */
[C---:B------:R-:W-:Y:S03]  /*12ba0*/  HMMA.16816.F32.BF16 R40, R196.reuse, R18, R40 ;  /* 0x00000012c428723c */ /* 0x040fe60000041828 */
[----:B------:R5:W3:Y:S05]  /*12bb0*/  MUFU.TANH R158, R16 ;  /* 0x00000010009e7308 */ /* 0x000aea0000002400 */
[C---:B-1----:R-:W-:Y:S04]  /*12bc0*/  HMMA.16816.F32.BF16 R44, R196.reuse, R8, R44 ;  /* 0x00000008c42c723c */ /* 0x042fe8000004182c */
[----:B--2---:R-:W-:Y:S04]  /*12bd0*/  FMUL.FTZ R2, R21, c[0x0][0x320] ;  /* 0x0000c80015027a20 */ /* 0x004fe80000410000 */
[----:B------:R-:W-:Y:S01]  /*12be0*/  FMUL.FTZ R3, R36, c[0x0][0x320] ;  /* 0x0000c80024037a20 */ /* 0x000fe20000410000 */
[----:B------:R1:W2:Y:S01]  /*12bf0*/  MUFU.TANH R163, R2 ;  /* 0x0000000200a37308 */ /* 0x0002a20000002400 */
[C---:B------:R-:W-:Y:S06]  /*12c00*/  HMMA.16816.F32.BF16 R48, R196.reuse, R10, R48 ;  /* 0x0000000ac430723c */ /* 0x040fec0000041830 */
[----:B------:R-:W-:Y:S02]  /*12c10*/  FMUL.FTZ R8, R42, c[0x0][0x320] ;  /* 0x0000c8002a087a20 */ /* 0x000fe40000410000 */
[----:B------:R-:W-:Y:S01]  /*12c20*/  FMUL.FTZ R4, R43, c[0x0][0x320] ;  /* 0x0000c8002b047a20 */ /* 0x000fe20000410000 */
[----:B-----5:R-:W5:Y:S01]  /*12c30*/  LDSM.16.M88.4 R16, [R83+0x2800] ;  /* 0x002800005310783b */ /* 0x020f620000000200 */
[----:B------:R2:W2:Y:S10]  /*12c40*/  MUFU.TANH R42, R8 ;  /* 0x00000008002a7308 */ /* 0x0004b40000002400 */
[----:B------:R3:W3:Y:S01]  /*12c50*/  MUFU.TANH R150, R3 ;  /* 0x0000000300967308 */ /* 0x0006e20000002400 */
[----:B-1----:R-:W-:Y:S09]  /*12c60*/  FMUL.FTZ R2, R22, c[0x0][0x320] ;  /* 0x0000c80016027a20 */ /* 0x002ff20000410000 */
[----:B------:R1:W1:Y:S01]  /*12c70*/  MUFU.TANH R169, R2 ;  /* 0x0000000200a97308 */ /* 0x0002620000002400 */
[----:B--2---:R-:W2:Y:S01]  /*12c80*/  LDSM.16.M88.4 R8, [R83+0x3000] ;  /* 0x003000005308783b */ /* 0x004ea20000000200 */
[----:B------:R-:W-:Y:S07]  /*12c90*/  DEPBAR.LE SB0, 0x0 ;  /* 0x000080000000791a */ /* 0x000fee0000000000 */
[----:B------:R-:W-:Y:S01]  /*12ca0*/  BAR.SYNC.DEFER_BLOCKING 0x0 ;  /* 0x0000000000007b1d */ /* 0x000fe20000010000 */
[----:B---3--:R-:W-:Y:S05]  /*12cb0*/  FMUL.FTZ R3, R44, c[0x0][0x320] ;  /* 0x0000c8002c037a20 */ /* 0x008fea0000410000 */
[----:B------:R3:W2:Y:S01]  /*12cc0*/  MUFU.TANH R35, R3 ;  /* 0x0000000300237308 */ /* 0x0006a20000002400 */
[C---:B-----5:R-:W-:Y:S05]  /*12cd0*/  HMMA.16816.F32.BF16 R52, R196.reuse, R16, R52 ;  /* 0x00000010c434723c */ /* 0x060fea0000041834 */
[----:B-1----:R-:W-:Y:S02]  /*12ce0*/  FMUL.FTZ R2, R23, c[0x0][0x320] ;  /* 0x0000c80017027a20 */ /* 0x002fe40000410000 */
[----:B------:R-:W-:Y:S01]  /*12cf0*/  FMUL.FTZ R16, R50, c[0x0][0x320] ;  /* 0x0000c80032107a20 */ /* 0x000fe20000410000 */
[C---:B------:R-:W-:Y:S01]  /*12d00*/  HMMA.16816.F32.BF16 R56, R196.reuse, R18, R56 ;  /* 0x00000012c438723c */ /* 0x040fe20000041838 */
[----:B------:R1:W1:Y:S11]  /*12d10*/  MUFU.TANH R167, R2 ;  /* 0x0000000200a77308 */ /* 0x0002760000002400 */
[----:B------:R-:W-:Y:S04]  /*12d20*/  @!UPT UIADD3 URZ, URZ, URZ, URZ ;  /* 0x0000003f3f3ff290 */ /* 0x000fe8000fffe03f */
[----:B---3--:R-:W-:Y:S01]  /*12d30*/  FMUL.FTZ R3, R53, c[0x0][0x320] ;  /* 0x0000c80035037a20 */ /* 0x008fe20000410000 */
[C---:B--2---:R-:W-:Y:S03]  /*12d40*/  HMMA.16816.F32.BF16 R60, R196.reuse, R8, R60 ;  /* 0x00000008c43c723c */ /* 0x044fe6000004183c */
[----:B------:R-:W2:Y:S01]  /*12d50*/  MUFU.TANH R28, R3 ;  /* 0x00000003001c7308 */ /* 0x000ea20000002400 */
[----:B-1----:R-:W-:Y:S04]  /*12d60*/  FMUL.FTZ R2, R24, c[0x0][0x320] ;  /* 0x0000c80018027a20 */ /* 0x002fe80000410000 */
[----:B------:R-:W-:Y:S05]  /*12d70*/  HMMA.16816.F32.BF16 R64, R196, R10, R64 ;  /* 0x0000000ac440723c */ /* 0x000fea0000041840 */
[----:B------:R1:W3:Y:S02]  /*12d80*/  MUFU.TANH R162, R2 ;  /* 0x0000000200a27308 */ /* 0x0002e40000002400 */
        /* <DEDUP_REMOVED lines=22> */
[----:B------:R5:W1:Y:S10]  /*12ef0*/  MUFU.TANH R41, R4 ;  /* 0x0000000400297308 */ /* 0x000a740000002400 */
[----:B------:R1:W1:Y:S01]  /*12f00*/  MUFU.TANH R38, R2 ;  /* 0x0000000200267308 */ /* 0x0002620000002400 */
[----:B-----5:R-:W-:Y:S09]  /*12f10*/  FMUL.FTZ R4, R51, c[0x0][0x320] ;  /* 0x0000c80033047a20 */ /* 0x020ff20000410000 */
[----:B------:R-:W2:Y:S01]  /*12f20*/  MUFU.TANH R36, R4 ;  /* 0x0000000400247308 */ /* 0x000ea20000002400 */
[----:B-1----:R-:W-:Y:S09]  /*12f30*/  FMUL.FTZ R2, R45, c[0x0][0x320] ;  /* 0x0000c8002d027a20 */ /* 0x002ff20000410000 */
        /* <DEDUP_REMOVED lines=38> */
[----:B------:R1:W1:Y:S01]  /*131a0*/  MUFU.TANH R20, R2 ;  /* 0x0000000200147308 */ /* 0x0002620000002400 */
[----:B------:R-:W-:-:S05]  /*131b0*/  @!P0 BRA `(.L_x_449) ;  /* 0x0000073000008947 */ /* 0x000fca0003800000 */
[----:B-1234-:R-:W-:Y:S01]  /*131c0*/  IMAD.MOV.U32 R2, RZ, RZ, c[0x0][0x2b8] ;  /* 0x0000ae00ff027624 */ /* 0x01efe200078e00ff */
[----:B------:R-:W2:Y:S01]  /*131d0*/  LDL R228, [R1+0x1c] ;  /* 0x00001c0001e47983 */ /* 0x000ea20000100800 */
[----:B------:R-:W-:Y:S01]  /*131e0*/  IMAD.MOV.U32 R224, RZ, RZ, RZ ;  /* 0x000000ffffe07224 */ /* 0x000fe200078e00ff */
[----:B------:R-:W-:Y:S02]  /*131f0*/  ISETP.GT.AND P0, PT, R0, 0x6f, PT ;  /* 0x0000006f0000780c */ /* 0x000fe40003f04270 */
[----:B------:R-:W3:Y:S01]  /*13200*/  LDL.64 R226, [R1+0x10] ;  /* 0x0000100001e27983 */ /* 0x000ee20000100a00 */
[----:B------:R-:W-:Y:S05]  /*13210*/  ISETP.NE.AND P1, PT, R2, 0x1, PT ;  /* 0x000000010200780c */ /* 0x000fea0003f25270 */
[----:B------:R-:W4:Y:S04]  /*13220*/  LDL R221, [R1+0x18] ;  /* 0x0000180001dd7983 */ /* 0x000f280000100800 */
[----:B------:R-:W5:Y:S01]  /*13230*/  LDL.64 R222, [R1+0x8] ;  /* 0x0000080001de7983 */ /* 0x000f620000100a00 */
[----:B--2---:R-:W-:Y:S05]  /*13240*/  IMAD R3, R230, 0x70, R228 ;  /* 0x00000070e6037824 */ /* 0x004fea00078e02e4 */
[----:B------:R-:W-:Y:S05]  /*13250*/  IADD3 R3, R3, -0x70, R0 ;  /* 0xffffff9003037810 */ /* 0x000fea0007ffe000 */
[----:B------:R-:W-:Y:S04]  /*13260*/  @P1 IMAD.HI.U32 R4, R3, c[0x0][0x2bc], RZ ;  /* 0x0000af0003041a27 */ /* 0x000fe800078e00ff */
[--C-:B------:R-:W-:Y:S01]  /*13270*/  IMAD.MOV.U32 R2, RZ, RZ, R3.reuse ;  /* 0x000000ffff027224 */ /* 0x100fe200078e0003 */
[----:B------:R-:W-:Y:S04]  /*13280*/  @P1 SHF.R.U32.HI R2, RZ, c[0x0][0x2c0], R4 ;  /* 0x0000b000ff021a19 */ /* 0x000fe80000011604 */
[----:B---3--:R-:W-:Y:S01]  /*13290*/  @!P0 IADD3 R4, P1, R2, R226, RZ ;  /* 0x000000e202048210 */ /* 0x008fe20007f3e0ff */
[----:B------:R-:W-:Y:S04]  /*132a0*/  IMAD.MOV R8, RZ, RZ, -R2 ;  /* 0x000000ffff087224 */ /* 0x000fe800078e0a02 */
[----:B------:R-:W-:Y:S01]  /*132b0*/  IMAD R225, R8, c[0x0][0x2b8], R3 ;  /* 0x0000ae0008e17a24 */ /* 0x000fe200078e0203 */
[----:B----4-:R-:W-:Y:S02]  /*132c0*/  @!P0 LEA.HI.X.SX32 R3, R2, R221, 0x1, P1 ;  /* 0x000000dd02038211 */ /* 0x010fe400008f0eff */
[C---:B------:R-:W-:Y:S04]  /*132d0*/  @!P0 LEA R2, P1, R4.reuse, c[0x0][0x2a0], 0x2 ;  /* 0x0000a80004028a11 */ /* 0x040fe800078210ff */
[----:B------:R-:W-:Y:S05]  /*132e0*/  @!P0 LEA.HI.X R3, R4, c[0x0][0x2a4], R3, 0x2, P1 ;  /* 0x0000a90004038a11 */ /* 0x000fea00008f1403 */
[----:B------:R1:W2:Y:S02]  /*132f0*/  @!P0 LDG.E R224, [R2.64] ;  /* 0x0000000802e08981 */ /* 0x0002a4000c1e1900 */
[----:B-1----:R-:W-:Y:S05]  /*13300*/  SHF.R.S32.HI R2, RZ, 0x1f, R225 ;  /* 0x0000001fff027819 */ /* 0x002fea00000114e1 */
[----:B------:R-:W-:Y:S02]  /*13310*/  IMAD R4, R2, c[0x0][0x1e0], RZ ;  /* 0x0000780002047a24 */ /* 0x000fe400078e02ff */
[C---:B------:R-:W-:Y:S04]  /*13320*/  IMAD.WIDE.U32 R2, R225.reuse, c[0x0][0x1e0], RZ ;  /* 0x00007800e1027a25 */ /* 0x040fe800078e00ff */
[----:B------:R-:W-:Y:S04]  /*13330*/  IMAD R4, R225, c[0x0][0x1e4], R4 ;  /* 0x00007900e1047a24 */ /* 0x000fe800078e0204 */
[----:B------:R-:W-:Y:S01]  /*13340*/  IMAD.IADD R3, R3, 0x1, R4 ;  /* 0x0000000103037824 */ /* 0x000fe200078e0204 */
[----:B--2---:R-:W-:Y:S03]  /*13350*/  SHF.R.S32.HI R4, RZ, 0x1f, R224 ;  /* 0x0000001fff047819 */ /* 0x004fe600000114e0 */
[----:B------:R-:W-:Y:S04]  /*13360*/  IMAD.WIDE.U32 R2, R224, c[0x0][0x1f0], R2 ;  /* 0x00007c00e0027a25 */ /* 0x000fe800078e0002 */
[----:B------:R-:W-:Y:S01]  /*13370*/  IMAD R4, R4, c[0x0][0x1f0], RZ ;  /* 0x00007c0004047a24 */ /* 0x000fe200078e02ff */
[----:B-----5:R-:W-:Y:S03]  /*13380*/  IADD3 R2, P0, R222, R2, RZ ;  /* 0x00000002de027210 */ /* 0x020fe60007f1e0ff */
[----:B------:R-:W-:Y:S05]  /*13390*/  IMAD R4, R224, c[0x0][0x1f4], R4 ;  /* 0x00007d00e0047a24 */ /* 0x000fea00078e0204 */
[----:B------:R-:W-:Y:S02]  /*133a0*/  IADD3.X R3, R252, R3, R4, P0, !PT ;  /* 0x00000003fc037210 */ /* 0x000fe400007fe404 */
[C---:B------:R-:W-:Y:S04]  /*133b0*/  LEA R8, P0, R2.reuse, c[0x0][0x1c8], 0x1 ;  /* 0x0000720002087a11 */ /* 0x040fe800078008ff */
[----:B------:R-:W-:Y:S01]  /*133c0*/  LEA.HI.X R4, R2, c[0x0][0x1cc], R3, 0x1, P0 ;  /* 0x0000730002047a11 */ /* 0x000fe200000f0c03 */
[----:B------:R-:W-:-:S06]  /*133d0*/  BRA.DIV ~URZ, `(.L_x_450) ;  /* 0x00006f027f007947 */ /* 0x000fcc000b800000 */
[----:B------:R1:W2:Y:S02]  /*133e0*/  SHFL.IDX PT, R10, R4, RZ, 0x181f ;  /* 0x00181fff040a7589 */ /* 0x0002a400000e0000 */
.L_x_533:
[----:B------:R-:W-:-:S05]  /*133f0*/  BRA.DIV ~URZ, `(.L_x_451) ;  /* 0x00006f527f007947 */ /* 0x000fca000b800000 */
[----:B------:R3:W4:Y:S02]  /*13400*/  SHFL.IDX PT, R9, R8, RZ, 0x181f ;  /* 0x00181fff08097589 */ /* 0x00072400000e0000 */
.L_x_534:
[----:B------:R-:W-:Y:S11]  /*13410*/  ISETP.GE.AND P0, PT, R220, 0x1, PT ;  /* 0x00000001dc00780c */ /* 0x000ff60003f06270 */
[----:B------:R-:W-:Y:S02]  /*13420*/  @!UPT UIADD3 URZ, URZ, URZ, URZ ;  /* 0x0000003f3f3ff290 */ /* 0x000fe4000fffe03f */
[C---:B------:R-:W-:Y:S02]  /*13430*/  @P0 IADD3 R2, -R210.reuse, 0x10, RZ ;  /* 0x00000010d2020810 */ /* 0x040fe40007ffe1ff */
[----:B------:R-:W-:Y:S02]  /*13440*/  @P0 ISETP.NE.U32.AND P1, PT, R210, RZ, PT ;  /* 0x000000ffd200020c */ /* 0x000fe40003f25070 */
        /* <DEDUP_REMOVED lines=13> */
[----:B------:R-:W-:-:S05]  /*13520*/  BRA.DIV ~URZ, `(.L_x_452) ;  /* 0x00006e927f007947 */ /* 0x000fca000b800000 */
[----:B------:R4:W1:Y:S04]  /*13530*/  SHFL.IDX PT, R10, R4, 0x1, 0x181f ;  /* 0x00381f00040a7f89 */ /* 0x00086800000e0000 */
[----:B------:R4:W2:Y:S02]  /*13540*/  SHFL.IDX PT, R9, R8, 0x1, 0x181f ;  /* 0x00381f0008097f89 */ /* 0x0008a400000e0000 */
.L_x_535:
[----:B------:R-:W-:Y:S11]  /*13550*/  ISETP.GE.AND P0, PT, R220, 0x21, PT ;  /* 0x00000021dc00780c */ /* 0x000ff60003f06270 */
[----:B------:R-:W-:Y:S02]  /*13560*/  @!UPT UIADD3 URZ, URZ, URZ, URZ ;  /* 0x0000003f3f3ff290 */ /* 0x000fe4000fffe03f */
[C---:B--2---:R-:W-:Y:S02]  /*13570*/  @P0 IADD3 R2, -R210.reuse, 0x10, RZ ;  /* 0x00000010d2020810 */ /* 0x044fe40007ffe1ff */
[----:B------:R-:W-:Y:S02]  /*13580*/  @P0 ISETP.NE.U32.AND P1, PT, R210, RZ, PT ;  /* 0x000000ffd200020c */ /* 0x000fe40003f25070 */
        /* <DEDUP_REMOVED lines=13> */
[----:B------:R-:W-:-:S05]  /*13660*/  BRA.DIV ~URZ, `(.L_x_453) ;  /* 0x00006e227f007947 */ /* 0x000fca000b800000 */
[----:B------:R2:W1:Y:S02]  /*13670*/  SHFL.IDX PT, R10, R4, 0x2, 0x181f ;  /* 0x00581f00040a7f89 */ /* 0x00046400000e0000 */
.L_x_536:
[----:B------:R-:W-:-:S05]  /*13680*/  BRA.DIV ~URZ, `(.L_x_454) ;  /* 0x00006e727f007947 */ /* 0x000fca000b800000 */
[----:B------:R2:W3:Y:S02]  /*13690*/  SHFL.IDX PT, R9, R8, 0x2, 0x181f ;  /* 0x00581f0008097f89 */ /* 0x0004e400000e0000 */
.L_x_537:
[----:B------:R-:W-:Y:S11]  /*136a0*/  ISETP.GE.AND P0, PT, R220, 0x41, PT ;  /* 0x00000041dc00780c */ /* 0x000ff60003f06270 */
[----:B------:R-:W-:Y:S02]  /*136b0*/  @!UPT UIADD3 URZ, URZ, URZ, URZ ;  /* 0x0000003f3f3ff290 */ /* 0x000fe4000fffe03f */
[C---:B-1----:R-:W-:Y:S02]  /*136c0*/  @P0 IADD3 R2, -R210.reuse, 0x10, RZ ;  /* 0x00000010d2020810 */ /* 0x042fe40007ffe1ff */
[----:B------:R-:W-:Y:S02]  /*136d0*/  @P0 ISETP.NE.U32.AND P1, PT, R210, RZ, PT ;  /* 0x000000ffd200020c */ /* 0x000fe40003f25070 */
        /* <DEDUP_REMOVED lines=14> */
[----:B------:R3:W1:Y:S04]  /*137c0*/  SHFL.IDX PT, R9, R4, 0x3, 0x181f ;  /* 0x00781f0004097f89 */ /* 0x00066800000e0000 */
[----:B--2-4-:R3:W2:Y:S02]  /*137d0*/  SHFL.IDX PT, R4, R8, 0x3, 0x181f ;  /* 0x00781f0008047f89 */ /* 0x0146a400000e0000 */
.L_x_538:
[----:B------:R-:W-:Y:S11]  /*137e0*/  ISETP.GE.AND P0, PT, R220, 0x61, PT ;  /* 0x00000061dc00780c */ /* 0x000ff60003f06270 */
[----:B------:R-:W-:Y:S02]  /*137f0*/  @!UPT UIADD3 URZ, URZ, URZ, URZ ;  /* 0x0000003f3f3ff290 */ /* 0x000fe4000fffe03f */
[C---:B-1----:R-:W-:Y:S02]  /*13800*/  @P0 IADD3 R2, -R210.reuse, 0x10, RZ ;  /* 0x00000010d2020810 */ /* 0x042fe40007ffe1ff */
[----:B------:R-:W-:Y:S02]  /*13810*/  @P0 ISETP.NE.U32.AND P1, PT, R210, RZ, PT ;  /* 0x000000ffd200020c */ /* 0x000fe40003f25070 */
        /* <DEDUP_REMOVED lines=13> */
.L_x_449:
[----:B--234-:R-:W-:Y:S05]  /*138f0*/  BSYNC B0 ;  /* 0x0000000000007941 */ /* 0x01cfea0003800000 */
.L_x_448:
        /* <DEDUP_REMOVED lines=59> */
.L_x_539:
[----:B-12---:R-:W-:Y:S01]  /*13cb0*/  FMNMX.FTZ R4, R4, R2, !PT ;  /* 0x0000000204047209 */ /* 0x006fe20007810000 */
[----:B------:R-:W-:-:S05]  /*13cc0*/  BRA.DIV ~URZ, `(.L_x_457) ;  /* 0x000069c27f007947 */ /* 0x000fca000b800000 */
[----:B------:R-:W1:Y:S02]  /*13cd0*/  SHFL.BFLY PT, R2, R4, 0x1, 0x1f ;  /* 0x0c201f0004027f89 */ /* 0x000e6400000e0000 */
[----:B-1----:R-:W-:Y:S02]  /*13ce0*/  FMNMX.FTZ R6, R4, R2, !PT ;  /* 0x0000000204067209 */ /* 0x002fe40007810000 */
[----:B------:R-:W1:Y:S02]  /*13cf0*/  SHFL.BFLY PT, R2, R8, 0x2, 0x1f ;  /* 0x0c401f0008027f89 */ /* 0x000e6400000e0000 */
[----:B-1----:R-:W-:Y:S05]  /*13d00*/  FMNMX.FTZ R4, R8, R2, !PT ;  /* 0x0000000208047209 */ /* 0x002fea0007810000 */
[----:B------:R1:W2:Y:S02]  /*13d10*/  SHFL.BFLY PT, R2, R4, 0x1, 0x1f ;  /* 0x0c201f0004027f89 */ /* 0x0002a400000e0000 */
.L_x_540:
[----:B------:R-:W-:Y:S01]  /*13d20*/  FMUL.FTZ R8, R6, c[0x0][0x2d0] ;  /* 0x0000b40006087a20 */ /* 0x000fe20000410000 */
[----:B-12---:R-:W-:Y:S01]  /*13d30*/  FMNMX.FTZ R4, R2, R4, !PT ;  /* 0x0000000402047209 */ /* 0x006fe20007810000 */
[----:B------:R-:W-:Y:S01]  /*13d40*/  FADD.FTZ R2, -R6, R15 ;  /* 0x0000000f06027221 */ /* 0x000fe20000010100 */
[----:B------:R-:W-:Y:S01]  /*13d50*/  WARPSYNC 0xffffffff ;  /* 0xffffffff00007948 */ /* 0x000fe20003800000 */
[--C-:B------:R-:W-:Y:S01]  /*13d60*/  FFMA.FTZ R10, R175, c[0x0][0x2d0], -R8.reuse ;  /* 0x0000b400af0a7a23 */ /* 0x100fe20000010808 */
[----:B------:R-:W-:Y:S01]  /*13d70*/  ISETP.GT.AND P0, PT, R230, R250, PT ;  /* 0x000000fae600720c */ /* 0x000fe20003f04270 */
[----:B------:R-:W-:Y:S02]  /*13d80*/  FMUL.FTZ R2, R2, c[0x0][0x2d0] ;  /* 0x0000b40002027a20 */ /* 0x000fe40000410000 */
[--C-:B------:R-:W-:Y:S02]  /*13d90*/  FFMA.FTZ R221, R148, c[0x0][0x2d0], -R8.reuse ;  /* 0x0000b40094dd7a23 */ /* 0x100fe40000010808 */
[--C-:B------:R-:W-:Y:S01]  /*13da0*/  FFMA.FTZ R211, R38, c[0x0][0x2d0], -R8.reuse ;  /* 0x0000b40026d37a23 */ /* 0x100fe20000010808 */
[----:B------:R-:W-:Y:S01]  /*13db0*/  MUFU.EX2 R3, R2 ;  /* 0x0000000200037308 */ /* 0x000fe20000000800 */
        /* <DEDUP_REMOVED lines=26> */
[----:B------:R-:W-:Y:S03]  /*13f60*/  FFMA.FTZ R162, R159, c[0x0][0x2d0], -R8 ;  /* 0x0000b4009fa27a23 */ /* 0x000fe60000010808 */
[----:B------:R-:W-:Y:S10]  /*13f70*/  MUFU.EX2 R8, R10 ;  /* 0x0000000a00087308 */ /* 0x000ff40000000800 */
[----:B------:R-:W1:Y:S02]  /*13f80*/  MUFU.EX2 R11, R15 ;  /* 0x0000000f000b7308 */ /* 0x000e640000000800 */
[----:B-1----:R-:W-:Y:S01]  /*13f90*/  F2FP.BF16.PACK_AB R150, R11, R16 ;  /* 0x000000100b96723e */ /* 0x002fe200000010ff */
[----:B------:R-:W-:Y:S01]  /*13fa0*/  FFMA.FTZ R2, R3, R232, R8 ;  /* 0x000000e803027223 */ /* 0x000fe20000010008 */
[----:B------:R-:W-:Y:S01]  /*13fb0*/  F2FP.BF16.PACK_AB R148, R9, R8 ;  /* 0x000000080994723e */ /* 0x000fe200000010ff */
[----:B------:R-:W-:Y:S02]  /*13fc0*/  FMUL.FTZ R64, R3, R84 ;  /* 0x0000005403407220 */ /* 0x000fe40000410000 */
[----:B------:R-:W-:Y:S02]  /*13fd0*/  FADD.FTZ R10, R9, R2 ;  /* 0x00000002090a7221 */ /* 0x000fe40000010000 */
[C---:B------:R-:W-:Y:S02]  /*13fe0*/  FADD.FTZ R2, -R4.reuse, R5 ;  /* 0x0000000504027221 */ /* 0x040fe40000010100 */
[----:B------:R-:W-:Y:S02]  /*13ff0*/  FMUL.FTZ R5, R4, c[0x0][0x2d0] ;  /* 0x0000b40004057a20 */ /* 0x000fe40000410000 */
[----:B------:R-:W-:Y:S02]  /*14000*/  FMUL.FTZ R2, R2, c[0x0][0x2d0] ;  /* 0x0000b40002027a20 */ /* 0x000fe40000410000 */
[--C-:B------:R-:W-:Y:S02]  /*14010*/  FFMA.FTZ R8, R172, c[0x0][0x2d0], -R5.reuse ;  /* 0x0000b400ac087a23 */ /* 0x100fe40000010805 */
[----:B------:R-:W-:Y:S02]  /*14020*/  FMUL.FTZ R65, R3, R85 ;  /* 0x0000005503417220 */ /* 0x000fe40000410000 */
[----:B------:R-:W1:Y:S01]  /*14030*/  MUFU.EX2 R2, R2 ;  /* 0x0000000200027308 */ /* 0x000e620000000800 */
[--C-:B------:R-:W-:Y:S02]  /*14040*/  FFMA.FTZ R9, R214, c[0x0][0x2d0], -R5.reuse ;  /* 0x0000b400d6097a23 */ /* 0x100fe40000010805 */
[--C-:B------:R-:W-:Y:S02]  /*14050*/  FFMA.FTZ R151, R171, c[0x0][0x2d0], -R5.reuse ;  /* 0x0000b400ab977a23 */ /* 0x100fe40000010805 */
[--C-:B------:R-:W-:Y:S02]  /*14060*/  FFMA.FTZ R15, R173, c[0x0][0x2d0], -R5.reuse ;  /* 0x0000b400ad0f7a23 */ /* 0x100fe40000010805 */
[----:B------:R-:W-:Y:S02]  /*14070*/  FMUL.FTZ R29, R3, R121 ;  /* 0x00000079031d7220 */ /* 0x000fe40000410000 */
[--C-:B------:R-:W-:Y:S01]  /*14080*/  FFMA.FTZ R159, R165, c[0x0][0x2d0], -R5.reuse ;  /* 0x0000b400a59f7a23 */ /* 0x100fe20000010805 */
[----:B------:R2:W3:Y:S01]  /*14090*/  MUFU.EX2 R18, R8 ;  /* 0x0000000800127308 */ /* 0x0004e20000000800 */
[--C-:B------:R-:W-:Y:S02]  /*140a0*/  FFMA.FTZ R165, R153, c[0x0][0x2d0], -R5.reuse ;  /* 0x0000b40099a57a23 */ /* 0x100fe40000010805 */
[--C-:B------:R-:W-:Y:S02]  /*140b0*/  FFMA.FTZ R153, R152, c[0x0][0x2d0], -R5.reuse ;  /* 0x0000b40098997a23 */ /* 0x100fe40000010805 */
[--C-:B------:R-:W-:Y:S02]  /*140c0*/  FFMA.FTZ R232, R30, c[0x0][0x2d0], -R5.reuse ;  /* 0x0000b4001ee87a23 */ /* 0x100fe40000010805 */
[C---:B------:R-:W-:Y:S02]  /*140d0*/  FMUL.FTZ R28, R3.reuse, R120 ;  /* 0x00000078031c7220 */ /* 0x040fe40000410000 */
[----:B------:R-:W-:Y:S01]  /*140e0*/  FMUL.FTZ R17, R3, R133 ;  /* 0x0000008503117220 */ /* 0x000fe20000410000 */
[----:B------:R-:W-:Y:S01]  /*140f0*/  MUFU.EX2 R121, R15 ;  /* 0x0000000f00797308 */ /* 0x000fe20000000800 */
[--C-:B------:R-:W-:Y:S02]  /*14100*/  FFMA.FTZ R233, R27, c[0x0][0x2d0], -R5.reuse ;  /* 0x0000b4001be97a23 */ /* 0x100fe40000010805 */
[--C-:B------:R-:W-:Y:S02]  /*14110*/  FFMA.FTZ R238, R25, c[0x0][0x2d0], -R5.reuse ;  /* 0x0000b40019ee7a23 */ /* 0x100fe40000010805 */
[C---:B-1----:R-:W-:Y:S02]  /*14120*/  FMUL.FTZ R66, R2.reuse, R86 ;  /* 0x0000005602427220 */ /* 0x042fe40000410000 */
[C---:B------:R-:W-:Y:S02]  /*14130*/  FMUL.FTZ R67, R2.reuse, R87 ;  /* 0x0000005702437220 */ /* 0x040fe40000410000 */
[----:B------:R-:W1:Y:S01]  /*14140*/  LDSM.16.MT88.4 R84, [R201] ;  /* 0x00000000c954783b */ /* 0x000e620000004200 */
[C---:B------:R-:W-:Y:S01]  /*14150*/  FMUL.FTZ R30, R2.reuse, R122 ;  /* 0x0000007a021e7220 */ /* 0x040fe20000410000 */
[----:B------:R-:W-:Y:S01]  /*14160*/  MUFU.EX2 R15, R168 ;  /* 0x000000a8000f7308 */ /* 0x000fe20000000800 */
[----:B------:R-:W-:Y:S02]  /*14170*/  FMUL.FTZ R19, R2, R135 ;  /* 0x0000008702137220 */ /* 0x000fe40000410000 */
[----:B--2---:R-:W-:Y:S02]  /*14180*/  FADD.FTZ R8, R16, R10 ;  /* 0x0000000a10087221 */ /* 0x004fe40000010000 */
[----:B---3--:R-:W-:Y:S02]  /*14190*/  FFMA.FTZ R10, R2, R247, R18 ;  /* 0x000000f7020a7223 */ /* 0x008fe40000010012 */
[----:B------:R-:W-:Y:S02]  /*141a0*/  FADD.FTZ R152, R11, R8 ;  /* 0x000000080b987221 */ /* 0x000fe40000010000 */
[C---:B------:R-:W-:Y:S01]  /*141b0*/  FMUL.FTZ R8, R3.reuse, R136 ;  /* 0x0000008803087220 */ /* 0x040fe20000410000 */
[----:B------:R-:W2:Y:S01]  /*141c0*/  MUFU.EX2 R11, R9 ;  /* 0x00000009000b7308 */ /* 0x000ea20000000800 */
[----:B------:R-:W-:Y:S02]  /*141d0*/  FMUL.FTZ R16, R3, R132 ;  /* 0x0000008403107220 */ /* 0x000fe40000410000 */
[--C-:B------:R-:W-:Y:S02]  /*141e0*/  FFMA.FTZ R156, R166, c[0x0][0x2d0], -R5.reuse ;  /* 0x0000b400a69c7a23 */ /* 0x100fe40000010805 */
[--C-:B------:R-:W-:Y:S02]  /*141f0*/  FFMA.FTZ R166, R42, c[0x0][0x2d0], -R5.reuse ;  /* 0x0000b4002aa67a23 */ /* 0x100fe40000010805 */
[--C-:B------:R-:W-:Y:S02]  /*14200*/  FFMA.FTZ R161, R161, c[0x0][0x2d0], -R5.reuse ;  /* 0x0000b400a1a17a23 */ /* 0x100fe40000010805 */
[--C-:B------:R-:W-:Y:S01]  /*14210*/  FFMA.FTZ R160, R160, c[0x0][0x2d0], -R5.reuse ;  /* 0x0000b400a0a07a23 */ /* 0x100fe20000010805 */
[----:B------:R-:W3:Y:S01]  /*14220*/  MUFU.EX2 R122, R151 ;  /* 0x00000097007a7308 */ /* 0x000ee20000000800 */
[--C-:B------:R-:W-:Y:S02]  /*14230*/  FFMA.FTZ R158, R158, c[0x0][0x2d0], -R5.reuse ;  /* 0x0000b4009e9e7a23 */ /* 0x100fe40000010805 */
[--C-:B------:R-:W-:Y:S02]  /*14240*/  FFMA.FTZ R157, R157, c[0x0][0x2d0], -R5.reuse ;  /* 0x0000b4009d9d7a23 */ /* 0x100fe40000010805 */
[--C-:B------:R-:W-:Y:S02]  /*14250*/  FFMA.FTZ R171, R39, c[0x0][0x2d0], -R5.reuse ;  /* 0x0000b40027ab7a23 */ /* 0x100fe40000010805 */
[--C-:B------:R-:W-:Y:S02]  /*14260*/  FFMA.FTZ R172, R37, c[0x0][0x2d0], -R5.reuse ;  /* 0x0000b40025ac7a23 */ /* 0x100fe40000010805 */
[--C-:B------:R-:W-:Y:S01]  /*14270*/  FFMA.FTZ R173, R36, c[0x0][0x2d0], -R5.reuse ;  /* 0x0000b40024ad7a23 */ /* 0x100fe20000010805 */
[----:B------:R-:W-:Y:S01]  /*14280*/  MUFU.EX2 R168, R157 ;  /* 0x0000009d00a87308 */ /* 0x000fe20000000800 */
[--C-:B------:R-:W-:Y:S02]  /*14290*/  FFMA.FTZ R214, R31, c[0x0][0x2d0], -R5.reuse ;  /* 0x0000b4001fd67a23 */ /* 0x100fe40000010805 */
[--C-:B------:R-:W-:Y:S01]  /*142a0*/  FFMA.FTZ R240, R23, c[0x0][0x2d0], -R5.reuse ;  /* 0x0000b40017f07a23 */ /* 0x100fe20000010805 */
[----:B--2---:R-:W-:Y:S01]  /*142b0*/  F2FP.BF16.PACK_AB R149, R11, R18 ;  /* 0x000000120b95723e */ /* 0x004fe200000010ff */
[----:B------:R-:W-:Y:S02]  /*142c0*/  FMUL.FTZ R9, R3, R137 ;  /* 0x0000008903097220 */ /* 0x000fe40000410000 */
[----:B------:R-:W-:Y:S02]  /*142d0*/  FADD.FTZ R120, R11, R10 ;  /* 0x0000000a0b787221 */ /* 0x000fe40000010000 */
[C---:B------:R-:W-:Y:S01]  /*142e0*/  FMUL.FTZ R10, R2.reuse, R138 ;  /* 0x0000008a020a7220 */ /* 0x040fe20000410000 */
[----:B------:R-:W-:Y:S01]  /*142f0*/  MUFU.EX2 R165, R165 ;  /* 0x000000a500a57308 */ /* 0x000fe20000000800 */
[C---:B------:R-:W-:Y:S02]  /*14300*/  FMUL.FTZ R11, R2.reuse, R139 ;  /* 0x0000008b020b7220 */ /* 0x040fe40000410000 */
[----:B------:R-:W-:Y:S01]  /*14310*/  FMUL.FTZ R18, R2, R134 ;  /* 0x0000008602127220 */ /* 0x000fe20000410000 */
[----:B---3--:R-:W-:Y:S01]  /*14320*/  F2FP.BF16.PACK_AB R151, R122, R121 ;  /* 0x000000797a97723e */ /* 0x008fe200000010ff */
        /* <DEDUP_REMOVED lines=11> */
[--C-:B------:R-:W-:Y:S01]  /*143e0*/  FFMA.FTZ R241, R22, c[0x0][0x2d0], -R5.reuse ;  /* 0x0000b40016f17a23 */ /* 0x100fe20000010805 */
[----:B------:R-:W1:Y:S01]  /*143f0*/  LDSM.16.MT88.4 R84, [R202] ;  /* 0x00000000ca54783b */ /* 0x000e620000004200 */
[----:B------:R-:W-:Y:S04]  /*14400*/  FMUL.FTZ R22, R2, R130 ;  /* 0x0000008202167220 */ /* 0x000fe80000410000 */
[--C-:B------:R-:W-:Y:S01]  /*14410*/  FFMA.FTZ R245, R21, c[0x0][0x2d0], -R5.reuse ;  /* 0x0000b40015f57a23 */ /* 0x100fe20000010805 */
[----:B------:R-:W-:Y:S01]  /*14420*/  MUFU.EX2 R247, R159 ;  /* 0x0000009f00f77308 */ /* 0x000fe20000000800 */
[----:B------:R-:W-:Y:S02]  /*14430*/  FMUL.FTZ R21, R3, R129 ;  /* 0x0000008103157220 */ /* 0x000fe40000410000 */
[--C-:B------:R-:W-:Y:S02]  /*14440*/  FFMA.FTZ R155, R169, c[0x0][0x2d0], -R5.reuse ;  /* 0x0000b400a99b7a23 */ /* 0x100fe40000010805 */
[--C-:B------:R-:W-:Y:S02]  /*14450*/  FFMA.FTZ R169, R40, c[0x0][0x2d0], -R5.reuse ;  /* 0x0000b40028a97a23 */ /* 0x100fe40000010805 */
[--C-:B------:R-:W-:Y:S02]  /*14460*/  FFMA.FTZ R154, R167, c[0x0][0x2d0], -R5.reuse ;  /* 0x0000b400a79a7a23 */ /* 0x100fe40000010805 */
[--C-:B------:R-:W-:Y:S01]  /*14470*/  FFMA.FTZ R167, R41, c[0x0][0x2d0], -R5.reuse ;  /* 0x0000b40029a77a23 */ /* 0x100fe20000010805 */
[----:B------:R-:W-:Y:S01]  /*14480*/  MUFU.EX2 R159, R173 ;  /* 0x000000ad009f7308 */ /* 0x000fe20000000800 */
[----:B------:R-:W-:Y:S02]  /*14490*/  FFMA.FTZ R5, R20, c[0x0][0x2d0], -R5 ;  /* 0x0000b40014057a23 */ /* 0x000fe40000010805 */
[C---:B------:R-:W-:Y:S02]  /*144a0*/  FMUL.FTZ R20, R3.reuse, R128 ;  /* 0x0000008003147220 */ /* 0x040fe40000410000 */
[C---:B------:R-:W-:Y:S02]  /*144b0*/  FMUL.FTZ R32, R3.reuse, R116 ;  /* 0x0000007403207220 */ /* 0x040fe40000410000 */
[C---:B------:R-:W-:Y:S02]  /*144c0*/  FMUL.FTZ R33, R3.reuse, R117 ;  /* 0x0000007503217220 */ /* 0x040fe40000410000 */
[C---:B------:R-:W-:Y:S01]  /*144d0*/  FMUL.FTZ R34, R2.reuse, R118 ;  /* 0x0000007602227220 */ /* 0x040fe20000410000 */
[----:B------:R-:W-:Y:S01]  /*144e0*/  MUFU.EX2 R249, R155 ;  /* 0x0000009b00f97308 */ /* 0x000fe20000000800 */
[C---:B------:R-:W-:Y:S02]  /*144f0*/  FMUL.FTZ R35, R2.reuse, R119 ;  /* 0x0000007702237220 */ /* 0x040fe40000410000 */
[----:B------:R-:W-:Y:S01]  /*14500*/  LDSM.16.MT88.4 R116, [R204+0x3000] ;  /* 0x00300000cc74783b */ /* 0x000fe20000004200 */
[C---:B------:R-:W-:Y:S02]  /*14510*/  FMUL.FTZ R42, R2.reuse, R110 ;  /* 0x0000006e022a7220 */ /* 0x040fe40000410000 */
[C---:B------:R-:W-:Y:S02]  /*14520*/  FMUL.FTZ R43, R2.reuse, R111 ;  /* 0x0000006f022b7220 */ /* 0x040fe40000410000 */
[C---:B------:R-:W-:Y:S02]  /*14530*/  FMUL.FTZ R46, R2.reuse, R106 ;  /* 0x0000006a022e7220 */ /* 0x040fe40000410000 */
[C---:B------:R-:W-:Y:S01]  /*14540*/  FMUL.FTZ R47, R2.reuse, R107 ;  /* 0x0000006b022f7220 */ /* 0x040fe20000410000 */
[----:B------:R-:W-:Y:S01]  /*14550*/  MUFU.EX2 R157, R232 ;  /* 0x000000e8009d7308 */ /* 0x000fe20000000800 */
[C---:B------:R-:W-:Y:S01]  /*14560*/  FMUL.FTZ R48, R3.reuse, R100 ;  /* 0x0000006403307220 */ /* 0x040fe20000410000 */
[C---:B-1----:R-:W-:Y:S03]  /*14570*/  HMMA.16816.F32.BF16 R20, R148.reuse, R84, R20 ;  /* 0x000000549414723c */ /* 0x042fe60000041814 */
[C---:B------:R-:W-:Y:S02]  /*14580*/  FMUL.FTZ R49, R3.reuse, R101 ;  /* 0x0000006503317220 */ /* 0x040fe40000410000 */
[C---:B------:R-:W-:Y:S02]  /*14590*/  FMUL.FTZ R50, R2.reuse, R102 ;  /* 0x0000006602327220 */ /* 0x040fe40000410000 */
[C---:B------:R-:W-:Y:S01]  /*145a0*/  FMUL.FTZ R51, R2.reuse, R103 ;  /* 0x0000006702337220 */ /* 0x040fe20000410000 */
[C---:B------:R-:W-:Y:S01]  /*145b0*/  HMMA.16816.F32.BF16 R24, R148.reuse, R86, R24 ;  /* 0x000000569418723c */ /* 0x040fe20000041818 */
[----:B------:R-:W1:Y:S01]  /*145c0*/  LDSM.16.MT88.4 R84, [R204] ;  /* 0x00000000cc54783b */ /* 0x000e620000004200 */
[----:B------:R-:W-:Y:S02]  /*145d0*/  MUFU.EX2 R156, R233 ;  /* 0x000000e9009c7308 */ /* 0x000fe40000000800 */
[C---:B------:R-:W-:Y:S02]  /*145e0*/  FMUL.FTZ R31, R2.reuse, R123 ;  /* 0x0000007b021f7220 */ /* 0x040fe40000410000 */
[C---:B------:R-:W-:Y:S02]  /*145f0*/  FMUL.FTZ R54, R2.reuse, R98 ;  /* 0x0000006202367220 */ /* 0x040fe40000410000 */
[C---:B------:R-:W-:Y:S01]  /*14600*/  FMUL.FTZ R55, R2.reuse, R99 ;  /* 0x0000006302377220 */ /* 0x040fe20000410000 */
[----:B------:R-:W-:Y:S03]  /*14610*/  LDSM.16.MT88.4 R100, [R202+0x1800] ;  /* 0x00180000ca64783b */ /* 0x000fe60000004200 */
[C---:B------:R-:W-:Y:S01]  /*14620*/  FMUL.FTZ R58, R2.reuse, R94 ;  /* 0x0000005e023a7220 */ /* 0x040fe20000410000 */
[----:B------:R-:W-:Y:S01]  /*14630*/  MUFU.EX2 R155, R238 ;  /* 0x000000ee009b7308 */ /* 0x000fe20000000800 */
[C---:B------:R-:W-:Y:S02]  /*14640*/  FMUL.FTZ R59, R2.reuse, R95 ;  /* 0x0000005f023b7220 */ /* 0x040fe40000410000 */
[C---:B------:R-:W-:Y:S02]  /*14650*/  FMUL.FTZ R60, R3.reuse, R88 ;  /* 0x00000058033c7220 */ /* 0x040fe40000410000 */
[C---:B------:R-:W-:Y:S02]  /*14660*/  FMUL.FTZ R61, R3.reuse, R89 ;  /* 0x00000059033d7220 */ /* 0x040fe40000410000 */
[C---:B------:R-:W-:Y:S02]  /*14670*/  FMUL.FTZ R62, R2.reuse, R90 ;  /* 0x0000005a023e7220 */ /* 0x040fe40000410000 */
[C---:B------:R-:W-:Y:S01]  /*14680*/  FMUL.FTZ R63, R2.reuse, R91 ;  /* 0x0000005b023f7220 */ /* 0x040fe20000410000 */
[----:B------:R-:W-:Y:S01]  /*14690*/  MUFU.EX2 R5, R5 ;  /* 0x0000000500057308 */ /* 0x000fe20000000800 */
[----:B------:R-:W-:Y:S01]  /*146a0*/  LDSM.16.MT88.4 R88, [R201+0x800] ;  /* 0x00080000c958783b */ /* 0x000fe20000004200 */
        /* <DEDUP_REMOVED lines=8> */
[C---:B------:R-:W-:Y:S01]  /*14730*/  FMUL.FTZ R45, R3.reuse, R105 ;  /* 0x00000069032d7220 */ /* 0x040fe20000410000 */
[C---:B-1----:R-:W-:Y:S04]  /*14740*/  HMMA.16816.F32.BF16 R28, R148.reuse, R84, R28 ;  /* 0x00000054941c723c */ /* 0x042fe8000004181c */
[----:B------:R-:W-:Y:S01]  /*14750*/  MUFU.EX2 R105, R221 ;  /* 0x000000dd00697308 */ /* 0x000fe20000000800 */
[C---:B------:R-:W-:Y:S02]  /*14760*/  FMUL.FTZ R52, R3.reuse, R96 ;  /* 0x0000006003347220 */ /* 0x040fe40000410000 */
[C---:B------:R-:W-:Y:S01]  /*14770*/  FMUL.FTZ R53, R3.reuse, R97 ;  /* 0x0000006103357220 */ /* 0x040fe20000410000 */
[C---:B------:R-:W-:Y:S01]  /*14780*/  HMMA.16816.F32.BF16 R32, R148.reuse, R86, R32 ;  /* 0x000000569420723c */ /* 0x040fe20000041820 */
[----:B------:R-:W1:Y:S03]  /*14790*/  LDSM.16.MT88.4 R84, [R203] ;  /* 0x00000000cb54783b */ /* 0x000e660000004200 */
[C---:B------:R-:W-:Y:S02]  /*147a0*/  FMUL.FTZ R56, R3.reuse, R92 ;  /* 0x0000005c03387220 */ /* 0x040fe40000410000 */
[----:B------:R-:W-:Y:S01]  /*147b0*/  MUFU.EX2 R97, R174 ;  /* 0x000000ae00617308 */ /* 0x000fe20000000800 */
[C---:B------:R-:W-:Y:S02]  /*147c0*/  FMUL.FTZ R57, R3.reuse, R93 ;  /* 0x0000005d03397220 */ /* 0x040fe40000410000 */
[C---:B------:R-:W-:Y:S03]  /*147d0*/  FMUL.FTZ R68, R3.reuse, R68 ;  /* 0x0000004403447220 */ /* 0x040fe60000410000 */
[C---:B------:R-:W-:Y:S02]  /*147e0*/  FMUL.FTZ R69, R3.reuse, R69 ;  /* 0x0000004503457220 */ /* 0x040fe40000410000 */
[C---:B------:R-:W-:Y:S02]  /*147f0*/  FMUL.FTZ R72, R3.reuse, R72 ;  /* 0x0000004803487220 */ /* 0x040fe40000410000 */
[----:B------:R-:W-:Y:S01]  /*14800*/  MUFU.EX2 R93, R163 ;  /* 0x000000a3005d7308 */ /* 0x000fe20000000800 */
[----:B------:R-:W-:Y:S02]  /*14810*/  FMUL.FTZ R73, R3, R73 ;  /* 0x0000004903497220 */ /* 0x000fe40000410000 */
[C---:B------:R-:W-:Y:S02]  /*14820*/  FMUL.FTZ R70, R2.reuse, R70 ;  /* 0x0000004602467220 */ /* 0x040fe40000410000 */
[C---:B------:R-:W-:Y:S02]  /*14830*/  FMUL.FTZ R71, R2.reuse, R71 ;  /* 0x0000004702477220 */ /* 0x040fe40000410000 */
[C---:B------:R-:W-:Y:S02]  /*14840*/  FMUL.FTZ R74, R2.reuse, R74 ;  /* 0x0000004a024a7220 */ /* 0x040fe40000410000 */
[----:B------:R-:W-:Y:S01]  /*14850*/  FMUL.FTZ R75, R2, R75 ;  /* 0x0000004b024b7220 */ /* 0x000fe20000410000 */
[----:B------:R-:W-:Y:S01]  /*14860*/  MUFU.EX2 R92, R162 ;  /* 0x000000a2005c7308 */ /* 0x000fe20000000800 */
[----:B------:R-:W-:Y:S09]  /*14870*/  FADD.FTZ R2, R15, R152 ;  /* 0x000000980f027221 */ /* 0x000ff20000010000 */
[----:B------:R-:W-:Y:S01]  /*14880*/  MUFU.EX2 R96, R170 ;  /* 0x000000aa00607308 */ /* 0x000fe20000000800 */
[C---:B-1----:R-:W-:Y:S09]  /*14890*/  HMMA.16816.F32.BF16 R36, R148.reuse, R84, R36 ;  /* 0x000000549424723c */ /* 0x042ff20000041824 */
[----:B------:R-:W-:Y:S01]  /*148a0*/  MUFU.EX2 R104, R211 ;  /* 0x000000d300687308 */ /* 0x000fe20000000800 */
[C---:B------:R-:W-:Y:S01]  /*148b0*/  HMMA.16816.F32.BF16 R40, R148.reuse, R86, R40 ;  /* 0x000000569428723c */ /* 0x040fe20000041828 */
[----:B------:R-:W1:Y:S08]  /*148c0*/  LDSM.16.MT88.4 R84, [R201+0x3800] ;  /* 0x00380000c954783b */ /* 0x000e700000004200 */
[----:B------:R-:W-:Y:S10]  /*148d0*/  MUFU.EX2 R174, R160 ;  /* 0x000000a000ae7308 */ /* 0x000ff40000000800 */
[----:B------:R-:W-:Y:S10]  /*148e0*/  MUFU.EX2 R170, R158 ;  /* 0x0000009e00aa7308 */ /* 0x000ff40000000800 */
[----:B------:R-:W-:Y:S10]  /*148f0*/  MUFU.EX2 R163, R167 ;  /* 0x000000a700a37308 */ /* 0x000ff40000000800 */
[----:B------:R-:W-:Y:S01]  /*14900*/  MUFU.EX2 R109, R227 ;  /* 0x000000e3006d7308 */ /* 0x000fe20000000800 */
[C---:B-1----:R-:W-:Y:S09]  /*14910*/  HMMA.16816.F32.BF16 R44, R148.reuse, R84, R44 ;  /* 0x00000054942c723c */ /* 0x042ff2000004182c */
[----:B------:R-:W-:Y:S01]  /*14920*/  MUFU.EX2 R108, R226 ;  /* 0x000000e2006c7308 */ /* 0x000fe20000000800 */
[C---:B------:R-:W-:Y:S01]  /*14930*/  HMMA.16816.F32.BF16 R48, R148.reuse, R86, R48 ;  /* 0x000000569430723c */ /* 0x040fe20000041830 */
[----:B------:R-:W1:Y:S08]  /*14940*/  LDSM.16.MT88.4 R84, [R202+0x3800] ;  /* 0x00380000ca54783b */ /* 0x000e700000004200 */
[----:B------:R-:W-:Y:S10]  /*14950*/  MUFU.EX2 R162, R169 ;  /* 0x000000a900a27308 */ /* 0x000ff40000000800 */
[----:B------:R-:W-:Y:S10]  /*14960*/  MUFU.EX2 R160, R172 ;  /* 0x000000ac00a07308 */ /* 0x000ff40000000800 */
[----:B------:R-:W2:Y:S10]  /*14970*/  MUFU.EX2 R3, R164 ;  /* 0x000000a400037308 */ /* 0x000eb40000000800 */
[----:B------:R-:W-:Y:S01]  /*14980*/  MUFU.EX2 R164, R153 ;  /* 0x0000009900a47308 */ /* 0x000fe20000000800 */
[C---:B-1----:R-:W-:Y:S09]  /*14990*/  HMMA.16816.F32.BF16 R52, R148.reuse, R84, R52 ;  /* 0x000000549434723c */ /* 0x042ff20000041834 */
[----:B------:R-:W-:Y:S01]  /*149a0*/  MUFU.EX2 R158, R214 ;  /* 0x000000d6009e7308 */ /* 0x000fe20000000800 */
[C---:B------:R-:W-:Y:S01]  /*149b0*/  HMMA.16816.F32.BF16 R56, R148.reuse, R86, R56 ;  /* 0x000000569438723c */ /* 0x040fe20000041838 */
[----:B------:R-:W1:Y:S02]  /*149c0*/  LDSM.16.MT88.4 R84, [R204+0x3800] ;  /* 0x00380000cc54783b */ /* 0x000e640000004200 */
[----:B--2---:R-:W-:Y:S04]  /*149d0*/  FADD.FTZ R2, R3, R2 ;  /* 0x0000000203027221 */ /* 0x004fe80000010000 */
[----:B------:R-:W-:Y:S02]  /*149e0*/  FADD.FTZ R2, R93, R2 ;  /* 0x000000025d027221 */ /* 0x000fe40000010000 */
[----:B------:R-:W-:Y:S03]  /*149f0*/  MUFU.EX2 R114, R243 ;  /* 0x000000f300727308 */ /* 0x000fe60000000800 */
[C---:B------:R-:W-:Y:S07]  /*14a00*/  FADD.FTZ R2, R92.reuse, R2 ;  /* 0x000000025c027221 */ /* 0x040fee0000010000 */
[----:B------:R-:W2:Y:S10]  /*14a10*/  MUFU.EX2 R113, R242 ;  /* 0x000000f200717308 */ /* 0x000eb40000000800 */
[----:B------:R-:W-:Y:S10]  /*14a20*/  MUFU.EX2 R112, R244 ;  /* 0x000000f400707308 */ /* 0x000ff40000000800 */
[----:B------:R-:W-:Y:S01]  /*14a30*/  MUFU.EX2 R154, R240 ;  /* 0x000000f0009a7308 */ /* 0x000fe20000000800 */
[C---:B-1----:R-:W-:Y:S08]  /*14a40*/  HMMA.16816.F32.BF16 R60, R148.reuse, R84, R60 ;  /* 0x00000054943c723c */ /* 0x042ff0000004183c */
[C---:B------:R-:W-:Y:S01]  /*14a50*/  HMMA.16816.F32.BF16 R64, R148.reuse, R86, R64 ;  /* 0x000000569440723c */ /* 0x040fe20000041840 */
[----:B------:R-:W1:Y:S01]  /*14a60*/  LDSM.16.MT88.4 R84, [R203+0x3800] ;  /* 0x00380000cb54783b */ /* 0x000e620000004200 */
[----:B------:R-:W3:Y:S10]  /*14a70*/  MUFU.EX2 R153, R241 ;  /* 0x000000f100997308 */ /* 0x000ef40000000800 */
[----:B------:R-:W4:Y:S01]  /*14a80*/  MUFU.EX2 R152, R245 ;  /* 0x000000f500987308 */ /* 0x000f220000000800 */
[C---:B-1----:R-:W-:Y:S07]  /*14a90*/  HMMA.16816.F32.BF16 R68, R148.reuse, R84, R68 ;  /* 0x000000549444723c */ /* 0x042fee0000041844 */
[----:B------:R-:W-:Y:S01]  /*14aa0*/  F2FP.BF16.PACK_AB R84, R3, R15 ;  /* 0x0000000f0354723e */ /* 0x000fe200000010ff */
[----:B------:R-:W-:Y:S01]  /*14ab0*/  HMMA.16816.F32.BF16 R72, R148, R86, R72 ;  /* 0x000000569448723c */ /* 0x000fe20000041848 */
[----:B------:R-:W1:Y:S03]  /*14ac0*/  MUFU.EX2 R15, R210 ;  /* 0x000000d2000f7308 */ /* 0x000e660000000800 */
[----:B------:R-:W-:Y:S03]  /*14ad0*/  F2FP.BF16.PACK_AB R85, R115, R249 ;  /* 0x000000f97355723e */ /* 0x000fe600000010ff */
[----:B------:R-:W-:Y:S02]  /*14ae0*/  F2FP.BF16.PACK_AB R86, R92, R93 ;  /* 0x0000005d5c56723e */ /* 0x000fe400000010ff */
[----:B------:R-:W5:Y:S02]  /*14af0*/  LDSM.16.MT88.4 R92, [R202+0x800] ;  /* 0x00080000ca5c783b */ /* 0x000f640000004200 */
[----:B------:R-:W1:Y:S01]  /*14b00*/  MUFU.EX2 R3, R175 ;  /* 0x000000af00037308 */ /* 0x000e620000000800 */
[----:B------:R-:W-:Y:S02]  /*14b10*/  F2FP.BF16.PACK_AB R87, R247, R248 ;  /* 0x000000f8f757723e */ /* 0x000fe400000010ff */
[----:B--2---:R-:W-:Y:S02]  /*14b20*/  F2FP.BF16.PACK_AB R148, R113, R114 ;  /* 0x000000727194723e */ /* 0x004fe400000010ff */
[----:B---3--:R-:W-:Y:S02]  /*14b30*/  F2FP.BF16.PACK_AB R149, R153, R154 ;  /* 0x0000009a9995723e */ /* 0x008fe400000010ff */
[----:B----4-:R-:W-:Y:S01]  /*14b40*/  F2FP.BF16.PACK_AB R151, R5, R152 ;  /* 0x000000980597723e */ /* 0x010fe200000010ff */
[C---:B------:R-:W-:Y:S02]  /*14b50*/  HMMA.16816.F32.BF16 R8, R84.reuse, R88, R8 ;  /* 0x000000585408723c */ /* 0x040fe40000041808 */
[----:B------:R-:W2:Y:S03]  /*14b60*/  MUFU.EX2 R175, R161 ;  /* 0x000000a100af7308 */ /* 0x000ea60000000800 */
[----:B-1----:R-:W-:Y:S03]  /*14b70*/  FADD.FTZ R2, R15, R2 ;  /* 0x000000020f027221 */ /* 0x002fe60000010000 */
[C---:B------:R-:W-:Y:S01]  /*14b80*/  HMMA.16816.F32.BF16 R16, R84.reuse, R90, R16 ;  /* 0x0000005a5410723c */ /* 0x040fe20000041810 */
[----:B------:R-:W1:Y:S03]  /*14b90*/  LDSM.16.MT88.4 R88, [R204+0x800] ;  /* 0x00080000cc58783b */ /* 0x000e660000004200 */
[----:B------:R-:W-:Y:S01]  /*14ba0*/  MUFU.EX2 R161, R171 ;  /* 0x000000ab00a17308 */ /* 0x000fe20000000800 */
[----:B------:R-:W-:Y:S04]  /*14bb0*/  FADD.FTZ R2, R3, R2 ;  /* 0x0000000203027221 */ /* 0x000fe80000010000 */
[----:B------:R-:W-:Y:S04]  /*14bc0*/  FADD.FTZ R2, R97, R2 ;  /* 0x0000000261027221 */ /* 0x000fe80000010000 */
[C---:B------:R-:W-:Y:S01]  /*14bd0*/  FADD.FTZ R2, R96.reuse, R2 ;  /* 0x0000000260027221 */ /* 0x040fe20000010000 */
[C---:B-----5:R-:W-:Y:S08]  /*14be0*/  HMMA.16816.F32.BF16 R20, R84.reuse, R92, R20 ;  /* 0x0000005c5414723c */ /* 0x060ff00000041814 */
[C---:B------:R-:W-:Y:S01]  /*14bf0*/  HMMA.16816.F32.BF16 R24, R84.reuse, R94, R24 ;  /* 0x0000005e5418723c */ /* 0x040fe20000041818 */
[----:B------:R-:W3:Y:S07]  /*14c00*/  LDSM.16.MT88.4 R92, [R203+0x800] ;  /* 0x00080000cb5c783b */ /* 0x000eee0000004200 */
[C---:B-1----:R-:W-:Y:S08]  /*14c10*/  HMMA.16816.F32.BF16 R28, R84.reuse, R88, R28 ;  /* 0x00000058541c723c */ /* 0x042ff0000004181c */
[C---:B------:R-:W-:Y:S01]  /*14c20*/  HMMA.16816.F32.BF16 R32, R84.reuse, R90, R32 ;  /* 0x0000005a5420723c */ /* 0x040fe20000041820 */
[----:B------:R-:W1:Y:S07]  /*14c30*/  LDSM.16.MT88.4 R88, [R201+0x4000] ;  /* 0x00400000c958783b */ /* 0x000e6e0000004200 */
[C---:B---3--:R-:W-:Y:S08]  /*14c40*/  HMMA.16816.F32.BF16 R36, R84.reuse, R92, R36 ;  /* 0x0000005c5424723c */ /* 0x048ff00000041824 */
        /* <DEDUP_REMOVED lines=12> */
[----:B------:R-:W-:Y:S01]  /*14d10*/  HMMA.16816.F32.BF16 R72, R84, R94, R72 ;  /* 0x0000005e5448723c */ /* 0x000fe20000041848 */
[----:B------:R-:W3:Y:S06]  /*14d20*/  LDSM.16.MT88.4 R92, [R202+0x1000] ;  /* 0x00100000ca5c783b */ /* 0x000eec0000004200 */
[----:B------:R-:W-:Y:S02]  /*14d30*/  F2FP.BF16.PACK_AB R86, R96, R97 ;  /* 0x000000616056723e */ /* 0x000fe400000010ff */
[----:B------:R-:W4:Y:S03]  /*14d40*/  LDSM.16.MT88.4 R96, [R204+0x1000] ;  /* 0x00100000cc60783b */ /* 0x000f260000004200 */
[----:B------:R-:W-:Y:S02]  /*14d50*/  F2FP.BF16.PACK_AB R84, R3, R15 ;  /* 0x0000000f0354723e */ /* 0x000fe400000010ff */
[----:B--2---:R-:W-:Y:S01]  /*14d60*/  F2FP.BF16.PACK_AB R85, R174, R175 ;  /* 0x000000afae55723e */ /* 0x004fe200000010ff */
[----:B------:R-:W2:Y:S01]  /*14d70*/  MUFU.EX2 R15, R223 ;  /* 0x000000df000f7308 */ /* 0x000ea20000000800 */
[----:B------:R-:W-:Y:S07]  /*14d80*/  F2FP.BF16.PACK_AB R87, R168, R170 ;  /* 0x000000aaa857723e */ /* 0x000fee00000010ff */
[C---:B-1----:R-:W-:Y:S02]  /*14d90*/  HMMA.16816.F32.BF16 R8, R84.reuse, R88, R8 ;  /* 0x000000585408723c */ /* 0x042fe40000041808 */
[----:B------:R-:W1:Y:S06]  /*14da0*/  MUFU.EX2 R3, R222 ;  /* 0x000000de00037308 */ /* 0x000e6c0000000800 */
[C---:B------:R-:W-:Y:S01]  /*14db0*/  HMMA.16816.F32.BF16 R16, R84.reuse, R90, R16 ;  /* 0x0000005a5410723c */ /* 0x040fe20000041810 */
[----:B------:R-:W5:Y:S03]  /*14dc0*/  LDSM.16.MT88.4 R88, [R203+0x1000] ;  /* 0x00100000cb58783b */ /* 0x000f660000004200 */
[----:B--2---:R-:W-:Y:S04]  /*14dd0*/  FADD.FTZ R2, R15, R2 ;  /* 0x000000020f027221 */ /* 0x004fe80000010000 */
[C---:B---3--:R-:W-:Y:S08]  /*14de0*/  HMMA.16816.F32.BF16 R20, R84.reuse, R92, R20 ;  /* 0x0000005c5414723c */ /* 0x048ff00000041814 */
[C---:B------:R-:W-:Y:S01]  /*14df0*/  HMMA.16816.F32.BF16 R24, R84.reuse, R94, R24 ;  /* 0x0000005e5418723c */ /* 0x040fe20000041818 */
[----:B------:R-:W2:Y:S03]  /*14e00*/  LDSM.16.MT88.4 R92, [R201+0x4800] ;  /* 0x00480000c95c783b */ /* 0x000ea60000004200 */
[----:B-1----:R-:W-:Y:S04]  /*14e10*/  FADD.FTZ R2, R3, R2 ;  /* 0x0000000203027221 */ /* 0x002fe80000010000 */
[C---:B----4-:R-:W-:Y:S04]  /*14e20*/  HMMA.16816.F32.BF16 R28, R84.reuse, R96, R28 ;  /* 0x00000060541c723c */ /* 0x050fe8000004181c */
[----:B------:R-:W-:Y:S04]  /*14e30*/  FADD.FTZ R2, R105, R2 ;  /* 0x0000000269027221 */ /* 0x000fe80000010000 */
[C---:B------:R-:W-:Y:S01]  /*14e40*/  HMMA.16816.F32.BF16 R32, R84.reuse, R98, R32 ;  /* 0x000000625420723c */ /* 0x040fe20000041820 */
[----:B------:R-:W1:Y:S03]  /*14e50*/  LDSM.16.MT88.4 R96, [R202+0x4800] ;  /* 0x00480000ca60783b */ /* 0x000e660000004200 */
[----:B------:R-:W-:Y:S04]  /*14e60*/  FADD.FTZ R2, R104, R2 ;  /* 0x0000000268027221 */ /* 0x000fe80000010000 */
[C---:B-----5:R-:W-:Y:S08]  /*14e70*/  HMMA.16816.F32.BF16 R36, R84.reuse, R88, R36 ;  /* 0x000000585424723c */ /* 0x060ff00000041824 */
        /* <DEDUP_REMOVED lines=19> */
[----:B------:R-:W4:Y:S07]  /*14fb0*/  LDSM.16.MT88.4 R84, [R204+0x1800] ;  /* 0x00180000cc54783b */ /* 0x000f2e0000004200 */
        /* <DEDUP_REMOVED lines=10> */
[C---:B------:R-:W-:Y:S04]  /*15060*/  FADD.FTZ R2, R108.reuse, R2 ;  /* 0x000000026c027221 */ /* 0x040fe80000010000 */
        /* <DEDUP_REMOVED lines=35> */
[----:B------:R-:W1:Y:S03]  /*152a0*/  LDSM.16.MT88.4 R104, [R204+0x5800] ;  /* 0x00580000cc68783b */ /* 0x000e660000004200 */
[----:B------:R-:W-:Y:S04]  /*152b0*/  FADD.FTZ R2, R114, R2 ;  /* 0x0000000272027221 */ /* 0x000fe80000010000 */
[C---:B----4-:R-:W-:Y:S04]  /*152c0*/  HMMA.16816.F32.BF16 R28, R84.reuse, R100, R28 ;  /* 0x00000064541c723c */ /* 0x050fe8000004181c */
[----:B------:R-:W-:Y:S04]  /*152d0*/  FADD.FTZ R2, R113, R2 ;  /* 0x0000000271027221 */ /* 0x000fe80000010000 */
[C---:B------:R-:W-:Y:S01]  /*152e0*/  HMMA.16816.F32.BF16 R32, R84.reuse, R102, R32 ;  /* 0x000000665420723c */ /* 0x040fe20000041820 */
[----:B------:R-:W4:Y:S03]  /*152f0*/  LDSM.16.MT88.4 R100, [R203+0x5800] ;  /* 0x00580000cb64783b */ /* 0x000f260000004200 */
[----:B------:R-:W-:Y:S04]  /*15300*/  FADD.FTZ R2, R112, R2 ;  /* 0x0000000270027221 */ /* 0x000fe80000010000 */
[C---:B------:R-:W-:Y:S07]  /*15310*/  HMMA.16816.F32.BF16 R36, R84.reuse, R88, R36 ;  /* 0x000000585424723c */ /* 0x040fee0000041824 */
[----:B------:R-:W-:Y:S01]  /*15320*/  F2FP.BF16.PACK_AB R88, R108, R109 ;  /* 0x0000006d6c58723e */ /* 0x000fe200000010ff */
[C---:B------:R-:W-:Y:S01]  /*15330*/  HMMA.16816.F32.BF16 R40, R84.reuse, R90, R40 ;  /* 0x0000005a5428723c */ /* 0x040fe20000041828 */
[----:B------:R-:W-:Y:S03]  /*15340*/  LDSM.16.MT88.4 R108, [R202+0x6000] ;  /* 0x00600000ca6c783b */ /* 0x000fe60000004200 */
[----:B------:R-:W-:Y:S03]  /*15350*/  F2FP.BF16.PACK_AB R89, R157, R158 ;  /* 0x0000009e9d59723e */ /* 0x000fe600000010ff */
[----:B------:R-:W-:Y:S01]  /*15360*/  F2FP.BF16.PACK_AB R90, R3, R15 ;  /* 0x0000000f035a723e */ /* 0x000fe200000010ff */
[C---:B--2---:R-:W-:Y:S01]  /*15370*/  HMMA.16816.F32.BF16 R44, R84.reuse, R92, R44 ;  /* 0x0000005c542c723c */ /* 0x044fe2000004182c */
[----:B------:R-:W2:Y:S03]  /*15380*/  MUFU.EX2 R15, R246 ;  /* 0x000000f6000f7308 */ /* 0x000ea60000000800 */
[----:B------:R-:W-:Y:S01]  /*15390*/  F2FP.BF16.PACK_AB R91, R155, R156 ;  /* 0x0000009c9b5b723e */ /* 0x000fe200000010ff */
[----:B------:R-:W-:Y:S03]  /*153a0*/  FADD.FTZ R3, R121, R120 ;  /* 0x0000007879037221 */ /* 0x000fe60000010000 */
[C---:B------:R-:W-:Y:S01]  /*153b0*/  HMMA.16816.F32.BF16 R48, R84.reuse, R94, R48 ;  /* 0x0000005e5430723c */ /* 0x040fe20000041830 */
[----:B------:R-:W5:Y:S07]  /*153c0*/  LDSM.16.MT88.4 R92, [R201+0x2800] ;  /* 0x00280000c95c783b */ /* 0x000f6e0000004200 */
[C---:B---3--:R-:W-:Y:S08]  /*153d0*/  HMMA.16816.F32.BF16 R52, R84.reuse, R96, R52 ;  /* 0x000000605434723c */ /* 0x048ff00000041834 */
[C---:B------:R-:W-:Y:S01]  /*153e0*/  HMMA.16816.F32.BF16 R56, R84.reuse, R98, R56 ;  /* 0x000000625438723c */ /* 0x040fe20000041838 */
[----:B------:R-:W3:Y:S03]  /*153f0*/  LDSM.16.MT88.4 R96, [R202+0x2800] ;  /* 0x00280000ca60783b */ /* 0x000ee60000004200 */
[C---:B--2---:R-:W-:Y:S01]  /*15400*/  F2FP.BF16.PACK_AB R150, R15.reuse, R112 ;  /* 0x000000700f96723e */ /* 0x044fe200000010ff */
[----:B------:R-:W-:Y:S02]  /*15410*/  FADD.FTZ R232, R15, R2 ;  /* 0x000000020fe87221 */ /* 0x000fe40000010000 */
[----:B------:R-:W-:Y:S01]  /*15420*/  FADD.FTZ R2, R122, R3 ;  /* 0x000000037a027221 */ /* 0x000fe20000010000 */
[C---:B-1----:R-:W-:Y:S04]  /*15430*/  HMMA.16816.F32.BF16 R60, R84.reuse, R104, R60 ;  /* 0x00000068543c723c */ /* 0x042fe8000004183c */
        /* <DEDUP_REMOVED lines=9> */
[C---:B-----5:R-:W-:Y:S01]  /*154d0*/  HMMA.16816.F32.BF16 R8, R88.reuse, R92, R8 ;  /* 0x0000005c5808723c */ /* 0x060fe20000041808 */
        /* <DEDUP_REMOVED lines=50> */
[C---:B------:R-:W-:Y:S08]  /*15800*/  HMMA.16816.F32.BF16 R120, R148.reuse, R116, R28 ;  /* 0x000000749478723c */ /* 0x040ff0000004181c */
        /* <DEDUP_REMOVED lines=13> */
.L_x_443:
        /* <DEDUP_REMOVED lines=8> */
.L_x_541:
[----:B------:R-:W-:Y:S01]  /*15960*/  FSETP.NE.FTZ.AND P1, PT, R8, RZ, PT ;  /* 0x000000ff0800720b */ /* 0x000fe20003f35000 */
[----:B------:R-:W-:Y:S01]  /*15970*/  CS2R R2, SRZ ;  /* 0x0000000000027805 */ /* 0x000fe2000001ff00 */
[----:B--23--:R-:W-:Y:S01]  /*15980*/  FADD.FTZ R4, R9, R4 ;  /* 0x0000000409047221 */ /* 0x00cfe20000010000 */
[----:B------:R-:W-:Y:S02]  /*15990*/  MOV R27, 0xff800000 ;  /* 0xff800000001b7802 */ /* 0x000fe40000000f00 */
[----:B------:R-:W-:-:S02]  /*159a0*/  MOV R26, 0xff800000 ;  /* 0xff800000001a7802 */ /* 0x000fc40000000f00 */
[----:B------:R-:W-:-:S06]  /*159b0*/  FSETP.NE.FTZ.AND P0, PT, R4, RZ, PT ;  /* 0x000000ff0400720b */ /* 0x000fcc0003f15000 */
[----:B------:R-:W1:Y:S08]  /*159c0*/  @P1 MUFU.RCP R3, R8 ;  /* 0x0000000800031308 */ /* 0x000e700000001000 */
[----:B------:R2:W3:Y:S01]  /*159d0*/  @P1 MUFU.LG2 R10, R8 ;  /* 0x00000008000a1308 */ /* 0x0004e20000000c00 */
[----:B-1----:R-:W-:-:S07]  /*159e0*/  FMUL.FTZ R50, R3, R92 ;  /* 0x0000005c03327220 */ /* 0x002fce0000410000 */
[----:B------:R-:W1:Y:S01]  /*159f0*/  @P0 MUFU.RCP R2, R4 ;  /* 0x0000000400020308 */ /* 0x000e620000001000 */
[C---:B------:R-:W-:Y:S02]  /*15a00*/  FMUL.FTZ R51, R3.reuse, R93 ;  /* 0x0000005d03337220 */ /* 0x040fe40000410000 */
[C---:B------:R-:W-:Y:S02]  /*15a10*/  FMUL.FTZ R54, R3.reuse, R136 ;  /* 0x0000008803367220 */ /* 0x040fe40000410000 */
[C---:B------:R-:W-:Y:S02]  /*15a20*/  FMUL.FTZ R55, R3.reuse, R137 ;  /* 0x0000008903377220 */ /* 0x040fe40000410000 */
[C---:B------:R-:W-:Y:S01]  /*15a30*/  FMUL.FTZ R30, R3.reuse, R132 ;  /* 0x00000084031e7220 */ /* 0x040fe20000410000 */
[----:B--2---:R-:W-:Y:S01]  /*15a40*/  @P1 MOV R8, 0x3f317218 ;  /* 0x3f31721800081802 */ /* 0x004fe20000000f00 */
        /* <DEDUP_REMOVED lines=28> */
[----:B---3--:R-:W-:Y:S02]  /*15c10*/  @P1 FMUL.FTZ R10, R10, 0.69314718246459960938 ;  /* 0x3f3172180a0a1820 */ /* 0x008fe40000410000 */
[----:B------:R-:W-:Y:S02]  /*15c20*/  @P1 FMUL.FTZ R8, R8, c[0x0][0x2d0] ;  /* 0x0000b40008081a20 */ /* 0x000fe40000410000 */
[----:B-1----:R-:W-:Y:S02]  /*15c30*/  FMUL.FTZ R96, R2, R138 ;  /* 0x0000008a02607220 */ /* 0x002fe40000410000 */
[----:B------:R-:W-:Y:S01]  /*15c40*/  @P1 FFMA.FTZ R27, R8, R6, R10 ;  /* 0x00000006081b1223 */ /* 0x000fe2000001000a */
[----:B------:R-:W-:Y:S01]  /*15c50*/  MOV R6, 0x1 ;  /* 0x0000000100067802 */ /* 0x000fe20000000f00 */
[----:B------:R-:W-:-:S02]  /*15c60*/  FMUL.FTZ R97, R2, R139 ;  /* 0x0000008b02617220 */ /* 0x000fc40000410000 */
[C---:B------:R-:W-:Y:S02]  /*15c70*/  FMUL.FTZ R68, R2.reuse, R134 ;  /* 0x0000008602447220 */ /* 0x040fe40000410000 */
[C---:B------:R-:W-:Y:S02]  /*15c80*/  FMUL.FTZ R69, R2.reuse, R135 ;  /* 0x0000008702457220 */ /* 0x040fe40000410000 */
[C---:B------:R-:W-:Y:S01]  /*15c90*/  FMUL.FTZ R56, R2.reuse, R130 ;  /* 0x0000008202387220 */ /* 0x040fe20000410000 */
[----:B--2---:R-:W-:Y:S01]  /*15ca0*/  @P0 MOV R4, 0x3f317218 ;  /* 0x3f31721800040802 */ /* 0x004fe20000000f00 */
        /* <DEDUP_REMOVED lines=28> */
[----:B------:R-:W-:Y:S01]  /*15e70*/  FMUL.FTZ R67, R2, R75 ;  /* 0x0000004b02437220 */ /* 0x000fe20000410000 */
[----:B------:R-:W-:Y:S01]  /*15e80*/  PRMT R2, R6, 0x7610, R2 ;  /* 0x0000761006027816 */ /* 0x000fe20000000002 */
[----:B------:R-:W-:Y:S02]  /*15e90*/  @P0 FFMA.FTZ R26, R4, R5, R3 ;  /* 0x00000005041a0223 */ /* 0x000fe40000010003 */
.L_x_393:
[----:B------:R2:W5:Y:S04]  /*15ea0*/  LDL R6, [R1+0x20] ;  /* 0x0000200001067983 */ /* 0x0005680000100800 */
[----:B------:R-:W3:Y:S01]  /*15eb0*/  S2R R3, SR_TID.X ;  /* 0x0000000000037919 */ /* 0x000ee20000002100 */
[----:B------:R-:W-:Y:S01]  /*15ec0*/  BSSY B0, `(.L_x_460) ;  /* 0x0000011000007945 */ /* 0x000fe20003800000 */
[----:B---3--:R-:W-:-:S13]  /*15ed0*/  LOP3.LUT P0, RZ, R3, 0xff, RZ, 0xc0, !PT ;  /* 0x000000ff03ff7812 */ /* 0x008fda000780c0ff */
[----:B------:R-:W-:Y:S05]  /*15ee0*/  @P0 BRA `(.L_x_461) ;  /* 0x000000e000000947 */ /* 0x000fea0003800000 */
[----:B-12---:R-:W1:Y:S01]  /*15ef0*/  S2R R5, SR_LANEID ;  /* 0x0000000000057919 */ /* 0x006e620000000000 */
[----:B------:R-:W-:Y:S01]  /*15f00*/  VOTEU.ANY UR5, UPT, PT ;  /* 0x0000000000057886 */ /* 0x000fe200038e0100 */
[----:B------:R-:W-:Y:S01]  /*15f10*/  IMAD.MOV.U32 R8, RZ, RZ, c[0x0][0x560] ;  /* 0x00015800ff087624 */ /* 0x000fe200078e00ff */
[----:B------:R-:W1:Y:S01]  /*15f20*/  FLO.U32 R4, UR5 ;  /* 0x0000000500047d00 */ /* 0x000e6200080e0000 */
[----:B------:R-:W-:-:S07]  /*15f30*/  IMAD.MOV.U32 R9, RZ, RZ, c[0x0][0x564] ;  /* 0x00015900ff097624 */ /* 0x000fce00078e00ff */
[----:B------:R-:W2:Y:S01]  /*15f40*/  POPC R3, UR5 ;  /* 0x0000000500037d09 */ /* 0x000ea20008000000 */
[----:B-1----:R-:W-:-:S13]  /*15f50*/  ISETP.EQ.U32.AND P0, PT, R4, R5, PT ;  /* 0x000000050400720c */ /* 0x002fda0003f02070 */
[----:B--2---:R-:W2:Y:S04]  /*15f60*/  @P0 ATOMG.E.ADD.STRONG.GPU PT, R3, [R8.64], R3 ;  /* 0x00000003080309a8 */ /* 0x004ea800081ee1c8 */
[----:B------:R-:W1:Y:S04]  /*15f70*/  S2R R5, SR_LTMASK ;  /* 0x0000000000057919 */ /* 0x000e680000003900 */
[----:B--2---:R1:W2:Y:S02]  /*15f80*/  SHFL.IDX PT, R4, R3, R4, 0x1f ;  /* 0x00001f0403047589 */ /* 0x0042a400000e0000 */
[----:B-1----:R-:W-:-:S06]  /*15f90*/  LOP3.LUT R3, R5, UR5, RZ, 0xc0, !PT ;  /* 0x0000000505037c12 */ /* 0x002fcc000f8ec0ff */
[----:B------:R-:W2:Y:S02]  /*15fa0*/  POPC R3, R3 ;  /* 0x0000000300037309 */ /* 0x000ea40000000000 */
[----:B--2--5:R-:W-:-:S05]  /*15fb0*/  IADD3 R6, R4, c[0x0][0xc], R3 ;  /* 0x0000030004067a10 */ /* 0x024fca0007ffe003 */
[----:B------:R1:W-:Y:S02]  /*15fc0*/  STL [R1+0x20], R6 ;  /* 0x0000200601007387 */ /* 0x0003e40000100800 */
.L_x_461:
[----:B--2---:R-:W-:Y:S05]  /*15fd0*/  BSYNC B0 ;  /* 0x0000000000007941 */ /* 0x004fea0003800000 */
.L_x_460:
[----:B------:R-:W-:Y:S01]  /*15fe0*/  PRMT R2, R2, 0x9910, RZ ;  /* 0x0000991002027816 */ /* 0x000fe200000000ff */
[----:B------:R-:W-:Y:S01]  /*15ff0*/  BSSY B1, `(.L_x_462) ;  /* 0x00002bf000017945 */ /* 0x000fe20003800000 */
[----:B-----5:R-:W-:Y:S02]  /*16000*/  IMAD.MOV.U32 R74, RZ, RZ, R6 ;  /* 0x000000ffff4a7224 */ /* 0x020fe400078e0006 */
[----:B------:R-:W-:-:S13]  /*16010*/  ISETP.NE.AND P0, PT, R2, RZ, PT ;  /* 0x000000ff0200720c */ /* 0x000fda0003f05270 */
[----:B------:R-:W-:Y:S05]  /*16020*/  @!P0 BRA `(.L_x_463) ;  /* 0x0000206000008947 */ /* 0x000fea0003800000 */
[----:B-1----:R-:W2:Y:S04]  /*16030*/  LDL R10, [R1+0x88] ;  /* 0x00008800010a7983 */ /* 0x002ea80000100800 */
[----:B------:R-:W3:Y:S04]  /*16040*/  LDL R18, [R1+0x8c] ;  /* 0x00008c0001127983 */ /* 0x000ee80000100800 */
[----:B------:R-:W4:Y:S04]  /*16050*/  LDL R6, [R1+0x94] ;  /* 0x0000940001067983 */ /* 0x000f280000100800 */
[----:B------:R-:W4:Y:S04]  /*16060*/  LDL R17, [R1+0x90] ;  /* 0x0000900001117983 */ /* 0x000f280000100800 */
[----:B------:R-:W4:Y:S04]  /*16070*/  LDL R9, [R1+0xa4] ;  /* 0x0000a40001097983 */ /* 0x000f280000100800 */
[----:B------:R-:W4:Y:S04]  /*16080*/  LDL R8, [R1+0x9c] ;  /* 0x00009c0001087983 */ /* 0x000f280000100800 */
        /* <DEDUP_REMOVED lines=8> */
[----:B------:R-:W4:Y:S04]  /*16110*/  LDL.LU R15, [R1+0x30] ;  /* 0x00003000010f7983 */ /* 0x000f280000300800 */
[----:B--2---:R1:W-:Y:S04]  /*16120*/  STS [R10+0x80], R2 ;  /* 0x000080020a007388 */ /* 0x0043e80000000800 */
[----:B------:R2:W-:Y:S04]  /*16130*/  STS [R10+0x480], R3 ;  /* 0x000480030a007388 */ /* 0x0005e80000000800 */
[----:B---3--:R3:W-:Y:S01]  /*16140*/  STS [R18], R4 ;  /* 0x0000000412007388 */ /* 0x0087e20000000800 */
[----:B-1----:R-:W-:-:S02]  /*16150*/  F2FP.BF16.PACK_AB R2, R69, R68 ;  /* 0x000000444502723e */ /* 0x002fc400000010ff */
[----:B--2---:R-:W-:-:S03]  /*16160*/  F2FP.BF16.PACK_AB R3, R33, R32 ;  /* 0x000000202103723e */ /* 0x004fc600000010ff */
[----:B------:R1:W-:Y:S01]  /*16170*/  STS [R18+0x400], R2 ;  /* 0x0004000212007388 */ /* 0x0003e20000000800 */
[----:B---3--:R-:W-:-:S03]  /*16180*/  F2FP.BF16.PACK_AB R4, R57, R56 ;  /* 0x000000383904723e */ /* 0x008fc600000010ff */
[----:B----4-:R2:W-:Y:S04]  /*16190*/  STS [R6+0x80], R3 ;  /* 0x0000800306007388 */ /* 0x0105e80000000800 */
[----:B------:R3:W-:Y:S01]  /*161a0*/  STS [R6+0x480], R4 ;  /* 0x0004800406007388 */ /* 0x0007e20000000800 */
[----:B-1----:R-:W-:Y:S02]  /*161b0*/  F2FP.BF16.PACK_AB R2, R35, R34 ;  /* 0x000000222302723e */ /* 0x002fe400000010ff */
[----:B--2---:R-:W-:-:S03]  /*161c0*/  F2FP.BF16.PACK_AB R3, R105, R104 ;  /* 0x000000686903723e */ /* 0x004fc600000010ff */
[----:B------:R1:W-:Y:S01]  /*161d0*/  STS [R17], R2 ;  /* 0x0000000211007388 */ /* 0x0003e20000000800 */
[----:B---3--:R-:W-:-:S03]  /*161e0*/  F2FP.BF16.PACK_AB R4, R37, R36 ;  /* 0x000000242504723e */ /* 0x008fc600000010ff */
[----:B------:R2:W-:Y:S04]  /*161f0*/  STS [R17+0x400], R3 ;  /* 0x0004000311007388 */ /* 0x0005e80000000800 */
[----:B------:R3:W-:Y:S01]  /*16200*/  STS [R9+0x80], R4 ;  /* 0x0000800409007388 */ /* 0x0007e20000000800 */
        /* <DEDUP_REMOVED lines=8> */
[----:B------:R1:W-:Y:S01]  /*16290*/  STS [R16+0x80], R2 ;  /* 0x0000800210007388 */ /* 0x0003e20000000800 */
        /* <DEDUP_REMOVED lines=10> */
[----:B--2---:R-:W2:Y:S01]  /*16340*/  LDL.LU R10, [R1+0x34] ;  /* 0x00003400010a7983 */ /* 0x004ea20000300800 */
        /* <DEDUP_REMOVED lines=8> */
[----:B------:R-:W-:Y:S04]  /*163d0*/  STS [R17+0x4000], R3 ;  /* 0x0040000311007388 */ /* 0x000fe80000000800 */
[----:B------:R1:W-:Y:S01]  /*163e0*/  STS [R17+0x4400], R2 ;  /* 0x0044000211007388 */ /* 0x0003e20000000800 */
[----:B----4-:R-:W-:Y:S02]  /*163f0*/  F2FP.BF16.PACK_AB R5, R91, R90 ;  /* 0x0000005a5b05723e */ /* 0x010fe400000010ff */
[----:B------:R-:W-:Y:S01]  /*16400*/  F2FP.BF16.PACK_AB R4, R65, R64 ;  /* 0x000000404104723e */ /* 0x000fe200000010ff */
[----:B------:R-:W3:Y:S01]  /*16410*/  LDL.LU R6, [R1+0x40] ;  /* 0x0000400001067983 */ /* 0x000ee20000300800 */
[----:B------:R-:W-:Y:S02]  /*16420*/  ISETP.NE.U32.AND P0, PT, RZ, c[0x0][0x508], PT ;  /* 0x00014200ff007a0c */ /* 0x000fe40003f05070 */
[----:B-1----:R-:W-:-:S02]  /*16430*/  F2FP.BF16.PACK_AB R2, R93, R92 ;  /* 0x0000005c5d02723e */ /* 0x002fc400000010ff */
[----:B------:R-:W-:-:S03]  /*16440*/  F2FP.BF16.PACK_AB R3, R87, R86 ;  /* 0x000000565703723e */ /* 0x000fc600000010ff */
[----:B------:R1:W-:Y:S04]  /*16450*/  STS [R9+0x4080], R2 ;  /* 0x0040800209007388 */ /* 0x0003e80000000800 */
[----:B------:R4:W-:Y:S04]  /*16460*/  STS [R9+0x4480], R5 ;  /* 0x0044800509007388 */ /* 0x0009e80000000800 */
[----:B------:R-:W-:Y:S04]  /*16470*/  STS [R8+0x4000], R4 ;  /* 0x0040000408007388 */ /* 0x000fe80000000800 */
[----:B------:R4:W-:Y:S01]  /*16480*/  STS [R8+0x4400], R3 ;  /* 0x0044000308007388 */ /* 0x0009e20000000800 */
[----:B-1----:R-:W-:-:S05]  /*16490*/  F2FP.BF16.PACK_AB R2, R53, R52 ;  /* 0x000000343502723e */ /* 0x002fca00000010ff */
[----:B------:R1:W-:Y:S01]  /*164a0*/  STS [R16+0x4080], R2 ;  /* 0x0040800210007388 */ /* 0x0003e20000000800 */
[----:B----4-:R-:W-:Y:S02]  /*164b0*/  F2FP.BF16.PACK_AB R5, R67, R66 ;  /* 0x000000424305723e */ /* 0x010fe400000010ff */
[----:B------:R-:W-:-:S05]  /*164c0*/  F2FP.BF16.PACK_AB R3, R71, R70 ;  /* 0x000000464703723e */ /* 0x000fca00000010ff */
[----:B------:R4:W-:Y:S01]  /*164d0*/  STS [R16+0x4480], R3 ;  /* 0x0044800310007388 */ /* 0x0009e20000000800 */
[----:B------:R-:W-:Y:S02]  /*164e0*/  ISETP.NE.AND.EX P2, PT, RZ, c[0x0][0x50c], PT, P0 ;  /* 0x00014300ff007a0c */ /* 0x000fe40003f45300 */
[----:B-1----:R-:W-:-:S05]  /*164f0*/  F2FP.BF16.PACK_AB R2, R29, R28 ;  /* 0x0000001c1d02723e */ /* 0x002fca00000010ff */
[----:B------:R-:W-:Y:S04]  /*16500*/  STS [R11+0x4000], R2 ;  /* 0x004000020b007388 */ /* 0x000fe80000000800 */
[----:B------:R1:W-:Y:S04]  /*16510*/  STS [R11+0x4400], R5 ;  /* 0x004400050b007388 */ /* 0x0003e80000000800 */
[----:B------:R-:W-:Y:S01]  /*16520*/  BAR.SYNC.DEFER_BLOCKING 0x1, 0x100 ;  /* 0x0044000000007b1d */ /* 0x000fe20000010000 */
[----:B------:R-:W-:-:S04]  /*16530*/  ISETP.NE.U32.AND P3, PT, RZ, c[0x0][0x500], PT ;  /* 0x00014000ff007a0c */ /* 0x000fc80003f65070 */
[----:B------:R-:W-:Y:S02]  /*16540*/  ISETP.NE.AND.EX P3, PT, RZ, c[0x0][0x504], PT, P3 ;  /* 0x00014100ff007a0c */ /* 0x000fe40003f65330 */
[C---:B------:R-:W-:Y:S02]  /*16550*/  @P2 IADD3 R8, P0, R15.reuse, c[0x0][0x508], RZ ;  /* 0x000142000f082a10 */ /* 0x040fe40007f1e0ff */
[----:B------:R-:W-:Y:S01]  /*16560*/  IADD3 R4, P1, R15, c[0x0][0x500], RZ ;  /* 0x000140000f047a10 */ /* 0x000fe20007f3e0ff */
[----:B------:R-:W-:Y:S02]  /*16570*/  IMAD.MOV.U32 R18, RZ, RZ, c[0x0][0x388] ;  /* 0x0000e200ff127624 */ /* 0x000fe400078e00ff */
[----:B----4-:R-:W-:Y:S01]  /*16580*/  IMAD.MOV.U32 R3, RZ, RZ, RZ ;  /* 0x000000ffff037224 */ /* 0x010fe200078e00ff */
[C---:B--2---:R-:W-:Y:S02]  /*16590*/  @P2 IADD3.X R9, R10.reuse, c[0x0][0x50c], RZ, P0, !PT ;  /* 0x000143000a092a10 */ /* 0x044fe400007fe4ff */
[----:B-1----:R-:W-:-:S03]  /*165a0*/  IADD3.X R5, R10, c[0x0][0x504], RZ, P1, !PT ;  /* 0x000141000a057a10 */ /* 0x002fc60000ffe4ff */
[----:B------:R1:W5:Y:S04]  /*165b0*/  @P2 LDG.E R18, [R8.64] ;  /* 0x0000000808122981 */ /* 0x000368000c1e1900 */
[----:B------:R1:W5:Y:S01]  /*165c0*/  @P3 LDG.E R3, [R4.64] ;  /* 0x0000000804033981 */ /* 0x000362000c1e1900 */
[----:B---3--:R-:W-:-:S04]  /*165d0*/  ISETP.NE.AND P0, PT, R6, RZ, PT ;  /* 0x000000ff0600720c */ /* 0x008fc80003f05270 */
[----:B------:R-:W-:Y:S01]  /*165e0*/  SEL R2, R6, c[0x0][0x3d4], P0 ;  /* 0x0000f50006027a07 */ /* 0x000fe20000000000 */
[----:B------:R-:W-:Y:S05]  /*165f0*/  @P2 BRA `(.L_x_464) ;  /* 0x0000004000002947 */ /* 0x000fea0003800000 */
[----:B-1----:R-:W-:Y:S05]  /*16600*/  @!P3 BRA `(.L_x_464) ;  /* 0x000000300000b947 */ /* 0x002fea0003800000 */
[----:B-----5:R1:W2:Y:S04]  /*16610*/  LDG.E R18, [R4.64] ;  /* 0x0000000804127981 */ /* 0x0202a8000c1e1900 */
[----:B-1----:R-:W2:Y:S02]  /*16620*/  LDG.E R4, [R4.64+0x4] ;  /* 0x0000040804047981 */ /* 0x002ea4000c1e1900 */
[----:B--2---:R-:W-:Y:S02]  /*16630*/  IADD3 R18, -R18, R4, RZ ;  /* 0x0000000412127210 */ /* 0x004fe40007ffe1ff */
.L_x_464:
[----:B-1----:R-:W2:Y:S04]  /*16640*/  LDL.LU R8, [R1+0x38] ;  /* 0x0000380001087983 */ /* 0x002ea80000300800 */
[----:B------:R-:W3:Y:S04]  /*16650*/  LDL R6, [R1+0x100] ;  /* 0x0001000001067983 */ /* 0x000ee80000100800 */
[----:B------:R-:W4:Y:S04]  /*16660*/  LDL.LU R4, [R1+0x3c] ;  /* 0x00003c0001047983 */ /* 0x000f280000300800 */
[----:B------:R-:W3:Y:S04]  /*16670*/  LDL.LU R5, [R1+0x28] ;  /* 0x0000280001057983 */ /* 0x000ee80000300800 */
[----:B------:R-:W3:Y:S04]  /*16680*/  LDL R44, [R1+0x24] ;  /* 0x00002400012c7983 */ /* 0x000ee80000100800 */
[----:B------:R-:W3:Y:S04]  /*16690*/  LDL R19, [R1+0x44] ;  /* 0x0000440001137983 */ /* 0x000ee80000100800 */
[----:B------:R-:W3:Y:S01]  /*166a0*/  LDL R45, [R1+0xfc] ;  /* 0x0000fc00012d7983 */ /* 0x000ee20000100800 */
[----:B------:R-:W-:Y:S01]  /*166b0*/  IMAD.MOV.U32 R15, RZ, RZ, 0x368 ;  /* 0x00000368ff0f7424 */ /* 0x000fe200078e00ff */
[----:B------:R-:W-:-:S04]  /*166c0*/  ISETP.GT.AND P2, PT, R2, 0x1, PT ;  /* 0x000000010200780c */ /* 0x000fc80003f44270 */
[----:B------:R-:W-:-:S04]  /*166d0*/  SEL R15, R15, 0x328, P2 ;  /* 0x000003280f0f7807 */ /* 0x000fc80001000000 */
[----:B------:R-:W1:Y:S08]  /*166e0*/  LDC.64 R10, c[0x0][R15+0x170] ;  /* 0x00005c000f0a7b82 */ /* 0x000e700000000a00 */
[----:B------:R-:W1:Y:S08]  /*166f0*/  LDC.64 R20, c[0x0][R15+0x168] ;  /* 0x00005a000f147b82 */ /* 0x000e700000000a00 */
[----:B------:R1:W1:Y:S08]  /*16700*/  LDC.64 R24, c[0x0][R15+0x178] ;  /* 0x00005e000f187b82 */ /* 0x0002700000000a00 */
[----:B------:R1:W1:Y:S01]  /*16710*/  LDC.64 R22, c[0x0][R15+0x160] ;  /* 0x000058000f167b82 */ /* 0x0002620000000a00 */
[----:B------:R-:W-:Y:S01]  /*16720*/  IMAD.MOV.U32 R2, RZ, RZ, c[0x0][0x4e8] ;  /* 0x00013a00ff027624 */ /* 0x000fe200078e00ff */
[----:B------:R-:W-:-:S04]  /*16730*/  ISETP.NE.U32.AND P0, PT, RZ, c[0x0][0x500], PT ;  /* 0x00014000ff007a0c */ /* 0x000fc80003f05070 */
[----:B------:R-:W-:Y:S02]  /*16740*/  ISETP.NE.AND P3, PT, R2, 0x1, PT ;  /* 0x000000010200780c */ /* 0x000fe40003f65270 */
[----:B------:R-:W-:Y:S01]  /*16750*/  ISETP.NE.AND.EX P0, PT, RZ, c[0x0][0x504], PT, P0 ;  /* 0x00014100ff007a0c */ /* 0x000fe20003f05300 */
[----:B------:R-:W1:Y:S03]  /*16760*/  S2R R75, SR_TID.X ;  /* 0x00000000004b7919 */ /* 0x000e660000002100 */
[----:B--2---:R-:W-:Y:S02]  /*16770*/  SEL R2, R8, RZ, !P0 ;  /* 0x000000ff08027207 */ /* 0x004fe40004000000 */
[----:B----4-:R-:W-:-:S03]  /*16780*/  SEL R8, R4, RZ, !P0 ;  /* 0x000000ff04087207 */ /* 0x010fc60004000000 */
[----:B-1----:R-:W-:Y:S01]  /*16790*/  IMAD R4, R11, R2, RZ ;  /* 0x000000020b047224 */ /* 0x002fe200078e02ff */
[----:B---3--:R-:W-:Y:S01]  /*167a0*/  LOP3.LUT R5, R5, 0xffff, RZ, 0xc0, !PT ;  /* 0x0000ffff05057812 */ /* 0x008fe200078ec0ff */
[----:B------:R-:W-:Y:S02]  /*167b0*/  IMAD R6, R44, 0x80, R6 ;  /* 0x000000802c067824 */ /* 0x000fe400078e0206 */
[----:B------:R-:W-:Y:S02]  /*167c0*/  IMAD R17, R10, R8, R4 ;  /* 0x000000080a117224 */ /* 0x000fe400078e0204 */
[----:B------:R-:W-:-:S04]  /*167d0*/  @P3 IMAD.HI.U32 R16, R6, c[0x0][0x4ec], RZ ;  /* 0x00013b0006103a27 */ /* 0x000fc800078e00ff */
[----:B------:R-:W-:-:S04]  /*167e0*/  IMAD.WIDE.U32 R8, R10, R2, RZ ;  /* 0x000000020a087225 */ /* 0x000fc800078e00ff */
[----:B------:R-:W-:-:S04]  /*167f0*/  IMAD.WIDE.U32 R10, R20, R5, RZ ;  /* 0x00000005140a7225 */ /* 0x000fc800078e00ff */
[----:B------:R-:W-:Y:S01]  /*16800*/  IMAD.MOV.U32 R4, RZ, RZ, R6 ;  /* 0x000000ffff047224 */ /* 0x000fe200078e0006 */
[----:B------:R-:W-:Y:S01]  /*16810*/  @P3 SHF.R.U32.HI R4, RZ, c[0x0][0x4f0], R16 ;  /* 0x00013c00ff043a19 */ /* 0x000fe20000011610 */
[----:B------:R-:W-:Y:S01]  /*16820*/  IMAD R15, R21, R5, RZ ;  /* 0x00000005150f7224 */ /* 0x000fe200078e02ff */
[----:B------:R-:W-:Y:S01]  /*16830*/  SEL R16, R19, RZ, P2 ;  /* 0x000000ff13107207 */ /* 0x000fe20001000000 */
[----:B------:R-:W-:Y:S01]  /*16840*/  IMAD.IADD R19, R9, 0x1, R17 ;  /* 0x0000000109137824 */ /* 0x000fe200078e0211 */
[----:B-----5:R-:W-:Y:S01]  /*16850*/  IADD3 R20, P1, P0, R8, R10, R3 ;  /* 0x0000000a08147210 */ /* 0x020fe2000783e003 */
[----:B------:R-:W-:Y:S01]  /*16860*/  IMAD.IADD R8, R11, 0x1, R15 ;  /* 0x000000010b087824 */ /* 0x000fe200078e020f */
[----:B------:R-:W-:Y:S01]  /*16870*/  SHF.R.S32.HI R15, RZ, 0x1f, R3 ;  /* 0x0000001fff0f7819 */ /* 0x000fe20000011403 */
[----:B------:R-:W-:Y:S02]  /*16880*/  IMAD R17, R25, R16, RZ ;  /* 0x0000001019117224 */ /* 0x000fe400078e02ff */
[----:B------:R-:W-:-:S02]  /*16890*/  IMAD.MOV R9, RZ, RZ, -R4 ;  /* 0x000000ffff097224 */ /* 0x000fc400078e0a04 */
        /* <DEDUP_REMOVED lines=14> */
[----:B------:R-:W-:Y:S01]  /*16980*/  SHF.R.S32.HI R21, RZ, 0x1f, R75 ;  /* 0x0000001fff157819 */ /* 0x000fe2000001144b */
[----:B------:R-:W-:Y:S01]  /*16990*/  IMAD.IADD R4, R9, 0x1, R4 ;  /* 0x0000000109047824 */ /* 0x000fe200078e0204 */
[C---:B------:R-:W-:Y:S02]  /*169a0*/  LEA R10, P0, R8.reuse, R10, 0x2 ;  /* 0x0000000a080a7211 */ /* 0x040fe400078010ff */
[----:B------:R-:W-:Y:S02]  /*169b0*/  SEL R11, R11, c[0x0][0x454], P2 ;  /* 0x000115000b0b7a07 */ /* 0x000fe40001000000 */
[----:B------:R-:W-:Y:S02]  /*169c0*/  LEA.HI R21, R21, R75, RZ, 0x5 ;  /* 0x0000004b15157211 */ /* 0x000fe400078f28ff */
[----:B------:R-:W-:Y:S02]  /*169d0*/  LEA.HI.X R8, R8, R11, R4, 0x2, P0 ;  /* 0x0000000b08087211 */ /* 0x000fe400000f1404 */
[----:B------:R-:W-:Y:S01]  /*169e0*/  LOP3.LUT R21, R21, 0xffffffe0, RZ, 0xc0, !PT ;  /* 0xffffffe015157812 */ /* 0x000fe200078ec0ff */
[----:B------:R-:W-:Y:S04]  /*169f0*/  SHFL.IDX PT, R16, R10, RZ, 0x1c1f ;  /* 0x001c1fff0a107589 */ /* 0x000fe800000e0000 */
[----:B------:R-:W1:Y:S01]  /*16a00*/  SHFL.IDX PT, R17, R8, RZ, 0x1c1f ;  /* 0x001c1fff08117589 */ /* 0x000e6200000e0000 */
[----:B------:R-:W-:-:S03]  /*16a10*/  IMAD.IADD R21, R75, 0x1, -R21 ;  /* 0x000000014b157824 */ /* 0x000fc600078e0a15 */
[----:B------:R-:W-:Y:S01]  /*16a20*/  SHFL.IDX PT, R10, R10, 0x1, 0x1c1f ;  /* 0x003c1f000a0a7f89 */ /* 0x000fe200000e0000 */
[----:B------:R-:W-:-:S03]  /*16a30*/  IMAD R4, R18, c[0x0][0x4e8], RZ ;  /* 0x00013a0012047a24 */ /* 0x000fc600078e02ff */
[----:B------:R2:W3:Y:S01]  /*16a40*/  SHFL.IDX PT, R11, R8, 0x1, 0x1c1f ;  /* 0x003c1f00080b7f89 */ /* 0x0004e200000e0000 */
[----:B------:R-:W-:Y:S01]  /*16a50*/  LOP3.LUT P0, RZ, R21, 0x3, RZ, 0xc0, !PT ;  /* 0x0000000315ff7812 */ /* 0x000fe2000780c0ff */
[----:B--2---:R-:W-:-:S05]  /*16a60*/  IMAD R8, R44, 0x80, R45 ;  /* 0x000000802c087824 */ /* 0x004fca00078e022d */
[C---:B------:R-:W-:Y:S02]  /*16a70*/  IADD3 R9, R8.reuse, 0x8, RZ ;  /* 0x0000000808097810 */ /* 0x040fe40007ffe0ff */
[-C--:B------:R-:W-:Y:S02]  /*16a80*/  ISETP.GE.OR P1, PT, R8, R4.reuse, P0 ;  /* 0x000000040800720c */ /* 0x080fe40000726670 */
[----:B------:R-:W-:-:S11]  /*16a90*/  ISETP.GE.OR P0, PT, R9, R4, P0 ;  /* 0x000000040900720c */ /* 0x000fd60000706670 */
[----:B-1----:R1:W-:Y:S01]  /*16aa0*/  @!P1 ST.E [R16.64], R27 ;  /* 0x0000001b10009985 */ /* 0x0023e2000c101908 */
[----:B------:R-:W-:-:S03]  /*16ab0*/  ISETP.GE.AND P1, PT, R9, R4, PT ;  /* 0x000000040900720c */ /* 0x000fc60003f26270 */
[----:B---3--:R1:W-:Y:S01]  /*16ac0*/  @!P0 ST.E [R10.64], R26 ;  /* 0x0000001a0a008985 */ /* 0x0083e2000c101908 */
[----:B------:R-:W-:Y:S02]  /*16ad0*/  ISETP.GE.AND P0, PT, R8, R4, PT ;  /* 0x000000040800720c */ /* 0x000fe40003f06270 */
[----:B------:R-:W-:Y:S01]  /*16ae0*/  P2R R18, PR, RZ, 0x2 ;  /* 0x00000002ff127803 */ /* 0x000fe20000000000 */
[----:B------:R-:W-:Y:S05]  /*16af0*/  @P2 BRA `(.L_x_465) ;  /* 0x0000067000002947 */ /* 0x000fea0003800000 */
[----:B------:R-:W-:Y:S01]  /*16b00*/  IMAD R15, R15, c[0x0][0x3a0], RZ ;  /* 0x0000e8000f0f7a24 */ /* 0x000fe200078e02ff */
[----:B------:R-:W-:Y:S01]  /*16b10*/  LEA R6, R44, R0, 0x7 ;  /* 0x000000002c067211 */ /* 0x000fe200078e38ff */
[C---:B------:R-:W-:Y:S01]  /*16b20*/  IMAD.WIDE.U32 R8, R3.reuse, c[0x0][0x3a0], RZ ;  /* 0x0000e80003087a25 */ /* 0x040fe200078e00ff */
[----:B-1----:R-:W-:Y:S01]  /*16b30*/  SHF.R.S32.HI R10, RZ, 0x1f, R2 ;  /* 0x0000001fff0a7819 */ /* 0x002fe20000011402 */
[----:B------:R1:W2:Y:S02]  /*16b40*/  LDS.128 R20, [R213+0x80] ;  /* 0x00008000d5147984 */ /* 0x0002a40000000c00 */
[----:B------:R-:W-:-:S02]  /*16b50*/  IMAD R3, R3, c[0x0][0x3a4], R15 ;  /* 0x0000e90003037a24 */ /* 0x000fc400078e020f */
[----:B------:R-:W-:Y:S01]  /*16b60*/  @P3 IMAD.HI.U32 R11, R6, c[0x0][0x4ec], RZ ;  /* 0x00013b00060b3a27 */ /* 0x000fe200078e00ff */
[----:B------:R1:W3:Y:S02]  /*16b70*/  LDS.128 R28, [R213+0x1080] ;  /* 0x00108000d51c7984 */ /* 0x0002e40000000c00 */
[----:B------:R-:W-:Y:S01]  /*16b80*/  IADD3 R9, R9, R3, RZ ;  /* 0x0000000309097210 */ /* 0x000fe20007ffe0ff */
[----:B------:R-:W-:Y:S01]  /*16b90*/  IMAD R10, R10, c[0x0][0x3f0], RZ ;  /* 0x0000fc000a0a7a24 */ /* 0x000fe200078e02ff */
[----:B------:R1:W4:Y:S01]  /*16ba0*/  LDS.128 R36, [R213+0x2080] ;  /* 0x00208000d5247984 */ /* 0x0003220000000c00 */
[----:B------:R-:W-:Y:S02]  /*16bb0*/  MOV R3, R6 ;  /* 0x0000000600037202 */ /* 0x000fe40000000f00 */
[----:B------:R-:W-:Y:S01]  /*16bc0*/  IMAD.WIDE.U32 R8, R5, c[0x0][0x3e8], R8 ;  /* 0x0000fa0005087a25 */ /* 0x000fe200078e0008 */
[----:B------:R1:W1:Y:S01]  /*16bd0*/  LDS.128 R48, [R213+0x3080] ;  /* 0x00308000d5307984 */ /* 0x0002620000000c00 */
[----:B------:R-:W-:-:S02]  /*16be0*/  @P3 SHF.R.U32.HI R3, RZ, c[0x0][0x4f0], R11 ;  /* 0x00013c00ff033a19 */ /* 0x000fc4000001160b */
[----:B------:R-:W-:Y:S01]  /*16bf0*/  IMAD R9, R5, c[0x0][0x3ec], R9 ;  /* 0x0000fb0005097a24 */ /* 0x000fe200078e0209 */
[----:B------:R1:W1:Y:S01]  /*16c00*/  LDS.128 R16, [R213+0x4080] ;  /* 0x00408000d5107984 */ /* 0x0002620000000c00 */
[C---:B------:R-:W-:Y:S01]  /*16c10*/  IMAD R10, R2.reuse, c[0x0][0x3f4], R10 ;  /* 0x0000fd00020a7a24 */ /* 0x040fe200078e020a */
[----:B------:R-:W-:Y:S01]  /*16c20*/  SHF.R.S32.HI R5, RZ, 0x1f, R3 ;  /* 0x0000001fff057819 */ /* 0x000fe20000011403 */
[----:B------:R-:W-:Y:S01]  /*16c30*/  IMAD.WIDE.U32 R8, R2, c[0x0][0x3f0], R8 ;  /* 0x0000fc0002087a25 */ /* 0x000fe200078e0008 */
[----:B------:R1:W1:Y:S01]  /*16c40*/  LDS.128 R24, [R213+0x5080] ;  /* 0x00508000d5187984 */ /* 0x0002620000000c00 */
[----:B------:R-:W-:-:S03]  /*16c50*/  IADD3 R2, -R3, RZ, RZ ;  /* 0x000000ff03027210 */ /* 0x000fc60007ffe1ff */
[----:B------:R1:W1:Y:S01]  /*16c60*/  LDS.128 R32, [R213+0x6080] ;  /* 0x00608000d5207984 */ /* 0x0002620000000c00 */
[----:B------:R-:W-:Y:S01]  /*16c70*/  IADD3 R9, R9, R10, RZ ;  /* 0x0000000a09097210 */ /* 0x000fe20007ffe0ff */
[----:B------:R-:W-:Y:S02]  /*16c80*/  IMAD R10, R5, c[0x0][0x3e0], RZ ;  /* 0x0000f800050a7a24 */ /* 0x000fe400078e02ff */
[----:B------:R1:W1:Y:S01]  /*16c90*/  LDS.128 R40, [R213+0x7080] ;  /* 0x00708000d5287984 */ /* 0x0002620000000c00 */
        /* <DEDUP_REMOVED lines=9> */
[----:B------:R-:W-:Y:S02]  /*16d30*/  IADD3 R3, R3, R5, RZ ;  /* 0x0000000503037210 */ /* 0x000fe40007ffe0ff */
[----:B------:R-:W-:Y:S02]  /*16d40*/  LEA R5, R44, R81, 0x7 ;  /* 0x000000512c057211 */ /* 0x000fe400078e38ff */
[----:B------:R-:W-:Y:S01]  /*16d50*/  LEA.HI.X R6, R2, c[0x0][0x384], R3, 0x1, P0 ;  /* 0x0000e10002067a11 */ /* 0x000fe200000f0c03 */
[----:B------:R-:W-:Y:S05]  /*16d60*/  BRA.DIV ~URZ, `(.L_x_466) ;  /* 0x00003b227f007947 */ /* 0x000fea000b800000 */
[----:B--234-:R2:W3:Y:S02]  /*16d70*/  SHFL.IDX PT, R11, R6, RZ, 0x181f ;  /* 0x00181fff060b7589 */ /* 0x01c4e400000e0000 */
.L_x_542:
[----:B------:R-:W-:Y:S05]  /*16d80*/  BRA.DIV ~URZ, `(.L_x_467) ;  /* 0x00003b727f007947 */ /* 0x000fea000b800000 */
[----:B------:R4:W2:Y:S02]  /*16d90*/  SHFL.IDX PT, R2, R10, RZ, 0x181f ;  /* 0x00181fff0a027589 */ /* 0x0008a400000e0000 */
.L_x_543:
[----:B------:R-:W-:Y:S01]  /*16da0*/  ISETP.GE.AND P0, PT, R5, R4, PT ;  /* 0x000000040500720c */ /* 0x000fe20003f06270 */
[----:B------:R-:W-:-:S12]  /*16db0*/  BSSY B0, `(.L_x_468) ;  /* 0x000000a000007945 */ /* 0x000fd80003800000 */
[----:B------:R-:W-:Y:S05]  /*16dc0*/  @P0 BRA `(.L_x_469) ;  /* 0x0000008000000947 */ /* 0x000fea0003800000 */
[----:B------:R-:W-:Y:S02]  /*16dd0*/  ISETP.GE.AND P1, PT, R76, c[0x0][0x3c8], PT ;  /* 0x0000f2004c007a0c */ /* 0x000fe40003f26270 */
[----:B------:R-:W-:-:S11]  /*16de0*/  ISETP.GE.AND P0, PT, R212, c[0x0][0x3c8], PT ;  /* 0x0000f200d4007a0c */ /* 0x000fd60003f06270 */
[-C--:B--2---:R-:W-:Y:S02]  /*16df0*/  @!P1 LEA R8, P3, R76, R2.reuse, 0x1 ;  /* 0x000000024c089211 */ /* 0x084fe400078608ff */
[----:B------:R-:W-:Y:S02]  /*16e00*/  @!P0 LEA R2, P2, R212, R2, 0x1 ;  /* 0x00000002d4028211 */ /* 0x000fe400078408ff */
[-C--:B---3--:R-:W-:Y:S02]  /*16e10*/  @!P1 LEA.HI.X R9, R76, R11.reuse, R77, 0x1, P3 ;  /* 0x0000000b4c099211 */ /* 0x088fe400018f0c4d */
[----:B------:R-:W-:-:S03]  /*16e20*/  @!P0 LEA.HI.X R3, R212, R11, R231, 0x1, P2 ;  /* 0x0000000bd4038211 */ /* 0x000fc600010f0ce7 */
[----:B------:R2:W-:Y:S04]  /*16e30*/  @!P1 ST.E.128 [R8.64], R20 ;  /* 0x0000001408009985 */ /* 0x0005e8000c101d08 */
[----:B-1----:R2:W-:Y:S02]  /*16e40*/  @!P0 ST.E.128 [R2.64], R16 ;  /* 0x0000001002008985 */ /* 0x0025e4000c101d08 */
.L_x_469:
[----:B------:R-:W-:Y:S05]  /*16e50*/  BSYNC B0 ;  /* 0x0000000000007941 */ /* 0x000fea0003800000 */
.L_x_468:
[----:B------:R-:W-:Y:S05]  /*16e60*/  BRA.DIV ~URZ, `(.L_x_470) ;  /* 0x00003b027f007947 */ /* 0x000fea000b800000 */
[----:B---3--:R3:W4:Y:S04]  /*16e70*/  SHFL.IDX PT, R11, R6, 0x1, 0x181f ;  /* 0x00381f00060b7f89 */ /* 0x00872800000e0000 */
[----:B--2---:R3:W2:Y:S02]  /*16e80*/  SHFL.IDX PT, R2, R10, 0x1, 0x181f ;  /* 0x00381f000a027f89 */ /* 0x0046a400000e0000 */
.L_x_544:
[----:B------:R-:W-:Y:S01]  /*16e90*/  IADD3 R3, R5, 0x20, RZ ;  /* 0x0000002005037810 */ /* 0x000fe20007ffe0ff */
[----:B------:R-:W-:Y:S03]  /*16ea0*/  BSSY B0, `(.L_x_471) ;  /* 0x000000b000007945 */ /* 0x000fe60003800000 */
[----:B------:R-:W-:-:S13]  /*16eb0*/  ISETP.GE.AND P0, PT, R3, R4, PT ;  /* 0x000000040300720c */ /* 0x000fda0003f06270 */
[----:B------:R-:W-:Y:S05]  /*16ec0*/  @P0 BRA `(.L_x_472) ;  /* 0x0000008000000947 */ /* 0x000fea0003800000 */
[----:B------:R-:W-:Y:S02]  /*16ed0*/  ISETP.GE.AND P1, PT, R76, c[0x0][0x3c8], PT ;  /* 0x0000f2004c007a0c */ /* 0x000fe40003f26270 */
[----:B------:R-:W-:-:S11]  /*16ee0*/  ISETP.GE.AND P0, PT, R212, c[0x0][0x3c8], PT ;  /* 0x0000f200d4007a0c */ /* 0x000fd60003f06270 */
[-C--:B--2---:R-:W-:Y:S02]  /*16ef0*/  @!P1 LEA R8, P3, R76, R2.reuse, 0x1 ;  /* 0x000000024c089211 */ /* 0x084fe400078608ff */
[----:B------:R-:W-:Y:S02]  /*16f00*/  @!P0 LEA R2, P2, R212, R2, 0x1 ;  /* 0x00000002d4028211 */ /* 0x000fe400078408ff */
[-C--:B----4-:R-:W-:Y:S02]  /*16f10*/  @!P1 LEA.HI.X R9, R76, R11.reuse, R77, 0x1, P3 ;  /* 0x0000000b4c099211 */ /* 0x090fe400018f0c4d */
[----:B------:R-:W-:-:S03]  /*16f20*/  @!P0 LEA.HI.X R3, R212, R11, R231, 0x1, P2 ;  /* 0x0000000bd4038211 */ /* 0x000fc600010f0ce7 */
[----:B------:R2:W-:Y:S04]  /*16f30*/  @!P1 ST.E.128 [R8.64], R28 ;  /* 0x0000001c08009985 */ /* 0x0005e8000c101d08 */
[----:B-1----:R2:W-:Y:S02]  /*16f40*/  @!P0 ST.E.128 [R2.64], R24 ;  /* 0x0000001802008985 */ /* 0x0025e4000c101d08 */
.L_x_472:
[----:B------:R-:W-:Y:S05]  /*16f50*/  BSYNC B0 ;  /* 0x0000000000007941 */ /* 0x000fea0003800000 */
.L_x_471:
[----:B------:R-:W-:Y:S05]  /*16f60*/  BRA.DIV ~URZ, `(.L_x_473) ;  /* 0x00003ad27f007947 */ /* 0x000fea000b800000 */
[----:B----4-:R4:W3:Y:S02]  /*16f70*/  SHFL.IDX PT, R11, R6, 0x2, 0x181f ;  /* 0x00581f00060b7f89 */ /* 0x0108e400000e0000 */
.L_x_545:
[----:B------:R-:W-:Y:S05]  /*16f80*/  BRA.DIV ~URZ, `(.L_x_474) ;  /* 0x00003b227f007947 */ /* 0x000fea000b800000 */
[----:B--2---:R2:W4:Y:S02]  /*16f90*/  SHFL.IDX PT, R2, R10, 0x2, 0x181f ;  /* 0x00581f000a027f89 */ /* 0x00452400000e0000 */
.L_x_546:
[----:B------:R-:W-:Y:S01]  /*16fa0*/  IADD3 R3, R5, 0x40, RZ ;  /* 0x0000004005037810 */ /* 0x000fe20007ffe0ff */
[----:B------:R-:W-:Y:S03]  /*16fb0*/  BSSY B0, `(.L_x_475) ;  /* 0x000000b000007945 */ /* 0x000fe60003800000 */
[----:B------:R-:W-:-:S13]  /*16fc0*/  ISETP.GE.AND P0, PT, R3, R4, PT ;  /* 0x000000040300720c */ /* 0x000fda0003f06270 */
[----:B------:R-:W-:Y:S05]  /*16fd0*/  @P0 BRA `(.L_x_476) ;  /* 0x0000008000000947 */ /* 0x000fea0003800000 */
[----:B------:R-:W-:Y:S02]  /*16fe0*/  ISETP.GE.AND P1, PT, R76, c[0x0][0x3c8], PT ;  /* 0x0000f2004c007a0c */ /* 0x000fe40003f26270 */
[----:B------:R-:W-:-:S11]  /*16ff0*/  ISETP.GE.AND P0, PT, R212, c[0x0][0x3c8], PT ;  /* 0x0000f200d4007a0c */ /* 0x000fd60003f06270 */
[-C--:B----4-:R-:W-:Y:S02]  /*17000*/  @!P1 LEA R8, P3, R76, R2.reuse, 0x1 ;  /* 0x000000024c089211 */ /* 0x090fe400078608ff */
[----:B------:R-:W-:Y:S02]  /*17010*/  @!P0 LEA R2, P2, R212, R2, 0x1 ;  /* 0x00000002d4028211 */ /* 0x000fe400078408ff */
[-C--:B---3--:R-:W-:Y:S02]  /*17020*/  @!P1 LEA.HI.X R9, R76, R11.reuse, R77, 0x1, P3 ;  /* 0x0000000b4c099211 */ /* 0x088fe400018f0c4d */
[----:B------:R-:W-:-:S03]  /*17030*/  @!P0 LEA.HI.X R3, R212, R11, R231, 0x1, P2 ;  /* 0x0000000bd4038211 */ /* 0x000fc600010f0ce7 */
[----:B------:R3:W-:Y:S04]  /*17040*/  @!P1 ST.E.128 [R8.64], R36 ;  /* 0x0000002408009985 */ /* 0x0007e8000c101d08 */
[----:B-1----:R3:W-:Y:S02]  /*17050*/  @!P0 ST.E.128 [R2.64], R32 ;  /* 0x0000002002008985 */ /* 0x0027e4000c101d08 */
.L_x_476:
[----:B------:R-:W-:Y:S05]  /*17060*/  BSYNC B0 ;  /* 0x0000000000007941 */ /* 0x000fea0003800000 */
.L_x_475:
[----:B------:R-:W-:Y:S05]  /*17070*/  BRA.DIV ~URZ, `(.L_x_477) ;  /* 0x00003aa27f007947 */ /* 0x000fea000b800000 */
[----:B---3--:R3:W2:Y:S04]  /*17080*/  SHFL.IDX PT, R8, R6, 0x3, 0x181f ;  /* 0x00781f0006087f89 */ /* 0x0086a800000e0000 */
[----:B----4-:R3:W4:Y:S02]  /*17090*/  SHFL.IDX PT, R6, R10, 0x3, 0x181f ;  /* 0x00781f000a067f89 */ /* 0x01072400000e0000 */
.L_x_547:
[----:B------:R-:W-:-:S04]  /*170a0*/  IADD3 R2, R5, 0x60, RZ ;  /* 0x0000006005027810 */ /* 0x000fc80007ffe0ff */
[----:B------:R-:W-:-:S13]  /*170b0*/  ISETP.GE.AND P0, PT, R2, R4, PT ;  /* 0x000000040200720c */ /* 0x000fda0003f06270 */
[----:B------:R-:W-:Y:S05]  /*170c0*/  @P0 BRA `(.L_x_478) ;  /* 0x00001b1000000947 */ /* 0x000fea0003800000 */
[----:B------:R-:W-:-:S13]  /*170d0*/  ISETP.GE.AND P0, PT, R76, c[0x0][0x3c8], PT ;  /* 0x0000f2004c007a0c */ /* 0x000fda0003f06270 */
[----:B----4-:R-:W-:-:S04]  /*170e0*/  @!P0 LEA R2, P1, R76, R6, 0x1 ;  /* 0x000000064c028211 */ /* 0x010fc800078208ff */
[----:B--2---:R-:W-:-:S05]  /*170f0*/  @!P0 LEA.HI.X R3, R76, R8, R77, 0x1, P1 ;  /* 0x000000084c038211 */ /* 0x004fca00008f0c4d */
[----:B-1----:R1:W-:Y:S01]  /*17100*/  @!P0 ST.E.128 [R2.64], R48 ;  /* 0x0000003002008985 */ /* 0x0023e2000c101d08 */
[----:B------:R-:W-:-:S13]  /*17110*/  ISETP.GE.AND P0, PT, R212, c[0x0][0x3c8], PT ;  /* 0x0000f200d4007a0c */ /* 0x000fda0003f06270 */
[----:B------:R-:W-:Y:S05]  /*17120*/  @P0 BRA `(.L_x_478) ;  /* 0x00001ab000000947 */ /* 0x000fea0003800000 */
[----:B-1----:R-:W-:-:S04]  /*17130*/  LEA R2, P0, R212, R6, 0x1 ;  /* 0x00000006d4027211 */ /* 0x002fc800078008ff */
[----:B------:R-:W-:-:S05]  /*17140*/  LEA.HI.X R3, R212, R8, R231, 0x1, P0 ;  /* 0x00000008d4037211 */ /* 0x000fca00000f0ce7 */
[----:B------:R1:W-:Y:S01]  /*17150*/  ST.E.128 [R2.64], R40 ;  /* 0x0000002802007985 */ /* 0x0003e2000c101d08 */
[----:B------:R-:W-:Y:S05]  /*17160*/  BRA `(.L_x_478) ;  /* 0x00001a7000007947 */ /* 0x000fea0003800000 */
.L_x_465:
[----:B-1----:R-:W2:Y:S01]  /*17170*/  LDL.LU R10, [R1+0x44] ;  /* 0x00004400010a7983 */ /* 0x002ea20000300800 */
[----:B------:R-:W-:Y:S02]  /*17180*/  IMAD R15, R15, c[0x0][0x408], RZ ;  /* 0x000102000f0f7a24 */ /* 0x000fe400078e02ff */
[----:B------:R-:W-:-:S04]  /*17190*/  IMAD.WIDE.U32 R8, R3, c[0x0][0x408], RZ ;  /* 0x0001020003087a25 */ /* 0x000fc800078e00ff */
[----:B------:R-:W-:-:S05]  /*171a0*/  IMAD R3, R3, c[0x0][0x40c], R15 ;  /* 0x0001030003037a24 */ /* 0x000fca00078e020f */
[----:B------:R-:W-:Y:S02]  /*171b0*/  IADD3 R9, R9, R3, RZ ;  /* 0x0000000309097210 */ /* 0x000fe40007ffe0ff */
[----:B------:R-:W-:-:S03]  /*171c0*/  SHF.R.S32.HI R3, RZ, 0x1f, R2 ;  /* 0x0000001fff037819 */ /* 0x000fc60000011402 */
[----:B------:R-:W-:-:S04]  /*171d0*/  IMAD.WIDE.U32 R8, R5, c[0x0][0x438], R8 ;  /* 0x00010e0005087a25 */ /* 0x000fc800078e0008 */
[----:B------:R-:W-:Y:S01]  /*171e0*/  IMAD R3, R3, c[0x0][0x440], RZ ;  /* 0x0001100003037a24 */ /* 0x000fe200078e02ff */
[----:B------:R-:W-:Y:S01]  /*171f0*/  MOV R4, R8 ;  /* 0x0000000800047202 */ /* 0x000fe20000000f00 */
[----:B------:R-:W-:Y:S02]  /*17200*/  IMAD R5, R5, c[0x0][0x43c], R9 ;  /* 0x00010f0005057a24 */ /* 0x000fe400078e0209 */
[----:B------:R-:W-:-:S04]  /*17210*/  @P3 IMAD.HI.U32 R9, R6, c[0x0][0x4ec], RZ ;  /* 0x00013b0006093a27 */ /* 0x000fc800078e00ff */
[C---:B------:R-:W-:Y:S02]  /*17220*/  IMAD R3, R2.reuse, c[0x0][0x444], R3 ;  /* 0x0001110002037a24 */ /* 0x040fe400078e0203 */
[----:B------:R-:W-:Y:S01]  /*17230*/  IMAD.WIDE.U32 R4, R2, c[0x0][0x440], R4 ;  /* 0x0001100002047a25 */ /* 0x000fe200078e0004 */
[----:B------:R-:W-:Y:S02]  /*17240*/  MOV R2, R6 ;  /* 0x0000000600027202 */ /* 0x000fe40000000f00 */
[----:B------:R-:W-:Y:S02]  /*17250*/  @P3 SHF.R.U32.HI R2, RZ, c[0x0][0x4f0], R9 ;  /* 0x00013c00ff023a19 */ /* 0x000fe40000011609 */
        /* <DEDUP_REMOVED lines=19> */
.L_x_548:
[----:B------:R-:W-:Y:S05]  /*17390*/  BRA.DIV ~URZ, `(.L_x_480) ;  /* 0x000038c27f007947 */ /* 0x000fea000b800000 */
[----:B------:R3:W4:Y:S02]  /*173a0*/  SHFL.IDX PT, R2, R5, RZ, 0x1c1f ;  /* 0x001c1fff05027589 */ /* 0x00072400000e0000 */
.L_x_549:
        /* <DEDUP_REMOVED lines=22> */
[----:B------:R-:W-:-:S04]  /*17510*/  @!P1 IMAD.MOV.U32 R3, RZ, RZ, R4 ;  /* 0x000000ffff039224 */ /* 0x000fc800078e0004 */
[----:B------:R-:W-:Y:S01]  /*17520*/  @!P1 IMAD.WIDE R10, R10, 0x4, R2 ;  /* 0x000000040a0a9825 */ /* 0x000fe200078e0202 */
[----:B--2---:R-:W-:Y:S01]  /*17530*/  ISETP.GE.AND P4, PT, R15, c[0x0][0x3c8], PT ;  /* 0x0000f2000f007a0c */ /* 0x004fe20003f86270 */
[----:B------:R-:W2:Y:S04]  /*17540*/  LDL R3, [R1+0x50] ;  /* 0x0000500001037983 */ /* 0x000ea80000100800 */
[----:B------:R3:W-:Y:S01]  /*17550*/  @!P1 ST.E.64 [R10.64], R54 ;  /* 0x000000360a009985 */ /* 0x0007e2000c101b08 */
[----:B------:R-:W-:-:S04]  /*17560*/  @!P0 LEA R8, P2, R25, R2, 0x2 ;  /* 0x0000000219088211 */ /* 0x000fc800078410ff */
[----:B------:R-:W-:Y:S02]  /*17570*/  @!P0 LEA.HI.X R9, R25, R4, R26, 0x2, P2 ;  /* 0x0000000419098211 */ /* 0x000fe400010f141a */
[----:B------:R-:W4:Y:S01]  /*17580*/  LDL R25, [R1+0x58] ;  /* 0x0000580001197983 */ /* 0x000f220000100800 */
[----:B------:R-:W-:-:S03]  /*17590*/  ISETP.GE.AND P2, PT, R22, c[0x0][0x3c8], PT ;  /* 0x0000f20016007a0c */ /* 0x000fc60003f46270 */
[----:B------:R5:W-:Y:S01]  /*175a0*/  @!P0 ST.E.64 [R8.64], R30 ;  /* 0x0000001e08008985 */ /* 0x000be2000c101b08 */
[----:B---3--:R-:W-:-:S03]  /*175b0*/  @!P3 LEA R10, P5, R17, R2, 0x2 ;  /* 0x00000002110ab211 */ /* 0x008fc600078a10ff */
[----:B------:R-:W3:Y:S01]  /*175c0*/  LDL R54, [R1+0xc4] ;  /* 0x0000c40001367983 */ /* 0x000ee20000100800 */
[----:B------:R-:W-:-:S03]  /*175d0*/  @!P3 LEA.HI.X R11, R17, R4, R23, 0x2, P5 ;  /* 0x00000004110bb211 */ /* 0x000fc600028f1417 */
[----:B------:R-:W2:Y:S04]  /*175e0*/  LDL R26, [R1+0xb8] ;  /* 0x0000b800011a7983 */ /* 0x000ea80000100800 */
[----:B------:R-:W2:Y:S01]  /*175f0*/  LDL R17, [R1+0xc8] ;  /* 0x0000c80001117983 */ /* 0x000ea20000100800 */
[----:B-----5:R-:W-:-:S03]  /*17600*/  @!P4 LEA R8, P0, R15, R2, 0x2 ;  /* 0x000000020f08c211 */ /* 0x020fc600078010ff */
[----:B------:R-:W5:Y:S01]  /*17610*/  LDL R31, [R1+0xc0] ;  /* 0x0000c000011f7983 */ /* 0x000f620000100800 */
[----:B------:R-:W-:Y:S02]  /*17620*/  ISETP.GE.AND P1, PT, R19, c[0x0][0x3c8], PT ;  /* 0x0000f20013007a0c */ /* 0x000fe40003f26270 */
[----:B------:R-:W-:Y:S01]  /*17630*/  @!P4 LEA.HI.X R9, R15, R4, R20, 0x2, P0 ;  /* 0x000000040f09c211 */ /* 0x000fe200000f1414 */
[----:B------:R-:W5:Y:S04]  /*17640*/  LDL R23, [R1+0x54] ;  /* 0x0000540001177983 */ /* 0x000f680000100800 */
[----:B------:R-:W5:Y:S04]  /*17650*/  LDL R30, [R1+0xbc] ;  /* 0x0000bc00011e7983 */ /* 0x000f680000100800 */
[----:B------:R-:W5:Y:S04]  /*17660*/  LDL R20, [R1+0x4c] ;  /* 0x00004c0001147983 */ /* 0x000f680000100800 */
[----:B------:R-:W5:Y:S04]  /*17670*/  LDL R15, [R1+0x48] ;  /* 0x00004800010f7983 */ /* 0x000f680000100800 */
[----:B------:R1:W-:Y:S04]  /*17680*/  @!P3 ST.E.64 [R10.64], R32 ;  /* 0x000000200a00b985 */ /* 0x0003e8000c101b08 */
[----:B------:R1:W-:Y:S02]  /*17690*/  @!P4 ST.E.64 [R8.64], R34 ;  /* 0x000000220800c985 */ /* 0x0003e4000c101b08 */
[----:B-1----:R-:W-:-:S02]  /*176a0*/  @!P2 LEA R10, P5, R22, R2, 0x2 ;  /* 0x00000002160aa211 */ /* 0x002fc400078a10ff */
[C---:B------:R-:W-:Y:S02]  /*176b0*/  @!P1 LEA R8, P0, R19.reuse, R2, 0x2 ;  /* 0x0000000213089211 */ /* 0x040fe400078010ff */
[-C--:B------:R-:W-:Y:S02]  /*176c0*/  @!P2 LEA.HI.X R11, R22, R4.reuse, R24, 0x2, P5 ;  /* 0x00000004160ba211 */ /* 0x080fe400028f1418 */
[----:B------:R-:W5:Y:S01]  /*176d0*/  LDL R22, [R1+0xb0] ;  /* 0x0000b00001167983 */ /* 0x000f620000100800 */
[----:B------:R-:W-:-:S03]  /*176e0*/  @!P1 LEA.HI.X R9, R19, R4, R21, 0x2, P0 ;  /* 0x0000000413099211 */ /* 0x000fc600000f1415 */
[----:B------:R-:W5:Y:S04]  /*176f0*/  LDL R24, [R1+0xb4] ;  /* 0x0000b40001187983 */ /* 0x000f680000100800 */
[----:B------:R-:W5:Y:S04]  /*17700*/  LDL R21, [R1+0xac] ;  /* 0x0000ac0001157983 */ /* 0x000f680000100800 */
[----:B------:R-:W5:Y:S01]  /*17710*/  LDL R19, [R1+0xa8] ;  /* 0x0000a80001137983 */ /* 0x000f620000100800 */
[----:B------:R-:W-:Y:S02]  /*17720*/  ISETP.GE.AND P3, PT, R75, c[0x0][0x3c8], PT ;  /* 0x0000f2004b007a0c */ /* 0x000fe40003f66270 */
[----:B------:R-:W-:Y:S01]  /*17730*/  ISETP.GE.AND P4, PT, R16, c[0x0][0x3c8], PT ;  /* 0x0000f20010007a0c */ /* 0x000fe20003f86270 */
[----:B------:R1:W-:Y:S01]  /*17740*/  @!P2 ST.E.64 [R10.64], R36 ;  /* 0x000000240a00a985 */ /* 0x0003e2000c101b08 */
[----:B------:R-:W-:-:S03]  /*17750*/  ISETP.GE.AND P2, PT, R45, c[0x0][0x3c8], PT ;  /* 0x0000f2002d007a0c */ /* 0x000fc60003f46270 */
[----:B------:R1:W-:Y:S01]  /*17760*/  @!P1 ST.E.64 [R8.64], R38 ;  /* 0x0000002608009985 */ /* 0x0003e2000c101b08 */
[----:B------:R-:W-:Y:S02]  /*17770*/  ISETP.GE.AND P1, PT, R44, c[0x0][0x3c8], PT ;  /* 0x0000f2002c007a0c */ /* 0x000fe40003f26270 */
[----:B------:R-:W-:-:S03]  /*17780*/  ISETP.GE.AND P6, PT, R27, c[0x0][0x3c8], PT ;  /* 0x0000f2001b007a0c */ /* 0x000fc60003fc6270 */
[CC--:B-1----:R-:W-:Y:S02]  /*17790*/  @!P3 LEA R10, P5, R75.reuse, R2.reuse, 0x2 ;  /* 0x000000024b0ab211 */ /* 0x0c2fe400078a10ff */
[----:B------:R-:W-:Y:S02]  /*177a0*/  @!P4 LEA R8, P0, R16, R2, 0x2 ;  /* 0x000000021008c211 */ /* 0x000fe400078010ff */
[----:B------:R-:W-:-:S05]  /*177b0*/  @!P3 LEA.HI.X R11, R75, R4, R83, 0x2, P5 ;  /* 0x000000044b0bb211 */ /* 0x000fca00028f1453 */
[----:B------:R1:W-:Y:S01]  /*177c0*/  @!P3 ST.E.64 [R10.64], R40 ;  /* 0x000000280a00b985 */ /* 0x0003e2000c101b08 */
[----:B----4-:R-:W-:Y:S02]  /*177d0*/  ISETP.GE.AND P5, PT, R25, c[0x0][0x3c8], PT ;  /* 0x0000f20019007a0c */ /* 0x010fe40003fa6270 */
[----:B--2---:R-:W-:Y:S02]  /*177e0*/  @!P4 LEA.HI.X R9, R16, R4, R17, 0x2, P0 ;  /* 0x000000041009c211 */ /* 0x004fe400000f1411 */
[----:B------:R-:W-:-:S03]  /*177f0*/  @!P2 LEA R16, P0, R45, R2, 0x2 ;  /* 0x000000022d10a211 */ /* 0x000fc600078010ff */
[----:B------:R2:W-:Y:S01]  /*17800*/  @!P4 ST.E.64 [R8.64], R42 ;  /* 0x0000002a0800c985 */ /* 0x0005e2000c101b08 */
[----:B---3--:R-:W-:Y:S02]  /*17810*/  @!P2 LEA.HI.X R17, R45, R4, R54, 0x2, P0 ;  /* 0x000000042d11a211 */ /* 0x008fe400000f1436 */
[----:B-1----:R-:W-:-:S03]  /*17820*/  @!P6 LEA R10, P0, R27, R2, 0x2 ;  /* 0x000000021b0ae211 */ /* 0x002fc600078010ff */
[----:B------:R1:W-:Y:S01]  /*17830*/  @!P2 ST.E.64 [R16.64], R60 ;  /* 0x0000003c1000a985 */ /* 0x0003e2000c101b08 */
[----:B------:R-:W-:Y:S02]  /*17840*/  ISETP.GE.AND P2, PT, R3, c[0x0][0x3c8], PT ;  /* 0x0000f20003007a0c */ /* 0x000fe40003f46270 */
[----:B-----5:R-:W-:Y:S02]  /*17850*/  ISETP.GE.AND P4, PT, R23, c[0x0][0x3c8], PT ;  /* 0x0000f20017007a0c */ /* 0x020fe40003f86270 */
[----:B------:R-:W-:Y:S02]  /*17860*/  @!P6 LEA.HI.X R11, R27, R4, R30, 0x2, P0 ;  /* 0x000000041b0be211 */ /* 0x000fe400000f141e */
[----:B------:R-:W-:Y:S02]  /*17870*/  ISETP.GE.AND P0, PT, R15, c[0x0][0x3c8], PT ;  /* 0x0000f2000f007a0c */ /* 0x000fe40003f06270 */
[----:B--2---:R-:W-:-:S04]  /*17880*/  @!P1 LEA R8, P3, R44, R2, 0x2 ;  /* 0x000000022c089211 */ /* 0x004fc800078610ff */
[----:B------:R-:W-:-:S05]  /*17890*/  @!P1 LEA.HI.X R9, R44, R4, R31, 0x2, P3 ;  /* 0x000000042c099211 */ /* 0x000fca00018f141f */
[----:B------:R2:W-:Y:S01]  /*178a0*/  @!P1 ST.E.64 [R8.64], R46 ;  /* 0x0000002e08009985 */ /* 0x0005e2000c101b08 */
[----:B------:R-:W-:-:S03]  /*178b0*/  ISETP.GE.AND P1, PT, R20, c[0x0][0x3c8], PT ;  /* 0x0000f20014007a0c */ /* 0x000fc60003f26270 */
[----:B------:R3:W-:Y:S01]  /*178c0*/  @!P6 ST.E.64 [R10.64], R48 ;  /* 0x000000300a00e985 */ /* 0x0007e2000c101b08 */
[-C--:B-1----:R-:W-:Y:S02]  /*178d0*/  @!P4 LEA R16, P6, R23, R2.reuse, 0x2 ;  /* 0x000000021710c211 */ /* 0x082fe400078c10ff */
[----:B--2---:R-:W-:-:S04]  /*178e0*/  @!P5 LEA R8, P3, R25, R2, 0x2 ;  /* 0x000000021908d211 */ /* 0x004fc800078610ff */
[----:B------:R-:W-:Y:S02]  /*178f0*/  @!P5 LEA.HI.X R9, R25, R4, R26, 0x2, P3 ;  /* 0x000000041909d211 */ /* 0x000fe400018f141a */
[----:B---3--:R-:W-:-:S03]  /*17900*/  @!P2 LEA R10, P3, R3, R2, 0x2 ;  /* 0x00000002030aa211 */ /* 0x008fc600078610ff */
[----:B------:R1:W-:Y:S01]  /*17910*/  @!P5 ST.E.64 [R8.64], R50 ;  /* 0x000000320800d985 */ /* 0x0003e2000c101b08 */
[-C--:B------:R-:W-:Y:S02]  /*17920*/  @!P2 LEA.HI.X R11, R3, R4.reuse, R22, 0x2, P3 ;  /* 0x00000004030ba211 */ /* 0x080fe400018f1416 */
[----:B------:R-:W-:-:S05]  /*17930*/  @!P4 LEA.HI.X R17, R23, R4, R24, 0x2, P6 ;  /* 0x000000041711c211 */ /* 0x000fca00030f1418 */
[----:B------:R2:W-:Y:S04]  /*17940*/  @!P4 ST.E.64 [R16.64], R92 ;  /* 0x0000005c1000c985 */ /* 0x0005e8000c101b08 */
[----:B------:R2:W-:Y:S01]  /*17950*/  @!P2 ST.E.64 [R10.64], R64 ;  /* 0x000000400a00a985 */ /* 0x0005e2000c101b08 */
[CC--:B-1----:R-:W-:Y:S02]  /*17960*/  @!P1 LEA R8, P5, R20.reuse, R2.reuse, 0x2 ;  /* 0x0000000214089211 */ /* 0x0c2fe400078a10ff */
[C---:B------:R-:W-:Y:S02]  /*17970*/  @!P0 LEA R2, P3, R15.reuse, R2, 0x2 ;  /* 0x000000020f028211 */ /* 0x040fe400078610ff */
[-C--:B------:R-:W-:Y:S02]  /*17980*/  @!P1 LEA.HI.X R9, R20, R4.reuse, R21, 0x2, P5 ;  /* 0x0000000414099211 */ /* 0x080fe400028f1415 */
[----:B------:R-:W-:-:S03]  /*17990*/  @!P0 LEA.HI.X R3, R15, R4, R19, 0x2, P3 ;  /* 0x000000040f038211 */ /* 0x000fc600018f1413 */
[----:B------:R2:W-:Y:S04]  /*179a0*/  @!P1 ST.E.64 [R8.64], R52 ;  /* 0x0000003408009985 */ /* 0x0005e8000c101b08 */
[----:B------:R2:W-:Y:S02]  /*179b0*/  @!P0 ST.E.64 [R2.64], R28 ;  /* 0x0000001c02008985 */ /* 0x0005e4000c101b08 */
.L_x_482:
[----:B------:R-:W-:Y:S05]  /*179c0*/  BSYNC B0 ;  /* 0x0000000000007941 */ /* 0x000fea0003800000 */
.L_x_481:
[----:B------:R-:W-:Y:S05]  /*179d0*/  BRA.DIV ~URZ, `(.L_x_483) ;  /* 0x000032f27f007947 */ /* 0x000fea000b800000 */
[----:B--2---:R2:W1:Y:S04]  /*179e0*/  SHFL.IDX PT, R4, R6, 0x1, 0x1c1f ;  /* 0x003c1f0006047f89 */ /* 0x00446800000e0000 */
[----:B----4-:R2:W4:Y:S02]  /*179f0*/  SHFL.IDX PT, R2, R5, 0x1, 0x1c1f ;  /* 0x003c1f0005027f89 */ /* 0x01052400000e0000 */
.L_x_550:
[----:B------:R-:W-:-:S13]  /*17a00*/  ISETP.NE.AND P0, PT, R18, RZ, PT ;  /* 0x000000ff1200720c */ /* 0x000fda0003f05270 */
[----:B------:R-:W-:Y:S05]  /*17a10*/  @P0 BRA `(.L_x_478) ;  /* 0x000011c000000947 */ /* 0x000fea0003800000 */
[----:B------:R-:W5:Y:S04]  /*17a20*/  LDL R16, [R1+0x84] ;  /* 0x0000840001107983 */ /* 0x000f680000100800 */
[----:B--2---:R-:W2:Y:S04]  /*17a30*/  LDL R24, [R1+0x80] ;  /* 0x0000800001187983 */ /* 0x004ea80000100800 */
[----:B---3--:R-:W3:Y:S04]  /*17a40*/  LDL R20, [R1+0x7c] ;  /* 0x00007c0001147983 */ /* 0x008ee80000100800 */
[----:B----4-:R-:W4:Y:S04]  /*17a50*/  LDL R19, [R1+0x74] ;  /* 0x0000740001137983 */ /* 0x010f280000100800 */
        /* <DEDUP_REMOVED lines=17> */
[----:B---3--:R-:W-:Y:S02]  /*17b70*/  ISETP.GE.AND P0, PT, R20, c[0x0][0x3c8], PT ;  /* 0x0000f20014007a0c */ /* 0x008fe40003f06270 */
[----:B----4-:R-:W-:-:S07]  /*17b80*/  ISETP.GE.AND P4, PT, R19, c[0x0][0x3c8], PT ;  /* 0x0000f20013007a0c */ /* 0x010fce0003f86270 */
[----:B------:R-:W-:Y:S02]  /*17b90*/  @!P2 IMAD.MOV.U32 R3, RZ, RZ, R4 ;  /* 0x000000ffff03a224 */ /* 0x000fe400078e0004 */
[----:B------:R-:W-:Y:S02]  /*17ba0*/  @!P1 LEA R10, P3, R24, R2, 0x2 ;  /* 0x00000002180a9211 */ /* 0x000fe400078610ff */
[----:B------:R-:W-:Y:S02]  /*17bb0*/  @!P2 IMAD.WIDE R16, R16, 0x4, R2 ;  /* 0x000000041010a825 */ /* 0x000fe400078e0202 */
[----:B------:R-:W-:Y:S02]  /*17bc0*/  @!P1 LEA.HI.X R11, R24, R4, R26, 0x2, P3 ;  /* 0x00000004180b9211 */ /* 0x000fe400018f141a */
[----:B------:R-:W-:Y:S01]  /*17bd0*/  @!P0 LEA R8, P6, R20, R2, 0x2 ;  /* 0x0000000214088211 */ /* 0x000fe200078c10ff */
[----:B------:R-:W-:Y:S01]  /*17be0*/  @!P2 ST.E.64 [R16.64], R96 ;  /* 0x000000601000a985 */ /* 0x000fe2000c101b08 */
[----:B------:R-:W-:-:S02]  /*17bf0*/  ISETP.GE.AND P5, PT, R6, c[0x0][0x3c8], PT ;  /* 0x0000f20006007a0c */ /* 0x000fc40003fa6270 */
[----:B------:R-:W-:Y:S01]  /*17c00*/  @!P0 LEA.HI.X R9, R20, R4, R22, 0x2, P6 ;  /* 0x0000000414098211 */ /* 0x000fe200030f1416 */
[----:B------:R1:W-:Y:S04]  /*17c10*/  @!P1 ST.E.64 [R10.64], R68 ;  /* 0x000000440a009985 */ /* 0x0003e8000c101b08 */
[----:B------:R-:W2:Y:S04]  /*17c20*/  LDL R26, [R1+0x60] ;  /* 0x00006000011a7983 */ /* 0x000ea80000100800 */
[----:B------:R-:W3:Y:S04]  /*17c30*/  LDL R24, [R1+0x58] ;  /* 0x0000580001187983 */ /* 0x000ee80000100800 */
[----:B------:R4:W-:Y:S01]  /*17c40*/  @!P0 ST.E.64 [R8.64], R56 ;  /* 0x0000003808008985 */ /* 0x0009e2000c101b08 */
[----:B------:R-:W-:-:S03]  /*17c50*/  ISETP.GE.AND P3, PT, R15, c[0x0][0x3c8], PT ;  /* 0x0000f2000f007a0c */ /* 0x000fc60003f66270 */
[----:B------:R-:W5:Y:S04]  /*17c60*/  LDL R22, [R1+0x54] ;  /* 0x0000540001167983 */ /* 0x000f680000100800 */
[----:B------:R-:W5:Y:S01]  /*17c70*/  LDL R20, [R1+0x50] ;  /* 0x0000500001147983 */ /* 0x000f620000100800 */
[-C--:B-1----:R-:W-:Y:S02]  /*17c80*/  @!P4 LEA R10, P6, R19, R2.reuse, 0x2 ;  /* 0x00000002130ac211 */ /* 0x082fe400078c10ff */
[----:B------:R-:W-:-:S04]  /*17c90*/  @!P5 LEA R16, P0, R6, R2, 0x2 ;  /* 0x000000020610d211 */ /* 0x000fc800078010ff */
[----:B------:R-:W-:Y:S02]  /*17ca0*/  @!P5 LEA.HI.X R17, R6, R4, R25, 0x2, P0 ;  /* 0x000000040611d211 */ /* 0x000fe400000f1419 */
[----:B------:R-:W5:Y:S01]  /*17cb0*/  LDL R6, [R1+0x4c] ;  /* 0x00004c0001067983 */ /* 0x000f620000100800 */
[----:B------:R-:W-:-:S03]  /*17cc0*/  ISETP.GE.AND P2, PT, R5, c[0x0][0x3c8], PT ;  /* 0x0000f20005007a0c */ /* 0x000fc60003f46270 */
[----:B------:R-:W5:Y:S01]  /*17cd0*/  LDL R25, [R1+0xb8] ;  /* 0x0000b80001197983 */ /* 0x000f620000100800 */
[----:B------:R-:W-:-:S04]  /*17ce0*/  P2R R3, PR, RZ, 0x40 ;  /* 0x00000040ff037803 */ /* 0x000fc80000000000 */
[----:B------:R-:W-:-:S04]  /*17cf0*/  ISETP.NE.AND P0, PT, R3, RZ, PT ;  /* 0x000000ff0300720c */ /* 0x000fc80003f05270 */
[----:B------:R-:W-:Y:S02]  /*17d00*/  @!P4 LEA.HI.X R11, R19, R4, R23, 0x2, P0 ;  /* 0x00000004130bc211 */ /* 0x000fe400000f1417 */
[----:B------:R-:W5:Y:S01]  /*17d10*/  LDL R19, [R1+0xbc] ;  /* 0x0000bc0001137983 */ /* 0x000f620000100800 */
[----:B----4-:R-:W-:-:S03]  /*17d20*/  @!P3 LEA R8, P6, R15, R2, 0x2 ;  /* 0x000000020f08b211 */ /* 0x010fc600078c10ff */
[----:B------:R-:W4:Y:S01]  /*17d30*/  LDL R23, [R1+0xb4] ;  /* 0x0000b40001177983 */ /* 0x000f220000100800 */
[----:B------:R-:W-:-:S03]  /*17d40*/  @!P3 LEA.HI.X R9, R15, R4, R21, 0x2, P6 ;  /* 0x000000040f09b211 */ /* 0x000fc600030f1415 */
[----:B------:R1:W-:Y:S04]  /*17d50*/  @!P5 ST.E.64 [R16.64], R104 ;  /* 0x000000681000d985 */ /* 0x0003e8000c101b08 */
[----:B------:R-:W4:Y:S04]  /*17d60*/  LDL R21, [R1+0xb0] ;  /* 0x0000b00001157983 */ /* 0x000f280000100800 */
[----:B------:R1:W-:Y:S04]  /*17d70*/  @!P4 ST.E.64 [R10.64], R72 ;  /* 0x000000480a00c985 */ /* 0x0003e8000c101b08 */
[----:B------:R-:W4:Y:S04]  /*17d80*/  LDL R15, [R1+0xac] ;  /* 0x0000ac00010f7983 */ /* 0x000f280000100800 */
[----:B------:R1:W-:Y:S02]  /*17d90*/  @!P3 ST.E.64 [R8.64], R58 ;  /* 0x0000003a0800b985 */ /* 0x0003e4000c101b08 */
[----:B-1----:R-:W-:-:S04]  /*17da0*/  @!P2 LEA R16, P3, R5, R2, 0x2 ;  /* 0x000000020510a211 */ /* 0x002fc800078610ff */
[----:B------:R-:W-:Y:S02]  /*17db0*/  @!P2 LEA.HI.X R17, R5, R4, R32, 0x2, P3 ;  /* 0x000000040511a211 */ /* 0x000fe400018f1420 */
[----:B------:R-:W4:Y:S01]  /*17dc0*/  LDL R5, [R1+0x48] ;  /* 0x0000480001057983 */ /* 0x000f220000100800 */
[----:B------:R-:W-:Y:S02]  /*17dd0*/  ISETP.GE.AND P1, PT, R30, c[0x0][0x3c8], PT ;  /* 0x0000f2001e007a0c */ /* 0x000fe40003f26270 */
[----:B------:R-:W-:-:S11]  /*17de0*/  ISETP.GE.AND P0, PT, R28, c[0x0][0x3c8], PT ;  /* 0x0000f2001c007a0c */ /* 0x000fd60003f06270 */
[-C--:B------:R-:W-:Y:S02]  /*17df0*/  @!P1 LEA R10, P4, R30, R2.reuse, 0x2 ;  /* 0x000000021e0a9211 */ /* 0x080fe400078810ff */
[----:B------:R-:W-:-:S11]  /*17e00*/  @!P0 LEA R8, P6, R28, R2, 0x2 ;  /* 0x000000021c088211 */ /* 0x000fd600078c10ff */
[----:B------:R-:W-:-:S04]  /*17e10*/  P2R R3, PR, RZ, 0x10 ;  /* 0x00000010ff037803 */ /* 0x000fc80000000000 */
[----:B------:R-:W-:Y:S02]  /*17e20*/  ISETP.NE.AND P3, PT, R3, RZ, PT ;  /* 0x000000ff0300720c */ /* 0x000fe40003f65270 */
[----:B------:R-:W-:Y:S02]  /*17e30*/  ISETP.GE.AND P4, PT, R18, c[0x0][0x3c8], PT ;  /* 0x0000f20012007a0c */ /* 0x000fe40003f86270 */
[-C--:B------:R-:W-:Y:S02]  /*17e40*/  @!P1 LEA.HI.X R11, R30, R4.reuse, R31, 0x2, P3 ;  /* 0x000000041e0b9211 */ /* 0x080fe400018f141f */
[----:B------:R-:W-:Y:S01]  /*17e50*/  @!P0 LEA.HI.X R9, R28, R4, R29, 0x2, P6 ;  /* 0x000000041c098211 */ /* 0x000fe200030f141d */
[----:B------:R-:W-:Y:S04]  /*17e60*/  @!P2 ST.E.64 [R16.64], R108 ;  /* 0x0000006c1000a985 */ /* 0x000fe8000c101b08 */
[----:B------:R-:W-:Y:S04]  /*17e70*/  @!P1 ST.E.64 [R10.64], R100 ;  /* 0x000000640a009985 */ /* 0x000fe8000c101b08 */
[----:B------:R1:W-:Y:S02]  /*17e80*/  @!P0 ST.E.64 [R8.64], R62 ;  /* 0x0000003e08008985 */ /* 0x0003e4000c101b08 */
[----:B-1----:R-:W-:-:S02]  /*17e90*/  @!P4 LEA R8, P6, R18, R2, 0x2 ;  /* 0x000000021208c211 */ /* 0x002fc400078c10ff */
[----:B--2---:R-:W-:Y:S02]  /*17ea0*/  ISETP.GE.AND P5, PT, R26, c[0x0][0x3c8], PT ;  /* 0x0000f2001a007a0c */ /* 0x004fe40003fa6270 */
[----:B---3--:R-:W-:-:S11]  /*17eb0*/  ISETP.GE.AND P3, PT, R24, c[0x0][0x3c8], PT ;  /* 0x0000f20018007a0c */ /* 0x008fd60003f66270 */
[----:B------:R-:W-:-:S04]  /*17ec0*/  @!P5 LEA R10, P0, R26, R2, 0x2 ;  /* 0x000000021a0ad211 */ /* 0x000fc800078010ff */
[----:B------:R-:W-:-:S05]  /*17ed0*/  @!P5 LEA.HI.X R11, R26, R4, R27, 0x2, P0 ;  /* 0x000000041a0bd211 */ /* 0x000fca00000f141b */
[----:B------:R1:W-:Y:S01]  /*17ee0*/  @!P5 ST.E.64 [R10.64], R84 ;  /* 0x000000540a00d985 */ /* 0x0003e2000c101b08 */
[----:B-----5:R-:W-:Y:S02]  /*17ef0*/  ISETP.GE.AND P2, PT, R22, c[0x0][0x3c8], PT ;  /* 0x0000f20016007a0c */ /* 0x020fe40003f46270 */
[----:B------:R-:W-:Y:S02]  /*17f00*/  ISETP.GE.AND P1, PT, R20, c[0x0][0x3c8], PT ;  /* 0x0000f20014007a0c */ /* 0x000fe40003f26270 */
[----:B------:R-:W-:Y:S02]  /*17f10*/  ISETP.GE.AND P0, PT, R6, c[0x0][0x3c8], PT ;  /* 0x0000f20006007a0c */ /* 0x000fe40003f06270 */
[----:B------:R-:W-:Y:S02]  /*17f20*/  @!P4 LEA.HI.X R9, R18, R4, R19, 0x2, P6 ;  /* 0x000000041209c211 */ /* 0x000fe400030f1413 */
[----:B------:R-:W-:-:S03]  /*17f30*/  @!P3 LEA R18, P5, R24, R2, 0x2 ;  /* 0x000000021812b211 */ /* 0x000fc600078a10ff */
[----:B------:R2:W-:Y:S02]  /*17f40*/  @!P4 ST.E.64 [R8.64], R88 ;  /* 0x000000580800c985 */ /* 0x0005e4000c101b08 */
[----:B------:R-:W-:-:S08]  /*17f50*/  @!P2 LEA R16, P6, R22, R2, 0x2 ;  /* 0x000000021610a211 */ /* 0x000fd000078c10ff */
[----:B------:R-:W-:-:S04]  /*17f60*/  P2R R3, PR, RZ, 0x20 ;  /* 0x00000020ff037803 */ /* 0x000fc80000000000 */
[----:B------:R-:W-:Y:S02]  /*17f70*/  ISETP.NE.AND P4, PT, R3, RZ, PT ;  /* 0x000000ff0300720c */ /* 0x000fe40003f85270 */
[----:B-1----:R-:W-:Y:S02]  /*17f80*/  @!P1 LEA R10, P5, R20, R2, 0x2 ;  /* 0x00000002140a9211 */ /* 0x002fe400078a10ff */
[-C--:B------:R-:W-:Y:S02]  /*17f90*/  @!P3 LEA.HI.X R19, R24, R4.reuse, R25, 0x2, P4 ;  /* 0x000000041813b211 */ /* 0x080fe400020f1419 */
[-C--:B----4-:R-:W-:Y:S02]  /*17fa0*/  @!P2 LEA.HI.X R17, R22, R4.reuse, R23, 0x2, P6 ;  /* 0x000000041611a211 */ /* 0x090fe400030f1417 */
[----:B------:R-:W-:Y:S01]  /*17fb0*/  @!P1 LEA.HI.X R11, R20, R4, R21, 0x2, P5 ;  /* 0x00000004140b9211 */ /* 0x000fe200028f1415 */
[----:B------:R1:W-:Y:S01]  /*17fc0*/  @!P3 ST.E.64 [R18.64], R94 ;  /* 0x0000005e1200b985 */ /* 0x0003e2000c101b08 */
[----:B--2---:R-:W-:-:S03]  /*17fd0*/  @!P0 LEA R8, P4, R6, R2, 0x2 ;  /* 0x0000000206088211 */ /* 0x004fc600078810ff */
[----:B------:R1:W-:Y:S01]  /*17fe0*/  @!P2 ST.E.64 [R16.64], R90 ;  /* 0x0000005a1000a985 */ /* 0x0003e2000c101b08 */
[----:B------:R-:W-:-:S03]  /*17ff0*/  @!P0 LEA.HI.X R9, R6, R4, R15, 0x2, P4 ;  /* 0x0000000406098211 */ /* 0x000fc600020f140f */
[----:B------:R1:W-:Y:S04]  /*18000*/  @!P1 ST.E.64 [R10.64], R86 ;  /* 0x000000560a009985 */ /* 0x0003e8000c101b08 */
[----:B------:R1:W-:Y:S01]  /*18010*/  @!P0 ST.E.64 [R8.64], R70 ;  /* 0x0000004608008985 */ /* 0x0003e2000c101b08 */
[----:B------:R-:W-:-:S13]  /*18020*/  ISETP.GE.AND P0, PT, R5, c[0x0][0x3c8], PT ;  /* 0x0000f20005007a0c */ /* 0x000fda0003f06270 */
[----:B------:R-:W-:Y:S05]  /*18030*/  @P0 BRA `(.L_x_478) ;  /* 0x00000ba000000947 */ /* 0x000fea0003800000 */
[----:B------:R-:W2:Y:S01]  /*18040*/  LDL R6, [R1+0xa8] ;  /* 0x0000a80001067983 */ /* 0x000ea20000100800 */
[----:B------:R-:W-:-:S04]  /*18050*/  LEA R2, P0, R5, R2, 0x2 ;  /* 0x0000000205027211 */ /* 0x000fc800078010ff */
[----:B--2---:R-:W-:-:S05]  /*18060*/  LEA.HI.X R3, R5, R4, R6, 0x2, P0 ;  /* 0x0000000405037211 */ /* 0x004fca00000f1406 */
[----:B------:R2:W-:Y:S01]  /*18070*/  ST.E.64 [R2.64], R66 ;  /* 0x0000004202007985 */ /* 0x0005e2000c101b08 */
[----:B------:R-:W-:Y:S05]  /*18080*/  BRA `(.L_x_478) ;  /* 0x00000b5000007947 */ /* 0x000fea0003800000 */
.L_x_463:
[----:B------:R-:W2:Y:S04]  /*18090*/  LDL.LU R2, [R1+0x30] ;  /* 0x0000300001027983 */ /* 0x000ea80000300800 */
[----:B-1----:R-:W3:Y:S01]  /*180a0*/  LDL.LU R6, [R1+0x34] ;  /* 0x0000340001067983 */ /* 0x002ee20000300800 */
[----:B------:R-:W-:Y:S02]  /*180b0*/  ISETP.NE.U32.AND P0, PT, RZ, c[0x0][0x508], PT ;  /* 0x00014200ff007a0c */ /* 0x000fe40003f05070 */
[----:B------:R-:W-:Y:S01]  /*180c0*/  ISETP.NE.U32.AND P3, PT, RZ, c[0x0][0x500], PT ;  /* 0x00014000ff007a0c */ /* 0x000fe20003f65070 */
[----:B------:R-:W4:Y:S01]  /*180d0*/  LDL.LU R3, [R1+0x40] ;  /* 0x0000400001037983 */ /* 0x000f220000300800 */
[----:B------:R-:W-:Y:S01]  /*180e0*/  ISETP.NE.AND.EX P2, PT, RZ, c[0x0][0x50c], PT, P0 ;  /* 0x00014300ff007a0c */ /* 0x000fe20003f45300 */
[----:B------:R-:W-:Y:S01]  /*180f0*/  IMAD.MOV.U32 R23, RZ, RZ, c[0x0][0x388] ;  /* 0x0000e200ff177624 */ /* 0x000fe200078e00ff */
[----:B------:R-:W-:-:S02]  /*18100*/  ISETP.NE.AND.EX P3, PT, RZ, c[0x0][0x504], PT, P3 ;  /* 0x00014100ff007a0c */ /* 0x000fc40003f65330 */
[----:B--2---:R-:W-:-:S09]  /*18110*/  IADD3 R4, P1, R2, c[0x0][0x500], RZ ;  /* 0x0001400002047a10 */ /* 0x004fd20007f3e0ff */
[----:B------:R-:W-:Y:S01]  /*18120*/  @P2 IADD3 R8, P0, R2, c[0x0][0x508], RZ ;  /* 0x0001420002082a10 */ /* 0x000fe20007f1e0ff */
[----:B------:R-:W-:Y:S01]  /*18130*/  IMAD.MOV.U32 R2, RZ, RZ, RZ ;  /* 0x000000ffff027224 */ /* 0x000fe200078e00ff */
[C---:B---3--:R-:W-:Y:S02]  /*18140*/  IADD3.X R5, R6.reuse, c[0x0][0x504], RZ, P1, !PT ;  /* 0x0001410006057a10 */ /* 0x048fe40000ffe4ff */
[----:B------:R-:W-:-:S03]  /*18150*/  @P2 IADD3.X R9, R6, c[0x0][0x50c], RZ, P0, !PT ;  /* 0x0001430006092a10 */ /* 0x000fc600007fe4ff */
[----:B------:R1:W5:Y:S04]  /*18160*/  @P3 LDG.E R2, [R4.64] ;  /* 0x0000000804023981 */ /* 0x000368000c1e1900 */
[----:B------:R1:W5:Y:S01]  /*18170*/  @P2 LDG.E R23, [R8.64] ;  /* 0x0000000808172981 */ /* 0x000362000c1e1900 */
[----:B----4-:R-:W-:-:S04]  /*18180*/  ISETP.NE.AND P0, PT, R3, RZ, PT ;  /* 0x000000ff0300720c */ /* 0x010fc80003f05270 */
[----:B------:R-:W-:Y:S01]  /*18190*/  SEL R22, R3, c[0x0][0x3d4], P0 ;  /* 0x0000f50003167a07 */ /* 0x000fe20000000000 */
[----:B------:R-:W-:Y:S05]  /*181a0*/  @P2 BRA `(.L_x_484) ;  /* 0x0000004000002947 */ /* 0x000fea0003800000 */
[----:B------:R-:W-:Y:S05]  /*181b0*/  @!P3 BRA `(.L_x_484) ;  /* 0x000000300000b947 */ /* 0x000fea0003800000 */
[----:B------:R2:W3:Y:S04]  /*181c0*/  LDG.E R3, [R4.64] ;  /* 0x0000000804037981 */ /* 0x0004e8000c1e1900 */
[----:B-12---:R-:W3:Y:S02]  /*181d0*/  LDG.E R4, [R4.64+0x4] ;  /* 0x0000040804047981 */ /* 0x006ee4000c1e1900 */
[----:B---3-5:R-:W-:Y:S02]  /*181e0*/  IADD3 R23, -R3, R4, RZ ;  /* 0x0000000403177210 */ /* 0x028fe40007ffe1ff */
.L_x_484:
[----:B------:R-:W2:Y:S04]  /*181f0*/  LDL.LU R6, [R1+0x28] ;  /* 0x0000280001067983 */ /* 0x000ea80000300800 */
[----:B-1----:R-:W3:Y:S04]  /*18200*/  LDL.LU R4, [R1+0x38] ;  /* 0x0000380001047983 */ /* 0x002ee80000300800 */
[----:B------:R-:W4:Y:S01]  /*18210*/  LDL.LU R3, [R1+0x3c] ;  /* 0x00003c0001037983 */ /* 0x000f220000300800 */
[----:B------:R-:W-:Y:S01]  /*18220*/  BSSY B0, `(.L_x_485) ;  /* 0x0000039000007945 */ /* 0x000fe20003800000 */
[----:B-----5:R-:W-:-:S02]  /*18230*/  SHF.R.S32.HI R21, RZ, 0x1f, R2 ;  /* 0x0000001fff157819 */ /* 0x020fc40000011402 */
[----:B------:R-:W1:Y:S02]  /*18240*/  S2R R5, SR_TID.X ;  /* 0x0000000000057919 */ /* 0x000e640000002100 */
[----:B-1----:R-:W-:Y:S02]  /*18250*/  ISETP.GT.AND P0, PT, R5, 0x7f, PT ;  /* 0x0000007f0500780c */ /* 0x002fe40003f04270 */
[----:B--2---:R-:W-:Y:S02]  /*18260*/  LOP3.LUT R6, R6, 0xffff, RZ, 0xc0, !PT ;  /* 0x0000ffff06067812 */ /* 0x004fe400078ec0ff */
[----:B---3--:R-:W-:Y:S02]  /*18270*/  SEL R15, R4, RZ, !P3 ;  /* 0x000000ff040f7207 */ /* 0x008fe40005800000 */
[----:B----4-:R-:W-:-:S07]  /*18280*/  SEL R26, R3, RZ, !P3 ;  /* 0x000000ff031a7207 */ /* 0x010fce0005800000 */
[----:B------:R-:W-:Y:S05]  /*18290*/  @P0 BRA `(.L_x_486) ;  /* 0x0000031000000947 */ /* 0x000fea0003800000 */
[----:B------:R-:W2:Y:S01]  /*182a0*/  LDL R4, [R1+0x24] ;  /* 0x0000240001047983 */ /* 0x000ea20000100800 */
[----:B------:R-:W-:Y:S01]  /*182b0*/  IMAD R3, R23, c[0x0][0x4e8], RZ ;  /* 0x00013a0017037a24 */ /* 0x000fe200078e02ff */
[----:B--2---:R-:W-:-:S04]  /*182c0*/  LEA R20, R4, R5, 0x7 ;  /* 0x0000000504147211 */ /* 0x004fc800078e38ff */
        /* <DEDUP_REMOVED lines=12> */
[C---:B------:R-:W-:Y:S01]  /*18390*/  IMAD.WIDE.U32 R4, R10.reuse, R15, RZ ;  /* 0x0000000f0a047225 */ /* 0x040fe200078e00ff */
        /* <DEDUP_REMOVED lines=33> */
.L_x_486:
[----:B------:R-:W-:Y:S05]  /*185b0*/  BSYNC B0 ;  /* 0x0000000000007941 */ /* 0x000fea0003800000 */
.L_x_485:
[----:B------:R-:W-:-:S13]  /*185c0*/  ISETP.GT.AND P0, PT, R22, 0x1, PT ;  /* 0x000000011600780c */ /* 0x000fda0003f04270 */
[----:B------:R-:W-:Y:S05]  /*185d0*/  @P0 BRA `(.L_x_478) ;  /* 0x0000060000000947 */ /* 0x000fea0003800000 */
[----:B------:R-:W2:Y:S01]  /*185e0*/  LDL.LU R11, [R1+0x24] ;  /* 0x00002400010b7983 */ /* 0x000ea20000300800 */
[----:B------:R-:W-:Y:S01]  /*185f0*/  MOV R4, c[0x0][0x4e8] ;  /* 0x00013a0000047a02 */ /* 0x000fe20000000f00 */
[----:B-1----:R-:W-:Y:S02]  /*18600*/  IMAD R3, R21, c[0x0][0x3a0], RZ ;  /* 0x0000e80015037a24 */ /* 0x002fe400078e02ff */
[----:B------:R-:W-:Y:S01]  /*18610*/  IMAD R8, R26, c[0x0][0x3f0], RZ ;  /* 0x0000fc001a087a24 */ /* 0x000fe200078e02ff */
[----:B------:R-:W-:Y:S01]  /*18620*/  ISETP.NE.AND P0, PT, R4, 0x1, PT ;  /* 0x000000010400780c */ /* 0x000fe20003f05270 */
[----:B------:R-:W-:-:S04]  /*18630*/  IMAD.WIDE.U32 R4, R2, c[0x0][0x3a0], RZ ;  /* 0x0000e80002047a25 */ /* 0x000fc800078e00ff */
[----:B------:R-:W-:-:S05]  /*18640*/  IMAD R2, R2, c[0x0][0x3a4], R3 ;  /* 0x0000e90002027a24 */ /* 0x000fca00078e0203 */
[----:B------:R-:W-:-:S05]  /*18650*/  IADD3 R5, R5, R2, RZ ;  /* 0x0000000205057210 */ /* 0x000fca0007ffe0ff */
[----:B------:R-:W-:-:S04]  /*18660*/  IMAD.WIDE.U32 R4, R6, c[0x0][0x3e8], R4 ;  /* 0x0000fa0006047a25 */ /* 0x000fc800078e0004 */
[----:B------:R-:W-:-:S04]  /*18670*/  IMAD R5, R6, c[0x0][0x3ec], R5 ;  /* 0x0000fb0006057a24 */ /* 0x000fc800078e0205 */
[----:B------:R-:W-:Y:S01]  /*18680*/  IMAD.WIDE.U32 R4, R15, c[0x0][0x3f0], R4 ;  /* 0x0000fc000f047a25 */ /* 0x000fe200078e0004 */
[----:B--2---:R-:W-:-:S04]  /*18690*/  LEA R3, R11, R0, 0x7 ;  /* 0x000000000b037211 */ /* 0x004fc800078e38ff */
[----:B------:R-:W-:Y:S01]  /*186a0*/  MOV R2, R3 ;  /* 0x0000000300027202 */ /* 0x000fe20000000f00 */
[----:B------:R-:W-:-:S05]  /*186b0*/  @P0 IMAD.HI.U32 R9, R3, c[0x0][0x4ec], RZ ;  /* 0x00013b0003090a27 */ /* 0x000fca00078e00ff */
[----:B------:R-:W-:Y:S01]  /*186c0*/  @P0 SHF.R.U32.HI R2, RZ, c[0x0][0x4f0], R9 ;  /* 0x00013c00ff020a19 */ /* 0x000fe20000011609 */
[----:B------:R-:W-:-:S03]  /*186d0*/  IMAD R9, R15, c[0x0][0x3f4], R8 ;  /* 0x0000fd000f097a24 */ /* 0x000fc600078e0208 */
[----:B------:R-:W-:Y:S02]  /*186e0*/  IADD3 R6, -R2, RZ, RZ ;  /* 0x000000ff02067210 */ /* 0x000fe40007ffe1ff */
[----:B------:R-:W-:Y:S02]  /*186f0*/  SHF.R.S32.HI R8, RZ, 0x1f, R2 ;  /* 0x0000001fff087819 */ /* 0x000fe40000011402 */
[----:B------:R-:W-:Y:S01]  /*18700*/  IADD3 R5, R5, R9, RZ ;  /* 0x0000000905057210 */ /* 0x000fe20007ffe0ff */
[----:B------:R-:W-:Y:S02]  /*18710*/  IMAD R6, R6, c[0x0][0x4e8], R3 ;  /* 0x00013a0006067a24 */ /* 0x000fe400078e0203 */
[----:B------:R-:W-:-:S03]  /*18720*/  IMAD R3, R8, c[0x0][0x3e0], RZ ;  /* 0x0000f80008037a24 */ /* 0x000fc600078e02ff */
[----:B------:R-:W-:Y:S01]  /*18730*/  SHF.R.S32.HI R8, RZ, 0x1f, R6 ;  /* 0x0000001fff087819 */ /* 0x000fe20000011406 */
[C---:B------:R-:W-:Y:S02]  /*18740*/  IMAD R9, R2.reuse, c[0x0][0x3e4], R3 ;  /* 0x0000f90002097a24 */ /* 0x040fe400078e0203 */
[----:B------:R-:W-:-:S04]  /*18750*/  IMAD.WIDE.U32 R2, R2, c[0x0][0x3e0], R4 ;  /* 0x0000f80002027a25 */ /* 0x000fc800078e0004 */
[----:B------:R-:W-:Y:S01]  /*18760*/  IMAD R4, R8, c[0x0][0x3d8], RZ ;  /* 0x0000f60008047a24 */ /* 0x000fe200078e02ff */
[----:B------:R-:W-:-:S03]  /*18770*/  IADD3 R3, R3, R9, RZ ;  /* 0x0000000903037210 */ /* 0x000fc60007ffe0ff */
[C---:B------:R-:W-:Y:S02]  /*18780*/  IMAD R4, R6.reuse, c[0x0][0x3dc], R4 ;  /* 0x0000f70006047a24 */ /* 0x040fe400078e0204 */
[----:B------:R-:W-:Y:S01]  /*18790*/  IMAD.WIDE.U32 R2, R6, c[0x0][0x3d8], R2 ;  /* 0x0000f60006027a25 */ /* 0x000fe200078e0002 */
[----:B------:R-:W-:-:S04]  /*187a0*/  LEA R6, R11, R81, 0x7 ;  /* 0x000000510b067211 */ /* 0x000fc800078e38ff */
[----:B------:R-:W-:Y:S02]  /*187b0*/  IADD3 R5, R3, R4, RZ ;  /* 0x0000000403057210 */ /* 0x000fe40007ffe0ff */
[----:B------:R-:W-:-:S04]  /*187c0*/  LEA R10, P0, R2, c[0x0][0x380], 0x1 ;  /* 0x0000e000020a7a11 */ /* 0x000fc800078008ff */
[----:B------:R-:W-:Y:S01]  /*187d0*/  LEA.HI.X R5, R2, c[0x0][0x384], R5, 0x1, P0 ;  /* 0x0000e10002057a11 */ /* 0x000fe200000f0c05 */
[----:B------:R-:W-:Y:S06]  /*187e0*/  BRA.DIV ~URZ, `(.L_x_487) ;  /* 0x000025b27f007947 */ /* 0x000fec000b800000 */
[----:B------:R1:W2:Y:S02]  /*187f0*/  SHFL.IDX PT, R11, R5, RZ, 0x181f ;  /* 0x00181fff050b7589 */ /* 0x0002a400000e0000 */
.L_x_551:
[----:B------:R-:W-:Y:S05]  /*18800*/  BRA.DIV ~URZ, `(.L_x_488) ;  /* 0x000026027f007947 */ /* 0x000fea000b800000 */
[----:B------:R3:W4:Y:S02]  /*18810*/  SHFL.IDX PT, R2, R10, RZ, 0x181f ;  /* 0x00181fff0a027589 */ /* 0x00072400000e0000 */
.L_x_552:
[----:B------:R-:W-:Y:S01]  /*18820*/  IMAD R4, R23, c[0x0][0x4e8], RZ ;  /* 0x00013a0017047a24 */ /* 0x000fe200078e02ff */
[----:B------:R-:W-:Y:S04]  /*18830*/  BSSY B0, `(.L_x_489) ;  /* 0x000000b000007945 */ /* 0x000fe80003800000 */
[----:B------:R-:W-:-:S13]  /*18840*/  ISETP.GE.AND P0, PT, R6, R4, PT ;  /* 0x000000040600720c */ /* 0x000fda0003f06270 */
[----:B------:R-:W-:Y:S05]  /*18850*/  @P0 BRA `(.L_x_490) ;  /* 0x0000008000000947 */ /* 0x000fea0003800000 */
[----:B------:R-:W-:Y:S02]  /*18860*/  ISETP.GE.AND P1, PT, R76, c[0x0][0x3c8], PT ;  /* 0x0000f2004c007a0c */ /* 0x000fe40003f26270 */
[----:B------:R-:W-:-:S11]  /*18870*/  ISETP.GE.AND P0, PT, R212, c[0x0][0x3c8], PT ;  /* 0x0000f200d4007a0c */ /* 0x000fd60003f06270 */
[-C--:B----4-:R-:W-:Y:S02]  /*18880*/  @!P1 LEA R8, P3, R76, R2.reuse, 0x1 ;  /* 0x000000024c089211 */ /* 0x090fe400078608ff */
[----:B------:R-:W-:Y:S02]  /*18890*/  @!P0 LEA R2, P2, R212, R2, 0x1 ;  /* 0x00000002d4028211 */ /* 0x000fe400078408ff */
[-C--:B--2---:R-:W-:Y:S02]  /*188a0*/  @!P1 LEA.HI.X R9, R76, R11.reuse, R77, 0x1, P3 ;  /* 0x0000000b4c099211 */ /* 0x084fe400018f0c4d */
[----:B------:R-:W-:-:S03]  /*188b0*/  @!P0 LEA.HI.X R3, R212, R11, R231, 0x1, P2 ;  /* 0x0000000bd4038211 */ /* 0x000fc600010f0ce7 */
[----:B------:R2:W-:Y:S04]  /*188c0*/  @!P1 ST.E.128 [R8.64], RZ ;  /* 0x000000ff08009985 */ /* 0x0005e8000c101d08 */
[----:B------:R2:W-:Y:S02]  /*188d0*/  @!P0 ST.E.128 [R2.64], RZ ;  /* 0x000000ff02008985 */ /* 0x0005e4000c101d08 */
.L_x_490:
[----:B------:R-:W-:Y:S05]  /*188e0*/  BSYNC B0 ;  /* 0x0000000000007941 */ /* 0x000fea0003800000 */
.L_x_489:
[----:B------:R-:W-:Y:S05]  /*188f0*/  BRA.DIV ~URZ, `(.L_x_491) ;  /* 0x000025827f007947 */ /* 0x000fea000b800000 */
[----:B--2---:R2:W1:Y:S04]  /*18900*/  SHFL.IDX PT, R11, R5, 0x1, 0x181f ;  /* 0x00381f00050b7f89 */ /* 0x00446800000e0000 */
[----:B----4-:R2:W4:Y:S02]  /*18910*/  SHFL.IDX PT, R2, R10, 0x1, 0x181f ;  /* 0x00381f000a027f89 */ /* 0x01052400000e0000 */
.L_x_553:
        /* <DEDUP_REMOVED lines=8> */
[-C--:B-1----:R-:W-:Y:S02]  /*189a0*/  @!P1 LEA.HI.X R9, R76, R11.reuse, R77, 0x1, P3 ;  /* 0x0000000b4c099211 */ /* 0x082fe400018f0c4d */
[----:B------:R-:W-:-:S03]  /*189b0*/  @!P0 LEA.HI.X R3, R212, R11, R231, 0x1, P2 ;  /* 0x0000000bd4038211 */ /* 0x000fc600010f0ce7 */
[----:B------:R1:W-:Y:S04]  /*189c0*/  @!P1 ST.E.128 [R8.64], RZ ;  /* 0x000000ff08009985 */ /* 0x0003e8000c101d08 */
[----:B------:R1:W-:Y:S02]  /*189d0*/  @!P0 ST.E.128 [R2.64], RZ ;  /* 0x000000ff02008985 */ /* 0x0003e4000c101d08 */
.L_x_493:
[----:B------:R-:W-:Y:S05]  /*189e0*/  BSYNC B0 ;  /* 0x0000000000007941 */ /* 0x000fea0003800000 */
.L_x_492:
[----:B------:R-:W-:Y:S05]  /*189f0*/  BRA.DIV ~URZ, `(.L_x_494) ;  /* 0x000025527f007947 */ /* 0x000fea000b800000 */
[----:B-1----:R1:W2:Y:S02]  /*18a00*/  SHFL.IDX PT, R11, R5, 0x2, 0x181f ;  /* 0x00581f00050b7f89 */ /* 0x0022a400000e0000 */
.L_x_554:
[----:B------:R-:W-:Y:S05]  /*18a10*/  BRA.DIV ~URZ, `(.L_x_495) ;  /* 0x000025a27f007947 */ /* 0x000fea000b800000 */
[----:B----4-:R4:W1:Y:S02]  /*18a20*/  SHFL.IDX PT, R2, R10, 0x2, 0x181f ;  /* 0x00581f000a027f89 */ /* 0x01086400000e0000 */
.L_x_555:
[----:B------:R-:W-:Y:S01]  /*18a30*/  IADD3 R3, R6, 0x40, RZ ;  /* 0x0000004006037810 */ /* 0x000fe20007ffe0ff */
[----:B------:R-:W-:Y:S03]  /*18a40*/  BSSY B0, `(.L_x_496) ;  /* 0x000000b000007945 */ /* 0x000fe60003800000 */
[----:B------:R-:W-:-:S13]  /*18a50*/  ISETP.GE.AND P0, PT, R3, R4, PT ;  /* 0x000000040300720c */ /* 0x000fda0003f06270 */
[----:B------:R-:W-:Y:S05]  /*18a60*/  @P0 BRA `(.L_x_497) ;  /* 0x0000008000000947 */ /* 0x000fea0003800000 */
[----:B------:R-:W-:Y:S02]  /*18a70*/  ISETP.GE.AND P1, PT, R76, c[0x0][0x3c8], PT ;  /* 0x0000f2004c007a0c */ /* 0x000fe40003f26270 */
[----:B------:R-:W-:-:S11]  /*18a80*/  ISETP.GE.AND P0, PT, R212, c[0x0][0x3c8], PT ;  /* 0x0000f200d4007a0c */ /* 0x000fd60003f06270 */
[-C--:B-1----:R-:W-:Y:S02]  /*18a90*/  @!P1 LEA R8, P3, R76, R2.reuse, 0x1 ;  /* 0x000000024c089211 */ /* 0x082fe400078608ff */
[----:B------:R-:W-:Y:S02]  /*18aa0*/  @!P0 LEA R2, P2, R212, R2, 0x1 ;  /* 0x00000002d4028211 */ /* 0x000fe400078408ff */
[-C--:B--2---:R-:W-:Y:S02]  /*18ab0*/  @!P1 LEA.HI.X R9, R76, R11.reuse, R77, 0x1, P3 ;  /* 0x0000000b4c099211 */ /* 0x084fe400018f0c4d */
[----:B------:R-:W-:-:S03]  /*18ac0*/  @!P0 LEA.HI.X R3, R212, R11, R231, 0x1, P2 ;  /* 0x0000000bd4038211 */ /* 0x000fc600010f0ce7 */
[----:B------:R1:W-:Y:S04]  /*18ad0*/  @!P1 ST.E.128 [R8.64], RZ ;  /* 0x000000ff08009985 */ /* 0x0003e8000c101d08 */
[----:B------:R1:W-:Y:S02]  /*18ae0*/  @!P0 ST.E.128 [R2.64], RZ ;  /* 0x000000ff02008985 */ /* 0x0003e4000c101d08 */
.L_x_497:
[----:B------:R-:W-:Y:S05]  /*18af0*/  BSYNC B0 ;  /* 0x0000000000007941 */ /* 0x000fea0003800000 */
.L_x_496:
[----:B------:R-:W-:Y:S05]  /*18b00*/  BRA.DIV ~URZ, `(.L_x_498) ;  /* 0x000025227f007947 */ /* 0x000fea000b800000 */
[----:B-1----:R1:W3:Y:S04]  /*18b10*/  SHFL.IDX PT, R8, R5, 0x3, 0x181f ;  /* 0x00781f0005087f89 */ /* 0x0022e800000e0000 */
[----:B------:R1:W4:Y:S02]  /*18b20*/  SHFL.IDX PT, R2, R10, 0x3, 0x181f ;  /* 0x00781f000a027f89 */ /* 0x00032400000e0000 */
.L_x_556:
[----:B------:R-:W-:-:S04]  /*18b30*/  IADD3 R6, R6, 0x60, RZ ;  /* 0x0000006006067810 */ /* 0x000fc80007ffe0ff */
[----:B------:R-:W-:-:S13]  /*18b40*/  ISETP.GE.AND P0, PT, R6, R4, PT ;  /* 0x000000040600720c */ /* 0x000fda0003f06270 */
[----:B------:R-:W-:Y:S05]  /*18b50*/  @P0 BRA `(.L_x_478) ;  /* 0x0000008000000947 */ /* 0x000fea0003800000 */
[----:B------:R-:W-:Y:S02]  /*18b60*/  ISETP.GE.AND P1, PT, R76, c[0x0][0x3c8], PT ;  /* 0x0000f2004c007a0c */ /* 0x000fe40003f26270 */
[----:B------:R-:W-:-:S11]  /*18b70*/  ISETP.GE.AND P0, PT, R212, c[0x0][0x3c8], PT ;  /* 0x0000f200d4007a0c */ /* 0x000fd60003f06270 */
[-C--:B----4-:R-:W-:Y:S02]  /*18b80*/  @!P1 LEA R4, P3, R76, R2.reuse, 0x1 ;  /* 0x000000024c049211 */ /* 0x090fe400078608ff */
[----:B------:R-:W-:Y:S02]  /*18b90*/  @!P0 LEA R2, P2, R212, R2, 0x1 ;  /* 0x00000002d4028211 */ /* 0x000fe400078408ff */
[-C--:B-123--:R-:W-:Y:S02]  /*18ba0*/  @!P1 LEA.HI.X R5, R76, R8.reuse, R77, 0x1, P3 ;  /* 0x000000084c059211 */ /* 0x08efe400018f0c4d */
[----:B------:R-:W-:-:S03]  /*18bb0*/  @!P0 LEA.HI.X R3, R212, R8, R231, 0x1, P2 ;  /* 0x00000008d4038211 */ /* 0x000fc600010f0ce7 */
[----:B------:R1:W-:Y:S04]  /*18bc0*/  @!P1 ST.E.128 [R4.64], RZ ;  /* 0x000000ff04009985 */ /* 0x0003e8000c101d08 */
[----:B------:R1:W-:Y:S02]  /*18bd0*/  @!P0 ST.E.128 [R2.64], RZ ;  /* 0x000000ff02008985 */ /* 0x0003e4000c101d08 */
.L_x_478:
[----:B------:R-:W-:Y:S05]  /*18be0*/  BSYNC B1 ;  /* 0x0000000000017941 */ /* 0x000fea0003800000 */
.L_x_462:
[----:B------:R-:W-:-:S13]  /*18bf0*/  ISETP.NE.AND P0, PT, RZ, UR7, PT ;  /* 0x00000007ff007c0c */ /* 0x000fda000bf05270 */
[----:B------:R-:W-:Y:S01]  /*18c00*/  @P0 WARPSYNC 0xffffffff ;  /* 0xffffffff00000948 */ /* 0x000fe20003800000 */
[----:B------:R-:W-:Y:S06]  /*18c10*/  @P0 BAR.SYNC.DEFER_BLOCKING 0x5, 0x100 ;  /* 0x0144000000000b1d */ /* 0x000fec0000010000 */
[----:B-1234-:R-:W1:Y:S04]  /*18c20*/  @P0 LDS.128 R8, [0xf100] ;  /* 0x00f10000ff080984 */ /* 0x01ee680000000c00 */
[----:B-1----:R1:W-:Y:S04]  /*18c30*/  @P0 STL.64 [R1+0x20], R8 ;  /* 0x0000200801000387 */ /* 0x0023e80000100a00 */
[----:B------:R1:W-:Y:S04]  /*18c40*/  @P0 STL.64 [R1+0x28], R10 ;  /* 0x0000280a01000387 */ /* 0x0003e80000100a00 */
[----:B------:R-:W-:Y:S06]  /*18c50*/  @P0 BAR.ARV 0x4, 0x100 ;  /* 0x0104000000000b1d */ /* 0x000fec0000002000 */
[----:B------:R-:W-:Y:S05]  /*18c60*/  @P0 BRA `(.L_x_499) ;  /* 0x00000ba000000947 */ /* 0x000fea0003800000 */
[----:B------:R-:W2:Y:S01]  /*18c70*/  S2R R2, SR_TID.X ;  /* 0x0000000000027919 */ /* 0x000ea20000002100 */
[----:B-1----:R-:W-:Y:S01]  /*18c80*/  IMAD.MOV.U32 R8, RZ, RZ, RZ ;  /* 0x000000ffff087224 */ /* 0x002fe200078e00ff */
[----:B--2---:R-:W-:-:S04]  /*18c90*/  LOP3.LUT R18, R2, 0x1f, RZ, 0xc0, !PT ;  /* 0x0000001f02127812 */ /* 0x004fc800078ec0ff */
[----:B------:R-:W-:Y:S01]  /*18ca0*/  ISETP.NE.AND P6, PT, R18, 0x1f, PT ;  /* 0x0000001f1200780c */ /* 0x000fe20003fc5270 */
[----:B------:R-:W-:Y:S10]  /*18cb0*/  BRA.DIV ~URZ, `(.L_x_500) ;  /* 0x000024427f007947 */ /* 0x000ff4000b800000 */
[----:B------:R1:W2:Y:S02]  /*18cc0*/  SHFL.IDX PT, R10, R74, RZ, 0x1f ;  /* 0x00001fff4a0a7589 */ /* 0x0002a400000e0000 */
.L_x_557:
[----:B------:R-:W-:Y:S05]  /*18cd0*/  BRA.DIV ~URZ, `(.L_x_501) ;  /* 0x000024927f007947 */ /* 0x000fea000b800000 */
[----:B------:R3:W4:Y:S02]  /*18ce0*/  SHFL.IDX PT, R9, R74, 0x1, 0x1f ;  /* 0x00201f004a097f89 */ /* 0x00072400000e0000 */
.L_x_558:
[----:B------:R-:W5:Y:S01]  /*18cf0*/  LDL R2, [R1+0x2c] ;  /* 0x00002c0001027983 */ /* 0x000f620000100800 */
[----:B------:R-:W-:Y:S02]  /*18d00*/  IMAD.MOV.U32 R6, RZ, RZ, RZ ;  /* 0x000000ffff067224 */ /* 0x000fe400078e00ff */
[----:B-----5:R-:W-:-:S05]  /*18d10*/  IMAD.IADD R2, R2, 0x1, R18 ;  /* 0x0000000102027824 */ /* 0x020fca00078e0212 */
        /* <DEDUP_REMOVED lines=16> */
.L_x_559:
        /* <DEDUP_REMOVED lines=16> */
.L_x_560:
[----:B---3--:R-:W-:Y:S01]  /*18f20*/  IMAD R2, R2, c[0x0][0x538], RZ ;  /* 0x00014e0002027a24 */ /* 0x008fe200078e02ff */
[----:B------:R-:W-:Y:S04]  /*18f30*/  BSSY B1, `(.L_x_504) ;  /* 0x0000084000017945 */ /* 0x000fe80003800000 */
[----:B----4-:R-:W-:-:S04]  /*18f40*/  IADD3 R9, R2, R9, RZ ;  /* 0x0000000902097210 */ /* 0x010fc80007ffe0ff */
[----:B--2---:R-:W-:-:S13]  /*18f50*/  ISETP.GT.AND P0, PT, R9, R10, PT ;  /* 0x0000000a0900720c */ /* 0x004fda0003f04270 */
[----:B------:R-:W-:Y:S05]  /*18f60*/  @P0 BRA `(.L_x_505) ;  /* 0x0000026000000947 */ /* 0x000fea0003800000 */
.L_x_509:
[----:B------:R-:W2:Y:S02]  /*18f70*/  LDL.LU R2, [R1+0x2c] ;  /* 0x00002c0001027983 */ /* 0x000ea40000300800 */
[----:B--2---:R-:W-:-:S04]  /*18f80*/  IADD3 R2, R2, 0x1f, RZ ;  /* 0x0000001f02027810 */ /* 0x004fc80007ffe0ff */
[----:B------:R-:W-:-:S13]  /*18f90*/  ISETP.GE.AND P0, PT, R2, c[0x0][0x53c], PT ;  /* 0x00014f0002007a0c */ /* 0x000fda0003f06270 */
[----:B------:R-:W-:Y:S05]  /*18fa0*/  @P0 BRA `(.L_x_506) ;  /* 0x0000077000000947 */ /* 0x000fea0003800000 */
[----:B------:R2:W-:Y:S01]  /*18fb0*/  STL [R1+0x2c], R2 ;  /* 0x00002c0201007387 */ /* 0x0005e20000100800 */
[----:B------:R-:W-:Y:S02]  /*18fc0*/  MOV R6, RZ ;  /* 0x000000ff00067202 */ /* 0x000fe40000000f00 */
[----:B------:R-:W-:Y:S02]  /*18fd0*/  MOV R8, RZ ;  /* 0x000000ff00087202 */ /* 0x000fe40000000f00 */
[----:B--2---:R-:W-:-:S04]  /*18fe0*/  IADD3 R2, R2, R18, RZ ;  /* 0x0000001202027210 */ /* 0x004fc80007ffe0ff */
[----:B------:R-:W-:-:S13]  /*18ff0*/  ISETP.GE.OR P0, PT, R2, c[0x0][0x53c], !P6 ;  /* 0x00014f0002007a0c */ /* 0x000fda0007706670 */
[----:B-1----:R-:W-:Y:S02]  /*19000*/  @!P0 MOV R4, 0x4 ;  /* 0x0000000400048802 */ /* 0x002fe40000000f00 */
[----:B------:R-:W-:-:S03]  /*19010*/  @!P0 MOV R3, 0x4 ;  /* 0x0000000400038802 */ /* 0x000fc60000000f00 */
[----:B------:R-:W-:-:S04]  /*19020*/  @!P0 IMAD.WIDE R4, R2, R4, c[0x0][0x580] ;  /* 0x0001600002048625 */ /* 0x000fc800078e0204 */
[----:B------:R-:W-:Y:S01]  /*19030*/  @!P0 IMAD.WIDE R2, R2, R3, c[0x0][0x578] ;  /* 0x00015e0002028625 */ /* 0x000fe200078e0203 */
[----:B------:R-:W2:Y:S04]  /*19040*/  @!P0 LDG.E R6, [R4.64] ;  /* 0x0000000804068981 */ /* 0x000ea8000c1e1900 */
[----:B------:R-:W2:Y:S02]  /*19050*/  @!P0 LDG.E R8, [R2.64] ;  /* 0x0000000802088981 */ /* 0x000ea4000c1e1900 */
[----:B--2---:R-:W-:Y:S01]  /*19060*/  IMAD R2, R8, R6, RZ ;  /* 0x0000000608027224 */ /* 0x004fe200078e02ff */
[----:B------:R-:W-:Y:S05]  /*19070*/  BRA.DIV ~URZ, `(.L_x_507) ;  /* 0x000023527f007947 */ /* 0x000fea000b800000 */
[----:B------:R1:W2:Y:S02]  /*19080*/  SHFL.UP PT, R3, R2, 0x1, RZ ;  /* 0x0420000002037989 */ /* 0x0002a400000e00ff */
.L_x_561:
        /* <DEDUP_REMOVED lines=16> */
.L_x_562:
[----:B--2---:R-:W-:-:S05]  /*19190*/  IMAD R2, R2, c[0x0][0x538], RZ ;  /* 0x00014e0002027a24 */ /* 0x004fca00078e02ff */
[----:B------:R-:W-:-:S04]  /*191a0*/  IADD3 R9, R2, R9, RZ ;  /* 0x0000000902097210 */ /* 0x000fc80007ffe0ff */
[----:B------:R-:W-:-:S13]  /*191b0*/  ISETP.GT.AND P0, PT, R9, R10, PT ;  /* 0x0000000a0900720c */ /* 0x000fda0003f04270 */
[----:B-1----:R-:W-:Y:S05]  /*191c0*/  @!P0 BRA `(.L_x_509) ;  /* 0xfffffda000008947 */ /* 0x002fea000383ffff */
.L_x_505:
[----:B------:R-:W-:-:S05]  /*191d0*/  IADD3 R15, -R2, R9, RZ ;  /* 0x00000009020f7210 */ /* 0x000fca0007ffe1ff */
[----:B------:R-:W-:-:S05]  /*191e0*/  IMAD R2, R4, c[0x0][0x538], R15 ;  /* 0x00014e0004027a24 */ /* 0x000fca00078e020f */
[----:B------:R-:W-:Y:S01]  /*191f0*/  ISETP.GT.AND P0, PT, R2, R10, PT ;  /* 0x0000000a0200720c */ /* 0x000fe20003f04270 */
[----:B------:R-:W-:-:S12]  /*19200*/  BRA.DIV ~URZ, `(.L_x_510) ;  /* 0x000023b27f007947 */ /* 0x000fd8000b800000 */
[----:B------:R-:W-:-:S04]  /*19210*/  VOTE.ANY R9, PT, !P0 ;  /* 0x0000000000097806 */ /* 0x000fc800040e0100 */
.L_x_563:
[----:B------:R2:W3:Y:S01]  /*19220*/  POPC R11, R9 ;  /* 0x00000009000b7309 */ /* 0x0004e20000000000 */
[----:B------:R-:W-:Y:S05]  /*19230*/  BRA.DIV ~URZ, `(.L_x_511) ;  /* 0x000023d27f007947 */ /* 0x000fea000b800000 */
[----:B---3--:R3:W4:Y:S04]  /*19240*/  SHFL.IDX PT, R6, R6, R11, 0x1f ;  /* 0x00001f0b06067589 */ /* 0x00872800000e0000 */
[----:B------:R3:W1:Y:S02]  /*19250*/  SHFL.IDX PT, R5, R8, R11, 0x1f ;  /* 0x00001f0b08057589 */ /* 0x00066400000e0000 */
.L_x_564:
[----:B------:R-:W-:Y:S01]  /*19260*/  ISETP.NE.AND P0, PT, R9, RZ, PT ;  /* 0x000000ff0900720c */ /* 0x000fe20003f05270 */
[----:B------:R-:W-:-:S12]  /*19270*/  BSSY B0, `(.L_x_512) ;  /* 0x0000005000007945 */ /* 0x000fd80003800000 */
[----:B------:R-:W-:Y:S05]  /*19280*/  @!P0 BRA `(.L_x_513) ;  /* 0x0000003000008947 */ /* 0x000fea0003800000 */
[----:B------:R-:W-:Y:S01]  /*19290*/  IADD3 R2, R11, -0x1, RZ ;  /* 0xffffffff0b027810 */ /* 0x000fe20007ffe0ff */
[----:B------:R-:W-:Y:S05]  /*192a0*/  BRA.DIV ~URZ, `(.L_x_514) ;  /* 0x000024327f007947 */ /* 0x000fea000b800000 */
[----:B------:R2:W3:Y:S02]  /*192b0*/  SHFL.IDX PT, R16, R4, R2, 0x1f ;  /* 0x00001f0204107589 */ /* 0x0004e400000e0000 */
.L_x_513:
[----:B------:R-:W-:Y:S05]  /*192c0*/  BSYNC B0 ;  /* 0x0000000000007941 */ /* 0x000fea0003800000 */
.L_x_512:
[----:B---3--:R-:W-:Y:S01]  /*192d0*/  IMAD R15, R16, c[0x0][0x538], R15 ;  /* 0x00014e00100f7a24 */ /* 0x008fe200078e020f */
[----:B----4-:R-:W-:Y:S02]  /*192e0*/  IABS R3, R6 ;  /* 0x0000000600037213 */ /* 0x010fe40000000000 */
[----:B-12---:R-:W-:Y:S02]  /*192f0*/  IABS R2, R5 ;  /* 0x0000000500027213 */ /* 0x006fe40000000000 */
[----:B------:R1:W-:Y:S01]  /*19300*/  STL [R1+0x20], R15 ;  /* 0x0000200f01007387 */ /* 0x0003e20000100800 */
[----:B------:R-:W2:Y:S03]  /*19310*/  I2F.RP R8, R3 ;  /* 0x0000000300087306 */ /* 0x000ea60000209400 */
[----:B------:R-:W3:Y:S05]  /*19320*/  LDL.LU R19, [R1+0x2c] ;  /* 0x00002c0001137983 */ /* 0x000eea0000300800 */
[----:B--2---:R-:W2:Y:S01]  /*19330*/  MUFU.RCP R8, R8 ;  /* 0x0000000800087308 */ /* 0x004ea20000001000 */
[----:B-1----:R-:W-:Y:S01]  /*19340*/  IMAD.IADD R15, R10, 0x1, -R15 ;  /* 0x000000010a0f7824 */ /* 0x002fe200078e0a0f */
[----:B--2---:R-:W-:-:S06]  /*19350*/  IADD3 R8, R8, 0xffffffe, RZ ;  /* 0x0ffffffe08087810 */ /* 0x004fcc0007ffe0ff */
[----:B------:R-:W1:Y:S01]  /*19360*/  F2I.FTZ.U32.TRUNC.NTZ R9, R8 ;  /* 0x0000000800097305 */ /* 0x000e62000021f000 */
[----:B------:R-:W-:Y:S01]  /*19370*/  IMAD.MOV.U32 R10, RZ, RZ, R2 ;  /* 0x000000ffff0a7224 */ /* 0x000fe200078e0002 */
[----:B------:R-:W-:Y:S02]  /*19380*/  IABS R2, R6 ;  /* 0x0000000600027213 */ /* 0x000fe40000000000 */
[----:B------:R-:W-:-:S04]  /*19390*/  IABS R16, R15 ;  /* 0x0000000f00107213 */ /* 0x000fc80000000000 */
[----:B------:R-:W2:Y:S01]  /*193a0*/  I2F.RP R17, R10 ;  /* 0x0000000a00117306 */ /* 0x000ea20000209400 */
[----:B-1----:R-:W-:Y:S01]  /*193b0*/  IMAD.MOV R4, RZ, RZ, -R9 ;  /* 0x000000ffff047224 */ /* 0x002fe200078e0a09 */
[----:B------:R-:W-:-:S03]  /*193c0*/  MOV R8, RZ ;  /* 0x000000ff00087202 */ /* 0x000fc60000000f00 */
[----:B------:R-:W-:Y:S02]  /*193d0*/  IMAD R4, R4, R3, RZ ;  /* 0x0000000304047224 */ /* 0x000fe400078e02ff */
[----:B------:R-:W-:Y:S02]  /*193e0*/  IMAD.MOV R2, RZ, RZ, -R2 ;  /* 0x000000ffff027224 */ /* 0x000fe400078e0a02 */
[----:B------:R-:W-:-:S04]  /*193f0*/  IMAD.HI.U32 R9, R9, R4, R8 ;  /* 0x0000000409097227 */ /* 0x000fc800078e0008 */
[----:B------:R-:W-:Y:S02]  /*19400*/  IMAD.MOV.U32 R4, RZ, RZ, R16 ;  /* 0x000000ffff047224 */ /* 0x000fe400078e0010 */
[----:B------:R-:W-:Y:S02]  /*19410*/  IMAD.MOV.U32 R8, RZ, RZ, R2 ;  /* 0x000000ffff087224 */ /* 0x000fe400078e0002 */
[----:B------:R-:W-:-:S04]  /*19420*/  IMAD.HI.U32 R2, R9, R4, RZ ;  /* 0x0000000409027227 */ /* 0x000fc800078e00ff */
[----:B------:R-:W-:Y:S02]  /*19430*/  IMAD R4, R2, R8, R4 ;  /* 0x0000000802047224 */ /* 0x000fe400078e0204 */
[----:B--2---:R-:W1:Y:S03]  /*19440*/  MUFU.RCP R8, R17 ;  /* 0x0000001100087308 */ /* 0x004e660000001000 */
[----:B------:R-:W-:Y:S02]  /*19450*/  ISETP.GT.U32.AND P0, PT, R3, R4, PT ;  /* 0x000000040300720c */ /* 0x000fe40003f04070 */
[----:B-1----:R-:W-:-:S11]  /*19460*/  IADD3 R8, R8, 0xffffffe, RZ ;  /* 0x0ffffffe08087810 */ /* 0x002fd60007ffe0ff */
[-C--:B------:R-:W-:Y:S01]  /*19470*/  @!P0 IADD3 R4, R4, -R3.reuse, RZ ;  /* 0x8000000304048210 */ /* 0x080fe20007ffe0ff */
[----:B------:R-:W1:Y:S03]  /*19480*/  F2I.FTZ.U32.TRUNC.NTZ R9, R8 ;  /* 0x0000000800097305 */ /* 0x000e66000021f000 */
[----:B------:R-:W-:Y:S02]  /*19490*/  ISETP.GE.U32.AND P2, PT, R4, R3, PT ;  /* 0x000000030400720c */ /* 0x000fe40003f46070 */
[----:B------:R-:W-:Y:S02]  /*194a0*/  LOP3.LUT R3, R15, R6, RZ, 0x3c, !PT ;  /* 0x000000060f037212 */ /* 0x000fe400078e3cff */
[----:B------:R-:W-:Y:S02]  /*194b0*/  @!P0 IADD3 R2, R2, 0x1, RZ ;  /* 0x0000000102028810 */ /* 0x000fe40007ffe0ff */
[----:B------:R-:W-:-:S02]  /*194c0*/  ISETP.GE.AND P1, PT, R3, RZ, PT ;  /* 0x000000ff0300720c */ /* 0x000fc40003f26270 */
[----:B------:R-:W-:-:S05]  /*194d0*/  ISETP.NE.AND P0, PT, R6, RZ, PT ;  /* 0x000000ff0600720c */ /* 0x000fca0003f05270 */
[----:B------:R-:W-:Y:S01]  /*194e0*/  @P2 IADD3 R2, R2, 0x1, RZ ;  /* 0x0000000102022810 */ /* 0x000fe20007ffe0ff */
[----:B-1----:R-:W-:-:S04]  /*194f0*/  IMAD.MOV R3, RZ, RZ, -R9 ;  /* 0x000000ffff037224 */ /* 0x002fc800078e0a09 */
[----:B------:R-:W-:Y:S02]  /*19500*/  IMAD.MOV.U32 R4, RZ, RZ, R3 ;  /* 0x000000ffff047224 */ /* 0x000fe400078e0003 */
[----:B------:R-:W-:Y:S01]  /*19510*/  @!P1 IMAD.MOV R2, RZ, RZ, -R2 ;  /* 0x000000ffff029224 */ /* 0x000fe200078e0a02 */
[----:B------:R-:W-:Y:S01]  /*19520*/  @!P0 LOP3.LUT R2, RZ, R6, RZ, 0x33, !PT ;  /* 0x00000006ff028212 */ /* 0x000fe200078e33ff */
[----:B------:R-:W-:Y:S01]  /*19530*/  IMAD R4, R4, R10, RZ ;  /* 0x0000000a04047224 */ /* 0x000fe200078e02ff */
[----:B------:R-:W-:Y:S01]  /*19540*/  IABS R3, R5 ;  /* 0x0000000500037213 */ /* 0x000fe20000000000 */
[----:B------:R-:W-:Y:S01]  /*19550*/  IMAD.MOV.U32 R8, RZ, RZ, RZ ;  /* 0x000000ffff087224 */ /* 0x000fe200078e00ff */
[----:B------:R-:W-:Y:S02]  /*19560*/  IABS R17, R2 ;  /* 0x0000000200117213 */ /* 0x000fe40000000000 */
[----:B------:R-:W-:Y:S01]  /*19570*/  IADD3 R16, RZ, -R3, RZ ;  /* 0x80000003ff107210 */ /* 0x000fe20007ffe0ff */
[----:B------:R-:W-:-:S04]  /*19580*/  IMAD.HI.U32 R3, R9, R4, R8 ;  /* 0x0000000409037227 */ /* 0x000fc800078e0008 */
[----:B------:R-:W-:Y:S01]  /*19590*/  IMAD.MOV.U32 R4, RZ, RZ, R17 ;  /* 0x000000ffff047224 */ /* 0x000fe200078e0011 */
[----:B------:R-:W-:-:S03]  /*195a0*/  MOV R8, R16 ;  /* 0x0000001000087202 */ /* 0x000fc60000000f00 */
[----:B------:R-:W-:-:S04]  /*195b0*/  IMAD.HI.U32 R3, R3, R4, RZ ;  /* 0x0000000403037227 */ /* 0x000fc800078e00ff */
[----:B------:R-:W-:-:S05]  /*195c0*/  IMAD R4, R3, R8, R4 ;  /* 0x0000000803047224 */ /* 0x000fca00078e0204 */
[----:B------:R-:W-:-:S13]  /*195d0*/  ISETP.GT.U32.AND P0, PT, R10, R4, PT ;  /* 0x000000040a00720c */ /* 0x000fda0003f04070 */
[----:B------:R-:W-:-:S05]  /*195e0*/  @!P0 IMAD.IADD R4, R4, 0x1, -R10 ;  /* 0x0000000104048824 */ /* 0x000fca00078e0a0a */
[----:B------:R-:W-:Y:S02]  /*195f0*/  ISETP.GE.U32.AND P2, PT, R4, R10, PT ;  /* 0x0000000a0400720c */ /* 0x000fe40003f46070 */
[----:B------:R-:W-:Y:S02]  /*19600*/  LOP3.LUT R4, R2, R5, RZ, 0x3c, !PT ;  /* 0x0000000502047212 */ /* 0x000fe400078e3cff */
[----:B------:R-:W-:Y:S02]  /*19610*/  @!P0 IADD3 R3, R3, 0x1, RZ ;  /* 0x0000000103038810 */ /* 0x000fe40007ffe0ff */
[----:B------:R-:W-:Y:S02]  /*19620*/  ISETP.GE.AND P1, PT, R4, RZ, PT ;  /* 0x000000ff0400720c */ /* 0x000fe40003f26270 */
[----:B------:R-:W-:-:S05]  /*19630*/  ISETP.NE.AND P0, PT, R5, RZ, PT ;  /* 0x000000ff0500720c */ /* 0x000fca0003f05270 */
[----:B------:R-:W-:-:S06]  /*19640*/  @P2 IADD3 R3, R3, 0x1, RZ ;  /* 0x0000000103032810 */ /* 0x000fcc0007ffe0ff */
[----:B------:R-:W-:Y:S02]  /*19650*/  @!P1 IMAD.MOV R3, RZ, RZ, -R3 ;  /* 0x000000ffff039224 */ /* 0x000fe400078e0a03 */
[----:B------:R-:W-:-:S04]  /*19660*/  @!P0 LOP3.LUT R3, RZ, R5, RZ, 0x33, !PT ;  /* 0x00000005ff038212 */ /* 0x000fc800078e33ff */
[----:B------:R-:W-:Y:S01]  /*19670*/  IADD3 R4, -R3, RZ, RZ ;  /* 0x000000ff03047210 */ /* 0x000fe20007ffe1ff */
[----:B------:R-:W-:Y:S02]  /*19680*/  IMAD R6, R2, R6, RZ ;  /* 0x0000000602067224 */ /* 0x000fe400078e02ff */
[C---:B------:R-:W-:Y:S02]  /*19690*/  IMAD R3, R5.reuse, 0x1000000, R3 ;  /* 0x0100000005037824 */ /* 0x040fe400078e0203 */
[----:B------:R-:W-:Y:S01]  /*196a0*/  IMAD R2, R5, R4, R2 ;  /* 0x0000000405027224 */ /* 0x000fe200078e0202 */
[----:B------:R-:W-:-:S03]  /*196b0*/  IADD3 R4, R15, -R6, RZ ;  /* 0x800000060f047210 */ /* 0x000fc60007ffe0ff */
[----:B------:R-:W-:-:S05]  /*196c0*/  IMAD R2, R2, 0x10000, R3 ;  /* 0x0001000002027824 */ /* 0x000fca00078e0203 */
[----:B------:R1:W-:Y:S01]  /*196d0*/  STL [R1+0x28], R2 ;  /* 0x0000280201007387 */ /* 0x0003e20000100800 */
[----:B---3--:R-:W-:-:S05]  /*196e0*/  IMAD.IADD R19, R11, 0x1, R19 ;  /* 0x000000010b137824 */ /* 0x008fca00078e0213 */
[----:B------:R1:W-:Y:S04]  /*196f0*/  STL [R1+0x2c], R19 ;  /* 0x00002c1301007387 */ /* 0x0003e80000100800 */
[----:B------:R1:W-:Y:S01]  /*19700*/  STL [R1+0x24], R4 ;  /* 0x0000240401007387 */ /* 0x0003e20000100800 */
[----:B------:R-:W-:Y:S05]  /*19710*/  BRA `(.L_x_515) ;  /* 0x0000005000007947 */ /* 0x000fea0003800000 */
.L_x_506:
[----:B------:R-:W-:Y:S01]  /*19720*/  MOV R2, c[0x0][0x53c] ;  /* 0x00014f0000027a02 */ /* 0x000fe20000000f00 */
[----:B------:R2:W-:Y:S04]  /*19730*/  STL [R1+0x20], R10 ;  /* 0x0000200a01007387 */ /* 0x0005e80000100800 */
[----:B------:R2:W-:Y:S04]  /*19740*/  STL [R1+0x24], RZ ;  /* 0x000024ff01007387 */ /* 0x0005e80000100800 */
[----:B------:R2:W-:Y:S04]  /*19750*/  STL [R1+0x28], RZ ;  /* 0x000028ff01007387 */ /* 0x0005e80000100800 */
[----:B------:R2:W-:Y:S02]  /*19760*/  STL [R1+0x2c], R2 ;  /* 0x00002c0201007387 */ /* 0x0005e40000100800 */
.L_x_515:
[----:B------:R-:W-:Y:S05]  /*19770*/  BSYNC B1 ;  /* 0x0000000000017941 */ /* 0x000fea0003800000 */
.L_x_504:
[----:B------:R-:W3:Y:S04]  /*19780*/  LDL R8, [R1+0x20] ;  /* 0x0000200001087983 */ /* 0x000ee80000100800 */
[----:B------:R-:W3:Y:S04]  /*19790*/  LDL R9, [R1+0x24] ;  /* 0x0000240001097983 */ /* 0x000ee80000100800 */
[----:B--2---:R-:W3:Y:S04]  /*197a0*/  LDL R10, [R1+0x28] ;  /* 0x00002800010a7983 */ /* 0x004ee80000100800 */
[----:B------:R-:W3:Y:S01]  /*197b0*/  LDL R11, [R1+0x2c] ;  /* 0x00002c00010b7983 */ /* 0x000ee20000100800 */
[----:B------:R-:W-:Y:S03]  /*197c0*/  WARPSYNC 0xffffffff ;  /* 0xffffffff00007948 */ /* 0x000fe60003800000 */
[----:B------:R-:W-:Y:S01]  /*197d0*/  BAR.SYNC.DEFER_BLOCKING 0x4, 0x100 ;  /* 0x0104000000007b1d */ /* 0x000fe20000010000 */
[----:B------:R-:W-:-:S13]  /*197e0*/  ISETP.NE.AND P0, PT, R18, RZ, PT ;  /* 0x000000ff1200720c */ /* 0x000fda0003f05270 */
[----:B---3--:R2:W-:Y:S04]  /*197f0*/  @!P0 STS.128 [0xf100], R8 ;  /* 0x00f10008ff008388 */ /* 0x0085e80000000c00 */
[----:B------:R-:W-:Y:S06]  /*19800*/  BAR.ARV 0x5, 0x100 ;  /* 0x0144000000007b1d */ /* 0x000fec0000002000 */
.L_x_499:
[----:B-1----:R-:W3:Y:S02]  /*19810*/  LDL R2, [R1+0x2c] ;  /* 0x00002c0001027983 */ /* 0x002ee40000100800 */
[----:B---3--:R-:W-:-:S13]  /*19820*/  ISETP.GE.AND P0, PT, R2, c[0x0][0x53c], PT ;  /* 0x00014f0002007a0c */ /* 0x008fda0003f06270 */
[----:B--2---:R-:W-:Y:S01]  /*19830*/  @P0 CALL.REL.NOINC `(.L_x_516) ;  /* 0x0000001000000944 */ /* 0x004fe20003c00000 */
[----:B------:R-:W-:Y:S05]  /*19840*/  BRA `(.L_x_517) ;  /* 0xfffe823000007947 */ /* 0x000fea000383ffff */
.L_x_516:
[----:B------:R-:W-:Y:S05]  /*19850*/  EXIT ;  /* 0x000000000000794d */ /* 0x000fea0003800000 */
.L_x_327:
[----:B------:R-:W-:Y:S02]  /*19860*/  MOV R3, 0x1 ;  /* 0x0000000100037802 */ /* 0x000fe40000000f00 */
[----:B------:R-:W-:Y:S02]  /*19870*/  MOV R4, 0x19890 ;  /* 0x0001989000047802 */ /* 0x000fe40000000f00 */
[----:B------:R-:W-:Y:S05]  /*19880*/  CALL.REL.NOINC `($__internal_8_$__cuda_sm70_shflsync_up_p) ;  /* 0x00001f7000007944 */ /* 0x000fea0003c00000 */
[----:B------:R-:W-:Y:S01]  /*19890*/  MOV R0, R3 ;  /* 0x0000000300007202 */ /* 0x000fe20000000f00 */
[----:B------:R-:W-:Y:S05]  /*198a0*/  BRA `(.L_x_518) ;  /* 0xfffe6bc000007947 */ /* 0x000fea000383ffff */
.L_x_328:
[----:B------:R-:W-:Y:S02]  /*198b0*/  MOV R3, 0x2 ;  /* 0x0000000200037802 */ /* 0x000fe40000000f00 */
[----:B------:R-:W-:Y:S02]  /*198c0*/  MOV R4, 0x198e0 ;  /* 0x000198e000047802 */ /* 0x000fe40000000f00 */
[----:B------:R-:W-:Y:S05]  /*198d0*/  CALL.REL.NOINC `($__internal_8_$__cuda_sm70_shflsync_up_p) ;  /* 0x00001f2000007944 */ /* 0x000fea0003c00000 */
[----:B------:R-:W-:Y:S02]  /*198e0*/  SEL R0, R3, RZ, P4 ;  /* 0x000000ff03007207 */ /* 0x000fe40002000000 */
[----:B------:R-:W-:Y:S02]  /*198f0*/  MOV R3, 0x4 ;  /* 0x0000000400037802 */ /* 0x000fe40000000f00 */
[----:B------:R-:W-:Y:S01]  /*19900*/  MOV R4, 0x19940 ;  /* 0x0001994000047802 */ /* 0x000fe20000000f00 */
[----:B------:R-:W-:-:S04]  /*19910*/  IMAD.IADD R0, R2, 0x1, R0 ;  /* 0x0000000102007824 */ /* 0x000fc800078e0200 */
[----:B------:R-:W-:Y:S02]  /*19920*/  IMAD.MOV.U32 R2, RZ, RZ, R0 ;  /* 0x000000ffff027224 */ /* 0x000fe400078e0000 */
[----:B------:R-:W-:Y:S05]  /*19930*/  CALL.REL.NOINC `($__internal_8_$__cuda_sm70_shflsync_up_p) ;  /* 0x00001ec000007944 */ /* 0x000fea0003c00000 */
[----:B------:R-:W-:Y:S02]  /*19940*/  SEL R3, R3, RZ, P3 ;  /* 0x000000ff03037207 */ /* 0x000fe40001800000 */
[----:B------:R-:W-:-:S03]  /*19950*/  MOV R4, 0x199a0 ;  /* 0x000199a000047802 */ /* 0x000fc60000000f00 */
[----:B------:R-:W-:Y:S01]  /*19960*/  IMAD.IADD R0, R0, 0x1, R3 ;  /* 0x0000000100007824 */ /* 0x000fe200078e0203 */
[----:B------:R-:W-:-:S03]  /*19970*/  MOV R3, 0x8 ;  /* 0x0000000800037802 */ /* 0x000fc60000000f00 */
        /* <DEDUP_REMOVED lines=8> */
[----:B------:R-:W-:Y:S01]  /*19a00*/  SEL R3, R3, RZ, P1 ;  /* 0x000000ff03037207 */ /* 0x000fe20000800000 */
[----:B------:R-:W-:Y:S01]  /*19a10*/  IMAD.MOV.U32 R44, RZ, RZ, 0x1f ;  /* 0x0000001fff2c7424 */ /* 0x000fe200078e00ff */
[----:B------:R-:W-:-:S03]  /*19a20*/  MOV R2, 0x19a70 ;  /* 0x00019a7000027802 */ /* 0x000fc60000000f00 */
[----:B------:R-:W-:Y:S01]  /*19a30*/  IMAD.IADD R4, R0, 0x1, R3 ;  /* 0x0000000100047824 */ /* 0x000fe200078e0203 */
[----:B------:R-:W-:-:S03]  /*19a40*/  MOV R3, 0x1f ;  /* 0x0000001f00037802 */ /* 0x000fc60000000f00 */
[----:B------:R-:W-:Y:S02]  /*19a50*/  IMAD.MOV.U32 R45, RZ, RZ, R4 ;  /* 0x000000ffff2d7224 */ /* 0x000fe400078e0004 */
[----:B------:R-:W-:Y:S05]  /*19a60*/  CALL.REL.NOINC `($__internal_7_$__cuda_sm70_shflsync_idx_p) ;  /* 0x00001d4000007944 */ /* 0x000fea0003c00000 */
[----:B------:R-:W-:Y:S01]  /*19a70*/  MOV R0, R44 ;  /* 0x0000002c00007202 */ /* 0x000fe20000000f00 */
[----:B------:R-:W-:Y:S05]  /*19a80*/  BRA `(.L_x_519) ;  /* 0xfffe6ae000007947 */ /* 0x000fea000383ffff */
.L_x_330:
[----:B------:R-:W-:Y:S02]  /*19a90*/  SEL R2, RZ, 0x1, P0 ;  /* 0x00000001ff027807 */ /* 0x000fe40000000000 */
[----:B------:R-:W-:Y:S02]  /*19aa0*/  MOV R3, 0x19ac0 ;  /* 0x00019ac000037802 */ /* 0x000fe40000000f00 */
[----:B------:R-:W-:Y:S05]  /*19ab0*/  CALL.REL.NOINC `($__internal_9_$__cuda_sm70_votesync_ballot) ;  /* 0x00001da000007944 */ /* 0x000fea0003c00000 */
[----:B------:R-:W-:Y:S05]  /*19ac0*/  BRA `(.L_x_520) ;  /* 0xfffe6b3000007947 */ /* 0x000fea000383ffff */
.L_x_331:
[----:B------:R-:W-:Y:S01]  /*19ad0*/  IMAD.MOV.U32 R45, RZ, RZ, R8 ;  /* 0x000000ffff2d7224 */ /* 0x000fe200078e0008 */
[----:B--2---:R-:W-:Y:S01]  /*19ae0*/  MOV R44, R13 ;  /* 0x0000000d002c7202 */ /* 0x004fe20000000f00 */
[----:B------:R-:W-:Y:S01]  /*19af0*/  IMAD.MOV.U32 R3, RZ, RZ, 0x1f ;  /* 0x0000001fff037424 */ /* 0x000fe200078e00ff */
[----:B------:R-:W-:Y:S02]  /*19b00*/  MOV R2, 0x19b20 ;  /* 0x00019b2000027802 */ /* 0x000fe40000000f00 */
[----:B-1----:R-:W-:Y:S05]  /*19b10*/  CALL.REL.NOINC `($__internal_7_$__cuda_sm70_shflsync_idx_p) ;  /* 0x00001c9000007944 */ /* 0x002fea0003c00000 */
[----:B------:R-:W-:Y:S01]  /*19b20*/  IMAD.MOV.U32 R11, RZ, RZ, R44 ;  /* 0x000000ffff0b7224 */ /* 0x000fe200078e002c */
[----:B------:R-:W-:Y:S01]  /*19b30*/  MOV R45, R7 ;  /* 0x00000007002d7202 */ /* 0x000fe20000000f00 */
[----:B------:R-:W-:Y:S01]  /*19b40*/  IMAD.MOV.U32 R6, RZ, RZ, RZ ;  /* 0x000000ffff067224 */ /* 0x000fe200078e00ff */
[----:B------:R-:W-:Y:S01]  /*19b50*/  MOV R44, R13 ;  /* 0x0000000d002c7202 */ /* 0x000fe20000000f00 */
[----:B------:R-:W-:Y:S01]  /*19b60*/  IMAD.MOV.U32 R3, RZ, RZ, 0x1f ;  /* 0x0000001fff037424 */ /* 0x000fe200078e00ff */
[----:B------:R-:W-:-:S02]  /*19b70*/  MOV R2, 0x19b90 ;  /* 0x00019b9000027802 */ /* 0x000fc40000000f00 */
[----:B------:R-:W-:Y:S05]  /*19b80*/  CALL.REL.NOINC `($__internal_7_$__cuda_sm70_shflsync_idx_p) ;  /* 0x00001c2000007944 */ /* 0x000fea0003c00000 */
[----:B------:R-:W-:Y:S01]  /*19b90*/  MOV R10, R44 ;  /* 0x0000002c000a7202 */ /* 0x000fe20000000f00 */
[----:B------:R-:W-:Y:S05]  /*19ba0*/  BRA `(.L_x_521) ;  /* 0xfffe6aa000007947 */ /* 0x000fea000383ffff */
.L_x_334:
[----:B------:R-:W-:Y:S01]  /*19bb0*/  IMAD.MOV.U32 R45, RZ, RZ, R4 ;  /* 0x000000ffff2d7224 */ /* 0x000fe200078e0004 */
[----:B------:R-:W-:-:S02]  /*19bc0*/  MOV R3, 0x1f ;  /* 0x0000001f00037802 */ /* 0x000fc40000000f00 */
[----:B------:R-:W-:Y:S02]  /*19bd0*/  MOV R2, 0x19bf0 ;  /* 0x00019bf000027802 */ /* 0x000fe40000000f00 */
[----:B-1234-:R-:W-:Y:S05]  /*19be0*/  CALL.REL.NOINC `($__internal_7_$__cuda_sm70_shflsync_idx_p) ;  /* 0x00001bc000007944 */ /* 0x01efea0003c00000 */
[----:B------:R-:W-:Y:S01]  /*19bf0*/  MOV R6, R44 ;  /* 0x0000002c00067202 */ /* 0x000fe20000000f00 */
[----:B------:R-:W-:Y:S05]  /*19c00*/  BRA `(.L_x_333) ;  /* 0xfffe6aa000007947 */ /* 0x000fea000383ffff */
.L_x_426:
[----:B------:R-:W-:Y:S01]  /*19c10*/  IMAD.MOV.U32 R45, RZ, RZ, R3 ;  /* 0x000000ffff2d7224 */ /* 0x000fe200078e0003 */
[----:B------:R-:W-:Y:S01]  /*19c20*/  MOV R44, 0x3 ;  /* 0x00000003002c7802 */ /* 0x000fe20000000f00 */
[----:B------:R-:W-:Y:S01]  /*19c30*/  IMAD.MOV.U32 R3, RZ, RZ, 0x181f ;  /* 0x0000181fff037424 */ /* 0x000fe200078e00ff */
[----:B------:R-:W-:Y:S02]  /*19c40*/  MOV R2, 0x19c60 ;  /* 0x00019c6000027802 */ /* 0x000fe40000000f00 */
[----:B---3-5:R-:W-:Y:S05]  /*19c50*/  CALL.REL.NOINC `($__internal_7_$__cuda_sm70_shflsync_idx_p) ;  /* 0x00001b5000007944 */ /* 0x028fea0003c00000 */
[----:B------:R-:W-:Y:S01]  /*19c60*/  IMAD.MOV.U32 R6, RZ, RZ, R44 ;  /* 0x000000ffff067224 */ /* 0x000fe200078e002c */
[----:B------:R-:W-:Y:S01]  /*19c70*/  MOV R44, 0x3 ;  /* 0x00000003002c7802 */ /* 0x000fe20000000f00 */
[----:B------:R-:W-:Y:S01]  /*19c80*/  IMAD.MOV.U32 R45, RZ, RZ, R5 ;  /* 0x000000ffff2d7224 */ /* 0x000fe200078e0005 */
[----:B------:R-:W-:Y:S02]  /*19c90*/  MOV R3, 0x181f ;  /* 0x0000181f00037802 */ /* 0x000fe40000000f00 */
[----:B------:R-:W-:Y:S02]  /*19ca0*/  MOV R2, 0x19cc0 ;  /* 0x00019cc000027802 */ /* 0x000fe40000000f00 */
[----:B------:R-:W-:Y:S05]  /*19cb0*/  CALL.REL.NOINC `($__internal_7_$__cuda_sm70_shflsync_idx_p) ;  /* 0x00001af000007944 */ /* 0x000fea0003c00000 */
[----:B------:R-:W-:Y:S01]  /*19cc0*/  MOV R2, R44 ;  /* 0x0000002c00027202 */ /* 0x000fe20000000f00 */
[----:B------:R-:W-:Y:S05]  /*19cd0*/  BRA `(.L_x_522) ;  /* 0xffff43c000007947 */ /* 0x000fea000383ffff */
.L_x_429:
[----:B------:R-:W-:Y:S01]  /*19ce0*/  IMAD.MOV.U32 R45, RZ, RZ, R4 ;  /* 0x000000ffff2d7224 */ /* 0x000fe200078e0004 */
[----:B------:R-:W-:Y:S01]  /*19cf0*/  MOV R44, RZ ;  /* 0x000000ff002c7202 */ /* 0x000fe20000000f00 */
[----:B------:R-:W-:Y:S01]  /*19d00*/  IMAD.MOV.U32 R3, RZ, RZ, 0x181f ;  /* 0x0000181fff037424 */ /* 0x000fe200078e00ff */
[----:B------:R-:W-:-:S02]  /*19d10*/  MOV R2, 0x19d30 ;  /* 0x00019d3000027802 */ /* 0x000fc40000000f00 */
[----:B------:R-:W-:Y:S05]  /*19d20*/  CALL.REL.NOINC `($__internal_7_$__cuda_sm70_shflsync_idx_p) ;  /* 0x00001a8000007944 */ /* 0x000fea0003c00000 */
[----:B------:R-:W-:Y:S01]  /*19d30*/  MOV R6, R44 ;  /* 0x0000002c00067202 */ /* 0x000fe20000000f00 */
[----:B------:R-:W-:Y:S05]  /*19d40*/  BRA `(.L_x_523) ;  /* 0xffff57e000007947 */ /* 0x000fea000383ffff */
.L_x_430:
[----:B------:R-:W-:Y:S01]  /*19d50*/  IMAD.MOV.U32 R45, RZ, RZ, R5 ;  /* 0x000000ffff2d7224 */ /* 0x000fe200078e0005 */
[----:B------:R-:W-:Y:S01]  /*19d60*/  MOV R44, RZ ;  /* 0x000000ff002c7202 */ /* 0x000fe20000000f00 */
[----:B------:R-:W-:Y:S01]  /*19d70*/  IMAD.MOV.U32 R3, RZ, RZ, 0x181f ;  /* 0x0000181fff037424 */ /* 0x000fe200078e00ff */
[----:B------:R-:W-:-:S02]  /*19d80*/  MOV R2, 0x19da0 ;  /* 0x00019da000027802 */ /* 0x000fc40000000f00 */
[----:B-12---:R-:W-:Y:S05]  /*19d90*/  CALL.REL.NOINC `($__internal_7_$__cuda_sm70_shflsync_idx_p) ;  /* 0x00001a1000007944 */ /* 0x006fea0003c00000 */
[----:B------:R-:W-:Y:S01]  /*19da0*/  MOV R2, R44 ;  /* 0x0000002c00027202 */ /* 0x000fe20000000f00 */
[----:B------:R-:W-:Y:S05]  /*19db0*/  BRA `(.L_x_524) ;  /* 0xffff579000007947 */ /* 0x000fea000383ffff */
.L_x_433:
[----:B------:R-:W-:Y:S01]  /*19dc0*/  IMAD.MOV.U32 R45, RZ, RZ, R4 ;  /* 0x000000ffff2d7224 */ /* 0x000fe200078e0004 */
[----:B------:R-:W-:Y:S01]  /*19dd0*/  MOV R44, 0x1 ;  /* 0x00000001002c7802 */ /* 0x000fe20000000f00 */
[----:B--2---:R-:W-:Y:S01]  /*19de0*/  IMAD.MOV.U32 R3, RZ, RZ, 0x181f ;  /* 0x0000181fff037424 */ /* 0x004fe200078e00ff */
[----:B----4-:R-:W-:-:S02]  /*19df0*/  MOV R2, 0x19e10 ;  /* 0x00019e1000027802 */ /* 0x010fc40000000f00 */
[----:B-1-3--:R-:W-:Y:S05]  /*19e00*/  CALL.REL.NOINC `($__internal_7_$__cuda_sm70_shflsync_idx_p) ;  /* 0x000019a000007944 */ /* 0x00afea0003c00000 */
[----:B------:R-:W-:Y:S01]  /*19e10*/  IMAD.MOV.U32 R6, RZ, RZ, R44 ;  /* 0x000000ffff067224 */ /* 0x000fe200078e002c */
[----:B------:R-:W-:Y:S01]  /*19e20*/  MOV R44, 0x1 ;  /* 0x00000001002c7802 */ /* 0x000fe20000000f00 */
[----:B------:R-:W-:Y:S01]  /*19e30*/  IMAD.MOV.U32 R45, RZ, RZ, R5 ;  /* 0x000000ffff2d7224 */ /* 0x000fe200078e0005 */
[----:B------:R-:W-:-:S02]  /*19e40*/  MOV R3, 0x181f ;  /* 0x0000181f00037802 */ /* 0x000fc40000000f00 */
[----:B------:R-:W-:Y:S02]  /*19e50*/  MOV R2, 0x19e70 ;  /* 0x00019e7000027802 */ /* 0x000fe40000000f00 */
[----:B------:R-:W-:Y:S05]  /*19e60*/  CALL.REL.NOINC `($__internal_7_$__cuda_sm70_shflsync_idx_p) ;  /* 0x0000194000007944 */ /* 0x000fea0003c00000 */
[----:B------:R-:W-:Y:S01]  /*19e70*/  MOV R2, R44 ;  /* 0x0000002c00027202 */ /* 0x000fe20000000f00 */
[----:B------:R-:W-:Y:S05]  /*19e80*/  BRA `(.L_x_525) ;  /* 0xffff57d000007947 */ /* 0x000fea000383ffff */
.L_x_436:
[----:B------:R-:W-:Y:S01]  /*19e90*/  IMAD.MOV.U32 R45, RZ, RZ, R4 ;  /* 0x000000ffff2d7224 */ /* 0x000fe200078e0004 */
[----:B------:R-:W-:Y:S01]  /*19ea0*/  MOV R44, 0x2 ;  /* 0x00000002002c7802 */ /* 0x000fe20000000f00 */
[----:B-1----:R-:W-:Y:S01]  /*19eb0*/  IMAD.MOV.U32 R3, RZ, RZ, 0x181f ;  /* 0x0000181fff037424 */ /* 0x002fe200078e00ff */
[----:B----4-:R-:W-:Y:S02]  /*19ec0*/  MOV R2, 0x19ee0 ;  /* 0x00019ee000027802 */ /* 0x010fe40000000f00 */
[----:B--23--:R-:W-:Y:S05]  /*19ed0*/  CALL.REL.NOINC `($__internal_7_$__cuda_sm70_shflsync_idx_p) ;  /* 0x000018d000007944 */ /* 0x00cfea0003c00000 */
[----:B------:R-:W-:Y:S01]  /*19ee0*/  MOV R6, R44 ;  /* 0x0000002c00067202 */ /* 0x000fe20000000f00 */
[----:B------:R-:W-:Y:S05]  /*19ef0*/  BRA `(.L_x_526) ;  /* 0xffff586000007947 */ /* 0x000fea000383ffff */
.L_x_437:
[----:B------:R-:W-:Y:S01]  /*19f00*/  IMAD.MOV.U32 R45, RZ, RZ, R5 ;  /* 0x000000ffff2d7224 */ /* 0x000fe200078e0005 */
[----:B------:R-:W-:Y:S01]  /*19f10*/  MOV R44, 0x2 ;  /* 0x00000002002c7802 */ /* 0x000fe20000000f00 */
[----:B------:R-:W-:Y:S01]  /*19f20*/  IMAD.MOV.U32 R3, RZ, RZ, 0x181f ;  /* 0x0000181fff037424 */ /* 0x000fe200078e00ff */
[----:B----4-:R-:W-:Y:S02]  /*19f30*/  MOV R2, 0x19f50 ;  /* 0x00019f5000027802 */ /* 0x010fe40000000f00 */
[----:B-123--:R-:W-:Y:S05]  /*19f40*/  CALL.REL.NOINC `($__internal_7_$__cuda_sm70_shflsync_idx_p) ;  /* 0x0000186000007944 */ /* 0x00efea0003c00000 */
[----:B------:R-:W-:Y:S01]  /*19f50*/  MOV R2, R44 ;  /* 0x0000002c00027202 */ /* 0x000fe20000000f00 */
[----:B------:R-:W-:Y:S05]  /*19f60*/  BRA `(.L_x_527) ;  /* 0xffff581000007947 */ /* 0x000fea000383ffff */
.L_x_440:
[----:B------:R-:W-:Y:S01]  /*19f70*/  IMAD.MOV.U32 R45, RZ, RZ, R4 ;  /* 0x000000ffff2d7224 */ /* 0x000fe200078e0004 */
[----:B------:R-:W-:Y:S01]  /*19f80*/  MOV R44, 0x3 ;  /* 0x00000003002c7802 */ /* 0x000fe20000000f00 */
[----:B-1----:R-:W-:Y:S01]  /*19f90*/  IMAD.MOV.U32 R3, RZ, RZ, 0x181f ;  /* 0x0000181fff037424 */ /* 0x002fe200078e00ff */
[----:B------:R-:W-:-:S02]  /*19fa0*/  MOV R2, 0x19fc0 ;  /* 0x00019fc000027802 */ /* 0x000fc40000000f00 */
[----:B--234-:R-:W-:Y:S05]  /*19fb0*/  CALL.REL.NOINC `($__internal_7_$__cuda_sm70_shflsync_idx_p) ;  /* 0x000017f000007944 */ /* 0x01cfea0003c00000 */
        /* <DEDUP_REMOVED lines=8> */
.L_x_441:
[----:B------:R-:W-:Y:S01]  /*1a040*/  IMAD.MOV.U32 R4, RZ, RZ, R6 ;  /* 0x000000ffff047224 */ /* 0x000fe200078e0006 */
[----:B------:R-:W-:Y:S02]  /*1a050*/  MOV R3, 0x2 ;  /* 0x0000000200037802 */ /* 0x000fe40000000f00 */
[----:B------:R-:W-:Y:S02]  /*1a060*/  MOV R2, 0x1a080 ;  /* 0x0001a08000027802 */ /* 0x000fe40000000f00 */
[----:B-----5:R-:W-:Y:S05]  /*1a070*/  CALL.REL.NOINC `($__internal_6_$__cuda_sm70_shflsync_bfly_p) ;  /* 0x000016d000007944 */ /* 0x020fea0003c00000 */
[----:B------:R-:W-:Y:S01]  /*1a080*/  MOV R2, R9 ;  /* 0x0000000900027202 */ /* 0x000fe20000000f00 */
[----:B------:R-:W-:Y:S05]  /*1a090*/  BRA `(.L_x_529) ;  /* 0xffff61b000007947 */ /* 0x000fea000383ffff */
.L_x_442:
[----:B------:R-:W-:Y:S01]  /*1a0a0*/  IMAD.MOV.U32 R4, RZ, RZ, R6 ;  /* 0x000000ffff047224 */ /* 0x000fe200078e0006 */
[----:B------:R-:W-:Y:S02]  /*1a0b0*/  MOV R3, 0x1 ;  /* 0x0000000100037802 */ /* 0x000fe40000000f00 */
[----:B------:R-:W-:Y:S02]  /*1a0c0*/  MOV R2, 0x1a0e0 ;  /* 0x0001a0e000027802 */ /* 0x000fe40000000f00 */
[----:B-----5:R-:W-:Y:S05]  /*1a0d0*/  CALL.REL.NOINC `($__internal_6_$__cuda_sm70_shflsync_bfly_p) ;  /* 0x0000167000007944 */ /* 0x020fea0003c00000 */
[----:B------:R-:W-:Y:S01]  /*1a0e0*/  FMNMX.FTZ R6, R6, R9, !PT ;  /* 0x0000000906067209 */ /* 0x000fe20007810000 */
[----:B------:R-:W-:Y:S01]  /*1a0f0*/  IMAD.MOV.U32 R4, RZ, RZ, R5 ;  /* 0x000000ffff047224 */ /* 0x000fe200078e0005 */
[----:B------:R-:W-:Y:S01]  /*1a100*/  MOV R2, 0x1a130 ;  /* 0x0001a13000027802 */ /* 0x000fe20000000f00 */
[----:B------:R-:W-:-:S02]  /*1a110*/  IMAD.MOV.U32 R3, RZ, RZ, 0x2 ;  /* 0x00000002ff037424 */ /* 0x000fc400078e00ff */
[----:B------:R-:W-:Y:S05]  /*1a120*/  CALL.REL.NOINC `($__internal_6_$__cuda_sm70_shflsync_bfly_p) ;  /* 0x0000162000007944 */ /* 0x000fea0003c00000 */
[----:B------:R-:W-:Y:S01]  /*1a130*/  FMNMX.FTZ R5, R5, R9, !PT ;  /* 0x0000000905057209 */ /* 0x000fe20007810000 */
[----:B------:R-:W-:Y:S01]  /*1a140*/  IMAD.MOV.U32 R3, RZ, RZ, 0x1 ;  /* 0x00000001ff037424 */ /* 0x000fe200078e00ff */
[----:B------:R-:W-:-:S03]  /*1a150*/  MOV R2, 0x1a180 ;  /* 0x0001a18000027802 */ /* 0x000fc60000000f00 */
[----:B------:R-:W-:Y:S02]  /*1a160*/  IMAD.MOV.U32 R4, RZ, RZ, R5 ;  /* 0x000000ffff047224 */ /* 0x000fe400078e0005 */
[----:B------:R-:W-:Y:S05]  /*1a170*/  CALL.REL.NOINC `($__internal_6_$__cuda_sm70_shflsync_bfly_p) ;  /* 0x000015d000007944 */ /* 0x000fea0003c00000 */
[----:B------:R-:W-:Y:S01]  /*1a180*/  MOV R4, R9 ;  /* 0x0000000900047202 */ /* 0x000fe20000000f00 */
[----:B------:R-:W-:Y:S05]  /*1a190*/  BRA `(.L_x_530) ;  /* 0xffff612000007947 */ /* 0x000fea000383ffff */
.L_x_444:
[----:B-1-34-:R-:W-:Y:S01]  /*1a1a0*/  MOV R44, RZ ;  /* 0x000000ff002c7202 */ /* 0x01afe20000000f00 */
[----:B------:R-:W-:Y:S01]  /*1a1b0*/  IMAD.MOV.U32 R45, RZ, RZ, R4 ;  /* 0x000000ffff2d7224 */ /* 0x000fe200078e0004 */
[----:B------:R-:W-:Y:S01]  /*1a1c0*/  MOV R2, 0x1a1f0 ;  /* 0x0001a1f000027802 */ /* 0x000fe20000000f00 */
[----:B------:R-:W-:Y:S02]  /*1a1d0*/  IMAD.MOV.U32 R3, RZ, RZ, 0x181f ;  /* 0x0000181fff037424 */ /* 0x000fe400078e00ff */
[----:B------:R-:W-:Y:S05]  /*1a1e0*/  CALL.REL.NOINC `($__internal_7_$__cuda_sm70_shflsync_idx_p) ;  /* 0x000015c000007944 */ /* 0x000fea0003c00000 */
[----:B------:R-:W-:Y:S01]  /*1a1f0*/  MOV R3, R44 ;  /* 0x0000002c00037202 */ /* 0x000fe20000000f00 */
[----:B------:R-:W-:-:S05]  /*1a200*/  BRA `(.L_x_531) ;  /* 0xffff7ae000007947 */ /* 0x000fca000383ffff */
.L_x_447:
[----:B------:R-:W-:Y:S01]  /*1a210*/  MOV R44, 0x3 ;  /* 0x00000003002c7802 */ /* 0x000fe20000000f00 */
[----:B------:R-:W-:Y:S01]  /*1a220*/  IMAD.MOV.U32 R45, RZ, RZ, R4 ;  /* 0x000000ffff2d7224 */ /* 0x000fe200078e0004 */
[----:B--2---:R-:W-:Y:S01]  /*1a230*/  MOV R2, 0x1a260 ;  /* 0x0001a26000027802 */ /* 0x004fe20000000f00 */
[----:B------:R-:W-:Y:S02]  /*1a240*/  IMAD.MOV.U32 R3, RZ, RZ, 0x181f ;  /* 0x0000181fff037424 */ /* 0x000fe400078e00ff */
[----:B-1----:R-:W-:Y:S05]  /*1a250*/  CALL.REL.NOINC `($__internal_7_$__cuda_sm70_shflsync_idx_p) ;  /* 0x0000155000007944 */ /* 0x002fea0003c00000 */
[----:B------:R-:W-:Y:S01]  /*1a260*/  MOV R3, 0x181f ;  /* 0x0000181f00037802 */ /* 0x000fe20000000f00 */
[----:B------:R-:W-:Y:S01]  /*1a270*/  IMAD.MOV.U32 R9, RZ, RZ, R44 ;  /* 0x000000ffff097224 */ /* 0x000fe200078e002c */
[----:B------:R-:W-:Y:S01]  /*1a280*/  MOV R44, 0x3 ;  /* 0x00000003002c7802 */ /* 0x000fe20000000f00 */
[----:B------:R-:W-:Y:S01]  /*1a290*/  IMAD.MOV.U32 R45, RZ, RZ, R8 ;  /* 0x000000ffff2d7224 */ /* 0x000fe200078e0008 */
[----:B------:R-:W-:Y:S02]  /*1a2a0*/  MOV R2, 0x1a2c0 ;  /* 0x0001a2c000027802 */ /* 0x000fe40000000f00 */
[----:B------:R-:W-:Y:S05]  /*1a2b0*/  CALL.REL.NOINC `($__internal_7_$__cuda_sm70_shflsync_idx_p) ;  /* 0x000014f000007944 */ /* 0x000fea0003c00000 */
[----:B------:R-:W-:Y:S01]  /*1a2c0*/  MOV R4, R44 ;  /* 0x0000002c00047202 */ /* 0x000fe20000000f00 */
[----:B------:R-:W-:-:S05]  /*1a2d0*/  BRA `(.L_x_532) ;  /* 0xffff7c9000007947 */ /* 0x000fca000383ffff */
.L_x_450:
[----:B------:R-:W-:Y:S01]  /*1a2e0*/  MOV R44, RZ ;  /* 0x000000ff002c7202 */ /* 0x000fe20000000f00 */
[----:B------:R-:W-:Y:S01]  /*1a2f0*/  IMAD.MOV.U32 R45, RZ, RZ, R4 ;  /* 0x000000ffff2d7224 */ /* 0x000fe200078e0004 */
[----:B------:R-:W-:Y:S01]  /*1a300*/  MOV R2, 0x1a330 ;  /* 0x0001a33000027802 */ /* 0x000fe20000000f00 */
[----:B------:R-:W-:Y:S02]  /*1a310*/  IMAD.MOV.U32 R3, RZ, RZ, 0x181f ;  /* 0x0000181fff037424 */ /* 0x000fe400078e00ff */
[----:B------:R-:W-:Y:S05]  /*1a320*/  CALL.REL.NOINC `($__internal_7_$__cuda_sm70_shflsync_idx_p) ;  /* 0x0000148000007944 */ /* 0x000fea0003c00000 */
[----:B------:R-:W-:Y:S01]  /*1a330*/  MOV R10, R44 ;  /* 0x0000002c000a7202 */ /* 0x000fe20000000f00 */
[----:B------:R-:W-:-:S05]  /*1a340*/  BRA `(.L_x_533) ;  /* 0xffff90a000007947 */ /* 0x000fca000383ffff */
.L_x_451:
[----:B------:R-:W-:Y:S01]  /*1a350*/  MOV R44, RZ ;  /* 0x000000ff002c7202 */ /* 0x000fe20000000f00 */
[----:B------:R-:W-:Y:S01]  /*1a360*/  IMAD.MOV.U32 R45, RZ, RZ, R8 ;  /* 0x000000ffff2d7224 */ /* 0x000fe200078e0008 */
[----:B------:R-:W-:Y:S01]  /*1a370*/  MOV R2, 0x1a3a0 ;  /* 0x0001a3a000027802 */ /* 0x000fe20000000f00 */
[----:B------:R-:W-:Y:S02]  /*1a380*/  IMAD.MOV.U32 R3, RZ, RZ, 0x181f ;  /* 0x0000181fff037424 */ /* 0x000fe400078e00ff */
[----:B-12---:R-:W-:Y:S05]  /*1a390*/  CALL.REL.NOINC `($__internal_7_$__cuda_sm70_shflsync_idx_p) ;  /* 0x0000141000007944 */ /* 0x006fea0003c00000 */
[----:B------:R-:W-:Y:S01]  /*1a3a0*/  MOV R9, R44 ;  /* 0x0000002c00097202 */ /* 0x000fe20000000f00 */
[----:B------:R-:W-:-:S05]  /*1a3b0*/  BRA `(.L_x_534) ;  /* 0xffff905000007947 */ /* 0x000fca000383ffff */
.L_x_452:
[----:B------:R-:W-:Y:S01]  /*1a3c0*/  MOV R44, 0x1 ;  /* 0x00000001002c7802 */ /* 0x000fe20000000f00 */
[----:B------:R-:W-:Y:S01]  /*1a3d0*/  IMAD.MOV.U32 R45, RZ, RZ, R4 ;  /* 0x000000ffff2d7224 */ /* 0x000fe200078e0004 */
[----:B--2---:R-:W-:Y:S01]  /*1a3e0*/  MOV R2, 0x1a410 ;  /* 0x0001a41000027802 */ /* 0x004fe20000000f00 */
[----:B------:R-:W-:Y:S02]  /*1a3f0*/  IMAD.MOV.U32 R3, RZ, RZ, 0x181f ;  /* 0x0000181fff037424 */ /* 0x000fe400078e00ff */
[----:B-1-3--:R-:W-:Y:S05]  /*1a400*/  CALL.REL.NOINC `($__internal_7_$__cuda_sm70_shflsync_idx_p) ;  /* 0x000013a000007944 */ /* 0x00afea0003c00000 */
        /* <DEDUP_REMOVED lines=8> */
.L_x_453:
[----:B------:R-:W-:Y:S01]  /*1a490*/  MOV R44, 0x2 ;  /* 0x00000002002c7802 */ /* 0x000fe20000000f00 */
[----:B------:R-:W-:Y:S01]  /*1a4a0*/  IMAD.MOV.U32 R45, RZ, RZ, R4 ;  /* 0x000000ffff2d7224 */ /* 0x000fe200078e0004 */
[----:B-1----:R-:W-:Y:S01]  /*1a4b0*/  MOV R2, 0x1a4e0 ;  /* 0x0001a4e000027802 */ /* 0x002fe20000000f00 */
[----:B------:R-:W-:Y:S02]  /*1a4c0*/  IMAD.MOV.U32 R3, RZ, RZ, 0x181f ;  /* 0x0000181fff037424 */ /* 0x000fe400078e00ff */
[----:B---34-:R-:W-:Y:S05]  /*1a4d0*/  CALL.REL.NOINC `($__internal_7_$__cuda_sm70_shflsync_idx_p) ;  /* 0x000012d000007944 */ /* 0x018fea0003c00000 */
[----:B------:R-:W-:Y:S01]  /*1a4e0*/  MOV R10, R44 ;  /* 0x0000002c000a7202 */ /* 0x000fe20000000f00 */
[----:B------:R-:W-:-:S05]  /*1a4f0*/  BRA `(.L_x_536) ;  /* 0xffff918000007947 */ /* 0x000fca000383ffff */
.L_x_454:
[----:B------:R-:W-:Y:S01]  /*1a500*/  MOV R44, 0x2 ;  /* 0x00000002002c7802 */ /* 0x000fe20000000f00 */
[----:B------:R-:W-:Y:S01]  /*1a510*/  IMAD.MOV.U32 R45, RZ, RZ, R8 ;  /* 0x000000ffff2d7224 */ /* 0x000fe200078e0008 */
[----:B-1----:R-:W-:Y:S01]  /*1a520*/  MOV R2, 0x1a550 ;  /* 0x0001a55000027802 */ /* 0x002fe20000000f00 */
[----:B------:R-:W-:Y:S02]  /*1a530*/  IMAD.MOV.U32 R3, RZ, RZ, 0x181f ;  /* 0x0000181fff037424 */ /* 0x000fe400078e00ff */
[----:B--234-:R-:W-:Y:S05]  /*1a540*/  CALL.REL.NOINC `($__internal_7_$__cuda_sm70_shflsync_idx_p) ;  /* 0x0000126000007944 */ /* 0x01cfea0003c00000 */
[----:B------:R-:W-:Y:S01]  /*1a550*/  MOV R9, R44 ;  /* 0x0000002c00097202 */ /* 0x000fe20000000f00 */
[----:B------:R-:W-:-:S05]  /*1a560*/  BRA `(.L_x_537) ;  /* 0xffff913000007947 */ /* 0x000fca000383ffff */
.L_x_455:
[----:B------:R-:W-:Y:S01]  /*1a570*/  MOV R44, 0x3 ;  /* 0x00000003002c7802 */ /* 0x000fe20000000f00 */
[----:B------:R-:W-:Y:S01]  /*1a580*/  IMAD.MOV.U32 R45, RZ, RZ, R4 ;  /* 0x000000ffff2d7224 */ /* 0x000fe200078e0004 */
[----:B-1----:R-:W-:Y:S01]  /*1a590*/  MOV R2, 0x1a5c0 ;  /* 0x0001a5c000027802 */ /* 0x002fe20000000f00 */
[----:B------:R-:W-:Y:S02]  /*1a5a0*/  IMAD.MOV.U32 R3, RZ, RZ, 0x181f ;  /* 0x0000181fff037424 */ /* 0x000fe400078e00ff */
[----:B--2-4-:R-:W-:Y:S05]  /*1a5b0*/  CALL.REL.NOINC `($__internal_7_$__cuda_sm70_shflsync_idx_p) ;  /* 0x000011f000007944 */ /* 0x014fea0003c00000 */
        /* <DEDUP_REMOVED lines=8> */
.L_x_456:
[----:B------:R-:W-:Y:S02]  /*1a640*/  MOV R3, 0x2 ;  /* 0x0000000200037802 */ /* 0x000fe40000000f00 */
[----:B------:R-:W-:Y:S02]  /*1a650*/  MOV R2, 0x1a670 ;  /* 0x0001a67000027802 */ /* 0x000fe40000000f00 */
[----:B------:R-:W-:Y:S05]  /*1a660*/  CALL.REL.NOINC `($__internal_6_$__cuda_sm70_shflsync_bfly_p) ;  /* 0x000010e000007944 */ /* 0x000fea0003c00000 */
[----:B------:R-:W-:Y:S01]  /*1a670*/  MOV R2, R9 ;  /* 0x0000000900027202 */ /* 0x000fe20000000f00 */
[----:B------:R-:W-:-:S05]  /*1a680*/  BRA `(.L_x_539) ;  /* 0xffff962000007947 */ /* 0x000fca000383ffff */
.L_x_457:
[----:B------:R-:W-:Y:S02]  /*1a690*/  MOV R3, 0x1 ;  /* 0x0000000100037802 */ /* 0x000fe40000000f00 */
[----:B------:R-:W-:Y:S02]  /*1a6a0*/  MOV R2, 0x1a6c0 ;  /* 0x0001a6c000027802 */ /* 0x000fe40000000f00 */
[----:B------:R-:W-:Y:S05]  /*1a6b0*/  CALL.REL.NOINC `($__internal_6_$__cuda_sm70_shflsync_bfly_p) ;  /* 0x0000109000007944 */ /* 0x000fea0003c00000 */
[----:B------:R-:W-:Y:S01]  /*1a6c0*/  IMAD.MOV.U32 R3, RZ, RZ, 0x2 ;  /* 0x00000002ff037424 */ /* 0x000fe200078e00ff */
[----:B------:R-:W-:Y:S01]  /*1a6d0*/  FMNMX.FTZ R6, R4, R9, !PT ;  /* 0x0000000904067209 */ /* 0x000fe20007810000 */
[----:B------:R-:W-:Y:S01]  /*1a6e0*/  IMAD.MOV.U32 R4, RZ, RZ, R8 ;  /* 0x000000ffff047224 */ /* 0x000fe200078e0008 */
[----:B------:R-:W-:Y:S02]  /*1a6f0*/  MOV R2, 0x1a710 ;  /* 0x0001a71000027802 */ /* 0x000fe40000000f00 */
[----:B------:R-:W-:Y:S05]  /*1a700*/  CALL.REL.NOINC `($__internal_6_$__cuda_sm70_shflsync_bfly_p) ;  /* 0x0000104000007944 */ /* 0x000fea0003c00000 */
[----:B------:R-:W-:Y:S01]  /*1a710*/  FMNMX.FTZ R4, R8, R9, !PT ;  /* 0x0000000908047209 */ /* 0x000fe20007810000 */
[----:B------:R-:W-:Y:S01]  /*1a720*/  IMAD.MOV.U32 R3, RZ, RZ, 0x1 ;  /* 0x00000001ff037424 */ /* 0x000fe200078e00ff */
[----:B------:R-:W-:Y:S02]  /*1a730*/  MOV R2, 0x1a750 ;  /* 0x0001a75000027802 */ /* 0x000fe40000000f00 */
[----:B------:R-:W-:Y:S05]  /*1a740*/  CALL.REL.NOINC `($__internal_6_$__cuda_sm70_shflsync_bfly_p) ;  /* 0x0000100000007944 */ /* 0x000fea0003c00000 */
[----:B------:R-:W-:Y:S01]  /*1a750*/  MOV R2, R9 ;  /* 0x0000000900027202 */ /* 0x000fe20000000f00 */
[----:B------:R-:W-:-:S05]  /*1a760*/  BRA `(.L_x_540) ;  /* 0xffff95b000007947 */ /* 0x000fca000383ffff */
.L_x_459:
[----:B------:R-:W-:Y:S01]  /*1a770*/  IMAD.MOV.U32 R4, RZ, RZ, R232 ;  /* 0x000000ffff047224 */ /* 0x000fe200078e00e8 */
[----:B------:R-:W-:-:S02]  /*1a780*/  MOV R3, 0x2 ;  /* 0x0000000200037802 */ /* 0x000fc40000000f00 */
[----:B------:R-:W-:Y:S02]  /*1a790*/  MOV R2, 0x1a7b0 ;  /* 0x0001a7b000027802 */ /* 0x000fe40000000f00 */
[----:B------:R-:W-:Y:S05]  /*1a7a0*/  CALL.REL.NOINC `($__internal_6_$__cuda_sm70_shflsync_bfly_p) ;  /* 0x00000fa000007944 */ /* 0x000fea0003c00000 */
[----:B------:R-:W-:Y:S01]  /*1a7b0*/  FADD.FTZ R4, R232, R9 ;  /* 0x00000009e8047221 */ /* 0x000fe20000010000 */
[----:B------:R-:W-:Y:S02]  /*1a7c0*/  MOV R3, 0x1 ;  /* 0x0000000100037802 */ /* 0x000fe40000000f00 */
[----:B------:R-:W-:Y:S02]  /*1a7d0*/  MOV R2, 0x1a7f0 ;  /* 0x0001a7f000027802 */ /* 0x000fe40000000f00 */
[----:B------:R-:W-:Y:S05]  /*1a7e0*/  CALL.REL.NOINC `($__internal_6_$__cuda_sm70_shflsync_bfly_p) ;  /* 0x00000f6000007944 */ /* 0x000fea0003c00000 */
[----:B------:R-:W-:Y:S01]  /*1a7f0*/  FADD.FTZ R8, R4, R9 ;  /* 0x0000000904087221 */ /* 0x000fe20000010000 */
[----:B------:R-:W-:Y:S02]  /*1a800*/  MOV R4, R247 ;  /* 0x000000f700047202 */ /* 0x000fe40000000f00 */
[----:B------:R-:W-:Y:S02]  /*1a810*/  MOV R3, 0x2 ;  /* 0x0000000200037802 */ /* 0x000fe40000000f00 */
[----:B------:R-:W-:Y:S02]  /*1a820*/  MOV R2, 0x1a840 ;  /* 0x0001a84000027802 */ /* 0x000fe40000000f00 */
[----:B------:R-:W-:Y:S05]  /*1a830*/  CALL.REL.NOINC `($__internal_6_$__cuda_sm70_shflsync_bfly_p) ;  /* 0x00000f1000007944 */ /* 0x000fea0003c00000 */
[----:B------:R-:W-:Y:S01]  /*1a840*/  FADD.FTZ R4, R247, R9 ;  /* 0x00000009f7047221 */ /* 0x000fe20000010000 */
[----:B------:R-:W-:Y:S02]  /*1a850*/  MOV R3, 0x1 ;  /* 0x0000000100037802 */ /* 0x000fe40000000f00 */
[----:B------:R-:W-:-:S02]  /*1a860*/  MOV R2, 0x1a880 ;  /* 0x0001a88000027802 */ /* 0x000fc40000000f00 */
[----:B------:R-:W-:Y:S05]  /*1a870*/  CALL.REL.NOINC `($__internal_6_$__cuda_sm70_shflsync_bfly_p) ;  /* 0x00000ed000007944 */ /* 0x000fea0003c00000 */
[----:B------:R-:W-:Y:S05]  /*1a880*/  BRA `(.L_x_541) ;  /* 0xffffb0d000007947 */ /* 0x000fea000383ffff */
.L_x_466:
[----:B--234-:R-:W-:Y:S01]  /*1a890*/  IMAD.MOV.U32 R45, RZ, RZ, R6 ;  /* 0x000000ffff2d7224 */ /* 0x01cfe200078e0006 */
[----:B------:R-:W-:Y:S01]  /*1a8a0*/  MOV R44, RZ ;  /* 0x000000ff002c7202 */ /* 0x000fe20000000f00 */
[----:B------:R-:W-:Y:S01]  /*1a8b0*/  IMAD.MOV.U32 R3, RZ, RZ, 0x181f ;  /* 0x0000181fff037424 */ /* 0x000fe200078e00ff */
[----:B------:R-:W-:-:S02]  /*1a8c0*/  MOV R2, 0x1a8e0 ;  /* 0x0001a8e000027802 */ /* 0x000fc40000000f00 */
[----:B-1----:R-:W-:Y:S05]  /*1a8d0*/  CALL.REL.NOINC `($__internal_7_$__cuda_sm70_shflsync_idx_p) ;  /* 0x00000ed000007944 */ /* 0x002fea0003c00000 */
[----:B------:R-:W-:Y:S01]  /*1a8e0*/  MOV R11, R44 ;  /* 0x0000002c000b7202 */ /* 0x000fe20000000f00 */
[----:B------:R-:W-:Y:S05]  /*1a8f0*/  BRA `(.L_x_542) ;  /* 0xffffc48000007947 */ /* 0x000fea000383ffff */
.L_x_467:
[----:B------:R-:W-:Y:S01]  /*1a900*/  IMAD.MOV.U32 R45, RZ, RZ, R10 ;  /* 0x000000ffff2d7224 */ /* 0x000fe200078e000a */
[----:B------:R-:W-:Y:S01]  /*1a910*/  MOV R44, RZ ;  /* 0x000000ff002c7202 */ /* 0x000fe20000000f00 */
[----:B------:R-:W-:Y:S01]  /*1a920*/  IMAD.MOV.U32 R3, RZ, RZ, 0x181f ;  /* 0x0000181fff037424 */ /* 0x000fe200078e00ff */
[----:B------:R-:W-:-:S02]  /*1a930*/  MOV R2, 0x1a950 ;  /* 0x0001a95000027802 */ /* 0x000fc40000000f00 */
[----:B-123--:R-:W-:Y:S05]  /*1a940*/  CALL.REL.NOINC `($__internal_7_$__cuda_sm70_shflsync_idx_p) ;  /* 0x00000e6000007944 */ /* 0x00efea0003c00000 */
[----:B------:R-:W-:Y:S01]  /*1a950*/  MOV R2, R44 ;  /* 0x0000002c00027202 */ /* 0x000fe20000000f00 */
[----:B------:R-:W-:Y:S05]  /*1a960*/  BRA `(.L_x_543) ;  /* 0xffffc43000007947 */ /* 0x000fea000383ffff */
.L_x_470:
[----:B------:R-:W-:Y:S01]  /*1a970*/  IMAD.MOV.U32 R45, RZ, RZ, R6 ;  /* 0x000000ffff2d7224 */ /* 0x000fe200078e0006 */
[----:B------:R-:W-:Y:S01]  /*1a980*/  MOV R44, 0x1 ;  /* 0x00000001002c7802 */ /* 0x000fe20000000f00 */
[----:B--2---:R-:W-:Y:S01]  /*1a990*/  IMAD.MOV.U32 R3, RZ, RZ, 0x181f ;  /* 0x0000181fff037424 */ /* 0x004fe200078e00ff */
[----:B------:R-:W-:-:S02]  /*1a9a0*/  MOV R2, 0x1a9c0 ;  /* 0x0001a9c000027802 */ /* 0x000fc40000000f00 */
[----:B-1-34-:R-:W-:Y:S05]  /*1a9b0*/  CALL.REL.NOINC `($__internal_7_$__cuda_sm70_shflsync_idx_p) ;  /* 0x00000df000007944 */ /* 0x01afea0003c00000 */
        /* <DEDUP_REMOVED lines=8> */
.L_x_473:
[----:B------:R-:W-:Y:S01]  /*1aa40*/  IMAD.MOV.U32 R45, RZ, RZ, R6 ;  /* 0x000000ffff2d7224 */ /* 0x000fe200078e0006 */
[----:B------:R-:W-:Y:S01]  /*1aa50*/  MOV R44, 0x2 ;  /* 0x00000002002c7802 */ /* 0x000fe20000000f00 */
[----:B--2---:R-:W-:Y:S01]  /*1aa60*/  IMAD.MOV.U32 R3, RZ, RZ, 0x181f ;  /* 0x0000181fff037424 */ /* 0x004fe200078e00ff */
[----:B------:R-:W-:Y:S02]  /*1aa70*/  MOV R2, 0x1aa90 ;  /* 0x0001aa9000027802 */ /* 0x000fe40000000f00 */
[----:B-1-34-:R-:W-:Y:S05]  /*1aa80*/  CALL.REL.NOINC `($__internal_7_$__cuda_sm70_shflsync_idx_p) ;  /* 0x00000d2000007944 */ /* 0x01afea0003c00000 */
[----:B------:R-:W-:Y:S01]  /*1aa90*/  MOV R11, R44 ;  /* 0x0000002c000b7202 */ /* 0x000fe20000000f00 */
[----:B------:R-:W-:Y:S05]  /*1aaa0*/  BRA `(.L_x_545) ;  /* 0xffffc4d000007947 */ /* 0x000fea000383ffff */
.L_x_474:
[----:B------:R-:W-:Y:S01]  /*1aab0*/  IMAD.MOV.U32 R45, RZ, RZ, R10 ;  /* 0x000000ffff2d7224 */ /* 0x000fe200078e000a */
[----:B------:R-:W-:Y:S01]  /*1aac0*/  MOV R44, 0x2 ;  /* 0x00000002002c7802 */ /* 0x000fe20000000f00 */
[----:B--2---:R-:W-:Y:S01]  /*1aad0*/  IMAD.MOV.U32 R3, RZ, RZ, 0x181f ;  /* 0x0000181fff037424 */ /* 0x004fe200078e00ff */
[----:B------:R-:W-:Y:S02]  /*1aae0*/  MOV R2, 0x1ab00 ;  /* 0x0001ab0000027802 */ /* 0x000fe40000000f00 */
[----:B-1-34-:R-:W-:Y:S05]  /*1aaf0*/  CALL.REL.NOINC `($__internal_7_$__cuda_sm70_shflsync_idx_p) ;  /* 0x00000cb000007944 */ /* 0x01afea0003c00000 */
[----:B------:R-:W-:Y:S01]  /*1ab00*/  MOV R2, R44 ;  /* 0x0000002c00027202 */ /* 0x000fe20000000f00 */
[----:B------:R-:W-:Y:S05]  /*1ab10*/  BRA `(.L_x_546) ;  /* 0xffffc48000007947 */ /* 0x000fea000383ffff */
.L_x_477:
[----:B------:R-:W-:Y:S01]  /*1ab20*/  IMAD.MOV.U32 R45, RZ, RZ, R6 ;  /* 0x000000ffff2d7224 */ /* 0x000fe200078e0006 */
[----:B------:R-:W-:Y:S01]  /*1ab30*/  MOV R44, 0x3 ;  /* 0x00000003002c7802 */ /* 0x000fe20000000f00 */
[----:B---3--:R-:W-:Y:S01]  /*1ab40*/  IMAD.MOV.U32 R3, RZ, RZ, 0x181f ;  /* 0x0000181fff037424 */ /* 0x008fe200078e00ff */
[----:B----4-:R-:W-:-:S02]  /*1ab50*/  MOV R2, 0x1ab70 ;  /* 0x0001ab7000027802 */ /* 0x010fc40000000f00 */
[----:B-12---:R-:W-:Y:S05]  /*1ab60*/  CALL.REL.NOINC `($__internal_7_$__cuda_sm70_shflsync_idx_p) ;  /* 0x00000c4000007944 */ /* 0x006fea0003c00000 */
        /* <DEDUP_REMOVED lines=8> */
.L_x_479:
[----:B------:R-:W-:Y:S01]  /*1abf0*/  IMAD.MOV.U32 R45, RZ, RZ, R6 ;  /* 0x000000ffff2d7224 */ /* 0x000fe200078e0006 */
[----:B------:R-:W-:Y:S01]  /*1ac00*/  MOV R44, RZ ;  /* 0x000000ff002c7202 */ /* 0x000fe20000000f00 */
[----:B------:R-:W-:Y:S01]  /*1ac10*/  IMAD.MOV.U32 R3, RZ, RZ, 0x1c1f ;  /* 0x00001c1fff037424 */ /* 0x000fe200078e00ff */
[----:B------:R-:W-:Y:S02]  /*1ac20*/  MOV R2, 0x1ac40 ;  /* 0x0001ac4000027802 */ /* 0x000fe40000000f00 */
[----:B------:R-:W-:Y:S05]  /*1ac30*/  CALL.REL.NOINC `($__internal_7_$__cuda_sm70_shflsync_idx_p) ;  /* 0x00000b7000007944 */ /* 0x000fea0003c00000 */
[----:B------:R-:W-:Y:S01]  /*1ac40*/  MOV R4, R44 ;  /* 0x0000002c00047202 */ /* 0x000fe20000000f00 */
[----:B------:R-:W-:Y:S05]  /*1ac50*/  BRA `(.L_x_548) ;  /* 0xffffc73000007947 */ /* 0x000fea000383ffff */
.L_x_480:
[----:B------:R-:W-:Y:S01]  /*1ac60*/  IMAD.MOV.U32 R45, RZ, RZ, R5 ;  /* 0x000000ffff2d7224 */ /* 0x000fe200078e0005 */
[----:B------:R-:W-:Y:S01]  /*1ac70*/  MOV R44, RZ ;  /* 0x000000ff002c7202 */ /* 0x000fe20000000f00 */
[----:B------:R-:W-:Y:S01]  /*1ac80*/  IMAD.MOV.U32 R3, RZ, RZ, 0x1c1f ;  /* 0x00001c1fff037424 */ /* 0x000fe200078e00ff */
[----:B------:R-:W-:Y:S02]  /*1ac90*/  MOV R2, 0x1acb0 ;  /* 0x0001acb000027802 */ /* 0x000fe40000000f00 */
[----:B-12---:R-:W-:Y:S05]  /*1aca0*/  CALL.REL.NOINC `($__internal_7_$__cuda_sm70_shflsync_idx_p) ;  /* 0x00000b0000007944 */ /* 0x006fea0003c00000 */
[----:B------:R-:W-:Y:S01]  /*1acb0*/  MOV R2, R44 ;  /* 0x0000002c00027202 */ /* 0x000fe20000000f00 */
[----:B------:R-:W-:Y:S05]  /*1acc0*/  BRA `(.L_x_549) ;  /* 0xffffc6e000007947 */ /* 0x000fea000383ffff */
.L_x_483:
        /* <DEDUP_REMOVED lines=13> */
.L_x_487:
[----:B------:R-:W-:Y:S01]  /*1ada0*/  IMAD.MOV.U32 R45, RZ, RZ, R5 ;  /* 0x000000ffff2d7224 */ /* 0x000fe200078e0005 */
[----:B------:R-:W-:Y:S01]  /*1adb0*/  MOV R44, RZ ;  /* 0x000000ff002c7202 */ /* 0x000fe20000000f00 */
[----:B------:R-:W-:Y:S01]  /*1adc0*/  IMAD.MOV.U32 R3, RZ, RZ, 0x181f ;  /* 0x0000181fff037424 */ /* 0x000fe200078e00ff */
[----:B------:R-:W-:Y:S02]  /*1add0*/  MOV R2, 0x1adf0 ;  /* 0x0001adf000027802 */ /* 0x000fe40000000f00 */
[----:B------:R-:W-:Y:S05]  /*1ade0*/  CALL.REL.NOINC `($__internal_7_$__cuda_sm70_shflsync_idx_p) ;  /* 0x000009c000007944 */ /* 0x000fea0003c00000 */
[----:B------:R-:W-:Y:S01]  /*1adf0*/  MOV R11, R44 ;  /* 0x0000002c000b7202 */ /* 0x000fe20000000f00 */
[----:B------:R-:W-:Y:S05]  /*1ae00*/  BRA `(.L_x_551) ;  /* 0xffffd9f000007947 */ /* 0x000fea000383ffff */
.L_x_488:
[----:B------:R-:W-:Y:S01]  /*1ae10*/  IMAD.MOV.U32 R45, RZ, RZ, R10 ;  /* 0x000000ffff2d7224 */ /* 0x000fe200078e000a */
[----:B------:R-:W-:Y:S01]  /*1ae20*/  MOV R44, RZ ;  /* 0x000000ff002c7202 */ /* 0x000fe20000000f00 */
[----:B------:R-:W-:Y:S01]  /*1ae30*/  IMAD.MOV.U32 R3, RZ, RZ, 0x181f ;  /* 0x0000181fff037424 */ /* 0x000fe200078e00ff */
[----:B------:R-:W-:Y:S02]  /*1ae40*/  MOV R2, 0x1ae60 ;  /* 0x0001ae6000027802 */ /* 0x000fe40000000f00 */
[----:B-12---:R-:W-:Y:S05]  /*1ae50*/  CALL.REL.NOINC `($__internal_7_$__cuda_sm70_shflsync_idx_p) ;  /* 0x0000095000007944 */ /* 0x006fea0003c00000 */
[----:B------:R-:W-:Y:S01]  /*1ae60*/  MOV R2, R44 ;  /* 0x0000002c00027202 */ /* 0x000fe20000000f00 */
[----:B------:R-:W-:Y:S05]  /*1ae70*/  BRA `(.L_x_552) ;  /* 0xffffd9a000007947 */ /* 0x000fea000383ffff */
.L_x_491:
        /* <DEDUP_REMOVED lines=13> */
.L_x_494:
[----:B------:R-:W-:Y:S01]  /*1af50*/  IMAD.MOV.U32 R45, RZ, RZ, R5 ;  /* 0x000000ffff2d7224 */ /* 0x000fe200078e0005 */
[----:B------:R-:W-:Y:S01]  /*1af60*/  MOV R44, 0x2 ;  /* 0x00000002002c7802 */ /* 0x000fe20000000f00 */
[----:B-1----:R-:W-:Y:S01]  /*1af70*/  IMAD.MOV.U32 R3, RZ, RZ, 0x181f ;  /* 0x0000181fff037424 */ /* 0x002fe200078e00ff */
[----:B----4-:R-:W-:Y:S02]  /*1af80*/  MOV R2, 0x1afa0 ;  /* 0x0001afa000027802 */ /* 0x010fe40000000f00 */
[----:B--23--:R-:W-:Y:S05]  /*1af90*/  CALL.REL.NOINC `($__internal_7_$__cuda_sm70_shflsync_idx_p) ;  /* 0x0000081000007944 */ /* 0x00cfea0003c00000 */
[----:B------:R-:W-:Y:S01]  /*1afa0*/  MOV R11, R44 ;  /* 0x0000002c000b7202 */ /* 0x000fe20000000f00 */
[----:B------:R-:W-:Y:S05]  /*1afb0*/  BRA `(.L_x_554) ;  /* 0xffffda5000007947 */ /* 0x000fea000383ffff */
.L_x_495:
[----:B------:R-:W-:Y:S01]  /*1afc0*/  IMAD.MOV.U32 R45, RZ, RZ, R10 ;  /* 0x000000ffff2d7224 */ /* 0x000fe200078e000a */
[----:B------:R-:W-:Y:S01]  /*1afd0*/  MOV R44, 0x2 ;  /* 0x00000002002c7802 */ /* 0x000fe20000000f00 */
[----:B------:R-:W-:Y:S01]  /*1afe0*/  IMAD.MOV.U32 R3, RZ, RZ, 0x181f ;  /* 0x0000181fff037424 */ /* 0x000fe200078e00ff */
[----:B----4-:R-:W-:Y:S02]  /*1aff0*/  MOV R2, 0x1b010 ;  /* 0x0001b01000027802 */ /* 0x010fe40000000f00 */
[----:B-123--:R-:W-:Y:S05]  /*1b000*/  CALL.REL.NOINC `($__internal_7_$__cuda_sm70_shflsync_idx_p) ;  /* 0x000007a000007944 */ /* 0x00efea0003c00000 */
[----:B------:R-:W-:Y:S01]  /*1b010*/  MOV R2, R44 ;  /* 0x0000002c00027202 */ /* 0x000fe20000000f00 */
[----:B------:R-:W-:Y:S05]  /*1b020*/  BRA `(.L_x_555) ;  /* 0xffffda0000007947 */ /* 0x000fea000383ffff */
.L_x_498:
        /* <DEDUP_REMOVED lines=13> */
.L_x_500:
[----:B------:R-:W-:Y:S01]  /*1b100*/  IMAD.MOV.U32 R45, RZ, RZ, R74 ;  /* 0x000000ffff2d7224 */ /* 0x000fe200078e004a */
[----:B------:R-:W-:Y:S01]  /*1b110*/  MOV R44, RZ ;  /* 0x000000ff002c7202 */ /* 0x000fe20000000f00 */
[----:B------:R-:W-:Y:S01]  /*1b120*/  IMAD.MOV.U32 R3, RZ, RZ, 0x1f ;  /* 0x0000001fff037424 */ /* 0x000fe200078e00ff */
[----:B------:R-:W-:Y:S02]  /*1b130*/  MOV R2, 0x1b150 ;  /* 0x0001b15000027802 */ /* 0x000fe40000000f00 */
[----:B------:R-:W-:Y:S05]  /*1b140*/  CALL.REL.NOINC `($__internal_7_$__cuda_sm70_shflsync_idx_p) ;  /* 0x0000066000007944 */ /* 0x000fea0003c00000 */
[----:B------:R-:W-:Y:S01]  /*1b150*/  MOV R10, R44 ;  /* 0x0000002c000a7202 */ /* 0x000fe20000000f00 */
[----:B------:R-:W-:Y:S05]  /*1b160*/  BRA `(.L_x_557) ;  /* 0xffffdb6000007947 */ /* 0x000fea000383ffff */
.L_x_501:
[----:B------:R-:W-:Y:S01]  /*1b170*/  IMAD.MOV.U32 R45, RZ, RZ, R74 ;  /* 0x000000ffff2d7224 */ /* 0x000fe200078e004a */
[----:B------:R-:W-:Y:S01]  /*1b180*/  MOV R44, 0x1 ;  /* 0x00000001002c7802 */ /* 0x000fe20000000f00 */
[----:B------:R-:W-:Y:S01]  /*1b190*/  IMAD.MOV.U32 R3, RZ, RZ, 0x1f ;  /* 0x0000001fff037424 */ /* 0x000fe200078e00ff */
[----:B------:R-:W-:Y:S02]  /*1b1a0*/  MOV R2, 0x1b1c0 ;  /* 0x0001b1c000027802 */ /* 0x000fe40000000f00 */
[----:B-12---:R-:W-:Y:S05]  /*1b1b0*/  CALL.REL.NOINC `($__internal_7_$__cuda_sm70_shflsync_idx_p) ;  /* 0x000005f000007944 */ /* 0x006fea0003c00000 */
[----:B------:R-:W-:Y:S01]  /*1b1c0*/  MOV R9, R44 ;  /* 0x0000002c00097202 */ /* 0x000fe20000000f00 */
[----:B------:R-:W-:Y:S05]  /*1b1d0*/  BRA `(.L_x_558) ;  /* 0xffffdb1000007947 */ /* 0x000fea000383ffff */
.L_x_502:
[----:B------:R-:W-:Y:S02]  /*1b1e0*/  MOV R3, 0x1 ;  /* 0x0000000100037802 */ /* 0x000fe40000000f00 */
[----:B------:R-:W-:-:S02]  /*1b1f0*/  MOV R4, 0x1b210 ;  /* 0x0001b21000047802 */ /* 0x000fc40000000f00 */
[----:B-1234-:R-:W-:Y:S05]  /*1b200*/  CALL.REL.NOINC `($__internal_8_$__cuda_sm70_shflsync_up_p) ;  /* 0x000005f000007944 */ /* 0x01efea0003c00000 */
[----:B------:R-:W-:Y:S05]  /*1b210*/  BRA `(.L_x_559) ;  /* 0xffffdc0000007947 */ /* 0x000fea000383ffff */
.L_x_503:
[----:B------:R-:W-:Y:S02]  /*1b220*/  MOV R3, 0x2 ;  /* 0x0000000200037802 */ /* 0x000fe40000000f00 */
[----:B------:R-:W-:-:S02]  /*1b230*/  MOV R4, 0x1b250 ;  /* 0x0001b25000047802 */ /* 0x000fc40000000f00 */
[----:B--2-4-:R-:W-:Y:S05]  /*1b240*/  CALL.REL.NOINC `($__internal_8_$__cuda_sm70_shflsync_up_p) ;  /* 0x000005b000007944 */ /* 0x014fea0003c00000 */
[----:B------:R-:W-:Y:S02]  /*1b250*/  SEL R3, R3, RZ, P1 ;  /* 0x000000ff03037207 */ /* 0x000fe40000800000 */
[----:B------:R-:W-:-:S03]  /*1b260*/  MOV R4, 0x1b2a0 ;  /* 0x0001b2a000047802 */ /* 0x000fc60000000f00 */
[----:B------:R-:W-:Y:S02]  /*1b270*/  IMAD.IADD R2, R2, 0x1, R3 ;  /* 0x0000000102027824 */ /* 0x000fe400078e0203 */
[----:B------:R-:W-:Y:S02]  /*1b280*/  IMAD.MOV.U32 R3, RZ, RZ, 0x4 ;  /* 0x00000004ff037424 */ /* 0x000fe400078e00ff */
[----:B------:R-:W-:Y:S05]  /*1b290*/  CALL.REL.NOINC `($__internal_8_$__cuda_sm70_shflsync_up_p) ;  /* 0x0000056000007944 */ /* 0x000fea0003c00000 */
        /* <DEDUP_REMOVED lines=10> */
[----:B------:R-:W-:Y:S01]  /*1b340*/  SEL R3, R3, RZ, P4 ;  /* 0x000000ff03037207 */ /* 0x000fe20002000000 */
[----:B------:R-:W-:-:S04]  /*1b350*/  IMAD.MOV.U32 R44, RZ, RZ, 0x1f ;  /* 0x0000001fff2c7424 */ /* 0x000fc800078e00ff */
[----:B------:R-:W-:Y:S01]  /*1b360*/  IMAD.IADD R4, R3, 0x1, R2 ;  /* 0x0000000103047824 */ /* 0x000fe200078e0202 */
[----:B------:R-:W-:Y:S02]  /*1b370*/  MOV R3, 0x1f ;  /* 0x0000001f00037802 */ /* 0x000fe40000000f00 */
[----:B------:R-:W-:Y:S01]  /*1b380*/  MOV R2, 0x1b3b0 ;  /* 0x0001b3b000027802 */ /* 0x000fe20000000f00 */
[----:B------:R-:W-:Y:S02]  /*1b390*/  IMAD.MOV.U32 R45, RZ, RZ, R4 ;  /* 0x000000ffff2d7224 */ /* 0x000fe400078e0004 */
[----:B------:R-:W-:Y:S05]  /*1b3a0*/  CALL.REL.NOINC `($__internal_7_$__cuda_sm70_shflsync_idx_p) ;  /* 0x0000040000007944 */ /* 0x000fea0003c00000 */
[----:B------:R-:W-:Y:S01]  /*1b3b0*/  MOV R2, R44 ;  /* 0x0000002c00027202 */ /* 0x000fe20000000f00 */
[----:B------:R-:W-:Y:S05]  /*1b3c0*/  BRA `(.L_x_560) ;  /* 0xffffdb5000007947 */ /* 0x000fea000383ffff */
.L_x_507:
[----:B------:R-:W-:Y:S02]  /*1b3d0*/  MOV R3, 0x1 ;  /* 0x0000000100037802 */ /* 0x000fe40000000f00 */
[----:B------:R-:W-:Y:S02]  /*1b3e0*/  MOV R4, 0x1b400 ;  /* 0x0001b40000047802 */ /* 0x000fe40000000f00 */
[----:B------:R-:W-:Y:S05]  /*1b3f0*/  CALL.REL.NOINC `($__internal_8_$__cuda_sm70_shflsync_up_p) ;  /* 0x0000040000007944 */ /* 0x000fea0003c00000 */
[----:B------:R-:W-:Y:S05]  /*1b400*/  BRA `(.L_x_561) ;  /* 0xffffdc8000007947 */ /* 0x000fea000383ffff */
.L_x_508:
[----:B------:R-:W-:Y:S02]  /*1b410*/  MOV R3, 0x2 ;  /* 0x0000000200037802 */ /* 0x000fe40000000f00 */
[----:B------:R-:W-:Y:S02]  /*1b420*/  MOV R4, 0x1b440 ;  /* 0x0001b44000047802 */ /* 0x000fe40000000f00 */
        /* <DEDUP_REMOVED lines=25> */
.L_x_510:
[----:B------:R-:W-:Y:S02]  /*1b5c0*/  SEL R2, RZ, 0x1, P0 ;  /* 0x00000001ff027807 */ /* 0x000fe40000000000 */
[----:B------:R-:W-:Y:S02]  /*1b5d0*/  MOV R3, 0x1b5f0 ;  /* 0x0001b5f000037802 */ /* 0x000fe40000000f00 */
[----:B-1----:R-:W-:Y:S05]  /*1b5e0*/  CALL.REL.NOINC `($__internal_9_$__cuda_sm70_votesync_ballot) ;  /* 0x0000027000007944 */ /* 0x002fea0003c00000 */
[----:B------:R-:W-:Y:S01]  /*1b5f0*/  MOV R9, R5 ;  /* 0x0000000500097202 */ /* 0x000fe20000000f00 */
[----:B------:R-:W-:Y:S05]  /*1b600*/  BRA `(.L_x_563) ;  /* 0xffffdc1000007947 */ /* 0x000fea000383ffff */
.L_x_511:
[----:B------:R-:W-:Y:S01]  /*1b610*/  IMAD.MOV.U32 R45, RZ, RZ, R6 ;  /* 0x000000ffff2d7224 */ /* 0x000fe200078e0006 */
[----:B---3--:R-:W-:Y:S01]  /*1b620*/  MOV R44, R11 ;  /* 0x0000000b002c7202 */ /* 0x008fe20000000f00 */
[----:B------:R-:W-:Y:S01]  /*1b630*/  IMAD.MOV.U32 R3, RZ, RZ, 0x1f ;  /* 0x0000001fff037424 */ /* 0x000fe200078e00ff */
[----:B------:R-:W-:-:S02]  /*1b640*/  MOV R2, 0x1b660 ;  /* 0x0001b66000027802 */ /* 0x000fc40000000f00 */
[----:B-12---:R-:W-:Y:S05]  /*1b650*/  CALL.REL.NOINC `($__internal_7_$__cuda_sm70_shflsync_idx_p) ;  /* 0x0000015000007944 */ /* 0x006fea0003c00000 */
[----:B------:R-:W-:Y:S01]  /*1b660*/  IMAD.MOV.U32 R6, RZ, RZ, R44 ;  /* 0x000000ffff067224 */ /* 0x000fe200078e002c */
[----:B------:R-:W-:Y:S01]  /*1b670*/  MOV R44, R11 ;  /* 0x0000000b002c7202 */ /* 0x000fe20000000f00 */
[----:B------:R-:W-:Y:S01]  /*1b680*/  IMAD.MOV.U32 R45, RZ, RZ, R8 ;  /* 0x000000ffff2d7224 */ /* 0x000fe200078e0008 */
[----:B------:R-:W-:-:S02]  /*1b690*/  MOV R3, 0x1f ;  /* 0x0000001f00037802 */ /* 0x000fc40000000f00 */
[----:B------:R-:W-:Y:S02]  /*1b6a0*/  MOV R2, 0x1b6c0 ;  /* 0x0001b6c000027802 */ /* 0x000fe40000000f00 */
[----:B------:R-:W-:Y:S05]  /*1b6b0*/  CALL.REL.NOINC `($__internal_7_$__cuda_sm70_shflsync_idx_p) ;  /* 0x000000f000007944 */ /* 0x000fea0003c00000 */
[----:B------:R-:W-:Y:S01]  /*1b6c0*/  MOV R5, R44 ;  /* 0x0000002c00057202 */ /* 0x000fe20000000f00 */
[----:B------:R-:W-:Y:S05]  /*1b6d0*/  BRA `(.L_x_564) ;  /* 0xffffdb8000007947 */ /* 0x000fea000383ffff */
.L_x_514:
[----:B------:R-:W-:Y:S01]  /*1b6e0*/  MOV R44, R2 ;  /* 0x00000002002c7202 */ /* 0x000fe20000000f00 */
[----:B------:R-:W-:Y:S01]  /*1b6f0*/  IMAD.MOV.U32 R45, RZ, RZ, R4 ;  /* 0x000000ffff2d7224 */ /* 0x000fe200078e0004 */
[----:B------:R-:W-:Y:S01]  /*1b700*/  MOV R2, 0x1b730 ;  /* 0x0001b73000027802 */ /* 0x000fe20000000f00 */
[----:B------:R-:W-:Y:S02]  /*1b710*/  IMAD.MOV.U32 R3, RZ, RZ, 0x1f ;  /* 0x0000001fff037424 */ /* 0x000fe400078e00ff */
[----:B-1234-:R-:W-:Y:S05]  /*1b720*/  CALL.REL.NOINC `($__internal_7_$__cuda_sm70_shflsync_idx_p) ;  /* 0x0000008000007944 */ /* 0x01efea0003c00000 */
[----:B------:R-:W-:Y:S01]  /*1b730*/  MOV R16, R44 ;  /* 0x0000002c00107202 */ /* 0x000fe20000000f00 */
[----:B------:R-:W-:Y:S05]  /*1b740*/  BRA `(.L_x_513) ;  /* 0xffffdb7000007947 */ /* 0x000fea000383ffff */
        .weak           $__internal_6_$__cuda_sm70_shflsync_bfly_p
        .type           $__internal_6_$__cuda_sm70_shflsync_bfly_p,@function
        .size           $__internal_6_$__cuda_sm70_shflsync_bfly_p,($__internal_7_$__cuda_sm70_shflsync_idx_p - $__internal_6_$__cuda_sm70_shflsync_bfly_p)
$__internal_6_$__cuda_sm70_shflsync_bfly_p:
[----:B------:R-:W-:Y:S02]  /*1b750*/  MOV R9, 0x1f ;  /* 0x0000001f00097802 */ /* 0x000fe40000000f00 */
[----:B------:R-:W-:-:S04]  /*1b760*/  MOV R43, 0xffffffff ;  /* 0xffffffff002b7802 */ /* 0x000fc80000000f00 */
[----:B------:R-:W-:Y:S04]  /*1b770*/  WARPSYNC R43 ;  /* 0x0000002b00007348 */ /* 0x000fe80003800000 */
[----:B------:R1:W2:Y:S02]  /*1b780*/  SHFL.BFLY PT, R9, R4, R3, R9 ;  /* 0x0c00000304097389 */ /* 0x0002a400000e0009 */
[----:B-1----:R-:W-:-:S04]  /*1b790*/  MOV R3, 0x0 ;  /* 0x0000000000037802 */ /* 0x002fc80000000f00 */
[----:B--2---:R-:W-:Y:S05]  /*1b7a0*/  RET.REL.NODEC R2 `(_ZN7cutlass13device_kernelIN5flash19enable_sm80_to_sm89INS1_16FlashAttnFwdSm80INS1_25CollectiveMainloopFwdSm80ILi8ELi1ELb1EN4cute5tupleIJNS5_1CILi128EEENS7_ILi112EEES8_EEELi128ENS_10bfloat16_tEfNS_4arch4Sm80ELb0ELb0ELb1ELb1ELb1ELb1ELb1ELb1EEENS1_21CollectiveEpilogueFwdINS6_IJS8_S8_S9_EEENS6_IJNS7_ILi1EEESH_SH_EEESB_SD_Li256ELb1ELb1ELb1ELb0EEENS1_36VarlenDynamicPersistentTileSchedulerILi128ELi112ELi256ELi256ELb1ELb1ELb0ELb0ELb1ELb1EEEEEEEEEvNT_6ParamsE) ;  /* 0xfffe485002007950 */ /* 0x004fea0003c3ffff */
        .weak           $__internal_7_$__cuda_sm70_shflsync_idx_p
        .type           $__internal_7_$__cuda_sm70_shflsync_idx_p,@function
        .size           $__internal_7_$__cuda_sm70_shflsync_idx_p,($__internal_8_$__cuda_sm70_shflsync_up_p - $__internal_7_$__cuda_sm70_shflsync_idx_p)
$__internal_7_$__cuda_sm70_shflsync_idx_p:
[----:B------:R-:W-:-:S04]  /*1b7b0*/  MOV R221, 0xffffffff ;  /* 0xffffffff00dd7802 */ /* 0x000fc80000000f00 */
[----:B------:R-:W-:Y:S04]  /*1b7c0*/  WARPSYNC R221 ;  /* 0x000000dd00007348 */ /* 0x000fe80003800000 */
[----:B------:R1:W2:Y:S02]  /*1b7d0*/  SHFL.IDX PT, R44, R45, R44, R3 ;  /* 0x0000002c2d2c7389 */ /* 0x0002a400000e0003 */
[----:B-1----:R-:W-:-:S04]  /*1b7e0*/  MOV R3, 0x0 ;  /* 0x0000000000037802 */ /* 0x002fc80000000f00 */
[----:B--2---:R-:W-:Y:S05]  /*1b7f0*/  RET.REL.NODEC R2 `(_ZN7cutlass13device_kernelIN5flash19enable_sm80_to_sm89INS1_16FlashAttnFwdSm80INS1_25CollectiveMainloopFwdSm80ILi8ELi1ELb1EN4cute5tupleIJNS5_1CILi128EEENS7_ILi112EEES8_EEELi128ENS_10bfloat16_tEfNS_4arch4Sm80ELb0ELb0ELb1ELb1ELb1ELb1ELb1ELb1EEENS1_21CollectiveEpilogueFwdINS6_IJS8_S8_S9_EEENS6_IJNS7_ILi1EEESH_SH_EEESB_SD_Li256ELb1ELb1ELb1ELb0EEENS1_36VarlenDynamicPersistentTileSchedulerILi128ELi112ELi256ELi256ELb1ELb1ELb0ELb0ELb1ELb1EEEEEEEEEvNT_6ParamsE) ;  /* 0xfffe480002007950 */ /* 0x004fea0003c3ffff */
        .weak           $__internal_8_$__cuda_sm70_shflsync_up_p
        .type           $__internal_8_$__cuda_sm70_shflsync_up_p,@function
        .size           $__internal_8_$__cuda_sm70_shflsync_up_p,($__internal_9_$__cuda_sm70_votesync_ballot - $__internal_8_$__cuda_sm70_shflsync_up_p)
$__internal_8_$__cuda_sm70_shflsync_up_p:
[----:B------:R-:W-:Y:S02]  /*1b800*/  MOV R11, 0xffffffff ;  /* 0xffffffff000b7802 */ /* 0x000fe40000000f00 */
[----:B------:R-:W-:Y:S02]  /*1b810*/  MOV R5, RZ ;  /* 0x000000ff00057202 */ /* 0x000fe40000000f00 */
[----:B------:R-:W-:Y:S04]  /*1b820*/  WARPSYNC R11 ;  /* 0x0000000b00007348 */ /* 0x000fe80003800000 */
[----:B------:R1:W2:Y:S02]  /*1b830*/  SHFL.UP PT, R3, R2, R3, R5 ;  /* 0x0400000302037389 */ /* 0x0002a400000e0005 */
[----:B-1----:R-:W-:-:S04]  /*1b840*/  MOV R5, 0x0 ;  /* 0x0000000000057802 */ /* 0x002fc80000000f00 */
[----:B--2---:R-:W-:Y:S05]  /*1b850*/  RET.REL.NODEC R4 `(_ZN7cutlass13device_kernelIN5flash19enable_sm80_to_sm89INS1_16FlashAttnFwdSm80INS1_25CollectiveMainloopFwdSm80ILi8ELi1ELb1EN4cute5tupleIJNS5_1CILi128EEENS7_ILi112EEES8_EEELi128ENS_10bfloat16_tEfNS_4arch4Sm80ELb0ELb0ELb1ELb1ELb1ELb1ELb1ELb1EEENS1_21CollectiveEpilogueFwdINS6_IJS8_S8_S9_EEENS6_IJNS7_ILi1EEESH_SH_EEESB_SD_Li256ELb1ELb1ELb1ELb0EEENS1_36VarlenDynamicPersistentTileSchedulerILi128ELi112ELi256ELi256ELb1ELb1ELb0ELb0ELb1ELb1EEEEEEEEEvNT_6ParamsE) ;  /* 0xfffe47a004007950 */ /* 0x004fea0003c3ffff */
        .weak           $__internal_9_$__cuda_sm70_votesync_ballot
        .type           $__internal_9_$__cuda_sm70_votesync_ballot,@function
        .size           $__internal_9_$__cuda_sm70_votesync_ballot,(.L_x_1795 - $__internal_9_$__cuda_sm70_votesync_ballot)
$__internal_9_$__cuda_sm70_votesync_ballot:
[----:B------:R-:W-:Y:S01]  /*1b860*/  ISETP.NE.U32.AND P0, PT, R2, 0x1, PT ;  /* 0x000000010200780c */ /* 0x000fe20003f05070 */
[----:B------:R-:W-:-:S04]  /*1b870*/  IMAD.MOV.U32 R5, RZ, RZ, -0x1 ;  /* 0xffffffffff057424 */ /* 0x000fc800078e00ff */
[----:B------:R-:W-:Y:S08]  /*1b880*/  WARPSYNC R5 ;  /* 0x0000000500007348 */ /* 0x000ff00003800000 */
[----:B------:R-:W-:-:S04]  /*1b890*/  VOTE.ANY R2, PT, !P0 ;  /* 0x0000000000027806 */ /* 0x000fc800040e0100 */
[----:B------:R-:W-:Y:S01]  /*1b8a0*/  LOP3.LUT R5, R2, R5, RZ, 0xc0, !PT ;  /* 0x0000000502057212 */ /* 0x000fe200078ec0ff */
[----:B------:R-:W-:Y:S02]  /*1b8b0*/  IMAD.MOV.U32 R2, RZ, RZ, R3 ;  /* 0x000000ffff027224 */ /* 0x000fe400078e0003 */
[----:B------:R-:W-:-:S04]  /*1b8c0*/  IMAD.MOV.U32 R3, RZ, RZ, 0x0 ;  /* 0x00000000ff037424 */ /* 0x000fc800078e00ff */
[----:B------:R-:W-:Y:S05]  /*1b8d0*/  RET.REL.NODEC R2 `(_ZN7cutlass13device_kernelIN5flash19enable_sm80_to_sm89INS1_16FlashAttnFwdSm80INS1_25CollectiveMainloopFwdSm80ILi8ELi1ELb1EN4cute5tupleIJNS5_1CILi128EEENS7_ILi112EEES8_EEELi128ENS_10bfloat16_tEfNS_4arch4Sm80ELb0ELb0ELb1ELb1ELb1ELb1ELb1ELb1EEENS1_21CollectiveEpilogueFwdINS6_IJS8_S8_S9_EEENS6_IJNS7_ILi1EEESH_SH_EEESB_SD_Li256ELb1ELb1ELb1ELb0EEENS1_36VarlenDynamicPersistentTileSchedulerILi128ELi112ELi256ELi256ELb1ELb1ELb0ELb0ELb1ELb1EEEEEEEEEvNT_6ParamsE) ;  /* 0xfffe472002007950 */ /* 0x000fea0003c3ffff */
.L_x_565:
        /* <DEDUP_REMOVED lines=10> */
.L_x_1795:


//--------------------- .text._ZN7cutlass13device_kernelIN5flash19enable_sm80_to_sm89INS1_16FlashAttnFwdSm80INS1_25CollectiveMainloopFwdSm80ILi4ELi1ELb0EN4cute5tupleIJNS5_1CILi128EEENS7_ILi48EEES8_EEELi128ENS_10bfloat16_tEfNS_4arch4Sm80ELb0ELb1ELb1ELb0ELb1ELb0ELb1ELb1EEENS1_21CollectiveEpilogueFwdINS6_IJS8_S8_S9_EEENS6_IJNS7_ILi1EEESH_SH_EEESB_SD_Li128ELb0ELb1ELb1ELb0EEENS1_19SingleTileSchedulerILb0ELb1ELb1ELi128EEEEEEEEEvNT_6ParamsE --------------------------
	.section	.text._ZN7cutlass13device_kernelIN5flash19enable_sm80_to_sm89INS1_16FlashAttnFwdSm80INS1_25CollectiveMainloopFwdSm80ILi4ELi1ELb0EN4cute5tupleIJNS5_1CILi128EEENS7_ILi48EEES8_EEELi128ENS_10bfloat16_tEfNS_4arch4Sm80ELb0ELb1ELb1ELb0ELb1ELb0ELb1ELb1EEENS1_21CollectiveEpilogueFwdINS6_IJS8_S8_S9_EEENS6_IJNS7_ILi1EEESH_SH_EEESB_SD_Li128ELb0ELb1ELb1ELb0EEENS1_19SingleTileSchedulerILb0ELb1ELb1ELi128EEEEEEEEEvNT_6ParamsE,"ax",@progbits
	.sectioninfo	@"SHI_REGISTERS=255"
	.align	128
.text._ZN7cutlass13device_kernelIN5flash19enable_sm80_to_sm89INS1_16FlashAttnFwdSm80INS1_25CollectiveMainloopFwdSm80ILi4ELi1ELb0EN4cute5tupleIJNS5_1CILi128EEENS7_ILi48EEES8_EEELi128ENS_10bfloat16_tEfNS_4arch4Sm80ELb0ELb1ELb1ELb0ELb1ELb0ELb1ELb1EEENS1_21CollectiveEpilogueFwdINS6_IJS8_S8_S9_EEENS6_IJNS7_ILi1EEESH_SH_EEESB_SD_Li128ELb0ELb1ELb1ELb0EEENS1_19SingleTileSchedulerILb0ELb1ELb1ELi128EEEEEEEEEvNT_6ParamsE:
        .type           _ZN7cutlass13device_kernelIN5flash19enable_sm80_to_sm89INS1_16FlashAttnFwdSm80INS1_25CollectiveMainloopFwdSm80ILi4ELi1ELb0EN4cute5tupleIJNS5_1CILi128EEENS7_ILi48EEES8_EEELi128ENS_10bfloat16_tEfNS_4arch4Sm80ELb0ELb1ELb1ELb0ELb1ELb0ELb1ELb1EEENS1_21CollectiveEpilogueFwdINS6_IJS8_S8_S9_EEENS6_IJNS7_ILi1EEESH_SH_EEESB_SD_Li128ELb0ELb1ELb1ELb0EEENS1_19SingleTileSchedulerILb0ELb1ELb1ELi128EEEEEEEEEvNT_6ParamsE,@function
        .size           _ZN7cutlass13device_kernelIN5flash19enable_sm80_to_sm89INS1_16FlashAttnFwdSm80INS1_25CollectiveMainloopFwdSm80ILi4ELi1ELb0EN4cute5tupleIJNS5_1CILi128EEENS7_ILi48EEES8_EEELi128ENS_10bfloat16_tEfNS_4arch4Sm80ELb0ELb1ELb1ELb0ELb1ELb0ELb1ELb1EEENS1_21CollectiveEpilogueFwdINS6_IJS8_S8_S9_EEENS6_IJNS7_ILi1EEESH_SH_EEESB_SD_Li128ELb0ELb1ELb1ELb0EEENS1_19SingleTileSchedulerILb0ELb1ELb1ELi128EEEEEEEEEvNT_6ParamsE,(.L_x_1800 - _ZN7cutlass13device_kernelIN5flash19enable_sm80_to_sm89INS1_16FlashAttnFwdSm80INS1_25CollectiveMainloopFwdSm80ILi4ELi1ELb0EN4cute5tupleIJNS5_1CILi128EEENS7_ILi48EEES8_EEELi128ENS_10bfloat16_tEfNS_4arch4Sm80ELb0ELb1ELb1ELb0ELb1ELb0ELb1ELb1EEENS1_21CollectiveEpilogueFwdINS6_IJS8_S8_S9_EEENS6_IJNS7_ILi1EEESH_SH_EEESB_SD_Li128ELb0ELb1ELb1ELb0EEENS1_19SingleTileSchedulerILb0ELb1ELb1ELi128EEEEEEEEEvNT_6ParamsE)
        .other          _ZN7cutlass13device_kernelIN5flash19enable_sm80_to_sm89INS1_16FlashAttnFwdSm80INS1_25CollectiveMainloopFwdSm80ILi4ELi1ELb0EN4cute5tupleIJNS5_1CILi128EEENS7_ILi48EEES8_EEELi128ENS_10bfloat16_tEfNS_4arch4Sm80ELb0ELb1ELb1ELb0ELb1ELb0ELb1ELb1EEENS1_21CollectiveEpilogueFwdINS6_IJS8_S8_S9_EEENS6_IJNS7_ILi1EEESH_SH_EEESB_SD_Li128ELb0ELb1ELb1ELb0EEENS1_19SingleTileSchedulerILb0ELb1ELb1ELi128EEEEEEEEEvNT_6ParamsE,@"STO_CUDA_ENTRY STV_DEFAULT"
_ZN7cutlass13device_kernelIN5flash19enable_sm80_to_sm89INS1_16FlashAttnFwdSm80INS1_25CollectiveMainloopFwdSm80ILi4ELi1ELb0EN4cute5tupleIJNS5_1CILi128EEENS7_ILi48EEES8_EEELi128ENS_10bfloat16_tEfNS_4arch4Sm80ELb0ELb1ELb1ELb0ELb1ELb0ELb1ELb1EEENS1_21CollectiveEpilogueFwdINS6_IJS8_S8_S9_EEENS6_IJNS7_ILi1EEESH_SH_EEESB_SD_Li128ELb0ELb1ELb1ELb0EEENS1_19SingleTileSchedulerILb0ELb1ELb1ELi128EEEEEEEEEvNT_6ParamsE:
        /* <DEDUP_REMOVED lines=18> */
.L_x_566:
[----:B------:R-:W-:Y:S02]  /*0120*/  ULDC.64 UR4, c[0x0][0x550] ;  /* 0x0001540000047ab9 */ /* 0x000fe40000000a00 */
[----:B------:R-:W-:Y:S02]  /*0130*/  UISETP.NE.AND UP0, UPT, UR4, 0x1, UPT ;  /* 0x000000010400788c */ /* 0x000fe4000bf05270 */
[----:B------:R-:W-:-:S02]  /*0140*/  UIMAD.WIDE.U32 UR8, UR7, UR5, URZ ;  /* 0x00000005070872a5 */ /* 0x000fc4000f8e003f */
[----:B------:R-:W-:Y:S02]  /*0150*/  ULDC UR4, c[0x0][0x558] ;  /* 0x0001560000047ab9 */ /* 0x000fe40000000800 */
[----:B------:R-:W-:-:S05]  /*0160*/  UMOV UR11, UR7 ;  /* 0x00000007000b7c82 */ /* 0x000fca0008000000 */
[----:B------:R-:W-:-:S03]  /*0170*/  @UP0 USHF.R.U32.HI UR11, URZ, UR4, UR9 ;  /* 0x000000043f0b0299 */ /* 0x000fc60008011609 */
.L_x_567:
        /* <DEDUP_REMOVED lines=16> */
[----:B------:R-:W1:Y:S01]  /*0280*/  S2UR UR26, SR_CTAID.X ;  /* 0x00000000001a79c3 */ /* 0x000e620000002500 */
[----:B------:R-:W-:Y:S02]  /*0290*/  ULDC UR4, c[0x0][0x2c4] ;  /* 0x0000b10000047ab9 */ /* 0x000fe40000000800 */
[----:B------:R-:W-:Y:S02]  /*02a0*/  UISETP.NE.AND UP1, UPT, UR4, 0x1, UPT ;  /* 0x000000010400788c */ /* 0x000fe4000bf25270 */
[----:B------:R-:W-:Y:S02]  /*02b0*/  UMOV UR10, URZ ;  /* 0x0000003f000a7c82 */ /* 0x000fe40008000000 */
[----:B------:R-:W-:Y:S02]  /*02c0*/  ULDC.64 UR4, c[0x0][0x2c8] ;  /* 0x0000b20000047ab9 */ /* 0x000fe40000000a00 */
[----:B------:R-:W-:-:S02]  /*02d0*/  ULDC UR12, c[0x0][0x168] ;  /* 0x00005a00000c7ab9 */ /* 0x000fc40000000800 */
[----:B------:R-:W-:Y:S02]  /*02e0*/  UP2UR UR13, UPR, URZ, 0x2 ;  /* 0x000000023f0d7883 */ /* 0x000fe40008000000 */
[----:B-1----:R-:W-:-:S04]  /*02f0*/  USHF.L.U32 UR26, UR26, 0x7, URZ ;  /* 0x000000071a1a7899 */ /* 0x002fc8000800063f */
[----:B------:R-:W-:Y:S02]  /*0300*/  @UP1 UIADD3 UR14, UR26, 0x7f, URZ ;  /* 0x0000007f1a0e1890 */ /* 0x000fe4000fffe03f */
[----:B------:R-:W-:Y:S02]  /*0310*/  UIADD3 UR8, UR26, 0x7f, URZ ;  /* 0x0000007f1a087890 */ /* 0x000fe4000fffe03f */
[----:B------:R-:W-:-:S03]  /*0320*/  UIMAD.WIDE.U32 UR14, UR14, UR4, URZ ;  /* 0x000000040e0e72a5 */ /* 0x000fc6000f8e003f */
[----:B------:R-:W-:-:S04]  /*0330*/  ULDC UR4, c[0x0][0x2ac] ;  /* 0x0000ab0000047ab9 */ /* 0x000fc80000000800 */
[----:B------:R-:W-:Y:S02]  /*0340*/  @UP1 UMOV UR9, UR15 ;  /* 0x0000000f00091c82 */ /* 0x000fe40008000000 */
[----:B------:R-:W-:Y:S02]  /*0350*/  @UP1 USHF.R.U32.HI UR8, URZ, UR5, UR9 ;  /* 0x000000053f081299 */ /* 0x000fe40008011609 */
[----:B------:R-:W-:Y:S02]  /*0360*/  UMOV UR14, 0x1 ;  /* 0x00000001000e7882 */ /* 0x000fe40000000000 */
[----:B------:R-:W-:Y:S02]  /*0370*/  ULDC UR9, c[0x0][0x1d0] ;  /* 0x0000740000097ab9 */ /* 0x000fe40000000800 */
[----:B------:R-:W-:-:S03]  /*0380*/  UIMAD UR9, UR4, UR9, URZ ;  /* 0x00000009040972a4 */ /* 0x000fc6000f8e023f */
[----:B------:R-:W-:Y:S02]  /*0390*/  ULDC.64 UR4, c[0x0][0x328] ;  /* 0x0000ca0000047ab9 */ /* 0x000fe40000000a00 */
[----:B------:R-:W-:Y:S02]  /*03a0*/  UISETP.LE.AND UP0, UPT, UR14, UR5, UPT ;  /* 0x000000050e00728c */ /* 0x000fe4000bf03270 */
[----:B------:R-:W-:-:S04]  /*03b0*/  UIADD3 UR12, UR9, -UR12, UR14 ;  /* 0x8000000c090c7290 */ /* 0x000fc8000fffe00e */
[----:B------:R-:W-:Y:S02]  /*03c0*/  UIADD3 UR5, UR12, UR8, URZ ;  /* 0x000000080c057290 */ /* 0x000fe4000fffe03f */
[----:B------:R-:W-:Y:S02]  /*03d0*/  UP2UR UR12, UPR, URZ, 0x1 ;  /* 0x000000013f0c7883 */ /* 0x000fe40008000000 */
[----:B------:R-:W-:Y:S01]  /*03e0*/  UIADD3 UR8, UR5, UR4, URZ ;  /* 0x0000000405087290 */ /* 0x000fe2000fffe03f */
[----:B--2---:R1:W2:Y:S01]  /*03f0*/  @P0 R2UR UR10, R2 ;  /* 0x00000000020a03c2 */ /* 0x0042a200000e0000 */
[----:B------:R-:W-:-:S13]  /*0400*/  PLOP3.LUT P0, PT, PT, PT, UP0, 0x40, 0x0 ;  /* 0x000000000000781c */ /* 0x000fda0003f0e808 */
[----:B------:R-:W-:Y:S05]  /*0410*/  @P0 BRA `(.L_x_568) ;  /* 0x0000014000000947 */ /* 0x000fea0003800000 */
[----:B------:R-:W-:Y:S01]  /*0420*/  ISETP.LT.AND P0, PT, RZ, UR5, PT ;  /* 0x00000005ff007c0c */ /* 0x000fe2000bf01270 */
        /* <DEDUP_REMOVED lines=10> */
.L_x_569:
[----:B------:R-:W-:Y:S02]  /*04d0*/  ULDC UR4, c[0x0][0x32c] ;  /* 0x0000cb0000047ab9 */ /* 0x000fe40000000800 */
[----:B------:R-:W-:-:S03]  /*04e0*/  UISETP.NE.AND UP0, UPT, UR14, UR4, UPT ;  /* 0x000000040e00728c */ /* 0x000fc6000bf05270 */
[----:B------:R-:W-:Y:S02]  /*04f0*/  ULDC.64 UR4, c[0x0][0x330] ;  /* 0x0000cc0000047ab9 */ /* 0x000fe40000000a00 */
[----:B------:R-:W-:-:S06]  /*0500*/  UIMAD.WIDE.U32 UR16, UR15, UR4, URZ ;  /* 0x000000040f1072a5 */ /* 0x000fcc000f8e003f */
[----:B------:R-:W-:Y:S02]  /*0510*/  @UP0 USHF.R.U32.HI UR15, URZ, UR5, UR17 ;  /* 0x000000053f0f0299 */ /* 0x000fe40008011611 */
.L_x_570:
[----:B------:R-:W-:Y:S02]  /*0520*/  ULDC UR4, c[0x0][0x32c] ;  /* 0x0000cb0000047ab9 */ /* 0x000fe40000000800 */
[----:B------:R-:W-:-:S04]  /*0530*/  UIMAD UR4, UR15, UR4, UR4 ;  /* 0x000000040f0472a4 */ /* 0x000fc8000f8e0204 */
[----:B------:R-:W-:-:S04]  /*0540*/  UISETP.LT.AND UP0, UPT, UR8, UR4, UPT ;  /* 0x000000040800728c */ /* 0x000fc8000bf01270 */
[----:B------:R-:W-:Y:S02]  /*0550*/  USEL UR8, UR8, UR4, UP0 ;  /* 0x0000000408087287 */ /* 0x000fe40008000000 */
.L_x_568:
[----:B------:R-:W-:Y:S02]  /*0560*/  UISETP.NE.AND UP0, UPT, UR13, URZ, UPT ;  /* 0x0000003f0d00728c */ /* 0x000fe4000bf05270 */
[----:B------:R-:W-:Y:S02]  /*0570*/  UIADD3 UR14, UR9, 0x2f, URZ ;  /* 0x0000002f090e7890 */ /* 0x000fe4000fffe03f */
[----:B------:R-:W-:Y:S02]  /*0580*/  UIADD3 UR18, UR8, 0x2f, URZ ;  /* 0x0000002f08127890 */ /* 0x000fe4000fffe03f */
[----:B------:R-:W-:Y:S02]  /*0590*/  ULDC.64 UR4, c[0x0][0x2c8] ;  /* 0x0000b20000047ab9 */ /* 0x000fe40000000a00 */
[----:B------:R-:W-:Y:S02]  /*05a0*/  UIMAD.WIDE.U32 UR16, UR26, UR4, URZ ;  /* 0x000000041a1072a5 */ /* 0x000fe4000f8e003f */
[----:B------:R-:W-:-:S02]  /*05b0*/  UIMAD.WIDE UR14, UR14, 0x2aaaaaab, URZ ;  /* 0x2aaaaaab0e0e78a5 */ /* 0x000fc4000f8e023f */
[----:B------:R-:W-:Y:S02]  /*05c0*/  UIMAD.WIDE UR18, UR18, 0x2aaaaaab, URZ ;  /* 0x2aaaaaab121278a5 */ /* 0x000fe4000f8e023f */
[----:B------:R-:W-:Y:S02]  /*05d0*/  UISETP.NE.AND UP1, UPT, UR12, URZ, UPT ;  /* 0x0000003f0c00728c */ /* 0x000fe4000bf25270 */
[----:B------:R-:W-:Y:S02]  /*05e0*/  UMOV UR4, UR26 ;  /* 0x0000001a00047c82 */ /* 0x000fe40008000000 */
[----:B------:R-:W-:Y:S02]  /*05f0*/  @UP0 USHF.R.U32.HI UR4, URZ, UR5, UR17 ;  /* 0x000000053f040299 */ /* 0x000fe40008011611 */
[----:B------:R-:W-:Y:S01]  /*0600*/  PLOP3.LUT P0, PT, PT, PT, UP1, 0x40, 0x0 ;  /* 0x000000000000781c */ /* 0x000fe20003f0e818 */
[----:B------:R-:W-:Y:S02]  /*0610*/  UMOV UR17, UR15 ;  /* 0x0000000f00117c82 */ /* 0x000fe40008000000 */
[----:B------:R-:W-:-:S02]  /*0620*/  UMOV UR15, UR19 ;  /* 0x00000013000f7c82 */ /* 0x000fc40008000000 */
[----:B------:R-:W-:Y:S02]  /*0630*/  USHF.R.U32.HI UR14, URZ, 0x1f, UR17 ;  /* 0x0000001f3f0e7899 */ /* 0x000fe40008011611 */
[----:B------:R-:W-:Y:S02]  /*0640*/  USHF.R.U32.HI UR8, URZ, 0x1f, UR15 ;  /* 0x0000001f3f087899 */ /* 0x000fe4000801160f */
[----:B------:R-:W-:Y:S02]  /*0650*/  ULDC UR25, c[0x0][0x168] ;  /* 0x00005a0000197ab9 */ /* 0x000fe40000000800 */
[----:B------:R-:W-:Y:S02]  /*0660*/  UIADD3 UR25, UR9, -UR25, URZ ;  /* 0x8000001909197290 */ /* 0x000fe4000fffe03f */
[----:B------:R-:W-:Y:S02]  /*0670*/  ULEA.HI.SX32 UR14, UR17, UR14, 0x1d ;  /* 0x0000000e110e7291 */ /* 0x000fe4000f8fea3f */
[----:B------:R-:W-:-:S02]  /*0680*/  ULEA.HI.SX32 UR15, UR15, UR8, 0x1d ;  /* 0x000000080f0f7291 */ /* 0x000fc4000f8fea3f */
[----:B------:R-:W-:Y:S02]  /*0690*/  UIADD3 UR4, UR25, UR4, URZ ;  /* 0x0000000419047290 */ /* 0x000fe4000fffe03f */
[----:B------:R-:W-:Y:S02]  /*06a0*/  UISETP.LT.AND UP0, UPT, UR14, UR15, UPT ;  /* 0x0000000f0e00728c */ /* 0x000fe4000bf01270 */
[----:B------:R-:W-:Y:S02]  /*06b0*/  ULDC UR5, c[0x0][0x324] ;  /* 0x0000c90000057ab9 */ /* 0x000fe40000000800 */
[----:B------:R-:W-:Y:S02]  /*06c0*/  UIADD3 UR8, UR4, -UR5, URZ ;  /* 0x8000000504087290 */ /* 0x000fe4000fffe03f */
[----:B------:R-:W-:Y:S01]  /*06d0*/  USEL UR24, UR14, UR15, UP0 ;  /* 0x0000000f0e187287 */ /* 0x000fe20008000000 */
[----:B------:R-:W-:Y:S05]  /*06e0*/  @P0 BRA `(.L_x_571) ;  /* 0x0000017000000947 */ /* 0x000fea0003800000 */
[----:B------:R-:W-:Y:S02]  /*06f0*/  UMOV UR14, UR4 ;  /* 0x00000004000e7c82 */ /* 0x000fe40008000000 */
[----:B------:R-:W-:-:S06]  /*0700*/  UISETP.GT.AND UP0, UPT, UR14, -0x1, UPT ;  /* 0xffffffff0e00788c */ /* 0x000fcc000bf04270 */
[----:B------:R-:W-:-:S13]  /*0710*/  PLOP3.LUT P0, PT, PT, PT, UP0, 0x80, 0x0 ;  /* 0x000000000000781c */ /* 0x000fda0003f0f008 */
[----:B------:R-:W-:Y:S05]  /*0720*/  @P0 BRA `(.L_x_572) ;  /* 0x0000009000000947 */ /* 0x000fea0003800000 */
[----:B------:R-:W-:Y:S02]  /*0730*/  ULDC UR4, c[0x0][0x32c] ;  /* 0x0000cb0000047ab9 */ /* 0x000fe40000000800 */
[----:B------:R-:W-:Y:S02]  /*0740*/  UISETP.NE.AND UP0, UPT, UR4, 0x1, UPT ;  /* 0x000000010400788c */ /* 0x000fe4000bf05270 */
[----:B------:R-:W-:Y:S02]  /*0750*/  ULOP3.LUT UR14, URZ, UR14, URZ, 0x33, !UPT ;  /* 0x0000000e3f0e7292 */ /* 0x000fe4000f8e333f */
[----:B------:R-:W-:Y:S02]  /*0760*/  ULDC.64 UR4, c[0x0][0x330] ;  /* 0x0000cc0000047ab9 */ /* 0x000fe40000000a00 */
[----:B------:R-:W-:-:S07]  /*0770*/  UIMAD.WIDE.U32 UR16, UR14, UR4, URZ ;  /* 0x000000040e1072a5 */ /* 0x000fce000f8e003f */
[----:B------:R-:W-:Y:S02]  /*0780*/  @UP0 UMOV UR15, UR17 ;  /* 0x00000011000f0c82 */ /* 0x000fe40008000000 */
[----:B------:R-:W-:-:S04]  /*0790*/  @UP0 USHF.R.U32.HI UR14, URZ, UR5, UR15 ;  /* 0x000000053f0e0299 */ /* 0x000fc8000801160f */
[----:B------:R-:W-:Y:S01]  /*07a0*/  ULOP3.LUT UR14, URZ, UR14, URZ, 0x33, !UPT ;  /* 0x0000000e3f0e7292 */ /* 0x000fe2000f8e333f */
[----:B------:R-:W-:Y:S05]  /*07b0*/  BRA `(.L_x_573) ;  /* 0x0000006000007947 */ /* 0x000fea0003800000 */
.L_x_572:
[----:B------:R-:W-:Y:S02]  /*07c0*/  ULDC UR4, c[0x0][0x32c] ;  /* 0x0000cb0000047ab9 */ /* 0x000fe40000000800 */
[----:B------:R-:W-:-:S03]  /*07d0*/  UISETP.NE.AND UP0, UPT, UR4, 0x1, UPT ;  /* 0x000000010400788c */ /* 0x000fc6000bf05270 */
[----:B------:R-:W-:Y:S02]  /*07e0*/  ULDC.64 UR4, c[0x0][0x330] ;  /* 0x0000cc0000047ab9 */ /* 0x000fe40000000a00 */
[----:B------:R-:W-:-:S07]  /*07f0*/  UIMAD.WIDE.U32 UR16, UR14, UR4, URZ ;  /* 0x000000040e1072a5 */ /* 0x000fce000f8e003f */
[----:B------:R-:W-:Y:S02]  /*0800*/  @UP0 UMOV UR15, UR17 ;  /* 0x00000011000f0c82 */ /* 0x000fe40008000000 */
[----:B------:R-:W-:Y:S02]  /*0810*/  @UP0 USHF.R.U32.HI UR14, URZ, UR5, UR15 ;  /* 0x000000053f0e0299 */ /* 0x000fe4000801160f */
.L_x_573:
[----:B------:R-:W-:Y:S02]  /*0820*/  ULDC UR4, c[0x0][0x32c] ;  /* 0x0000cb0000047ab9 */ /* 0x000fe40000000800 */
[----:B------:R-:W-:-:S04]  /*0830*/  UIMAD UR4, UR14, UR4, URZ ;  /* 0x000000040e0472a4 */ /* 0x000fc8000f8e023f */
[----:B------:R-:W-:-:S04]  /*0840*/  UISETP.LT.AND UP0, UPT, UR8, UR4, UPT ;  /* 0x000000040800728c */ /* 0x000fc8000bf01270 */
[----:B------:R-:W-:-:S04]  /*0850*/  USEL UR8, UR8, UR4, !UP0 ;  /* 0x0000000408087287 */ /* 0x000fc8000c000000 */
.L_x_571:
[----:B------:R-:W-:-:S04]  /*0860*/  UIMAD.WIDE UR4, UR8, 0x2aaaaaab, URZ ;  /* 0x2aaaaaab080478a5 */ /* 0x000fc8000f8e023f */
[----:B------:R-:W-:-:S04]  /*0870*/  USHF.R.U32.HI UR4, URZ, 0x1f, UR5 ;  /* 0x0000001f3f047899 */ /* 0x000fc80008011605 */
[----:B------:R-:W-:-:S03]  /*0880*/  ULEA.HI.SX32 UR4, UR5, UR4, 0x1d ;  /* 0x0000000405047291 */ /* 0x000fc6000f8fea3f */
[----:B------:R-:W-:Y:S02]  /*0890*/  ULDC UR5, c[0x0][0x338] ;  /* 0x0000ce0000057ab9 */ /* 0x000fe40000000800 */
[----:B------:R-:W-:-:S04]  /*08a0*/  UISETP.LT.AND UP0, UPT, URZ, UR4, UPT ;  /* 0x000000043f00728c */ /* 0x000fc8000bf01270 */
[----:B------:R-:W-:Y:S02]  /*08b0*/  USEL UR8, URZ, UR4, !UP0 ;  /* 0x000000043f087287 */ /* 0x000fe4000c000000 */
[----:B------:R-:W-:Y:S02]  /*08c0*/  USHF.R.U32.HI UR4, URZ, 0x10, UR7 ;  /* 0x000000103f047899 */ /* 0x000fe40008011607 */
[----:B------:R-:W-:Y:S02]  /*08d0*/  UISETP.GT.AND UP0, UPT, UR24, UR8, UPT ;  /* 0x000000081800728c */ /* 0x000fe4000bf04270 */
[----:B------:R-:W-:-:S04]  /*08e0*/  UISETP.NE.AND UP1, UPT, UR4, URZ, UPT ;  /* 0x0000003f0400728c */ /* 0x000fc8000bf25270 */
[----:B------:R-:W-:Y:S01]  /*08f0*/  PLOP3.LUT P0, PT, PT, PT, UP0, 0x80, 0x0 ;  /* 0x000000000000781c */ /* 0x000fe20003f0f008 */
[----:B------:R-:W-:-:S03]  /*0900*/  USEL UR5, UR4, UR5, UP1 ;  /* 0x0000000504057287 */ /* 0x000fc60008800000 */
[----:B------:R-:W-:-:S09]  /*0910*/  UMOV UR4, URZ ;  /* 0x0000003f00047c82 */ /* 0x000fd20008000000 */
[----:B------:R-:W-:Y:S05]  /*0920*/  @!P0 BRA `(.L_x_574) ;  /* 0x0000021000008947 */ /* 0x000fea0003800000 */
[----:B------:R-:W-:Y:S01]  /*0930*/  IMAD.U32 R3, RZ, RZ, UR5 ;  /* 0x00000005ff037e24 */ /* 0x000fe2000f8e00ff */
[----:B------:R-:W-:Y:S02]  /*0940*/  UIADD3 UR17, UR5, -0x1, UR24 ;  /* 0xffffffff05117890 */ /* 0x000fe4000fffe018 */
[----:B------:R-:W-:Y:S02]  /*0950*/  UMOV UR18, URZ ;  /* 0x0000003f00127c82 */ /* 0x000fe40008000000 */
[----:B------:R-:W-:Y:S01]  /*0960*/  IABS R0, R3 ;  /* 0x0000000300007213 */ /* 0x000fe20000000000 */
[----:B------:R-:W-:-:S03]  /*0970*/  UIADD3 UR17, -UR8, UR17, URZ ;  /* 0x0000001108117290 */ /* 0x000fc6000fffe13f */
        /* <DEDUP_REMOVED lines=24> */
[----:B------:R-:W-:-:S05]  /*0b00*/  UISETP.NE.AND UP1, UPT, UR5, URZ, UPT ;  /* 0x0000003f0500728c */ /* 0x000fca000bf25270 */
[----:B------:R-:W-:Y:S02]  /*0b10*/  UMOV UR4, UR19 ;  /* 0x0000001300047c82 */ /* 0x000fe40008000000 */
[----:B------:R-:W-:-:S04]  /*0b20*/  @!UP0 UIADD3 UR4, -UR4, URZ, URZ ;  /* 0x0000003f04048290 */ /* 0x000fc8000fffe13f */
[----:B------:R-:W-:Y:S02]  /*0b30*/  @!UP1 ULOP3.LUT UR4, URZ, UR5, URZ, 0x33, !UPT ;  /* 0x000000053f049292 */ /* 0x000fe4000f8e333f */
.L_x_574:
[----:B------:R-:W-:Y:S01]  /*0b40*/  ULOP3.LUT UR7, UR7, 0xffff, URZ, 0xc0, !UPT ;  /* 0x0000ffff07077892 */ /* 0x000fe2000f8ec03f */
[----:B------:R-:W-:Y:S01]  /*0b50*/  PLOP3.LUT P4, PT, PT, PT, PT, 0x80, 0x0 ;  /* 0x000000000000781c */ /* 0x000fe20003f8f070 */
[----:B------:R-:W-:Y:S01]  /*0b60*/  CS2R R20, SRZ ;  /* 0x0000000000147805 */ /* 0x000fe2000001ff00 */
[----:B------:R-:W-:Y:S01]  /*0b70*/  CS2R R18, SRZ ;  /* 0x0000000000127805 */ /* 0x000fe2000001ff00 */
[----:B------:R-:W-:Y:S01]  /*0b80*/  UIMAD UR8, UR7, UR4, UR8 ;  /* 0x00000004070872a4 */ /* 0x000fe2000f8e0208 */
        /* <DEDUP_REMOVED lines=73> */
[----:B------:R-:W-:Y:S02]  /*1020*/  UISETP.NE.AND.EX UP0, UPT, URZ, UR5, UPT, UP0 ;  /* 0x000000053f00728c */ /* 0x000fe4000bf05300 */
[----:B------:R-:W-:-:S04]  /*1030*/  UISETP.NE.AND UP1, UPT, UR13, URZ, UPT ;  /* 0x0000003f0d00728c */ /* 0x000fc8000bf25270 */
[----:B------:R-:W-:-:S05]  /*1040*/  PLOP3.LUT P2, PT, PT, PT, UP0, 0x80, 0x0 ;  /* 0x000000000000781c */ /* 0x000fca0003f4f008 */
[----:B------:R-:W-:Y:S02]  /*1050*/  @UP0 UMOV UR4, 0x4 ;  /* 0x0000000400040882 */ /* 0x000fe40000000000 */
[----:B------:R-:W-:-:S06]  /*1060*/  @UP0 UIMAD.WIDE UR4, UR6, UR4, UR14 ;  /* 0x00000004060402a5 */ /* 0x000fcc000f8e020e */
[----:B-1----:R-:W-:Y:S02]  /*1070*/  IMAD.U32 R2, RZ, RZ, UR4 ;  /* 0x00000004ff027e24 */ /* 0x002fe4000f8e00ff */
[----:B------:R-:W-:Y:S01]  /*1080*/  IMAD.U32 R3, RZ, RZ, UR5 ;  /* 0x00000005ff037e24 */ /* 0x000fe2000f8e00ff */
[----:B------:R-:W-:Y:S01]  /*1090*/  SHF.R.S32.HI R124, RZ, 0x1f, R132 ;  /* 0x0000001fff7c7819 */ /* 0x000fe20000011484 */
[----:B------:R-:W-:Y:S01]  /*10a0*/  USHF.R.S32.HI UR7, URZ, 0x1f, UR11 ;  /* 0x0000001f3f077899 */ /* 0x000fe2000801140b */
[----:B------:R-:W-:Y:S01]  /*10b0*/  PLOP3.LUT P1, PT, PT, PT, UP1, 0x80, 0x0 ;  /* 0x000000000000781c */ /* 0x000fe20003f2f018 */
[----:B------:R-:W-:Y:S01]  /*10c0*/  ULDC.64 UR4, c[0x0][0x1b8] ;  /* 0x00006e0000047ab9 */ /* 0x000fe20000000a00 */
[----:B------:R1:W3:Y:S01]  /*10d0*/  @P2 LDG.E R7, [R2.64] ;  /* 0x0000001402072981 */ /* 0x0002e2000c1e1900 */
[----:B------:R-:W-:Y:S01]  /*10e0*/  PLOP3.LUT P0, PT, PT, PT, UP1, 0x80, 0x0 ;  /* 0x000000000000781c */ /* 0x000fe20003f0f018 */
[----:B------:R-:W-:Y:S01]  /*10f0*/  UIMAD UR7, UR7, UR4, URZ ;  /* 0x00000004070772a4 */ /* 0x000fe2000f8e023f */
[----:B------:R-:W-:Y:S01]  /*1100*/  LEA.HI R13, R124, R132, RZ, 0x4 ;  /* 0x000000847c0d7211 */ /* 0x000fe200078f20ff */
[----:B------:R-:W-:Y:S01]  /*1110*/  UIMAD.WIDE.U32 UR16, UR11, UR4, URZ ;  /* 0x000000040b1072a5 */ /* 0x000fe2000f8e003f */
[----:B------:R-:W-:Y:S01]  /*1120*/  BSSY B0, `(.L_x_576) ;  /* 0x000004f000007945 */ /* 0x000fe20003800000 */
[----:B------:R-:W-:-:S02]  /*1130*/  UIMAD UR7, UR11, UR5, UR7 ;  /* 0x000000050b0772a4 */ /* 0x000fc4000f8e0207 */
[----:B------:R-:W-:Y:S02]  /*1140*/  USHF.R.S32.HI UR14, URZ, 0x1f, UR6 ;  /* 0x0000001f3f0e7899 */ /* 0x000fe40008011406 */
[----:B------:R-:W-:Y:S02]  /*1150*/  ULDC.64 UR4, c[0x0][0x1c0] ;  /* 0x0000700000047ab9 */ /* 0x000fe40000000a00 */
[----:B------:R-:W-:Y:S02]  /*1160*/  UIADD3 UR17, UR17, UR7, URZ ;  /* 0x0000000711117290 */ /* 0x000fe4000fffe03f */
[----:B------:R-:W-:Y:S02]  /*1170*/  UIMAD UR14, UR14, UR4, URZ ;  /* 0x000000040e0e72a4 */ /* 0x000fe4000f8e023f */
[----:B------:R-:W-:Y:S02]  /*1180*/  UIMAD.WIDE.U32 UR16, UR6, UR4, UR16 ;  /* 0x00000004061072a5 */ /* 0x000fe4000f8e0010 */
[----:B------:R-:W-:-:S02]  /*1190*/  UIMAD UR5, UR6, UR5, UR14 ;  /* 0x00000005060572a4 */ /* 0x000fc4000f8e020e */
[----:B------:R-:W-:Y:S02]  /*11a0*/  ULDC UR4, c[0x0][0x2c4] ;  /* 0x0000b10000047ab9 */ /* 0x000fe40000000800 */
[----:B------:R-:W-:Y:S02]  /*11b0*/  UIADD3 UR5, UR17, UR5, URZ ;  /* 0x0000000511057290 */ /* 0x000fe4000fffe03f */
[----:B------:R-:W-:Y:S01]  /*11c0*/  ULDC UR7, c[0x0][0x168] ;  /* 0x00005a0000077ab9 */ /* 0x000fe20000000800 */
[----:B-1----:R-:W-:Y:S01]  /*11d0*/  LEA.HI R2, R124, R132, RZ, 0x3 ;  /* 0x000000847c027211 */ /* 0x002fe200078f18ff */
[----:B------:R-:W-:Y:S01]  /*11e0*/  IMAD.U32 R3, RZ, RZ, UR17 ;  /* 0x00000011ff037e24 */ /* 0x000fe2000f8e00ff */
[----:B------:R-:W-:Y:S01]  /*11f0*/  UIMAD UR7, UR4, UR7, URZ ;  /* 0x00000007040772a4 */ /* 0x000fe2000f8e023f */
[----:B------:R-:W-:Y:S01]  /*1200*/  IMAD.U32 R3, RZ, RZ, UR5 ;  /* 0x00000005ff037e24 */ /* 0x000fe2000f8e00ff */
[----:B------:R-:W-:Y:S02]  /*1210*/  LOP3.LUT R0, R2, 0xfffffff8, RZ, 0xc0, !PT ;  /* 0xfffffff802007812 */ /* 0x000fe400078ec0ff */
[----:B------:R-:W-:Y:S01]  /*1220*/  SHF.R.S32.HI R15, RZ, 0x3, R2 ;  /* 0x00000003ff0f7819 */ /* 0x000fe20000011402 */
[----:B------:R-:W-:-:S02]  /*1230*/  IMAD.U32 R2, RZ, RZ, UR16 ;  /* 0x00000010ff027e24 */ /* 0x000fc4000f8e00ff */
[----:B------:R-:W-:Y:S01]  /*1240*/  IMAD.IADD R36, R132, 0x1, -R0 ;  /* 0x0000000184247824 */ /* 0x000fe200078e0a00 */
[----:B------:R-:W-:-:S03]  /*1250*/  IADD3 R9, R15, UR26, RZ ;  /* 0x0000001a0f097c10 */ /* 0x000fc6000fffe0ff */
[C---:B------:R-:W-:Y:S01]  /*1260*/  IMAD R129, R36.reuse, 0x10, R15 ;  /* 0x0000001024817824 */ /* 0x040fe200078e020f */
[----:B------:R-:W-:Y:S01]  /*1270*/  ISETP.GE.AND P4, PT, R9, UR7, PT ;  /* 0x0000000709007c0c */ /* 0x000fe2000bf86270 */
[----:B------:R-:W-:-:S03]  /*1280*/  IMAD.SHL.U32 R127, R36, 0x8, RZ ;  /* 0x00000008247f7824 */ /* 0x000fc600078e00ff */
[----:B------:R-:W-:Y:S01]  /*1290*/  IADD3 R5, R129, UR26, RZ ;  /* 0x0000001a81057c10 */ /* 0x000fe2000fffe0ff */
[----:B------:R1:W-:Y:S01]  /*12a0*/  STL [R1+0x14], R129 ;  /* 0x0000148101007387 */ /* 0x0003e20000100800 */
[C---:B------:R-:W-:Y:S02]  /*12b0*/  IADD3 R23, R127.reuse, 0x40, RZ ;  /* 0x000000407f177810 */ /* 0x040fe40007ffe0ff */
[----:B------:R-:W-:Y:S01]  /*12c0*/  ISETP.GE.AND P3, PT, R127, c[0x0][0x198], PT ;  /* 0x000066007f007a0c */ /* 0x000fe20003f66270 */
[----:B------:R-:W-:Y:S01]  /*12d0*/  @P1 IMAD.HI.U32 R0, R5, c[0x0][0x2c8], RZ ;  /* 0x0000b20005001a27 */ /* 0x000fe200078e00ff */
[----:B------:R1:W-:Y:S03]  /*12e0*/  STL [R1+0xc], R127 ;  /* 0x00000c7f01007387 */ /* 0x0003e60000100800 */
[----:B------:R-:W-:Y:S01]  /*12f0*/  IMAD.MOV.U32 R4, RZ, RZ, R5 ;  /* 0x000000ffff047224 */ /* 0x000fe200078e0005 */
[----:B------:R-:W-:-:S04]  /*1300*/  @P0 SHF.R.U32.HI R4, RZ, c[0x0][0x2cc], R0 ;  /* 0x0000b300ff040a19 */ /* 0x000fc80000011600 */
[--C-:B------:R-:W-:Y:S01]  /*1310*/  SHF.R.S32.HI R6, RZ, 0x1f, R4.reuse ;  /* 0x0000001fff067819 */ /* 0x100fe20000011404 */
[----:B------:R-:W-:Y:S02]  /*1320*/  IMAD.MOV R0, RZ, RZ, -R4 ;  /* 0x000000ffff007224 */ /* 0x000fe400078e0a04 */
        /* <DEDUP_REMOVED lines=16> */
[----:B------:R-:W-:Y:S01]  /*1430*/  ISETP.GE.AND P0, PT, R23, c[0x0][0x198], PT ;  /* 0x0000660017007a0c */ /* 0x000fe20003f06270 */
[----:B------:R1:W4:Y:S01]  /*1440*/  SHFL.IDX PT, R4, R12, RZ, 0x181f ;  /* 0x00181fff0c047589 */ /* 0x00032200000e0000 */
        /* <DEDUP_REMOVED lines=13> */
[----:B---3--:R1:W3:Y:S01]  /*1520*/  @P2 R2UR UR14, R7 ;  /* 0x00000000070e23c2 */ /* 0x0082e200000e0000 */
[----:B------:R-:W-:Y:S01]  /*1530*/  R2P PR, R18, 0x6 ;  /* 0x0000000612007804 */ /* 0x000fe20000000000 */
[----:B---3--:R-:W-:-:S04]  /*1540*/  @!UP0 UMOV UR14, UR6 ;  /* 0x00000006000e8c82 */ /* 0x008fc80008000000 */
[----:B------:R-:W-:Y:S02]  /*1550*/  SEL R3, R2, 0xfffffff0, !P1 ;  /* 0xfffffff002037807 */ /* 0x000fe40004800000 */
[----:B------:R-:W-:Y:S01]  /*1560*/  SEL R2, R6, 0xffffffe0, !P2 ;  /* 0xffffffe006027807 */ /* 0x000fe20005000000 */
[----:B------:R-:W-:Y:S05]  /*1570*/  @P4 BRA `(.L_x_577) ;  /* 0x0000009000004947 */ /* 0x000fea0003800000 */
[----:B--2-4-:R-:W-:Y:S01]  /*1580*/  SHF.R.S32.HI R0, RZ, 0x1f, R23 ;  /* 0x0000001fff007819 */ /* 0x014fe20000011417 */
        /* <DEDUP_REMOVED lines=8> */
.L_x_577:
[----:B--2-4-:R-:W-:Y:S05]  /*1610*/  BSYNC B0 ;  /* 0x0000000000007941 */ /* 0x014fea0003800000 */
.L_x_576:
        /* <DEDUP_REMOVED lines=15> */
.L_x_579:
[----:B------:R-:W-:Y:S05]  /*1710*/  BSYNC B0 ;  /* 0x0000000000007941 */ /* 0x000fea0003800000 */
.L_x_578:
        /* <DEDUP_REMOVED lines=15> */
.L_x_581:
[----:B------:R-:W-:Y:S05]  /*1810*/  BSYNC B0 ;  /* 0x0000000000007941 */ /* 0x000fea0003800000 */
.L_x_580:
        /* <DEDUP_REMOVED lines=15> */
.L_x_583:
[----:B------:R-:W-:Y:S05]  /*1910*/  BSYNC B0 ;  /* 0x0000000000007941 */ /* 0x000fea0003800000 */
.L_x_582:
        /* <DEDUP_REMOVED lines=15> */
.L_x_585:
[----:B------:R-:W-:Y:S05]  /*1a10*/  BSYNC B0 ;  /* 0x0000000000007941 */ /* 0x000fea0003800000 */
.L_x_584:
        /* <DEDUP_REMOVED lines=15> */
.L_x_587:
[----:B------:R-:W-:Y:S05]  /*1b10*/  BSYNC B0 ;  /* 0x0000000000007941 */ /* 0x000fea0003800000 */
.L_x_586:
        /* <DEDUP_REMOVED lines=15> */
.L_x_589:
[----:B------:R-:W-:Y:S05]  /*1c10*/  BSYNC B0 ;  /* 0x0000000000007941 */ /* 0x000fea0003800000 */
.L_x_588:
[----:B--2---:R-:W-:Y:S01]  /*1c20*/  IMAD.MOV.U32 R0, RZ, RZ, c[0x0][0x2b8] ;  /* 0x0000ae00ff007624 */ /* 0x004fe200078e00ff */
[----:B------:R-:W-:Y:S01]  /*1c30*/  UMOV UR30, 0x30 ;  /* 0x00000030001e7882 */ /* 0x000fe20000000000 */
[----:B------:R-:W-:Y:S01]  /*1c40*/  SHFL.IDX PT, R4, R12, 0x7, 0x181f ;  /* 0x00f81f000c047f89 */ /* 0x000fe200000e0000 */
[----:B------:R-:W-:Y:S01]  /*1c50*/  UIMAD UR17, UR24, UR30, -0x30 ;  /* 0xffffffd0181174a4 */ /* 0x000fe2000f8e021e */
[----:B------:R-:W-:Y:S01]  /*1c60*/  IADD3 R6, R9, 0x70, RZ ;  /* 0x0000007009067810 */ /* 0x000fe20007ffe0ff */
[----:B------:R-:W-:Y:S01]  /*1c70*/  IMAD.SHL.U32 R252, R10, 0x2, RZ ;  /* 0x000000020afc7824 */ /* 0x000fe200078e00ff */
[----:B------:R-:W-:Y:S01]  /*1c80*/  ISETP.NE.AND P4, PT, R0, 0x1, PT ;  /* 0x000000010000780c */ /* 0x000fe20003f85270 */
[----:B----4-:R-:W2:Y:S01]  /*1c90*/  SHFL.IDX PT, R5, R11, 0x7, 0x181f ;  /* 0x00f81f000b057f89 */ /* 0x010ea200000e0000 */
[----:B------:R-:W-:Y:S01]  /*1ca0*/  ISETP.GE.AND P2, PT, R6, UR7, PT ;  /* 0x0000000706007c0c */ /* 0x000fe2000bf46270 */
[----:B------:R-:W-:Y:S01]  /*1cb0*/  USHF.R.S32.HI UR6, URZ, 0x1f, UR14 ;  /* 0x0000001f3f067899 */ /* 0x000fe2000801140e */
[----:B------:R-:W-:Y:S01]  /*1cc0*/  IADD3 R0, R129, UR17, RZ ;  /* 0x0000001181007c10 */ /* 0x000fe2000fffe0ff */
[----:B------:R-:W-:Y:S01]  /*1cd0*/  ULDC.64 UR4, c[0x0][0x2b0] ;  /* 0x0000ac0000047ab9 */ /* 0x000fe20000000a00 */
[----:B------:R-:W-:Y:S01]  /*1ce0*/  SHF.R.S32.HI R7, RZ, 0x1f, R23 ;  /* 0x0000001fff077819 */ /* 0x000fe20000011417 */
[----:B------:R-:W-:Y:S01]  /*1cf0*/  UIMAD UR6, UR6, UR4, URZ ;  /* 0x00000004060672a4 */ /* 0x000fe2000f8e023f */
[C---:B------:R-:W-:Y:S01]  /*1d00*/  IADD3 R8, R0.reuse, UR10, RZ ;  /* 0x0000000a00087c10 */ /* 0x040fe2000fffe0ff */
[----:B------:R-:W-:Y:S01]  /*1d10*/  UIMAD.WIDE.U32 UR18, UR14, UR4, URZ ;  /* 0x000000040e1272a5 */ /* 0x000fe2000f8e003f */
[----:B------:R-:W-:Y:S01]  /*1d20*/  ISETP.GE.AND P5, PT, R0, UR9, PT ;  /* 0x0000000900007c0c */ /* 0x000fe2000bfa6270 */
[----:B------:R-:W-:Y:S01]  /*1d30*/  UIMAD UR5, UR14, UR5, UR6 ;  /* 0x000000050e0572a4 */ /* 0x000fe2000f8e0206 */
[----:B------:R-:W-:-:S02]  /*1d40*/  IMAD.MOV.U32 R242, RZ, RZ, RZ ;  /* 0x000000fffff27224 */ /* 0x000fc400078e00ff */
[----:B------:R-:W-:Y:S01]  /*1d50*/  @P4 IMAD.HI.U32 R6, R8, c[0x0][0x2bc], RZ ;  /* 0x0000af0008064a27 */ /* 0x000fe200078e00ff */
[----:B------:R-:W-:Y:S01]  /*1d60*/  ISETP.GT.OR P5, PT, R129, 0x2f, P5 ;  /* 0x0000002f8100780c */ /* 0x000fe20002fa4670 */
[----:B------:R-:W-:Y:S02]  /*1d70*/  UIADD3 UR7, UR19, UR5, URZ ;  /* 0x0000000513077290 */ /* 0x000fe4000fffe03f */
[----:B------:R-:W-:Y:S01]  /*1d80*/  IMAD.MOV.U32 R0, RZ, RZ, R8 ;  /* 0x000000ffff007224 */ /* 0x000fe200078e0008 */
[----:B------:R-:W-:Y:S01]  /*1d90*/  @P4 SHF.R.U32.HI R0, RZ, c[0x0][0x2c0], R6 ;  /* 0x0000b000ff004a19 */ /* 0x000fe20000011606 */
[----:B------:R-:W-:Y:S01]  /*1da0*/  USHF.R.S32.HI UR16, URZ, 0x1f, UR11 ;  /* 0x0000001f3f107899 */ /* 0x000fe2000801140b */
[----:B------:R-:W-:Y:S01]  /*1db0*/  LEA.HI R6, R7, R23, RZ, 0x3 ;  /* 0x0000001707067211 */ /* 0x000fe200078f18ff */
[----:B------:R-:W-:-:S03]  /*1dc0*/  ULDC.64 UR4, c[0x0][0x1e8] ;  /* 0x00007a0000047ab9 */ /* 0x000fc60000000a00 */
[----:B------:R-:W-:Y:S01]  /*1dd0*/  LOP3.LUT R126, R6, 0xfffffff8, RZ, 0xc0, !PT ;  /* 0xfffffff8067e7812 */ /* 0x000fe200078ec0ff */
[--C-:B-123--:R-:W-:Y:S02]  /*1de0*/  @!P2 IMAD.WIDE R10, R127, 0x2, R4.reuse ;  /* 0x000000027f0aa825 */ /* 0x10efe400078e0204 */
[----:B------:R-:W-:Y:S02]  /*1df0*/  @!P5 IADD3 R7, P1, R0, UR18, RZ ;  /* 0x000000120007dc10 */ /* 0x000fe4000ff3e0ff */
[----:B------:R-:W-:Y:S01]  /*1e00*/  @!P2 IMAD.WIDE R4, R126, 0x2, R4 ;  /* 0x000000027e04a825 */ /* 0x000fe200078e0204 */
[----:B------:R-:W-:Y:S01]  /*1e10*/  @!PT LDS RZ, [RZ] ;  /* 0x00000000fffff984 */ /* 0x000fe20000000800 */
[----:B------:R1:W-:Y:S01]  /*1e20*/  @!P2 LDGSTS.E.BYPASS.LTC128B.128 [R252+0x9900], [R10.64], !P3 ;  /* 0x099000000afcafae */ /* 0x0003e2000d901d54 */
[----:B------:R-:W-:Y:S02]  /*1e30*/  @!P5 LEA.HI.X.SX32 R9, R0, UR7, 0x1, P1 ;  /* 0x000000070009dc11 */ /* 0x000fe400088f0eff */
[C---:B------:R-:W-:Y:S01]  /*1e40*/  @!P5 LEA R6, P1, R7.reuse, c[0x0][0x2a0], 0x2 ;  /* 0x0000a8000706da11 */ /* 0x040fe200078210ff */
[----:B------:R2:W-:Y:S03]  /*1e50*/  @!P2 LDGSTS.E.BYPASS.LTC128B.128 [R252+0xd900], [R4.64], !P0 ;  /* 0x0d90000004fcafae */ /* 0x0005e6000c101d54 */
[----:B------:R-:W-:Y:S01]  /*1e60*/  @!P5 LEA.HI.X R7, R7, c[0x0][0x2a4], R9, 0x2, P1 ;  /* 0x0000a9000707da11 */ /* 0x000fe200008f1409 */
[----:B------:R-:W0:Y:S04]  /*1e70*/  LDGDEPBAR ;  /* 0x00000000000079af */ /* 0x000e280000000000 */
[----:B------:R-:W-:Y:S01]  /*1e80*/  BAR.SYNC.DEFER_BLOCKING 0x0 ;  /* 0x0000000000007b1d */ /* 0x000fe20000010000 */
[----:B------:R-:W-:-:S04]  /*1e90*/  UIMAD UR6, UR16, UR4, URZ ;  /* 0x00000004100672a4 */ /* 0x000fc8000f8e023f */
[----:B------:R-:W-:Y:S01]  /*1ea0*/  UIMAD UR6, UR11, UR5, UR6 ;  /* 0x000000050b0672a4 */ /* 0x000fe2000f8e0206 */
[----:B------:R-:W-:Y:S01]  /*1eb0*/  ISETP.GE.AND P6, PT, R127, c[0x0][0x1d4], PT ;  /* 0x000075007f007a0c */ /* 0x000fe20003fc6270 */
[----:B------:R-:W-:Y:S01]  /*1ec0*/  UIMAD.WIDE.U32 UR14, UR11, UR4, URZ ;  /* 0x000000040b0e72a5 */ /* 0x000fe2000f8e003f */
[----:B------:R-:W-:Y:S01]  /*1ed0*/  SHF.R.S32.HI R12, RZ, 0x4, R13 ;  /* 0x00000004ff0c7819 */ /* 0x000fe2000001140d */
[----:B------:R-:W-:Y:S01]  /*1ee0*/  UIMAD UR30, UR24, -0x30, UR30 ;  /* 0xffffffd0181e78a4 */ /* 0x000fe2000f8e021e */
[----:B------:R-:W-:Y:S01]  /*1ef0*/  LEA.HI R123, R124, R132, RZ, 0x5 ;  /* 0x000000847c7b7211 */ /* 0x000fe200078f28ff */
[----:B------:R-:W-:Y:S01]  /*1f00*/  UIADD3 UR6, UR15, UR6, URZ ;  /* 0x000000060f067290 */ /* 0x000fe2000fffe03f */
[----:B------:R-:W-:Y:S01]  /*1f10*/  SHF.R.S32.HI R128, RZ, 0x1f, R127 ;  /* 0x0000001fff807819 */ /* 0x000fe2000001147f */
[----:B------:R-:W-:Y:S01]  /*1f20*/  UIADD3 UR27, UR30, UR9, URZ ;  /* 0x000000091e1b7290 */ /* 0x000fe2000fffe03f */
[----:B------:R-:W-:Y:S01]  /*1f30*/  STL [R1+0x34], R126 ;  /* 0x0000347e01007387 */ /* 0x000fe20000100800 */
[----:B------:R-:W-:-:S04]  /*1f40*/  ULDC.64 UR4, c[0x0][0x210] ;  /* 0x0000840000047ab9 */ /* 0x000fc80000000a00 */
[----:B------:R-:W-:-:S04]  /*1f50*/  IADD3 R37, -R15, UR27, RZ ;  /* 0x0000001b0f257c10 */ /* 0x000fc8000fffe1ff */
[C---:B------:R-:W-:Y:S01]  /*1f60*/  ISETP.GE.AND P2, PT, R37.reuse, 0x1, PT ;  /* 0x000000012500780c */ /* 0x040fe20003f46270 */
[----:B------:R3:W4:Y:S01]  /*1f70*/  @!P5 LDG.E R242, [R6.64] ;  /* 0x0000001406f2d981 */ /* 0x000722000c1e1900 */
[----:B------:R-:W-:Y:S01]  /*1f80*/  IMAD.MOV R0, RZ, RZ, -R0 ;  /* 0x000000ffff007224 */ /* 0x000fe200078e0a00 */
[----:B------:R-:W-:Y:S01]  /*1f90*/  ISETP.GE.AND P1, PT, R37, 0x11, PT ;  /* 0x000000112500780c */ /* 0x000fe20003f26270 */
[----:B------:R-:W-:Y:S01]  /*1fa0*/  UIMAD UR16, UR16, UR4, URZ ;  /* 0x00000004101072a4 */ /* 0x000fe2000f8e023f */
[----:B------:R-:W-:Y:S01]  /*1fb0*/  ISETP.GE.AND P5, PT, R23, c[0x0][0x1d4], PT ;  /* 0x0000750017007a0c */ /* 0x000fe20003fa6270 */
[----:B------:R-:W-:Y:S01]  /*1fc0*/  IMAD R243, R0, c[0x0][0x2b8], R8 ;  /* 0x0000ae0000f37a24 */ /* 0x000fe200078e0208 */
[----:B------:R-:W-:Y:S01]  /*1fd0*/  SHF.R.S32.HI R122, RZ, 0x5, R123 ;  /* 0x00000005ff7a7819 */ /* 0x000fe2000001147b */
[----:B------:R-:W-:Y:S01]  /*1fe0*/  UIMAD.WIDE.U32 UR22, UR11, UR4, URZ ;  /* 0x000000040b1672a5 */ /* 0x000fe2000f8e003f */
[----:B------:R-:W-:Y:S01]  /*1ff0*/  STL [R1+0x40], R128 ;  /* 0x0000408001007387 */ /* 0x000fe20000100800 */
[----:B--2---:R-:W-:Y:S01]  /*2000*/  IMAD.WIDE.U32 R4, R243, c[0x0][0x1e0], RZ ;  /* 0x00007800f3047a25 */ /* 0x004fe200078e00ff */
[----:B------:R-:W-:Y:S01]  /*2010*/  SHF.R.S32.HI R16, RZ, 0x1f, R243 ;  /* 0x0000001fff107819 */ /* 0x000fe200000114f3 */
[----:B------:R-:W-:Y:S01]  /*2020*/  UIMAD UR16, UR11, UR5, UR16 ;  /* 0x000000050b1072a4 */ /* 0x000fe2000f8e0210 */
[----:B------:R-:W-:Y:S01]  /*2030*/  SEL R125, RZ, 0x10, P5 ;  /* 0x00000010ff7d7807 */ /* 0x000fe20002800000 */
[----:B------:R-:W-:-:S02]  /*2040*/  UIADD3 UR4, UR24, -0x1, URZ ;  /* 0xffffffff18047890 */ /* 0x000fc4000fffe03f */
[----:B------:R-:W-:Y:S01]  /*2050*/  IMAD R0, R16, c[0x0][0x1e0], RZ ;  /* 0x0000780010007a24 */ /* 0x000fe200078e02ff */
[----:B------:R-:W-:Y:S02]  /*2060*/  UIADD3 UR16, UR23, UR16, URZ ;  /* 0x0000001017107290 */ /* 0x000fe4000fffe03f */
[----:B------:R-:W-:Y:S01]  /*2070*/  UISETP.GT.AND UP0, UPT, UR4, UR8, UPT ;  /* 0x000000080400728c */ /* 0x000fe2000bf04270 */
[----:B------:R-:W-:-:S04]  /*2080*/  IMAD R0, R243, c[0x0][0x1e4], R0 ;  /* 0x00007900f3007a24 */ /* 0x000fc800078e0200 */
[----:B------:R-:W-:Y:S02]  /*2090*/  IMAD.IADD R5, R5, 0x1, R0 ;  /* 0x0000000105057824 */ /* 0x000fe400078e0200 */
[----:B---3--:R-:W-:Y:S01]  /*20a0*/  IMAD R7, R243, c[0x0][0x1e0], RZ ;  /* 0x00007800f3077a24 */ /* 0x008fe200078e02ff */
[----:B----4-:R-:W-:Y:S01]  /*20b0*/  SHF.R.S32.HI R17, RZ, 0x1f, R242 ;  /* 0x0000001fff117819 */ /* 0x010fe200000114f2 */
[----:B------:R-:W-:-:S04]  /*20c0*/  IMAD.WIDE.U32 R4, R242, c[0x0][0x1f0], R4 ;  /* 0x00007c00f2047a25 */ /* 0x000fc800078e0004 */
[----:B------:R-:W-:Y:S01]  /*20d0*/  IMAD R6, R17, c[0x0][0x1f0], RZ ;  /* 0x00007c0011067a24 */ /* 0x000fe200078e02ff */
[----:B------:R-:W-:-:S03]  /*20e0*/  IADD3 R0, P0, R4, UR14, RZ ;  /* 0x0000000e04007c10 */ /* 0x000fc6000ff1e0ff */
[----:B------:R-:W-:-:S05]  /*20f0*/  IMAD R6, R242, c[0x0][0x1f4], R6 ;  /* 0x00007d00f2067a24 */ /* 0x000fca00078e0206 */
[----:B------:R-:W-:Y:S01]  /*2100*/  IADD3.X R4, R5, UR6, R6, P0, !PT ;  /* 0x0000000605047c10 */ /* 0x000fe200087fe406 */
[----:B------:R-:W-:Y:S01]  /*2110*/  IMAD.U32 R5, RZ, RZ, UR11 ;  /* 0x0000000bff057e24 */ /* 0x000fe2000f8e00ff */
[----:B------:R-:W-:Y:S01]  /*2120*/  LEA R8, P0, R0, c[0x0][0x1c8], 0x1 ;  /* 0x0000720000087a11 */ /* 0x000fe200078008ff */
[----:B------:R-:W-:-:S03]  /*2130*/  IMAD R6, R242, c[0x0][0x1f0], R7 ;  /* 0x00007c00f2067a24 */ /* 0x000fc600078e0207 */
[----:B------:R-:W-:Y:S01]  /*2140*/  LEA.HI.X R0, R0, c[0x0][0x1cc], R4, 0x1, P0 ;  /* 0x0000730000007a11 */ /* 0x000fe200000f0c04 */
[----:B------:R-:W-:Y:S01]  /*2150*/  IMAD R6, R5, c[0x0][0x1e8], R6 ;  /* 0x00007a0005067a24 */ /* 0x000fe200078e0206 */
[----:B------:R-:W-:Y:S01]  /*2160*/  SHFL.IDX PT, R4, R8, RZ, 0x181f ;  /* 0x00181fff08047589 */ /* 0x000fe200000e0000 */
[----:B------:R-:W-:-:S03]  /*2170*/  ISETP.GT.AND P0, PT, R37, 0x20, PT ;  /* 0x000000202500780c */ /* 0x000fc60003f04270 */
[----:B------:R-:W1:Y:S01]  /*2180*/  SHFL.IDX PT, R5, R0, RZ, 0x181f ;  /* 0x00181fff00057589 */ /* 0x000e6200000e0000 */
[----:B------:R-:W-:-:S03]  /*2190*/  LEA R6, R6, c[0x0][0x1c8], 0x1 ;  /* 0x0000720006067a11 */ /* 0x000fc600078e08ff */
[----:B------:R-:W-:Y:S04]  /*21a0*/  SHFL.IDX PT, R8, R8, 0x1, 0x181f ;  /* 0x00381f0008087f89 */ /* 0x000fe800000e0000 */
[----:B------:R-:W2:Y:S04]  /*21b0*/  SHFL.IDX PT, R9, R0, 0x1, 0x181f ;  /* 0x00381f0000097f89 */ /* 0x000ea800000e0000 */
[----:B------:R-:W-:Y:S04]  /*21c0*/  SHFL.IDX PT, R6, R6, 0x2, 0x181f ;  /* 0x00581f0006067f89 */ /* 0x000fe800000e0000 */
[----:B------:R3:W4:Y:S01]  /*21d0*/  SHFL.IDX PT, R7, R0, 0x2, 0x181f ;  /* 0x00581f0000077f89 */ /* 0x00072200000e0000 */
[----:B-1----:R-:W-:-:S05]  /*21e0*/  @P2 IMAD.WIDE R10, R127, 0x2, R4 ;  /* 0x000000027f0a2825 */ /* 0x002fca00078e0204 */
[----:B------:R1:W-:Y:S01]  /*21f0*/  @P2 LDGSTS.E.BYPASS.LTC128B.128 [R252+0x3100], [R10.64], !P6 ;  /* 0x031000000afc2fae */ /* 0x0003e2000f101d54 */
[----:B---3--:R-:W-:-:S04]  /*2200*/  LEA.HI R0, R13, R12, RZ, 0x1 ;  /* 0x0000000c0d007211 */ /* 0x008fc800078f08ff */
[----:B------:R-:W-:-:S05]  /*2210*/  LOP3.LUT R0, R0, 0xfffffffe, RZ, 0xc0, !PT ;  /* 0xfffffffe00007812 */ /* 0x000fca00078ec0ff */
[----:B------:R-:W-:Y:S02]  /*2220*/  IMAD.IADD R14, R12, 0x1, -R0 ;  /* 0x000000010c0e7824 */ /* 0x000fe400078e0a00 */
[----:B--2---:R-:W-:-:S04]  /*2230*/  @P1 IMAD.WIDE R12, R127, 0x2, R8 ;  /* 0x000000027f0c1825 */ /* 0x004fc800078e0208 */
[----:B------:R-:W-:-:S04]  /*2240*/  @P1 IMAD.WIDE R8, R126, 0x2, R8 ;  /* 0x000000027e081825 */ /* 0x000fc800078e0208 */
[----:B-1----:R-:W-:-:S04]  /*2250*/  @P2 IMAD.WIDE R10, R126, 0x2, R4 ;  /* 0x000000027e0a2825 */ /* 0x002fc800078e0204 */
[--C-:B----4-:R-:W-:Y:S01]  /*2260*/  @P0 IMAD.WIDE R4, R127, 0x2, R6.reuse ;  /* 0x000000027f040825 */ /* 0x110fe200078e0206 */
[----:B------:R1:W-:Y:S01]  /*2270*/  @P2 LDGSTS.E.BYPASS.LTC128B.128 [R252+0x4900], [R10.64], !P5 ;  /* 0x049000000afc2fae */ /* 0x0003e2000e901d54 */
[----:B------:R-:W-:Y:S02]  /*2280*/  ISETP.GE.AND P2, PT, R23, c[0x0][0x1d4], PT ;  /* 0x0000750017007a0c */ /* 0x000fe40003f46270 */
[----:B------:R-:W-:Y:S01]  /*2290*/  @P0 IMAD.WIDE R6, R126, 0x2, R6 ;  /* 0x000000027e060825 */ /* 0x000fe200078e0206 */
[----:B------:R2:W-:Y:S03]  /*22a0*/  @P1 LDGSTS.E.BYPASS.LTC128B.128 [R252+0x3900], [R12.64], !P6 ;  /* 0x039000000cfc1fae */ /* 0x0005e6000f101d54 */
[C---:B------:R-:W-:Y:S01]  /*22b0*/  IMAD.SHL.U32 R0, R36.reuse, 0x40, RZ ;  /* 0x0000004024007824 */ /* 0x040fe200078e00ff */
[----:B------:R1:W-:Y:S01]  /*22c0*/  @P1 LDGSTS.E.BYPASS.LTC128B.128 [R252+0x5100], [R8.64], !P5 ;  /* 0x0510000008fc1fae */ /* 0x0003e2000e901d54 */
[----:B------:R-:W-:-:S03]  /*22d0*/  LOP3.LUT P1, RZ, R36, 0x2, RZ, 0xc0, !PT ;  /* 0x0000000224ff7812 */ /* 0x000fc6000782c0ff */
[----:B------:R3:W-:Y:S01]  /*22e0*/  @P0 LDGSTS.E.BYPASS.LTC128B.128 [R252+0x4100], [R4.64], !P6 ;  /* 0x0410000004fc0fae */ /* 0x0007e2000f101d54 */
[----:B------:R-:W-:-:S03]  /*22f0*/  LOP3.LUT R0, R0, 0x1c0, RZ, 0xc0, !PT ;  /* 0x000001c000007812 */ /* 0x000fc600078ec0ff */
[----:B------:R4:W-:Y:S04]  /*2300*/  @P0 LDGSTS.E.BYPASS.LTC128B.128 [R252+0x5900], [R6.64], !P5 ;  /* 0x0590000006fc0fae */ /* 0x0009e8000e901d54 */
[----:B------:R-:W0:Y:S01]  /*2310*/  LDGDEPBAR ;  /* 0x00000000000079af */ /* 0x000e220000000000 */
[----:B---3--:R-:W-:Y:S02]  /*2320*/  IMAD.SHL.U32 R4, R18, 0x40, RZ ;  /* 0x0000004012047824 */ /* 0x008fe400078e00ff */
[----:B------:R-:W-:Y:S02]  /*2330*/  IMAD.SHL.U32 R5, R19, 0x40, RZ ;  /* 0x0000004013057824 */ /* 0x000fe400078e00ff */
[----:B----4-:R-:W-:Y:S01]  /*2340*/  IMAD.SHL.U32 R7, R15, 0x8, RZ ;  /* 0x000000080f077824 */ /* 0x010fe200078e00ff */
[----:B------:R-:W-:-:S04]  /*2350*/  DEPBAR.LE SB0, 0x1 ;  /* 0x000080400000791a */ /* 0x000fc80000000000 */
[----:B------:R-:W-:-:S04]  /*2360*/  DEPBAR.LE SB0, 0x0 ;  /* 0x000080000000791a */ /* 0x000fc80000000000 */
[----:B------:R-:W-:Y:S01]  /*2370*/  IMAD.SHL.U32 R6, R14, 0x8, RZ ;  /* 0x000000080e067824 */ /* 0x000fe200078e00ff */
[----:B------:R-:W-:Y:S02]  /*2380*/  LOP3.LUT R4, R4, 0x1c0, RZ, 0xc0, !PT ;  /* 0x000001c004047812 */ /* 0x000fe400078ec0ff */
[----:B------:R-:W-:Y:S02]  /*2390*/  LOP3.LUT R121, R5, 0xfffffe00, RZ, 0xc0, !PT ;  /* 0xfffffe0005797812 */ /* 0x000fe400078ec0ff */
[----:B------:R-:W-:Y:S02]  /*23a0*/  LOP3.LUT R7, R0, 0x8, R7, 0xf8, !PT ;  /* 0x0000000800077812 */ /* 0x000fe400078ef807 */
[----:B------:R-:W-:Y:S02]  /*23b0*/  LOP3.LUT R5, R4, 0x8, R6, 0xf8, !PT ;  /* 0x0000000804057812 */ /* 0x000fe400078ef806 */
[----:B------:R-:W-:Y:S02]  /*23c0*/  SHF.R.U32.HI R0, RZ, 0x3, R0 ;  /* 0x00000003ff007819 */ /* 0x000fe40000011600 */
[----:B------:R-:W-:-:S02]  /*23d0*/  SHF.R.U32.HI R4, RZ, 0x3, R4 ;  /* 0x00000003ff047819 */ /* 0x000fc40000011604 */
[----:B------:R-:W-:Y:S02]  /*23e0*/  LOP3.LUT R0, R7, R0, RZ, 0x3c, !PT ;  /* 0x0000000007007212 */ /* 0x000fe400078e3cff */
[----:B------:R-:W-:Y:S01]  /*23f0*/  LOP3.LUT R120, R5, R4, RZ, 0x3c, !PT ;  /* 0x0000000405787212 */ /* 0x000fe200078e3cff */
[----:B------:R-:W-:Y:S02]  /*2400*/  IMAD R4, R122, 0x400, R121 ;  /* 0x000004007a047824 */ /* 0x000fe400078e0279 */
[----:B------:R-:W-:Y:S02]  /*2410*/  IMAD R0, R14, 0x200, R0 ;  /* 0x000002000e007824 */ /* 0x000fe400078e0200 */
[----:B------:R-:W-:Y:S02]  /*2420*/  IMAD.IADD R4, R120, 0x1, R4 ;  /* 0x0000000178047824 */ /* 0x000fe400078e0204 */
[----:B------:R-:W-:Y:S01]  /*2430*/  IMAD.SHL.U32 R224, R0, 0x2, RZ ;  /* 0x0000000200e07824 */ /* 0x000fe200078e00ff */
[----:B------:R-:W-:Y:S01]  /*2440*/  BAR.SYNC.DEFER_BLOCKING 0x0 ;  /* 0x0000000000007b1d */ /* 0x000fe20000010000 */
[----:B------:R-:W-:-:S02]  /*2450*/  IMAD.SHL.U32 R231, R4, 0x2, RZ ;  /* 0x0000000204e77824 */ /* 0x000fc400078e00ff */
[----:B------:R-:W-:Y:S01]  /*2460*/  IMAD R0, R16, c[0x0][0x208], RZ ;  /* 0x0000820010007a24 */ /* 0x000fe200078e02ff */
[----:B------:R-:W-:Y:S01]  /*2470*/  IADD3 R235, R224, 0x3120, RZ ;  /* 0x00003120e0eb7810 */ /* 0x000fe20007ffe0ff */
[--C-:B------:R-:W-:Y:S02]  /*2480*/  IMAD R233, R3, 0x2, R231.reuse ;  /* 0x0000000203e97824 */ /* 0x100fe400078e02e7 */
[----:B------:R-:W-:Y:S02]  /*2490*/  IMAD R0, R243, c[0x0][0x20c], R0 ;  /* 0x00008300f3007a24 */ /* 0x000fe400078e0200 */
[C---:B------:R-:W-:Y:S02]  /*24a0*/  IMAD R232, R2.reuse, 0x2, R231 ;  /* 0x0000000202e87824 */ /* 0x040fe400078e02e7 */
[----:B------:R-:W-:Y:S02]  /*24b0*/  IMAD R234, R2, 0x2, R233 ;  /* 0x0000000202ea7824 */ /* 0x000fe400078e02e9 */
[----:B------:R-:W-:Y:S01]  /*24c0*/  IMAD R236, R3, 0x2, R232 ;  /* 0x0000000203ec7824 */ /* 0x000fe200078e02e8 */
[----:B------:R-:W-:Y:S04]  /*24d0*/  LDSM.16.M88.4 R4, [R224+0x3100] ;  /* 0x00310000e004783b */ /* 0x000fe80000000200 */
[----:B--2---:R-:W2:Y:S04]  /*24e0*/  LDSM.16.M88.4 R12, [R231+0x6100] ;  /* 0x00610000e70c783b */ /* 0x004ea80000000200 */
[----:B-1----:R-:W1:Y:S04]  /*24f0*/  LDSM.16.M88.4 R8, [R231+0x8100] ;  /* 0x00810000e708783b */ /* 0x002e680000000200 */
[----:B------:R-:W3:Y:S04]  /*2500*/  LDSM.16.M88.4 R24, [R224+0x3900] ;  /* 0x00390000e018783b */ /* 0x000ee80000000200 */
[----:B------:R-:W4:Y:S01]  /*2510*/  LDSM.16.M88.4 R32, [R224+0x4100] ;  /* 0x00410000e020783b */ /* 0x000f220000000200 */
[-C--:B--2---:R-:W-:Y:S08]  /*2520*/  HMMA.16816.F32.BF16 R112, R12, R4.reuse, RZ ;  /* 0x000000040c70723c */ /* 0x084ff000000418ff */
[C---:B-1----:R-:W-:Y:S07]  /*2530*/  HMMA.16816.F32.BF16 R68, R8.reuse, R4, RZ ;  /* 0x000000040844723c */ /* 0x042fee00000418ff */
[----:B------:R-:W-:Y:S01]  /*2540*/  IMAD.WIDE.U32 R4, R243, c[0x0][0x208], RZ ;  /* 0x00008200f3047a25 */ /* 0x000fe200078e00ff */
[----:B------:R-:W-:Y:S03]  /*2550*/  HMMA.16816.F32.BF16 R72, R8, R6, RZ ;  /* 0x000000060848723c */ /* 0x000fe600000418ff */
[----:B------:R-:W-:-:S02]  /*2560*/  IMAD.IADD R5, R5, 0x1, R0 ;  /* 0x0000000105057824 */ /* 0x000fc400078e0200 */
[----:B------:R-:W-:Y:S02]  /*2570*/  IMAD R0, R17, c[0x0][0x218], RZ ;  /* 0x0000860011007a24 */ /* 0x000fe400078e02ff */
[C---:B------:R-:W-:Y:S01]  /*2580*/  IMAD.WIDE.U32 R4, R242.reuse, c[0x0][0x218], R4 ;  /* 0x00008600f2047a25 */ /* 0x040fe200078e0004 */
[C---:B------:R-:W-:Y:S01]  /*2590*/  HMMA.16816.F32.BF16 R116, R12.reuse, R6, RZ ;  /* 0x000000060c74723c */ /* 0x040fe200000418ff */
[----:B------:R-:W-:Y:S06]  /*25a0*/  LDSM.16.M88.4 R16, [R233+0x8100] ;  /* 0x00810000e910783b */ /* 0x000fec0000000200 */
[----:B------:R-:W-:Y:S01]  /*25b0*/  IMAD R6, R242, c[0x0][0x21c], R0 ;  /* 0x00008700f2067a24 */ /* 0x000fe200078e0200 */
[----:B------:R-:W-:Y:S01]  /*25c0*/  IADD3 R0, P0, R4, UR22, RZ ;  /* 0x0000001604007c10 */ /* 0x000fe2000ff1e0ff */
[----:B---3--:R-:W-:Y:S01]  /*25d0*/  HMMA.16816.F32.BF16 R92, R12, R24, RZ ;  /* 0x000000180c5c723c */ /* 0x008fe200000418ff */
[----:B------:R-:W-:-:S02]  /*25e0*/  IADD3 R7, R224, 0x3100, RZ ;  /* 0x00003100e0077810 */ /* 0x000fc40007ffe0ff */
[----:B------:R-:W-:Y:S02]  /*25f0*/  IADD3.X R5, R5, UR16, R6, P0, !PT ;  /* 0x0000001005057c10 */ /* 0x000fe400087fe406 */
[C---:B------:R-:W-:Y:S02]  /*2600*/  LEA R4, P0, R0.reuse, c[0x0][0x1f8], 0x1 ;  /* 0x00007e0000047a11 */ /* 0x040fe400078008ff */
[----:B------:R-:W-:Y:S01]  /*2610*/  @P1 IADD3 R235, R7, -0x20, RZ ;  /* 0xffffffe007eb1810 */ /* 0x000fe20007ffe0ff */
[C---:B------:R-:W-:Y:S01]  /*2620*/  HMMA.16816.F32.BF16 R60, R8.reuse, R24, RZ ;  /* 0x00000018083c723c */ /* 0x040fe200000418ff */
[----:B------:R-:W-:Y:S01]  /*2630*/  LEA.HI.X R0, R0, c[0x0][0x1fc], R5, 0x1, P0 ;  /* 0x00007f0000007a11 */ /* 0x000fe200000f0c05 */
[----:B------:R-:W1:Y:S01]  /*2640*/  SHFL.IDX PT, R20, R4, 0x2, 0x181f ;  /* 0x00581f0004147f89 */ /* 0x000e6200000e0000 */
[C---:B------:R-:W-:Y:S02]  /*2650*/  IADD3 R241, R235.reuse, 0x800, RZ ;  /* 0x00000800ebf17810 */ /* 0x040fe40007ffe0ff */
[----:B------:R-:W-:Y:S01]  /*2660*/  IADD3 R240, R235, 0x1000, RZ ;  /* 0x00001000ebf07810 */ /* 0x000fe20007ffe0ff */
[----:B------:R-:W2:Y:S01]  /*2670*/  SHFL.IDX PT, R7, R4, 0x1, 0x181f ;  /* 0x00381f0004077f89 */ /* 0x000ea200000e0000 */
[----:B------:R-:W-:Y:S01]  /*2680*/  IMAD.WIDE R24, R127, 0x2, RZ ;  /* 0x000000027f187825 */ /* 0x000fe200078e02ff */
[----:B------:R-:W-:Y:S01]  /*2690*/  HMMA.16816.F32.BF16 R56, R8, R26, RZ ;  /* 0x0000001a0838723c */ /* 0x000fe200000418ff */
[C---:B------:R-:W-:Y:S01]  /*26a0*/  IADD3 R239, R235.reuse, 0x1800, RZ ;  /* 0x00001800ebef7810 */ /* 0x040fe20007ffe0ff */
[----:B------:R3:W5:Y:S01]  /*26b0*/  SHFL.IDX PT, R6, R4, RZ, 0x181f ;  /* 0x00181fff04067589 */ /* 0x00076200000e0000 */
[----:B------:R-:W-:-:S02]  /*26c0*/  IADD3 R238, R235, 0x2000, RZ ;  /* 0x00002000ebee7810 */ /* 0x000fc40007ffe0ff */
[----:B------:R-:W-:Y:S01]  /*26d0*/  IADD3 R237, R235, 0x2800, RZ ;  /* 0x00002800ebed7810 */ /* 0x000fe20007ffe0ff */
[----:B------:R-:W5:Y:S02]  /*26e0*/  SHFL.IDX PT, R21, R0, RZ, 0x181f ;  /* 0x00181fff00157589 */ /* 0x000f6400000e0000 */
[----:B------:R-:W-:Y:S02]  /*26f0*/  HMMA.16816.F32.BF16 R104, R12, R26, RZ ;  /* 0x0000001a0c68723c */ /* 0x000fe400000418ff */
[----:B------:R-:W5:Y:S04]  /*2700*/  SHFL.IDX PT, R22, R0, 0x1, 0x181f ;  /* 0x00381f0000167f89 */ /* 0x000f6800000e0000 */
[----:B------:R-:W5:Y:S02]  /*2710*/  SHFL.IDX PT, R0, R0, 0x2, 0x181f ;  /* 0x00581f0000007f89 */ /* 0x000f6400000e0000 */
[----:B----4-:R-:W-:Y:S01]  /*2720*/  HMMA.16816.F32.BF16 R48, R8, R32, RZ ;  /* 0x000000200830723c */ /* 0x010fe200000418ff */
[C---:B-1----:R-:W-:Y:S01]  /*2730*/  IADD3 R30, P0, R24.reuse, R20, RZ ;  /* 0x00000014181e7210 */ /* 0x042fe20007f1e0ff */
[----:B------:R-:W1:Y:S01]  /*2740*/  LDSM.16.M88.4 R44, [R235] ;  /* 0x00000000eb2c783b */ /* 0x000e620000000200 */
[----:B--2---:R-:W-:-:S03]  /*2750*/  IADD3 R26, P1, R24, R7, RZ ;  /* 0x00000007181a7210 */ /* 0x004fc60007f3e0ff */
[----:B------:R-:W2:Y:S02]  /*2760*/  LDSM.16.M88.4 R40, [R235+0x800] ;  /* 0x00080000eb28783b */ /* 0x000ea40000000200 */
[----:B------:R-:W-:Y:S01]  /*2770*/  HMMA.16816.F32.BF16 R64, R8, R34, RZ ;  /* 0x000000220840723c */ /* 0x000fe200000418ff */
[----:B---3--:R-:W-:Y:S01]  /*2780*/  IMAD.WIDE R4, R126, 0x2, RZ ;  /* 0x000000027e047825 */ /* 0x008fe200078e02ff */
[----:B-----5:R-:W-:Y:S01]  /*2790*/  IADD3 R28, P3, R6, R24, RZ ;  /* 0x00000018061c7210 */ /* 0x020fe20007f7e0ff */
[----:B------:R-:W3:Y:S04]  /*27a0*/  LDSM.16.M88.4 R52, [R235+0x1000] ;  /* 0x00100000eb34783b */ /* 0x000ee80000000200 */
[----:B------:R-:W-:Y:S01]  /*27b0*/  IMAD.X R29, R21, 0x1, R25, P3 ;  /* 0x00000001151d7824 */ /* 0x000fe200018e0619 */
[----:B------:R-:W-:Y:S01]  /*27c0*/  ISETP.GE.AND P3, PT, R127, c[0x0][0x1d4], PT ;  /* 0x000075007f007a0c */ /* 0x000fe20003f66270 */
[----:B------:R-:W-:Y:S01]  /*27d0*/  HMMA.16816.F32.BF16 R84, R12, R32, RZ ;  /* 0x000000200c54723c */ /* 0x000fe200000418ff */
[----:B------:R-:W-:-:S02]  /*27e0*/  IMAD.X R27, R25, 0x1, R22, P1 ;  /* 0x00000001191b7824 */ /* 0x000fc400008e0616 */
[----:B------:R-:W-:Y:S01]  /*27f0*/  IMAD.X R31, R25, 0x1, R0, P0 ;  /* 0x00000001191f7824 */ /* 0x000fe200000e0600 */
[----:B------:R-:W-:Y:S02]  /*2800*/  IADD3 R24, P0, R6, R4, RZ ;  /* 0x0000000406187210 */ /* 0x000fe40007f1e0ff */
[C---:B------:R-:W-:Y:S02]  /*2810*/  IADD3 R6, P1, R4.reuse, R7, RZ ;  /* 0x0000000704067210 */ /* 0x040fe40007f3e0ff */
[----:B------:R-:W-:Y:S01]  /*2820*/  HMMA.16816.F32.BF16 R100, R12, R34, RZ ;  /* 0x000000220c64723c */ /* 0x000fe200000418ff */
[----:B------:R-:W-:Y:S01]  /*2830*/  IMAD.X R25, R21, 0x1, R5, P0 ;  /* 0x0000000115197824 */ /* 0x000fe200000e0605 */
[----:B------:R-:W-:Y:S01]  /*2840*/  IADD3 R4, P0, R4, R20, RZ ;  /* 0x0000001404047210 */ /* 0x000fe20007f1e0ff */
[----:B------:R-:W-:Y:S01]  /*2850*/  IMAD.X R7, R5, 0x1, R22, P1 ;  /* 0x0000000105077824 */ /* 0x000fe200008e0616 */
[----:B------:R-:W-:Y:S01]  /*2860*/  ISETP.LT.OR P1, PT, R37, 0x1, P3 ;  /* 0x000000012500780c */ /* 0x000fe20001f21670 */
[----:B------:R-:W4:Y:S02]  /*2870*/  LDSM.16.M88.4 R20, [R233+0x6100] ;  /* 0x00610000e914783b */ /* 0x000f240000000200 */
[----:B------:R-:W-:Y:S01]  /*2880*/  IMAD.X R5, R5, 0x1, R0, P0 ;  /* 0x0000000105057824 */ /* 0x000fe200000e0600 */
[C---:B------:R-:W-:Y:S01]  /*2890*/  ISETP.LT.OR P0, PT, R37.reuse, 0x1, P2 ;  /* 0x000000012500780c */ /* 0x040fe20001701670 */
[----:B------:R-:W-:Y:S01]  /*28a0*/  IMAD.MOV.U32 R0, RZ, RZ, 0x40 ;  /* 0x00000040ff007424 */ /* 0x000fe200078e00ff */
[----:B-1----:R-:W-:Y:S07]  /*28b0*/  HMMA.16816.F32.BF16 R80, R16, R46, R72 ;  /* 0x0000002e1050723c */ /* 0x002fee0000041848 */
[----:B------:R-:W-:Y:S01]  /*28c0*/  @!PT LDS RZ, [RZ] ;  /* 0x00000000fffff984 */ /* 0x000fe20000000800 */
[----:B------:R-:W-:Y:S01]  /*28d0*/  @!PT LDS RZ, [RZ] ;  /* 0x00000000fffff984 */ /* 0x000fe20000000800 */
[----:B------:R-:W-:Y:S01]  /*28e0*/  @!PT LDS RZ, [RZ] ;  /* 0x00000000fffff984 */ /* 0x000fe20000000800 */
[----:B------:R1:W-:Y:S01]  /*28f0*/  LDGSTS.E.BYPASS.LTC128B.128 [R252+0x100], [R28.64], !P1 ;  /* 0x001000001cfc7fae */ /* 0x0003e2000c901d54 */
[----:B------:R-:W-:-:S02]  /*2900*/  ISETP.LT.OR P1, PT, R37, 0x11, P3 ;  /* 0x000000112500780c */ /* 0x000fc40001f21670 */
[C---:B------:R-:W-:Y:S01]  /*2910*/  ISETP.LT.OR P3, PT, R37.reuse, 0x21, P3 ;  /* 0x000000212500780c */ /* 0x040fe20001f61670 */
[----:B------:R5:W-:Y:S01]  /*2920*/  LDGSTS.E.BYPASS.LTC128B.128 [R252+0x1900], [R24.64], !P0 ;  /* 0x0190000018fc7fae */ /* 0x000be2000c101d54 */
[C---:B------:R-:W-:Y:S02]  /*2930*/  ISETP.LT.OR P0, PT, R37.reuse, 0x11, P2 ;  /* 0x000000112500780c */ /* 0x040fe40001701670 */
[----:B------:R-:W-:Y:S01]  /*2940*/  ISETP.LT.OR P2, PT, R37, 0x21, P2 ;  /* 0x000000212500780c */ /* 0x000fe20001741670 */
[C---:B--2---:R-:W-:Y:S06]  /*2950*/  HMMA.16816.F32.BF16 R76, R16.reuse, R42, R56 ;  /* 0x0000002a104c723c */ /* 0x044fec0000041838 */
[----:B------:R5:W-:Y:S01]  /*2960*/  LDGSTS.E.BYPASS.LTC128B.128 [R252+0x900], [R26.64], !P1 ;  /* 0x009000001afc7fae */ /* 0x000be2000c901d54 */
[----:B------:R-:W-:Y:S01]  /*2970*/  LOP3.LUT P1, RZ, R36, 0x4, RZ, 0xc0, !PT ;  /* 0x0000000424ff7812 */ /* 0x000fe2000782c0ff */
[----:B------:R-:W-:Y:S02]  /*2980*/  HMMA.16816.F32.BF16 R108, R16, R44, R68 ;  /* 0x0000002c106c723c */ /* 0x000fe40000041844 */
[----:B------:R2:W-:Y:S01]  /*2990*/  LDGSTS.E.BYPASS.LTC128B.128 [R252+0x2100], [R6.64], !P0 ;  /* 0x0210000006fc7fae */ /* 0x0005e2000c101d54 */
[----:B------:R-:W-:-:S02]  /*29a0*/  SEL R0, R0, 0xffffffc0, !P1 ;  /* 0xffffffc000007807 */ /* 0x000fc40004800000 */
[----:B------:R-:W-:Y:S01]  /*29b0*/  PLOP3.LUT P0, PT, PT, PT, UP0, 0x80, 0x0 ;  /* 0x000000000000781c */ /* 0x000fe20003f0f008 */
[----:B------:R1:W-:Y:S01]  /*29c0*/  LDGSTS.E.BYPASS.LTC128B.128 [R252+0x1100], [R30.64], !P3 ;  /* 0x011000001efc7fae */ /* 0x0003e2000d901d54 */
[----:B------:R-:W-:Y:S01]  /*29d0*/  ISETP.GT.AND P3, PT, R129, 0x2f, PT ;  /* 0x0000002f8100780c */ /* 0x000fe20003f64270 */
[----:B------:R-:W-:Y:S01]  /*29e0*/  IMAD.IADD R230, R224, 0x1, R0 ;  /* 0x00000001e0e67824 */ /* 0x000fe200078e0200 */
[C---:B------:R-:W-:Y:S01]  /*29f0*/  HMMA.16816.F32.BF16 R96, R16.reuse, R40, R60 ;  /* 0x000000281060723c */ /* 0x040fe2000004183c */
[----:B------:R2:W-:Y:S01]  /*2a00*/  LDGSTS.E.BYPASS.LTC128B.128 [R252+0x2900], [R4.64], !P2 ;  /* 0x0290000004fc7fae */ /* 0x0005e2000d101d54 */
[----:B------:R-:W-:Y:S01]  /*2a10*/  IMAD.IADD R229, R0, 0x1, R235 ;  /* 0x0000000100e57824 */ /* 0x000fe200078e02eb */
[----:B------:R-:W-:Y:S02]  /*2a20*/  LOP3.LUT R0, R120, R121, RZ, 0xfc, !PT ;  /* 0x0000007978007212 */ /* 0x000fe400078efcff */
[----:B------:R-:W-:Y:S03]  /*2a30*/  LDSM.16.M88.4 R8, [R232+0x8100] ;  /* 0x00810000e808783b */ /* 0x000fe60000000200 */
[C---:B---3--:R-:W-:Y:S01]  /*2a40*/  HMMA.16816.F32.BF16 R88, R16.reuse, R52, R48 ;  /* 0x000000341058723c */ /* 0x048fe20000041830 */
[----:B------:R-:W-:Y:S04]  /*2a50*/  LDSM.16.M88.4 R32, [R230+0x4100] ;  /* 0x00410000e620783b */ /* 0x000fe80000000200 */
[----:B------:R-:W-:Y:S03]  /*2a60*/  LDSM.16.M88.4 R12, [R232+0x6100] ;  /* 0x00610000e80c783b */ /* 0x000fe60000000200 */
[----:B------:R-:W-:Y:S01]  /*2a70*/  HMMA.16816.F32.BF16 R72, R16, R54, R64 ;  /* 0x000000361048723c */ /* 0x000fe20000041840 */
[----:B-----5:R-:W3:Y:S04]  /*2a80*/  LDSM.16.M88.4 R24, [R230+0x3900] ;  /* 0x00390000e618783b */ /* 0x020ee80000000200 */
[----:B------:R-:W-:Y:S03]  /*2a90*/  LDSM.16.M88.4 R36, [R229] ;  /* 0x00000000e524783b */ /* 0x000fe60000000200 */
[C---:B----4-:R-:W-:Y:S01]  /*2aa0*/  HMMA.16816.F32.BF16 R68, R20.reuse, R44, R112 ;  /* 0x0000002c1444723c */ /* 0x050fe20000041870 */
[----:B-1----:R-:W1:Y:S04]  /*2ab0*/  LDSM.16.M88.4 R28, [R230+0x3100] ;  /* 0x00310000e61c783b */ /* 0x002e680000000200 */
[----:B--2---:R-:W2:Y:S03]  /*2ac0*/  LDSM.16.M88.4 R4, [R234+0x8100] ;  /* 0x00810000ea04783b */ /* 0x004ea60000000200 */
[C---:B------:R-:W-:Y:S01]  /*2ad0*/  HMMA.16816.F32.BF16 R48, R20.reuse, R52, R84 ;  /* 0x000000341430723c */ /* 0x040fe20000041854 */
[----:B------:R-:W4:Y:S04]  /*2ae0*/  LDSM.16.M88.4 R60, [R229+0x800] ;  /* 0x00080000e53c783b */ /* 0x000f280000000200 */
[----:B------:R-:W-:Y:S03]  /*2af0*/  LDSM.16.M88.4 R64, [R229+0x1000] ;  /* 0x00100000e540783b */ /* 0x000fe60000000200 */
[C---:B------:R-:W-:Y:S01]  /*2b00*/  HMMA.16816.F32.BF16 R44, R20.reuse, R46, R116 ;  /* 0x0000002e142c723c */ /* 0x040fe20000041874 */
[----:B------:R-:W0:Y:S07]  /*2b10*/  LDGDEPBAR ;  /* 0x00000000000079af */ /* 0x000e2e0000000000 */
[C---:B------:R-:W-:Y:S08]  /*2b20*/  HMMA.16816.F32.BF16 R16, R20.reuse, R42, R104 ;  /* 0x0000002a1410723c */ /* 0x040ff00000041868 */
[C---:B------:R-:W-:Y:S08]  /*2b30*/  HMMA.16816.F32.BF16 R56, R20.reuse, R40, R92 ;  /* 0x000000281438723c */ /* 0x040ff0000004185c */
[----:B------:R-:W-:Y:S01]  /*2b40*/  HMMA.16816.F32.BF16 R52, R20, R54, R100 ;  /* 0x000000361434723c */ /* 0x000fe20000041864 */
[----:B------:R-:W5:Y:S07]  /*2b50*/  LDSM.16.M88.4 R20, [R234+0x6100] ;  /* 0x00610000ea14783b */ /* 0x000f6e0000000200 */
[C---:B---3--:R-:W-:Y:S08]  /*2b60*/  HMMA.16816.F32.BF16 R84, R8.reuse, R26, R76 ;  /* 0x0000001a0854723c */ /* 0x048ff0000004184c */
[C---:B-1----:R-:W-:Y:S08]  /*2b70*/  HMMA.16816.F32.BF16 R40, R8.reuse, R28, R108 ;  /* 0x0000001c0828723c */ /* 0x042ff0000004186c */
[C---:B------:R-:W-:Y:S08]  /*2b80*/  HMMA.16816.F32.BF16 R92, R8.reuse, R24, R96 ;  /* 0x00000018085c723c */ /* 0x040ff00000041860 */
[C---:B------:R-:W-:Y:S08]  /*2b90*/  HMMA.16816.F32.BF16 R88, R8.reuse, R32, R88 ;  /* 0x000000200858723c */ /* 0x040ff00000041858 */
[C---:B------:R-:W-:Y:S08]  /*2ba0*/  HMMA.16816.F32.BF16 R80, R8.reuse, R30, R80 ;  /* 0x0000001e0850723c */ /* 0x040ff00000041850 */
[----:B------:R-:W-:Y:S08]  /*2bb0*/  HMMA.16816.F32.BF16 R76, R8, R34, R72 ;  /* 0x00000022084c723c */ /* 0x000ff00000041848 */
[C---:B------:R-:W-:Y:S08]  /*2bc0*/  HMMA.16816.F32.BF16 R8, R12.reuse, R28, R68 ;  /* 0x0000001c0c08723c */ /* 0x040ff00000041844 */
[C---:B------:R-:W-:Y:S01]  /*2bd0*/  HMMA.16816.F32.BF16 R44, R12.reuse, R30, R44 ;  /* 0x0000001e0c2c723c */ /* 0x040fe2000004182c */
[----:B------:R-:W-:Y:S07]  /*2be0*/  LDSM.16.M88.4 R28, [R224+0x4900] ;  /* 0x00490000e01c783b */ /* 0x000fee0000000200 */
[C---:B------:R-:W-:Y:S01]  /*2bf0*/  HMMA.16816.F32.BF16 R104, R12.reuse, R26, R16 ;  /* 0x0000001a0c68723c */ /* 0x040fe20000041810 */
[----:B------:R-:W1:Y:S07]  /*2c00*/  LDSM.16.M88.4 R16, [R231+0xc100] ;  /* 0x00c10000e710783b */ /* 0x000e6e0000000200 */
[C---:B------:R-:W-:Y:S01]  /*2c10*/  HMMA.16816.F32.BF16 R56, R12.reuse, R24, R56 ;  /* 0x000000180c38723c */ /* 0x040fe20000041838 */
[----:B------:R-:W3:Y:S07]  /*2c20*/  LDSM.16.M88.4 R24, [R224+0x5100] ;  /* 0x00510000e018783b */ /* 0x000eee0000000200 */
[C---:B------:R-:W-:Y:S01]  /*2c30*/  HMMA.16816.F32.BF16 R108, R12.reuse, R32, R48 ;  /* 0x000000200c6c723c */ /* 0x040fe20000041830 */
[----:B------:R-:W-:Y:S07]  /*2c40*/  LDSM.16.M88.4 R48, [R235+0x1800] ;  /* 0x00180000eb30783b */ /* 0x000fee0000000200 */
[----:B------:R-:W-:Y:S01]  /*2c50*/  HMMA.16816.F32.BF16 R52, R12, R34, R52 ;  /* 0x000000220c34723c */ /* 0x000fe20000041834 */
[----:B------:R-:W1:Y:S07]  /*2c60*/  LDSM.16.M88.4 R12, [R224+0x5900] ;  /* 0x00590000e00c783b */ /* 0x000e6e0000000200 */
[C---:B--2---:R-:W-:Y:S08]  /*2c70*/  HMMA.16816.F32.BF16 R40, R4.reuse, R36, R40 ;  /* 0x000000240428723c */ /* 0x044ff00000041828 */
[C---:B----4-:R-:W-:Y:S08]  /*2c80*/  HMMA.16816.F32.BF16 R68, R4.reuse, R60, R92 ;  /* 0x0000003c0444723c */ /* 0x050ff0000004185c */
[----:B------:R-:W-:Y:S08]  /*2c90*/  HMMA.16816.F32.BF16 R32, R4, R38, R80 ;  /* 0x000000260420723c */ /* 0x000ff00000041850 */
[----:B-----5:R-:W-:Y:S01]  /*2ca0*/  HMMA.16816.F32.BF16 R92, R20, R36, R8 ;  /* 0x00000024145c723c */ /* 0x020fe20000041808 */
[----:B------:R-:W2:Y:S07]  /*2cb0*/  LDSM.16.M88.4 R8, [R231+0xa100] ;  /* 0x00a10000e708783b */ /* 0x000eae0000000200 */
[C---:B------:R-:W-:Y:S08]  /*2cc0*/  HMMA.16816.F32.BF16 R72, R4.reuse, R62, R84 ;  /* 0x0000003e0448723c */ /* 0x040ff00000041854 */
[C---:B------:R-:W-:Y:S08]  /*2cd0*/  HMMA.16816.F32.BF16 R100, R4.reuse, R64, R88 ;  /* 0x000000400464723c */ /* 0x040ff00000041858 */
[----:B------:R-:W-:Y:S01]  /*2ce0*/  HMMA.16816.F32.BF16 R96, R4, R66, R76 ;  /* 0x000000420460723c */ /* 0x000fe2000004184c */
[----:B------:R-:W-:Y:S07]  /*2cf0*/  LDSM.16.M88.4 R4, [R233+0xc100] ;  /* 0x00c10000e904783b */ /* 0x000fee0000000200 */
[C---:B------:R-:W-:Y:S01]  /*2d00*/  HMMA.16816.F32.BF16 R84, R20.reuse, R38, R44 ;  /* 0x000000261454723c */ /* 0x040fe2000004182c */
[----:B------:R-:W4:Y:S07]  /*2d10*/  LDSM.16.M88.4 R44, [R235+0x2000] ;  /* 0x00200000eb2c783b */ /* 0x000f2e0000000200 */
[C---:B------:R-:W-:Y:S01]  /*2d20*/  HMMA.16816.F32.BF16 R88, R20.reuse, R60, R56 ;  /* 0x0000003c1458723c */ /* 0x040fe20000041838 */
[----:B------:R-:W5:Y:S07]  /*2d30*/  LDSM.16.M88.4 R56, [R235+0x2800] ;  /* 0x00280000eb38783b */ /* 0x000f6e0000000200 */
[C---:B------:R-:W-:Y:S08]  /*2d40*/  HMMA.16816.F32.BF16 R104, R20.reuse, R62, R104 ;  /* 0x0000003e1468723c */ /* 0x040ff00000041868 */
[C---:B------:R-:W-:Y:S08]  /*2d50*/  HMMA.16816.F32.BF16 R108, R20.reuse, R64, R108 ;  /* 0x00000040146c723c */ /* 0x040ff0000004186c */
[----:B------:R-:W-:Y:S01]  /*2d60*/  HMMA.16816.F32.BF16 R80, R20, R66, R52 ;  /* 0x000000421450723c */ /* 0x000fe20000041834 */
[----:B------:R-:W2:Y:S07]  /*2d70*/  LDSM.16.M88.4 R20, [R233+0xa100] ;  /* 0x00a10000e914783b */ /* 0x000eae0000000200 */
[C---:B-1----:R-:W-:Y:S08]  /*2d80*/  HMMA.16816.F32.BF16 R76, R16.reuse, R28, R40 ;  /* 0x0000001c104c723c */ /* 0x042ff00000041828 */
[C---:B------:R-:W-:Y:S08]  /*2d90*/  HMMA.16816.F32.BF16 R52, R16.reuse, R30, R32 ;  /* 0x0000001e1034723c */ /* 0x040ff00000041820 */
[C---:B---3--:R-:W-:Y:S08]  /*2da0*/  HMMA.16816.F32.BF16 R40, R16.reuse, R24, R68 ;  /* 0x000000181028723c */ /* 0x048ff00000041844 */
[C---:B------:R-:W-:Y:S08]  /*2db0*/  HMMA.16816.F32.BF16 R36, R16.reuse, R26, R72 ;  /* 0x0000001a1024723c */ /* 0x040ff00000041848 */
[----:B------:R-:W-:Y:S08]  /*2dc0*/  HMMA.16816.F32.BF16 R32, R16, R12, R100 ;  /* 0x0000000c1020723c */ /* 0x000ff00000041864 */
[C---:B--2---:R-:W-:Y:S08]  /*2dd0*/  HMMA.16816.F32.BF16 R72, R8.reuse, R28, R92 ;  /* 0x0000001c0848723c */ /* 0x044ff0000004185c */
[----:B------:R-:W-:Y:S08]  /*2de0*/  HMMA.16816.F32.BF16 R68, R8, R30, R84 ;  /* 0x0000001e0844723c */ /* 0x000ff00000041854 */
[----:B------:R-:W-:Y:S01]  /*2df0*/  HMMA.16816.F32.BF16 R64, R16, R14, R96 ;  /* 0x0000000e1040723c */ /* 0x000fe20000041860 */
[----:B------:R-:W-:Y:S07]  /*2e00*/  LDSM.16.M88.4 R16, [R232+0xc100] ;  /* 0x00c10000e810783b */ /* 0x000fee0000000200 */
[C---:B------:R-:W-:Y:S08]  /*2e10*/  HMMA.16816.F32.BF16 R60, R8.reuse, R24, R88 ;  /* 0x00000018083c723c */ /* 0x040ff00000041858 */
[C---:B------:R-:W-:Y:S08]  /*2e20*/  HMMA.16816.F32.BF16 R28, R8.reuse, R26, R104 ;  /* 0x0000001a081c723c */ /* 0x040ff00000041868 */
[C---:B------:R-:W-:Y:S08]  /*2e30*/  HMMA.16816.F32.BF16 R24, R8.reuse, R12, R108 ;  /* 0x0000000c0818723c */ /* 0x040ff0000004186c */
[----:B------:R-:W-:Y:S01]  /*2e40*/  HMMA.16816.F32.BF16 R80, R8, R14, R80 ;  /* 0x0000000e0850723c */ /* 0x000fe20000041850 */
[----:B------:R-:W-:Y:S04]  /*2e50*/  LDSM.16.M88.4 R12, [R232+0xa100] ;  /* 0x00a10000e80c783b */ /* 0x000fe80000000200 */
[----:B------:R-:W-:Y:S03]  /*2e60*/  LDSM.16.M88.4 R8, [R234+0xa100] ;  /* 0x00a10000ea08783b */ /* 0x000fe60000000200 */
[C---:B----4-:R-:W-:Y:S01]  /*2e70*/  HMMA.16816.F32.BF16 R108, R4.reuse, R44, R40 ;  /* 0x0000002c046c723c */ /* 0x050fe20000041828 */
[----:B------:R-:W1:Y:S07]  /*2e80*/  LDSM.16.M88.4 R40, [R230+0x4900] ;  /* 0x00490000e628783b */ /* 0x000e6e0000000200 */
[C---:B------:R-:W-:Y:S01]  /*2e90*/  HMMA.16816.F32.BF16 R104, R4.reuse, R46, R36 ;  /* 0x0000002e0468723c */ /* 0x040fe20000041824 */
[----:B------:R-:W2:Y:S07]  /*2ea0*/  LDSM.16.M88.4 R36, [R230+0x5100] ;  /* 0x00510000e624783b */ /* 0x000eae0000000200 */
[C---:B-----5:R-:W-:Y:S01]  /*2eb0*/  HMMA.16816.F32.BF16 R100, R4.reuse, R56, R32 ;  /* 0x000000380464723c */ /* 0x060fe20000041820 */
[----:B------:R-:W3:Y:S07]  /*2ec0*/  LDSM.16.M88.4 R32, [R230+0x5900] ;  /* 0x00590000e620783b */ /* 0x000eee0000000200 */
[C---:B------:R-:W-:Y:S08]  /*2ed0*/  HMMA.16816.F32.BF16 R112, R4.reuse, R48, R76 ;  /* 0x000000300470723c */ /* 0x040ff0000004184c */
[----:B------:R-:W-:Y:S08]  /*2ee0*/  HMMA.16816.F32.BF16 R76, R4, R50, R52 ;  /* 0x00000032044c723c */ /* 0x000ff00000041834 */
[C---:B------:R-:W-:Y:S08]  /*2ef0*/  HMMA.16816.F32.BF16 R96, R20.reuse, R48, R72 ;  /* 0x000000301460723c */ /* 0x040ff00000041848 */
[----:B------:R-:W-:Y:S08]  /*2f00*/  HMMA.16816.F32.BF16 R92, R20, R50, R68 ;  /* 0x00000032145c723c */ /* 0x000ff00000041844 */
[----:B------:R-:W-:Y:S01]  /*2f10*/  HMMA.16816.F32.BF16 R52, R4, R58, R64 ;  /* 0x0000003a0434723c */ /* 0x000fe20000041840 */
[----:B------:R-:W-:Y:S07]  /*2f20*/  LDSM.16.M88.4 R4, [R236+0xc100] ;  /* 0x00c10000ec04783b */ /* 0x000fee0000000200 */
[C---:B------:R-:W-:Y:S08]  /*2f30*/  HMMA.16816.F32.BF16 R88, R20.reuse, R44, R60 ;  /* 0x0000002c1458723c */ /* 0x040ff0000004183c */
[C---:B------:R-:W-:Y:S01]  /*2f40*/  HMMA.16816.F32.BF16 R84, R20.reuse, R46, R28 ;  /* 0x0000002e1454723c */ /* 0x040fe2000004181c */
[----:B------:R-:W4:Y:S07]  /*2f50*/  LDSM.16.M88.4 R28, [R229+0x1800] ;  /* 0x00180000e51c783b */ /* 0x000f2e0000000200 */
[C---:B------:R-:W-:Y:S01]  /*2f60*/  HMMA.16816.F32.BF16 R60, R20.reuse, R56, R24 ;  /* 0x00000038143c723c */ /* 0x040fe20000041818 */
[----:B------:R-:W5:Y:S07]  /*2f70*/  LDSM.16.M88.4 R24, [R229+0x2000] ;  /* 0x00200000e518783b */ /* 0x000f6e0000000200 */
[----:B------:R-:W-:Y:S01]  /*2f80*/  HMMA.16816.F32.BF16 R56, R20, R58, R80 ;  /* 0x0000003a1438723c */ /* 0x000fe20000041850 */
[----:B------:R-:W3:Y:S01]  /*2f90*/  LDSM.16.M88.4 R20, [R229+0x2800] ;  /* 0x00280000e514783b */ /* 0x000ee20000000200 */
[----:B------:R-:W-:-:S06]  /*2fa0*/  DEPBAR.LE SB0, 0x0 ;  /* 0x000080000000791a */ /* 0x000fcc0000000000 */
[C---:B-1----:R-:W-:Y:S08]  /*2fb0*/  HMMA.16816.F32.BF16 R80, R16.reuse, R40, R112 ;  /* 0x000000281050723c */ /* 0x042ff00000041870 */
[----:B------:R-:W-:Y:S08]  /*2fc0*/  HMMA.16816.F32.BF16 R76, R16, R42, R76 ;  /* 0x0000002a104c723c */ /* 0x000ff0000004184c */
[C---:B------:R-:W-:Y:S08]  /*2fd0*/  HMMA.16816.F32.BF16 R48, R12.reuse, R40, R96 ;  /* 0x000000280c30723c */ /* 0x040ff00000041860 */
[----:B------:R-:W-:Y:S08]  /*2fe0*/  HMMA.16816.F32.BF16 R44, R12, R42, R92 ;  /* 0x0000002a0c2c723c */ /* 0x000ff0000004185c */
[C---:B--2---:R-:W-:Y:S08]  /*2ff0*/  HMMA.16816.F32.BF16 R72, R16.reuse, R36, R108 ;  /* 0x000000241048723c */ /* 0x044ff0000004186c */
[C---:B------:R-:W-:Y:S08]  /*3000*/  HMMA.16816.F32.BF16 R68, R16.reuse, R38, R104 ;  /* 0x000000261044723c */ /* 0x040ff00000041868 */
[C---:B---3--:R-:W-:Y:S08]  /*3010*/  HMMA.16816.F32.BF16 R64, R16.reuse, R32, R100 ;  /* 0x000000201040723c */ /* 0x048ff00000041864 */
[----:B------:R-:W-:Y:S08]  /*3020*/  HMMA.16816.F32.BF16 R52, R16, R34, R52 ;  /* 0x000000221034723c */ /* 0x000ff00000041834 */
[C---:B------:R-:W-:Y:S08]  /*3030*/  HMMA.16816.F32.BF16 R40, R12.reuse, R36, R88 ;  /* 0x000000240c28723c */ /* 0x040ff00000041858 */
[C---:B------:R-:W-:Y:S08]  /*3040*/  HMMA.16816.F32.BF16 R36, R12.reuse, R38, R84 ;  /* 0x000000260c24723c */ /* 0x040ff00000041854 */
[C---:B------:R-:W-:Y:S08]  /*3050*/  HMMA.16816.F32.BF16 R16, R12.reuse, R32, R60 ;  /* 0x000000200c10723c */ /* 0x040ff0000004183c */
[----:B------:R-:W-:Y:S08]  /*3060*/  HMMA.16816.F32.BF16 R12, R12, R34, R56 ;  /* 0x000000220c0c723c */ /* 0x000ff00000041838 */
[C---:B----4-:R-:W-:Y:S08]  /*3070*/  HMMA.16816.F32.BF16 R56, R8.reuse, R28, R48 ;  /* 0x0000001c0838723c */ /* 0x050ff00000041830 */
[C---:B------:R-:W-:Y:S08]  /*3080*/  HMMA.16816.F32.BF16 R48, R8.reuse, R30, R44 ;  /* 0x0000001e0830723c */ /* 0x040ff0000004182c */
[C---:B-----5:R-:W-:Y:S08]  /*3090*/  HMMA.16816.F32.BF16 R44, R8.reuse, R24, R40 ;  /* 0x00000018082c723c */ /* 0x060ff00000041828 */
[----:B------:R-:W-:Y:S07]  /*30a0*/  HMMA.16816.F32.BF16 R40, R8, R22, R12 ;  /* 0x000000160828723c */ /* 0x000fee000004180c */
[----:B------:R-:W-:Y:S01]  /*30b0*/  SHF.R.S32.HI R12, RZ, 0x1f, R126 ;  /* 0x0000001fff0c7819 */ /* 0x000fe2000001147e */
[C---:B------:R-:W-:Y:S04]  /*30c0*/  HMMA.16816.F32.BF16 R84, R4.reuse, R24, R72 ;  /* 0x000000180454723c */ /* 0x040fe80000041848 */
[----:B------:R1:W-:Y:S04]  /*30d0*/  STL [R1+0x3c], R12 ;  /* 0x00003c0c01007387 */ /* 0x0003e80000100800 */
[C---:B------:R-:W-:Y:S08]  /*30e0*/  HMMA.16816.F32.BF16 R92, R4.reuse, R28, R80 ;  /* 0x0000001c045c723c */ /* 0x040ff00000041850 */
[C---:B------:R-:W-:Y:S08]  /*30f0*/  HMMA.16816.F32.BF16 R88, R4.reuse, R30, R76 ;  /* 0x0000001e0458723c */ /* 0x040ff0000004184c */
[C---:B------:R-:W-:Y:S08]  /*3100*/  HMMA.16816.F32.BF16 R72, R4.reuse, R22, R52 ;  /* 0x000000160448723c */ /* 0x040ff00000041834 */
[C---:B------:R-:W-:Y:S08]  /*3110*/  HMMA.16816.F32.BF16 R76, R4.reuse, R26, R68 ;  /* 0x0000001a044c723c */ /* 0x040ff00000041844 */
[----:B------:R-:W-:Y:S07]  /*3120*/  HMMA.16816.F32.BF16 R80, R4, R20, R64 ;  /* 0x000000140450723c */ /* 0x000fee0000041840 */
[----:B------:R-:W-:Y:S01]  /*3130*/  IADD3 R4, R252, 0x100, RZ ;  /* 0x00000100fc047810 */ /* 0x000fe20007ffe0ff */
[C---:B------:R-:W-:Y:S08]  /*3140*/  HMMA.16816.F32.BF16 R52, R8.reuse, R26, R36 ;  /* 0x0000001a0834723c */ /* 0x040ff00000041824 */
[----:B------:R-:W-:Y:S01]  /*3150*/  HMMA.16816.F32.BF16 R32, R8, R20, R16 ;  /* 0x000000140820723c */ /* 0x000fe20000041810 */
[----:B------:R-:W-:Y:S06]  /*3160*/  BAR.SYNC.DEFER_BLOCKING 0x0 ;  /* 0x0000000000007b1d */ /* 0x000fec0000010000 */
[----:B------:R-:W-:Y:S05]  /*3170*/  @!P0 BRA `(.L_x_590) ;  /* 0x000003e000008947 */ /* 0x000fea0003800000 */
[----:B-1----:R-:W-:Y:S02]  /*3180*/  IMAD.U32 R4, RZ, RZ, UR17 ;  /* 0x00000011ff047e24 */ /* 0x002fe4000f8e00ff */
[----:B------:R-:W-:-:S03]  /*3190*/  IMAD.MOV.U32 R242, RZ, RZ, RZ ;  /* 0x000000fffff27224 */ /* 0x000fc600078e00ff */
[----:B------:R-:W-:-:S04]  /*31a0*/  IADD3 R4, R129, UR10, R4 ;  /* 0x0000000a81047c10 */ /* 0x000fc8000fffe004 */
[----:B------:R-:W-:-:S05]  /*31b0*/  IADD3 R5, R4, -0x30, RZ ;  /* 0xffffffd004057810 */ /* 0x000fca0007ffe0ff */
[----:B------:R-:W-:-:S04]  /*31c0*/  @P4 IMAD.HI.U32 R6, R5, c[0x0][0x2bc], RZ ;  /* 0x0000af0005064a27 */ /* 0x000fc800078e00ff */
[----:B------:R-:W-:Y:S01]  /*31d0*/  IMAD.MOV.U32 R4, RZ, RZ, R5 ;  /* 0x000000ffff047224 */ /* 0x000fe200078e0005 */
        /* <DEDUP_REMOVED lines=9> */
[----:B------:R-:W-:Y:S01]  /*3270*/  IADD3 R8, -R125, 0x10, RZ ;  /* 0x000000107d087810 */ /* 0x000fe20007ffe1ff */
        /* <DEDUP_REMOVED lines=9> */
[----:B------:R-:W-:-:S03]  /*3310*/  IADD3 R4, P0, R4, UR14, RZ ;  /* 0x0000000e04047c10 */ /* 0x000fc6000ff1e0ff */
[----:B------:R-:W-:-:S05]  /*3320*/  IMAD R6, R242, c[0x0][0x1f4], R6 ;  /* 0x00007d00f2067a24 */ /* 0x000fca00078e0206 */
[----:B------:R-:W-:Y:S02]  /*3330*/  IADD3.X R6, R5, UR6, R6, P0, !PT ;  /* 0x0000000605067c10 */ /* 0x000fe400087fe406 */
[----:B------:R-:W-:-:S04]  /*3340*/  LEA R5, P0, R4, c[0x0][0x1c8], 0x1 ;  /* 0x0000720004057a11 */ /* 0x000fc800078008ff */
[----:B------:R-:W-:Y:S01]  /*3350*/  LEA.HI.X R4, R4, c[0x0][0x1cc], R6, 0x1, P0 ;  /* 0x0000730004047a11 */ /* 0x000fe200000f0c06 */
[----:B------:R-:W-:Y:S01]  /*3360*/  SHFL.IDX PT, R7, R5, 0x2, 0x181f ;  /* 0x00581f0005077f89 */ /* 0x000fe200000e0000 */
[----:B------:R-:W-:-:S03]  /*3370*/  SHF.L.U64.HI R6, R127, 0x1, R128 ;  /* 0x000000017f067819 */ /* 0x000fc60000010280 */
[----:B------:R-:W-:Y:S04]  /*3380*/  SHFL.IDX PT, R9, R4, 0x2, 0x181f ;  /* 0x00581f0004097f89 */ /* 0x000fe800000e0000 */
[----:B------:R-:W1:Y:S04]  /*3390*/  SHFL.IDX PT, R10, R5, RZ, 0x181f ;  /* 0x00181fff050a7589 */ /* 0x000e6800000e0000 */
[----:B------:R2:W3:Y:S04]  /*33a0*/  SHFL.IDX PT, R11, R5, 0x1, 0x181f ;  /* 0x00381f00050b7f89 */ /* 0x0004e800000e0000 */
[----:B------:R-:W4:Y:S04]  /*33b0*/  SHFL.IDX PT, R13, R4, RZ, 0x181f ;  /* 0x00181fff040d7589 */ /* 0x000f2800000e0000 */
[----:B------:R5:W3:Y:S01]  /*33c0*/  SHFL.IDX PT, R18, R4, 0x1, 0x181f ;  /* 0x00381f0004127f89 */ /* 0x000ae200000e0000 */
[----:B-1----:R-:W-:-:S02]  /*33d0*/  IADD3 R14, P2, R10, R15, RZ ;  /* 0x0000000f0a0e7210 */ /* 0x002fc40007f5e0ff */
[----:B--2---:R-:W-:-:S04]  /*33e0*/  IADD3 R5, -R19, 0x10, RZ ;  /* 0x0000001013057810 */ /* 0x004fc80007ffe1ff */
[----:B------:R-:W-:Y:S01]  /*33f0*/  LOP3.LUT R5, R5, 0xf, RZ, 0xc0, !PT ;  /* 0x0000000f05057812 */ /* 0x000fe200078ec0ff */
[----:B-----5:R-:W-:-:S03]  /*3400*/  IMAD.SHL.U32 R4, R126, 0x2, RZ ;  /* 0x000000027e047824 */ /* 0x020fc600078e00ff */
[----:B------:R-:W-:Y:S02]  /*3410*/  IADD3 R16, P1, P0, R5, R7, R15 ;  /* 0x0000000705107210 */ /* 0x000fe4000783e00f */
[----:B------:R-:W-:Y:S02]  /*3420*/  LOP3.LUT R5, R8, 0xf, RZ, 0xc0, !PT ;  /* 0x0000000f08057812 */ /* 0x000fe400078ec0ff */
[----:B------:R-:W-:Y:S02]  /*3430*/  IADD3.X R17, RZ, R9, R6, P1, P0 ;  /* 0x00000009ff117210 */ /* 0x000fe40000fe0406 */
[----:B------:R-:W-:Y:S02]  /*3440*/  IADD3 R8, P1, P0, R5, R7, R4 ;  /* 0x0000000705087210 */ /* 0x000fe4000783e004 */
[----:B------:R-:W-:-:S04]  /*3450*/  SHF.L.U64.HI R5, R126, 0x1, R12 ;  /* 0x000000017e057819 */ /* 0x000fc8000001020c */
[--C-:B------:R-:W-:Y:S02]  /*3460*/  IADD3.X R9, RZ, R9, R5.reuse, P1, P0 ;  /* 0x00000009ff097210 */ /* 0x100fe40000fe0405 */
[-C--:B------:R-:W-:Y:S02]  /*3470*/  IADD3 R12, P1, R10, R4.reuse, RZ ;  /* 0x000000040a0c7210 */ /* 0x080fe40007f3e0ff */
[----:B---3--:R-:W-:Y:S01]  /*3480*/  IADD3 R10, P0, R11, R15, RZ ;  /* 0x0000000f0b0a7210 */ /* 0x008fe20007f1e0ff */
[--C-:B----4-:R-:W-:Y:S01]  /*3490*/  IMAD.X R15, R13, 0x1, R6.reuse, P2 ;  /* 0x000000010d0f7824 */ /* 0x110fe200010e0606 */
        /* <DEDUP_REMOVED lines=10> */
[----:B------:R1:W-:Y:S04]  /*3540*/  LDGSTS.E.BYPASS.LTC128B.128.ZFILL [R252+0x4100], [R16.64], P1 ;  /* 0x0410000010fc7fae */ /* 0x0003e80008941d54 */
[----:B------:R1:W-:Y:S02]  /*3550*/  LDGSTS.E.BYPASS.LTC128B.128.ZFILL [R252+0x5900], [R8.64], P0 ;  /* 0x0590000008fc7fae */ /* 0x0003e40008141d54 */
.L_x_590:
[----:B-1----:R-:W-:Y:S01]  /*3560*/  FMUL.FTZ R4, R48, c[0x0][0x320] ;  /* 0x0000c80030047a20 */ /* 0x002fe20000410000 */
[----:B------:R-:W-:Y:S01]  /*3570*/  SHF.R.S32.HI R7, RZ, 0x1f, R122 ;  /* 0x0000001fff077819 */ /* 0x000fe2000001147a */
[----:B------:R-:W-:Y:S01]  /*3580*/  FMUL.FTZ R5, R45, c[0x0][0x320] ;  /* 0x0000c8002d057a20 */ /* 0x000fe20000410000 */
[----:B------:R-:W-:Y:S01]  /*3590*/  LEA.HI R6, R124, R132, RZ, 0x2 ;  /* 0x000000847c067211 */ /* 0x000fe200078f10ff */
[----:B------:R1:W2:Y:S01]  /*35a0*/  MUFU.TANH R20, R4 ;  /* 0x0000000400147308 */ /* 0x0002a20000002400 */
[----:B------:R-:W-:Y:S01]  /*35b0*/  FMUL.FTZ R8, R52, c[0x0][0x320] ;  /* 0x0000c80034087a20 */ /* 0x000fe20000410000 */
[----:B------:R-:W-:Y:S01]  /*35c0*/  UISETP.NE.AND UP1, UPT, UR13, URZ, UPT ;  /* 0x0000003f0d00728c */ /* 0x000fe2000bf25270 */
[----:B------:R-:W-:Y:S01]  /*35d0*/  LOP3.LUT R6, R6, 0xfffffffc, RZ, 0xc0, !PT ;  /* 0xfffffffc06067812 */ /* 0x000fe200078ec0ff */
[----:B------:R-:W-:Y:S01]  /*35e0*/  UISETP.NE.AND UP0, UPT, UR12, URZ, UPT ;  /* 0x0000003f0c00728c */ /* 0x000fe2000bf05270 */
[----:B------:R-:W-:Y:S01]  /*35f0*/  FMUL.FTZ R10, R53, c[0x0][0x320] ;  /* 0x0000c800350a7a20 */ /* 0x000fe20000410000 */
[----:B------:R-:W-:Y:S01]  /*3600*/  ULDC UR17, c[0x0][0x324] ;  /* 0x0000c90000117ab9 */ /* 0x000fe20000000800 */
[----:B------:R-:W0:Y:S01]  /*3610*/  LDGDEPBAR ;  /* 0x00000000000079af */ /* 0x000e220000000000 */
[----:B------:R3:W4:Y:S01]  /*3620*/  MUFU.TANH R29, R5 ;  /* 0x00000005001d7308 */ /* 0x0007220000002400 */
[----:B------:R-:W-:Y:S01]  /*3630*/  IMAD.IADD R6, R132, 0x1, -R6 ;  /* 0x0000000184067824 */ /* 0x000fe200078e0a06 */
[----:B------:R-:W-:Y:S01]  /*3640*/  PLOP3.LUT P1, PT, PT, PT, UP1, 0x80, 0x0 ;  /* 0x000000000000781c */ /* 0x000fe20003f2f018 */
[----:B------:R-:W-:Y:S01]  /*3650*/  ULDC UR5, c[0x0][0x2ac] ;  /* 0x0000ab0000057ab9 */ /* 0x000fe20000000800 */
[----:B------:R-:W-:Y:S01]  /*3660*/  PLOP3.LUT P0, PT, PT, PT, UP1, 0x80, 0x0 ;  /* 0x000000000000781c */ /* 0x000fe20003f0f018 */
[----:B------:R-:W-:-:S02]  /*3670*/  ULDC UR4, c[0x0][0x1d0] ;  /* 0x0000740000047ab9 */ /* 0x000fc40000000800 */
[----:B------:R-:W-:Y:S01]  /*3680*/  ULOP3.LUT UR17, URZ, UR17, URZ, 0x33, !UPT ;  /* 0x000000113f117292 */ /* 0x000fe2000f8e333f */
[----:B-1----:R-:W-:Y:S01]  /*3690*/  FMUL.FTZ R4, R49, c[0x0][0x320] ;  /* 0x0000c80031047a20 */ /* 0x002fe20000410000 */
[----:B------:R-:W1:Y:S01]  /*36a0*/  MUFU.TANH R28, R8 ;  /* 0x00000008001c7308 */ /* 0x000e620000002400 */
[----:B------:R-:W-:Y:S01]  /*36b0*/  UIMAD UR4, UR5, UR4, UR30 ;  /* 0x00000004050472a4 */ /* 0x000fe2000f8e021e */
[----:B---3--:R-:W-:-:S06]  /*36c0*/  LEA.HI R5, R7, R122, RZ, 0x2 ;  /* 0x0000007a07057211 */ /* 0x008fcc00078f10ff */
[----:B------:R3:W1:Y:S01]  /*36d0*/  MUFU.TANH R36, R4 ;  /* 0x0000000400247308 */ /* 0x0006620000002400 */
[----:B------:R-:W-:-:S05]  /*36e0*/  LOP3.LUT R5, R5, 0xffffffc, RZ, 0xc0, !PT ;  /* 0x0ffffffc05057812 */ /* 0x000fca00078ec0ff */
[----:B------:R-:W-:Y:S01]  /*36f0*/  IMAD.IADD R9, R122, 0x1, -R5 ;  /* 0x000000017a097824 */ /* 0x000fe200078e0a05 */
[----:B------:R-:W-:Y:S01]  /*3700*/  LEA.HI R5, R6, R6, RZ, 0x1 ;  /* 0x0000000606057211 */ /* 0x000fe200078f08ff */
[----:B------:R5:W1:Y:S01]  /*3710*/  MUFU.TANH R27, R10 ;  /* 0x0000000a001b7308 */ /* 0x000a620000002400 */
[----:B---3--:R-:W-:-:S07]  /*3720*/  FMUL.FTZ R4, R44, c[0x0][0x320] ;  /* 0x0000c8002c047a20 */ /* 0x008fce0000410000 */
[----:B------:R3:W1:Y:S01]  /*3730*/  MUFU.TANH R30, R4 ;  /* 0x00000004001e7308 */ /* 0x0006620000002400 */
[----:B-----5:R-:W-:-:S07]  /*3740*/  FMUL.FTZ R10, R32, c[0x0][0x320] ;  /* 0x0000c800200a7a20 */ /* 0x020fce0000410000 */
[----:B------:R-:W1:Y:S01]  /*3750*/  MUFU.TANH R22, R10 ;  /* 0x0000000a00167308 */ /* 0x000e620000002400 */
[----:B---3--:R-:W-:-:S05]  /*3760*/  LOP3.LUT R4, R123, 0xffffffe0, RZ, 0xc0, !PT ;  /* 0xffffffe07b047812 */ /* 0x008fca00078ec0ff */
[----:B------:R-:W-:-:S05]  /*3770*/  IMAD.IADD R4, R132, 0x1, -R4 ;  /* 0x0000000184047824 */ /* 0x000fca00078e0a04 */
[----:B------:R-:W-:-:S04]  /*3780*/  SHF.R.S32.HI R7, RZ, 0x1f, R4 ;  /* 0x0000001fff077819 */ /* 0x000fc80000011404 */
[----:B------:R-:W-:-:S04]  /*3790*/  LEA.HI R7, R7, R4, RZ, 0x2 ;  /* 0x0000000407077211 */ /* 0x000fc800078f10ff */
[C---:B------:R-:W-:Y:S02]  /*37a0*/  LEA.HI.SX32 R8, R7.reuse, UR26, 0x1e ;  /* 0x0000001a07087c11 */ /* 0x040fe4000f8ff2ff */
[----:B------:R-:W-:-:S03]  /*37b0*/  LOP3.LUT R7, R7, 0x7ffffffc, RZ, 0xc0, !PT ;  /* 0x7ffffffc07077812 */ /* 0x000fc600078ec0ff */
[----:B------:R-:W-:Y:S01]  /*37c0*/  IMAD R11, R9, 0x10, R8 ;  /* 0x00000010090b7824 */ /* 0x000fe200078e0208 */
[C---:B------:R-:W-:Y:S01]  /*37d0*/  LOP3.LUT R9, R5.reuse, 0x1ffffffe, RZ, 0xc0, !PT ;  /* 0x1ffffffe05097812 */ /* 0x040fe200078ec0ff */
[----:B------:R-:W-:Y:S02]  /*37e0*/  IMAD.SHL.U32 R8, R5, 0x20, RZ ;  /* 0x0000002005087824 */ /* 0x000fe400078e00ff */
[----:B------:R-:W-:Y:S02]  /*37f0*/  IMAD.IADD R7, R4, 0x1, -R7 ;  /* 0x0000000104077824 */ /* 0x000fe400078e0a07 */
[----:B------:R-:W-:Y:S01]  /*3800*/  IMAD.IADD R6, R6, 0x1, -R9 ;  /* 0x0000000106067824 */ /* 0x000fe200078e0a09 */
[----:B------:R-:W-:Y:S01]  /*3810*/  LOP3.LUT R5, R8, 0xffffffc0, RZ, 0xc0, !PT ;  /* 0xffffffc008057812 */ /* 0x000fe200078ec0ff */
[----:B------:R-:W-:Y:S01]  /*3820*/  IMAD.U32 R4, RZ, RZ, UR27 ;  /* 0x0000001bff047e24 */ /* 0x000fe2000f8e00ff */
[----:B------:R-:W-:Y:S02]  /*3830*/  SHF.L.U32 R8, R7, 0x1, RZ ;  /* 0x0000000107087819 */ /* 0x000fe400000006ff */
[----:B------:R-:W-:-:S02]  /*3840*/  IADD3 R5, R5, R11, RZ ;  /* 0x0000000b05057210 */ /* 0x000fc40007ffe0ff */
[C---:B------:R-:W-:Y:S02]  /*3850*/  IADD3 R4, -R8.reuse, 0x1, R4 ;  /* 0x0000000108047810 */ /* 0x040fe40007ffe104 */
[----:B------:R-:W-:Y:S01]  /*3860*/  IADD3 R14, -R8, UR4, RZ ;  /* 0x00000004080e7c10 */ /* 0x000fe2000fffe1ff */
[----:B------:R-:W-:Y:S01]  /*3870*/  IMAD R12, R6, 0x8, R5 ;  /* 0x00000008060c7824 */ /* 0x000fe200078e0205 */
[----:B------:R-:W-:Y:S01]  /*3880*/  IADD3 R4, R4, -c[0x0][0x168], RZ ;  /* 0x80005a0004047a10 */ /* 0x000fe20007ffe0ff */
[----:B------:R-:W-:Y:S01]  /*3890*/  FMUL.FTZ R5, R40, c[0x0][0x320] ;  /* 0x0000c80028057a20 */ /* 0x000fe20000410000 */
[----:B------:R-:W-:Y:S01]  /*38a0*/  IADD3 R16, -R8, UR30, RZ ;  /* 0x0000001e08107c10 */ /* 0x000fe2000fffe1ff */
[----:B------:R-:W-:Y:S01]  /*38b0*/  @P1 IMAD.HI.U32 R6, R12, c[0x0][0x2c8], RZ ;  /* 0x0000b2000c061a27 */ /* 0x000fe200078e00ff */
[----:B------:R3:W-:Y:S01]  /*38c0*/  STL [R1+0x30], R12 ;  /* 0x0000300c01007387 */ /* 0x0007e20000100800 */
[----:B------:R5:W1:Y:S01]  /*38d0*/  MUFU.TANH R26, R5 ;  /* 0x00000005001a7308 */ /* 0x000a620000002400 */
[----:B------:R-:W-:-:S02]  /*38e0*/  IADD3 R13, R4, c[0x0][0x328], RZ ;  /* 0x0000ca00040d7a10 */ /* 0x000fc40007ffe0ff */
[----:B------:R-:W-:Y:S01]  /*38f0*/  STL [R1+0x1c], R8 ;  /* 0x00001c0801007387 */ /* 0x000fe20000100800 */
[----:B------:R-:W-:Y:S01]  /*3900*/  IADD3 R15, R4, UR17, RZ ;  /* 0x00000011040f7c10 */ /* 0x000fe2000fffe0ff */
[----:B-----5:R-:W-:-:S04]  /*3910*/  FMUL.FTZ R5, R41, c[0x0][0x320] ;  /* 0x0000c80029057a20 */ /* 0x020fc80000410000 */
[----:B------:R5:W1:Y:S01]  /*3920*/  MUFU.TANH R25, R5 ;  /* 0x0000000500197308 */ /* 0x000a620000002400 */
[----:B---3--:R-:W-:Y:S02]  /*3930*/  @P0 SHF.R.U32.HI R12, RZ, c[0x0][0x2cc], R6 ;  /* 0x0000b300ff0c0a19 */ /* 0x008fe40000011606 */
[----:B------:R-:W-:-:S03]  /*3940*/  PLOP3.LUT P0, PT, PT, PT, UP0, 0x40, 0x0 ;  /* 0x000000000000781c */ /* 0x000fc60003f0e808 */
[----:B------:R-:W3:Y:S01]  /*3950*/  SHFL.IDX PT, R6, R12, RZ, 0x1c1f ;  /* 0x001c1fff0c067589 */ /* 0x000ee200000e0000 */
[----:B-----5:R-:W-:-:S04]  /*3960*/  FMUL.FTZ R5, R56, c[0x0][0x320] ;  /* 0x0000c80038057a20 */ /* 0x020fc80000410000 */
[----:B------:R5:W1:Y:S01]  /*3970*/  MUFU.TANH R18, R5 ;  /* 0x0000000500127308 */ /* 0x000a620000002400 */
[----:B---3--:R-:W-:Y:S02]  /*3980*/  IMAD.IADD R4, R15, 0x1, R6 ;  /* 0x000000010f047824 */ /* 0x008fe400078e0206 */
[----:B-----5:R-:W-:-:S05]  /*3990*/  FMUL.FTZ R5, R57, c[0x0][0x320] ;  /* 0x0000c80039057a20 */ /* 0x020fca0000410000 */
[----:B------:R3:W1:Y:S02]  /*39a0*/  MUFU.TANH R17, R5 ;  /* 0x0000000500117308 */ /* 0x0006640000002400 */
[----:B---3--:R-:W-:-:S06]  /*39b0*/  FMUL.FTZ R5, R33, c[0x0][0x320] ;  /* 0x0000c80021057a20 */ /* 0x008fcc0000410000 */
[----:B------:R3:W1:Y:S02]  /*39c0*/  MUFU.TANH R19, R5 ;  /* 0x0000000500137308 */ /* 0x0006640000002400 */
[----:B---3--:R-:W-:-:S05]  /*39d0*/  IMAD.IADD R5, R13, 0x1, R6 ;  /* 0x000000010d057824 */ /* 0x008fca00078e0206 */
[----:B------:R-:W-:Y:S01]  /*39e0*/  IMNMX R5, R5, R14, PT ;  /* 0x0000000e05057217 */ /* 0x000fe20003800200 */
[----:B------:R-:W-:Y:S05]  /*39f0*/  @P0 BRA `(.L_x_591) ;  /* 0x0000015000000947 */ /* 0x000fea0003800000 */
[----:B-12-4-:R-:W-:Y:S01]  /*3a00*/  IMAD.U32 R7, RZ, RZ, UR9 ;  /* 0x00000009ff077e24 */ /* 0x016fe2000f8e00ff */
        /* <DEDUP_REMOVED lines=11> */
.L_x_593:
[----:B------:R-:W-:-:S04]  /*3ac0*/  MOV R7, c[0x0][0x32c] ;  /* 0x0000cb0000077a02 */ /* 0x000fc80000000f00 */
[----:B------:R-:W-:-:S13]  /*3ad0*/  ISETP.NE.AND P0, PT, R7, 0x1, PT ;  /* 0x000000010700780c */ /* 0x000fda0003f05270 */
[----:B------:R-:W-:-:S05]  /*3ae0*/  @P0 IMAD.HI.U32 R7, R6, c[0x0][0x330], RZ ;  /* 0x0000cc0006070a27 */ /* 0x000fca00078e00ff */
[----:B------:R-:W-:Y:S02]  /*3af0*/  @P0 SHF.R.U32.HI R6, RZ, c[0x0][0x334], R7 ;  /* 0x0000cd00ff060a19 */ /* 0x000fe40000011607 */
.L_x_594:
[----:B------:R-:W-:Y:S05]  /*3b00*/  BSYNC B0 ;  /* 0x0000000000007941 */ /* 0x000fea0003800000 */
.L_x_592:
[----:B------:R-:W-:-:S05]  /*3b10*/  IMAD R6, R6, c[0x0][0x32c], R16 ;  /* 0x0000cb0006067a24 */ /* 0x000fca00078e0210 */
[----:B------:R-:W-:Y:S02]  /*3b20*/  IADD3 R7, R6, c[0x0][0x32c], RZ ;  /* 0x0000cb0006077a10 */ /* 0x000fe40007ffe0ff */
[----:B------:R-:W-:Y:S02]  /*3b30*/  IMNMX R4, R4, R6, !PT ;  /* 0x0000000604047217 */ /* 0x000fe40007800200 */
[----:B------:R-:W-:Y:S02]  /*3b40*/  IMNMX R5, R5, R7, PT ;  /* 0x0000000705057217 */ /* 0x000fe40003800200 */
.L_x_591:
[----:B-12-4-:R-:W-:Y:S01]  /*3b50*/  UISETP.GE.AND UP0, UPT, UR30, 0x1, UPT ;  /* 0x000000011e00788c */ /* 0x016fe2000bf06270 */
[----:B------:R-:W-:Y:S01]  /*3b60*/  FMUL.FTZ R6, R34, c[0x0][0x320] ;  /* 0x0000c80022067a20 */ /* 0x000fe20000410000 */
[----:B------:R-:W-:Y:S01]  /*3b70*/  UISETP.GE.AND UP1, UPT, UR30, 0xa, UPT ;  /* 0x0000000a1e00788c */ /* 0x000fe2000bf26270 */
[----:B------:R-:W-:Y:S01]  /*3b80*/  FMUL.FTZ R10, R51, c[0x0][0x320] ;  /* 0x0000c800330a7a20 */ /* 0x000fe20000410000 */
[----:B------:R-:W-:Y:S01]  /*3b90*/  UISETP.GE.AND UP3, UPT, UR30, 0x2, UPT ;  /* 0x000000021e00788c */ /* 0x000fe2000bf66270 */
[----:B------:R1:W2:Y:S01]  /*3ba0*/  MUFU.TANH R32, R6 ;  /* 0x0000000600207308 */ /* 0x0002a20000002400 */
[----:B------:R-:W-:Y:S01]  /*3bb0*/  PLOP3.LUT P0, PT, PT, PT, UP0, 0x40, 0x0 ;  /* 0x000000000000781c */ /* 0x000fe20003f0e808 */
[----:B------:R-:W-:Y:S01]  /*3bc0*/  UISETP.GE.AND UP2, UPT, UR30, 0x9, UPT ;  /* 0x000000091e00788c */ /* 0x000fe2000bf46270 */
[----:B------:R-:W-:Y:S01]  /*3bd0*/  FMUL.FTZ R8, R58, c[0x0][0x320] ;  /* 0x0000c8003a087a20 */ /* 0x000fe20000410000 */
[----:B------:R-:W-:Y:S01]  /*3be0*/  UP2UR UR29, UPR, URZ, 0x1 ;  /* 0x000000013f1d7883 */ /* 0x000fe20008000000 */
[----:B------:R-:W-:Y:S01]  /*3bf0*/  ISETP.GT.AND P0, PT, R4, RZ, P0 ;  /* 0x000000ff0400720c */ /* 0x000fe20000704270 */
[----:B------:R-:W-:Y:S01]  /*3c00*/  UISETP.GE.AND UP5, UPT, UR30, 0x19, UPT ;  /* 0x000000191e00788c */ /* 0x000fe2000bfa6270 */
[----:B------:R-:W-:Y:S01]  /*3c10*/  PLOP3.LUT P2, PT, PT, PT, UP3, 0x40, 0x0 ;  /* 0x000000000000781c */ /* 0x000fe20003f4e838 */
[----:B------:R-:W-:Y:S01]  /*3c20*/  UISETP.GE.AND UP0, UPT, UR30, 0x11, UPT ;  /* 0x000000111e00788c */ /* 0x000fe2000bf06270 */
[----:B------:R-:W-:Y:S01]  /*3c30*/  ISETP.LT.OR P0, PT, R5, 0x1, P0 ;  /* 0x000000010500780c */ /* 0x000fe20000701670 */
[----:B------:R-:W-:Y:S01]  /*3c40*/  UISETP.GE.AND UP6, UPT, UR30, 0x12, UPT ;  /* 0x000000121e00788c */ /* 0x000fe2000bfc6270 */
[----:B------:R-:W-:Y:S01]  /*3c50*/  PLOP3.LUT P1, PT, PT, PT, UP2, 0x40, 0x0 ;  /* 0x000000000000781c */ /* 0x000fe20003f2e828 */
[----:B------:R-:W-:Y:S01]  /*3c60*/  UP2UR UR27, UPR, URZ, 0x4 ;  /* 0x000000043f1b7883 */ /* 0x000fe20008000000 */
[----:B------:R-:W-:Y:S01]  /*3c70*/  FSEL R38, R18, -INF , !P0 ;  /* 0xff80000012267808 */ /* 0x000fe20004000000 */
[----:B------:R-:W-:Y:S01]  /*3c80*/  UP2UR UR28, UPR, URZ, 0x8 ;  /* 0x000000083f1c7883 */ /* 0x000fe20008000000 */
[----:B------:R-:W-:Y:S01]  /*3c90*/  PLOP3.LUT P0, PT, PT, PT, UP1, 0x40, 0x0 ;  /* 0x000000000000781c */ /* 0x000fe20003f0e818 */
[----:B-1----:R-:W-:Y:S01]  /*3ca0*/  FMUL.FTZ R6, R35, c[0x0][0x320] ;  /* 0x0000c80023067a20 */ /* 0x002fe20000410000 */
[C---:B------:R-:W-:Y:S01]  /*3cb0*/  ISETP.GT.AND P2, PT, R4.reuse, 0x1, P2 ;  /* 0x000000010400780c */ /* 0x040fe20001744270 */
[----:B------:R-:W-:Y:S01]  /*3cc0*/  UISETP.GE.AND UP2, UPT, UR30, 0x22, UPT ;  /* 0x000000221e00788c */ /* 0x000fe2000bf46270 */
[C---:B------:R-:W-:Y:S01]  /*3cd0*/  ISETP.GT.AND P0, PT, R4.reuse, 0x9, P0 ;  /* 0x000000090400780c */ /* 0x040fe20000704270 */
[----:B------:R1:W3:Y:S01]  /*3ce0*/  MUFU.TANH R35, R6 ;  /* 0x0000000600237308 */ /* 0x0002e20000002400 */
[----:B------:R-:W-:Y:S01]  /*3cf0*/  ISETP.GT.AND P1, PT, R4, 0x8, P1 ;  /* 0x000000080400780c */ /* 0x000fe20000f24270 */
[----:B------:R-:W-:Y:S01]  /*3d00*/  UISETP.GE.AND UP4, UPT, UR30, 0x1a, UPT ;  /* 0x0000001a1e00788c */ /* 0x000fe2000bf86270 */
[C---:B------:R-:W-:Y:S01]  /*3d10*/  ISETP.LT.OR P0, PT, R5.reuse, 0xa, P0 ;  /* 0x0000000a0500780c */ /* 0x040fe20000701670 */
[----:B------:R-:W-:Y:S01]  /*3d20*/  UISETP.GE.AND UP3, UPT, UR30, 0x21, UPT ;  /* 0x000000211e00788c */ /* 0x000fe2000bf66270 */
[C---:B------:R-:W-:Y:S01]  /*3d30*/  ISETP.LT.OR P2, PT, R5.reuse, 0x2, P2 ;  /* 0x000000020500780c */ /* 0x040fe20001741670 */
[----:B------:R-:W-:Y:S01]  /*3d40*/  UP2UR UR31, UPR, URZ, 0x40 ;  /* 0x000000403f1f7883 */ /* 0x000fe20008000000 */
[----:B------:R-:W-:Y:S01]  /*3d50*/  ISETP.LT.OR P1, PT, R5, 0x9, P1 ;  /* 0x000000090500780c */ /* 0x000fe20000f21670 */
[----:B------:R-:W-:Y:S01]  /*3d60*/  UP2UR UR5, UPR, URZ, 0x2 ;  /* 0x000000023f057883 */ /* 0x000fe20008000000 */
[----:B------:R-:W-:Y:S01]  /*3d70*/  FSEL R40, R17, -INF , !P2 ;  /* 0xff80000011287808 */ /* 0x000fe20005000000 */
[----:B------:R-:W-:Y:S01]  /*3d80*/  UP2UR UR4, UPR, URZ, 0x1 ;  /* 0x000000013f047883 */ /* 0x000fe20008000000 */
[----:B------:R-:W-:Y:S01]  /*3d90*/  FSEL R41, R20, -INF , !P1 ;  /* 0xff80000014297808 */ /* 0x000fe20004800000 */
[----:B------:R-:W-:Y:S01]  /*3da0*/  UISETP.GE.AND UP1, UPT, UR30, 0x29, UPT ;  /* 0x000000291e00788c */ /* 0x000fe2000bf26270 */
[----:B------:R-:W-:Y:S01]  /*3db0*/  PLOP3.LUT P2, PT, PT, PT, UP0, 0x40, 0x0 ;  /* 0x000000000000781c */ /* 0x000fe20003f4e808 */
[----:B------:R-:W-:Y:S01]  /*3dc0*/  UISETP.GE.AND UP0, UPT, UR30, 0x2a, UPT ;  /* 0x0000002a1e00788c */ /* 0x000fe2000bf06270 */
[----:B------:R-:W-:Y:S01]  /*3dd0*/  PLOP3.LUT P1, PT, PT, PT, UP6, 0x40, 0x0 ;  /* 0x000000000000781c */ /* 0x000fe20003f2e868 */
[----:B-1----:R-:W-:Y:S01]  /*3de0*/  FMUL.FTZ R6, R47, c[0x0][0x320] ;  /* 0x0000c8002f067a20 */ /* 0x002fe20000410000 */
[C---:B------:R-:W-:Y:S01]  /*3df0*/  ISETP.GT.AND P2, PT, R4.reuse, 0x10, P2 ;  /* 0x000000100400780c */ /* 0x040fe20001744270 */
[----:B------:R-:W-:Y:S01]  /*3e00*/  UISETP.NE.AND UP6, UPT, UR12, URZ, UPT ;  /* 0x0000003f0c00728c */ /* 0x000fe2000bfc5270 */
[----:B------:R-:W-:Y:S01]  /*3e10*/  ISETP.GT.AND P1, PT, R4, 0x11, P1 ;  /* 0x000000110400780c */ /* 0x000fe20000f24270 */
[----:B------:R1:W4:Y:S01]  /*3e20*/  MUFU.TANH R31, R6 ;  /* 0x00000006001f7308 */ /* 0x0003220000002400 */
[----:B------:R-:W-:Y:S01]  /*3e30*/  ISETP.LT.OR P2, PT, R5, 0x11, P2 ;  /* 0x000000110500780c */ /* 0x000fe20001741670 */
[----:B------:R-:W-:Y:S01]  /*3e40*/  FMUL.FTZ R7, R59, c[0x0][0x320] ;  /* 0x0000c8003b077a20 */ /* 0x000fe20000410000 */
[----:B------:R-:W-:Y:S01]  /*3e50*/  ISETP.LT.OR P1, PT, R5, 0x12, P1 ;  /* 0x000000120500780c */ /* 0x000fe20000f21670 */
[----:B------:R-:W-:Y:S01]  /*3e60*/  FMUL.FTZ R9, R54, c[0x0][0x320] ;  /* 0x0000c80036097a20 */ /* 0x000fe20000410000 */
[----:B------:R-:W-:Y:S01]  /*3e70*/  FSEL R64, R30, -INF , !P2 ;  /* 0xff8000001e407808 */ /* 0x000fe20005000000 */
[----:B------:R-:W-:Y:S01]  /*3e80*/  FMUL.FTZ R11, R46, c[0x0][0x320] ;  /* 0x0000c8002e0b7a20 */ /* 0x000fe20000410000 */
[----:B------:R-:W-:Y:S01]  /*3e90*/  FSEL R70, R29, -INF , !P1 ;  /* 0xff8000001d467808 */ /* 0x000fe20004800000 */
[----:B------:R-:W2:Y:S01]  /*3ea0*/  MUFU.TANH R21, R10 ;  /* 0x0000000a00157308 */ /* 0x000ea20000002400 */
[----:B------:R-:W-:-:S02]  /*3eb0*/  PLOP3.LUT P2, PT, PT, PT, UP4, 0x40, 0x0 ;  /* 0x000000000000781c */ /* 0x000fc40003f4e848 */
[----:B------:R-:W-:Y:S02]  /*3ec0*/  PLOP3.LUT P1, PT, PT, PT, UP3, 0x40, 0x0 ;  /* 0x000000000000781c */ /* 0x000fe40003f2e838 */
[C---:B------:R-:W-:Y:S02]  /*3ed0*/  ISETP.GT.AND P2, PT, R4.reuse, 0x19, P2 ;  /* 0x000000190400780c */ /* 0x040fe40001744270 */
[----:B------:R-:W-:Y:S01]  /*3ee0*/  ISETP.GT.AND P1, PT, R4, 0x20, P1 ;  /* 0x000000200400780c */ /* 0x000fe20000f24270 */
[----:B-1----:R-:W-:Y:S01]  /*3ef0*/  FMUL.FTZ R6, R50, c[0x0][0x320] ;  /* 0x0000c80032067a20 */ /* 0x002fe20000410000 */
[C---:B------:R-:W-:Y:S01]  /*3f00*/  ISETP.LT.OR P2, PT, R5.reuse, 0x1a, P2 ;  /* 0x0000001a0500780c */ /* 0x040fe20001741670 */
[----:B------:R-:W1:Y:S01]  /*3f10*/  MUFU.TANH R23, R9 ;  /* 0x0000000900177308 */ /* 0x000e620000002400 */
[----:B------:R-:W-:Y:S02]  /*3f20*/  ISETP.LT.OR P1, PT, R5, 0x21, P1 ;  /* 0x000000210500780c */ /* 0x000fe40000f21670 */
[----:B------:R-:W-:-:S02]  /*3f30*/  FSEL R71, R27, -INF , !P2 ;  /* 0xff8000001b477808 */ /* 0x000fc40005000000 */
[----:B------:R-:W-:Y:S02]  /*3f40*/  FSEL R193, R22, -INF , !P1 ;  /* 0xff80000016c17808 */ /* 0x000fe40004800000 */
[----:B------:R-:W-:Y:S01]  /*3f50*/  PLOP3.LUT P2, PT, PT, PT, UP1, 0x40, 0x0 ;  /* 0x000000000000781c */ /* 0x000fe20003f4e818 */
[----:B------:R5:W1:Y:S01]  /*3f60*/  MUFU.TANH R24, R6 ;  /* 0x0000000600187308 */ /* 0x000a620000002400 */
[----:B------:R-:W-:Y:S02]  /*3f70*/  PLOP3.LUT P1, PT, PT, PT, UP0, 0x40, 0x0 ;  /* 0x000000000000781c */ /* 0x000fe40003f2e808 */
[C---:B------:R-:W-:Y:S02]  /*3f80*/  ISETP.GT.AND P2, PT, R4.reuse, 0x28, P2 ;  /* 0x000000280400780c */ /* 0x040fe40001744270 */
[----:B------:R-:W-:Y:S02]  /*3f90*/  ISETP.GT.AND P1, PT, R4, 0x29, P1 ;  /* 0x000000290400780c */ /* 0x000fe40000f24270 */
[C---:B------:R-:W-:Y:S01]  /*3fa0*/  ISETP.LT.OR P2, PT, R5.reuse, 0x29, P2 ;  /* 0x000000290500780c */ /* 0x040fe20001741670 */
[----:B------:R-:W1:Y:S01]  /*3fb0*/  MUFU.TANH R20, R8 ;  /* 0x0000000800147308 */ /* 0x000e620000002400 */
[----:B------:R-:W-:-:S02]  /*3fc0*/  ISETP.LT.OR P1, PT, R5, 0x2a, P1 ;  /* 0x0000002a0500780c */ /* 0x000fc40000f21670 */
[----:B------:R-:W-:Y:S02]  /*3fd0*/  FSEL R207, R26, -INF , !P2 ;  /* 0xff8000001acf7808 */ /* 0x000fe40005000000 */
[----:B------:R-:W-:Y:S01]  /*3fe0*/  FSEL R191, R25, -INF , !P1 ;  /* 0xff80000019bf7808 */ /* 0x000fe20004800000 */
[----:B-----5:R-:W-:Y:S01]  /*3ff0*/  FMUL.FTZ R6, R42, c[0x0][0x320] ;  /* 0x0000c8002a067a20 */ /* 0x020fe20000410000 */
[----:B------:R-:W-:Y:S01]  /*4000*/  FSEL R42, R36, -INF , !P0 ;  /* 0xff800000242a7808 */ /* 0x000fe20004000000 */
[----:B------:R-:W1:Y:S01]  /*4010*/  MUFU.TANH R17, R7 ;  /* 0x0000000700117308 */ /* 0x000e620000002400 */
[----:B------:R-:W-:-:S04]  /*4020*/  PLOP3.LUT P0, PT, PT, PT, UP5, 0x40, 0x0 ;  /* 0x000000000000781c */ /* 0x000fc80003f0e858 */
[----:B------:R-:W-:-:S03]  /*4030*/  ISETP.GT.AND P0, PT, R4, 0x18, P0 ;  /* 0x000000180400780c */ /* 0x000fc60000704270 */
[----:B------:R5:W1:Y:S01]  /*4040*/  MUFU.TANH R34, R6 ;  /* 0x0000000600227308 */ /* 0x000a620000002400 */
[----:B------:R-:W-:-:S04]  /*4050*/  ISETP.LT.OR P0, PT, R5, 0x19, P0 ;  /* 0x000000190500780c */ /* 0x000fc80000701670 */
[----:B------:R-:W-:Y:S02]  /*4060*/  FSEL R69, R28, -INF , !P0 ;  /* 0xff8000001c457808 */ /* 0x000fe40004000000 */
[----:B------:R-:W-:Y:S01]  /*4070*/  PLOP3.LUT P0, PT, PT, PT, UP2, 0x40, 0x0 ;  /* 0x000000000000781c */ /* 0x000fe20003f0e828 */
[----:B------:R-:W1:Y:S03]  /*4080*/  MUFU.TANH R18, R11 ;  /* 0x0000000b00127308 */ /* 0x000e660000002400 */
[----:B------:R-:W-:Y:S01]  /*4090*/  ISETP.GT.AND P0, PT, R4, 0x21, P0 ;  /* 0x000000210400780c */ /* 0x000fe20000704270 */
[----:B------:R-:W-:-:S03]  /*40a0*/  FMUL.FTZ R4, R55, c[0x0][0x320] ;  /* 0x0000c80037047a20 */ /* 0x000fc60000410000 */
[----:B------:R-:W-:Y:S01]  /*40b0*/  ISETP.LT.OR P0, PT, R5, 0x22, P0 ;  /* 0x000000220500780c */ /* 0x000fe20000701670 */
[----:B-----5:R-:W-:Y:S01]  /*40c0*/  FMUL.FTZ R6, R43, c[0x0][0x320] ;  /* 0x0000c8002b067a20 */ /* 0x020fe20000410000 */
[----:B------:R-:W1:Y:S02]  /*40d0*/  MUFU.TANH R11, R4 ;  /* 0x00000004000b7308 */ /* 0x000e640000002400 */
[----:B------:R-:W-:Y:S02]  /*40e0*/  FSEL R216, R19, -INF , !P0 ;  /* 0xff80000013d87808 */ /* 0x000fe40004000000 */
[----:B------:R-:W-:Y:S01]  /*40f0*/  PLOP3.LUT P0, PT, PT, PT, UP6, 0x40, 0x0 ;  /* 0x000000000000781c */ /* 0x000fe20003f0e868 */
[----:B------:R-:W-:-:S03]  /*4100*/  UISETP.NE.AND UP6, UPT, UR31, URZ, UPT ;  /* 0x0000003f1f00728c */ /* 0x000fc6000bfc5270 */
[----:B------:R5:W1:Y:S02]  /*4110*/  MUFU.TANH R33, R6 ;  /* 0x0000000600217308 */ /* 0x000a640000002400 */
[----:B-----5:R-:W5:Y:S02]  /*4120*/  SHFL.IDX PT, R6, R12, 0x1, 0x1c1f ;  /* 0x003c1f000c067f89 */ /* 0x020f6400000e0000 */
[--C-:B-----5:R-:W-:Y:S02]  /*4130*/  IMAD.IADD R5, R13, 0x1, R6.reuse ;  /* 0x000000010d057824 */ /* 0x120fe400078e0206 */
[----:B------:R-:W-:-:S03]  /*4140*/  IMAD.IADD R4, R15, 0x1, R6 ;  /* 0x000000010f047824 */ /* 0x000fc600078e0206 */
[----:B------:R-:W-:Y:S01]  /*4150*/  IMNMX R5, R5, R14, PT ;  /* 0x0000000e05057217 */ /* 0x000fe20003800200 */
        /* <DEDUP_REMOVED lines=13> */
.L_x_597:
[----:B------:R-:W-:-:S04]  /*4230*/  MOV R7, c[0x0][0x32c] ;  /* 0x0000cb0000077a02 */ /* 0x000fc80000000f00 */
[----:B------:R-:W-:-:S13]  /*4240*/  ISETP.NE.AND P0, PT, R7, 0x1, PT ;  /* 0x000000010700780c */ /* 0x000fda0003f05270 */
[----:B------:R-:W-:-:S05]  /*4250*/  @P0 IMAD.HI.U32 R7, R6, c[0x0][0x330], RZ ;  /* 0x0000cc0006070a27 */ /* 0x000fca00078e00ff */
[----:B------:R-:W-:Y:S02]  /*4260*/  @P0 SHF.R.U32.HI R6, RZ, c[0x0][0x334], R7 ;  /* 0x0000cd00ff060a19 */ /* 0x000fe40000011607 */
.L_x_598:
[----:B------:R-:W-:Y:S05]  /*4270*/  BSYNC B0 ;  /* 0x0000000000007941 */ /* 0x000fea0003800000 */
.L_x_596:
[----:B------:R-:W-:-:S05]  /*4280*/  IMAD R6, R6, c[0x0][0x32c], R16 ;  /* 0x0000cb0006067a24 */ /* 0x000fca00078e0210 */
[----:B------:R-:W-:Y:S02]  /*4290*/  IADD3 R7, R6, c[0x0][0x32c], RZ ;  /* 0x0000cb0006077a10 */ /* 0x000fe40007ffe0ff */
[----:B------:R-:W-:Y:S02]  /*42a0*/  IMNMX R4, R4, R6, !PT ;  /* 0x0000000604047217 */ /* 0x000fe40007800200 */
[----:B------:R-:W-:Y:S02]  /*42b0*/  IMNMX R5, R5, R7, PT ;  /* 0x0000000705057217 */ /* 0x000fe40003800200 */
.L_x_595:
[----:B-1234-:R-:W-:Y:S01]  /*42c0*/  UP2UR UR30, UPR, URZ, 0x1 ;  /* 0x000000013f1e7883 */ /* 0x01efe20008000000 */
[----:B------:R-:W-:Y:S01]  /*42d0*/  FMUL.FTZ R6, R77, c[0x0][0x320] ;  /* 0x0000c8004d067a20 */ /* 0x000fe20000410000 */
[----:B------:R-:W-:Y:S01]  /*42e0*/  UISETP.NE.AND UP0, UPT, UR29, URZ, UPT ;  /* 0x0000003f1d00728c */ /* 0x000fe2000bf05270 */
[----:B------:R-:W-:Y:S01]  /*42f0*/  FMUL.FTZ R8, R84, c[0x0][0x320] ;  /* 0x0000c80054087a20 */ /* 0x000fe20000410000 */
[----:B------:R-:W-:Y:S01]  /*4300*/  UP2UR UR31, UPR, URZ, 0x2 ;  /* 0x000000023f1f7883 */ /* 0x000fe20008000000 */
[----:B------:R1:W2:Y:S01]  /*4310*/  MUFU.TANH R30, R6 ;  /* 0x00000006001e7308 */ /* 0x0002a20000002400 */
[----:B------:R-:W-:Y:S01]  /*4320*/  UP2UR UR33, UPR, URZ, 0x8 ;  /* 0x000000083f217883 */ /* 0x000fe20008000000 */
[----:B------:R-:W-:Y:S01]  /*4330*/  FMUL.FTZ R10, R72, c[0x0][0x320] ;  /* 0x0000c800480a7a20 */ /* 0x000fe20000410000 */
[----:B------:R-:W-:Y:S01]  /*4340*/  PLOP3.LUT P0, PT, PT, PT, UP0, 0x40, 0x0 ;  /* 0x000000000000781c */ /* 0x000fe20003f0e808 */
[----:B------:R-:W-:Y:S01]  /*4350*/  UP2UR UR32, UPR, URZ, 0x4 ;  /* 0x000000043f207883 */ /* 0x000fe20008000000 */
[----:B------:R-:W-:Y:S01]  /*4360*/  FMUL.FTZ R7, R73, c[0x0][0x320] ;  /* 0x0000c80049077a20 */ /* 0x000fe20000410000 */
[----:B------:R-:W-:Y:S01]  /*4370*/  UISETP.NE.AND UP1, UPT, UR5, URZ, UPT ;  /* 0x0000003f0500728c */ /* 0x000fe2000bf25270 */
[----:B------:R-:W-:Y:S01]  /*4380*/  ISETP.GT.AND P0, PT, R4, RZ, P0 ;  /* 0x000000ff0400720c */ /* 0x000fe20000704270 */
[----:B------:R-:W-:Y:S01]  /*4390*/  UISETP.NE.AND UP3, UPT, UR28, URZ, UPT ;  /* 0x0000003f1c00728c */ /* 0x000fe2000bf65270 */
[----:B------:R3:W4:Y:S01]  /*43a0*/  MUFU.TANH R22, R8 ;  /* 0x0000000800167308 */ /* 0x0007220000002400 */
[----:B------:R-:W-:Y:S01]  /*43b0*/  UISETP.NE.AND UP2, UPT, UR27, URZ, UPT ;  /* 0x0000003f1b00728c */ /* 0x000fe2000bf45270 */
[----:B------:R-:W-:Y:S01]  /*43c0*/  ISETP.LT.OR P0, PT, R5, 0x1, P0 ;  /* 0x000000010500780c */ /* 0x000fe20000701670 */
[----:B------:R-:W-:Y:S01]  /*43d0*/  UISETP.NE.AND UP0, UPT, UR4, URZ, UPT ;  /* 0x0000003f0400728c */ /* 0x000fe2000bf05270 */
[----:B------:R-:W-:Y:S01]  /*43e0*/  FMUL.FTZ R9, R89, c[0x0][0x320] ;  /* 0x0000c80059097a20 */ /* 0x000fe20000410000 */
[----:B------:R-:W-:Y:S01]  /*43f0*/  PLOP3.LUT P2, PT, PT, PT, UP3, 0x40, 0x0 ;  /* 0x000000000000781c */ /* 0x000fe20003f4e838 */
[----:B------:R-:W-:Y:S01]  /*4400*/  UISETP.NE.AND UP3, UPT, UR33, URZ, UPT ;  /* 0x0000003f2100728c */ /* 0x000fe2000bf65270 */
[----:B-1----:R-:W-:Y:S01]  /*4410*/  FMUL.FTZ R6, R92, c[0x0][0x320] ;  /* 0x0000c8005c067a20 */ /* 0x002fe20000410000 */
[----:B------:R-:W-:Y:S01]  /*4420*/  FSEL R36, R20, -INF , !P0 ;  /* 0xff80000014247808 */ /* 0x000fe20004000000 */
[----:B------:R-:W1:Y:S01]  /*4430*/  MUFU.TANH R27, R10 ;  /* 0x0000000a001b7308 */ /* 0x000e620000002400 */
[----:B------:R-:W-:Y:S01]  /*4440*/  PLOP3.LUT P0, PT, PT, PT, UP1, 0x40, 0x0 ;  /* 0x000000000000781c */ /* 0x000fe20003f0e818 */
[----:B------:R-:W-:Y:S01]  /*4450*/  UISETP.NE.AND UP1, UPT, UR31, URZ, UPT ;  /* 0x0000003f1f00728c */ /* 0x000fe2000bf25270 */
[----:B------:R-:W-:Y:S01]  /*4460*/  PLOP3.LUT P1, PT, PT, PT, UP2, 0x40, 0x0 ;  /* 0x000000000000781c */ /* 0x000fe20003f2e828 */
[----:B------:R-:W-:Y:S01]  /*4470*/  UISETP.NE.AND UP2, UPT, UR32, URZ, UPT ;  /* 0x0000003f2000728c */ /* 0x000fe2000bf45270 */
[----:B------:R-:W-:-:S02]  /*4480*/  ISETP.GT.AND P0, PT, R4, 0x9, P0 ;  /* 0x000000090400780c */ /* 0x000fc40000704270 */
[C---:B------:R-:W-:Y:S01]  /*4490*/  ISETP.GT.AND P2, PT, R4.reuse, 0x1, P2 ;  /* 0x000000010400780c */ /* 0x040fe20001744270 */
[----:B------:R5:W1:Y:S01]  /*44a0*/  MUFU.TANH R28, R6 ;  /* 0x00000006001c7308 */ /* 0x000a620000002400 */
[----:B------:R-:W-:Y:S01]  /*44b0*/  ISETP.GT.AND P1, PT, R4, 0x8, P1 ;  /* 0x000000080400780c */ /* 0x000fe20000f24270 */
[----:B---3--:R-:W-:Y:S01]  /*44c0*/  FMUL.FTZ R8, R76, c[0x0][0x320] ;  /* 0x0000c8004c087a20 */ /* 0x008fe20000410000 */
[C---:B------:R-:W-:Y:S02]  /*44d0*/  ISETP.LT.OR P0, PT, R5.reuse, 0xa, P0 ;  /* 0x0000000a0500780c */ /* 0x040fe40000701670 */
[C---:B------:R-:W-:Y:S02]  /*44e0*/  ISETP.LT.OR P2, PT, R5.reuse, 0x2, P2 ;  /* 0x000000020500780c */ /* 0x040fe40001741670 */
[----:B------:R-:W-:Y:S01]  /*44f0*/  ISETP.LT.OR P1, PT, R5, 0x9, P1 ;  /* 0x000000090500780c */ /* 0x000fe20000f21670 */
[----:B------:R-:W3:Y:S01]  /*4500*/  MUFU.TANH R19, R9 ;  /* 0x0000000900137308 */ /* 0x000ee20000002400 */
[----:B------:R-:W-:-:S02]  /*4510*/  FSEL R21, R21, -INF , !P0 ;  /* 0xff80000015157808 */ /* 0x000fc40004000000 */
[----:B------:R-:W-:Y:S02]  /*4520*/  FSEL R37, R17, -INF , !P2 ;  /* 0xff80000011257808 */ /* 0x000fe40005000000 */
[----:B------:R-:W-:Y:S02]  /*4530*/  FSEL R39, R24, -INF , !P1 ;  /* 0xff80000018277808 */ /* 0x000fe40004800000 */
[----:B------:R-:W-:Y:S01]  /*4540*/  PLOP3.LUT P0, PT, PT, PT, UP5, 0x40, 0x0 ;  /* 0x000000000000781c */ /* 0x000fe20003f0e858 */
[----:B-----5:R-:W-:Y:S01]  /*4550*/  FMUL.FTZ R6, R93, c[0x0][0x320] ;  /* 0x0000c8005d067a20 */ /* 0x020fe20000410000 */
[----:B------:R-:W-:Y:S01]  /*4560*/  PLOP3.LUT P2, PT, PT, PT, UP0, 0x40, 0x0 ;  /* 0x000000000000781c */ /* 0x000fe20003f4e808 */
[----:B------:R-:W-:Y:S01]  /*4570*/  UISETP.NE.AND UP0, UPT, UR30, URZ, UPT ;  /* 0x0000003f1e00728c */ /* 0x000fe2000bf05270 */
[----:B------:R-:W-:Y:S01]  /*4580*/  PLOP3.LUT P1, PT, PT, PT, UP6, 0x40, 0x0 ;  /* 0x000000000000781c */ /* 0x000fe20003f2e868 */
[----:B------:R5:W1:Y:S01]  /*4590*/  MUFU.TANH R26, R6 ;  /* 0x00000006001a7308 */ /* 0x000a620000002400 */
[C---:B------:R-:W-:Y:S01]  /*45a0*/  ISETP.GT.AND P0, PT, R4.reuse, 0x18, P0 ;  /* 0x000000180400780c */ /* 0x040fe20000704270 */
[----:B------:R-:W-:Y:S01]  /*45b0*/  UP2UR UR30, UPR, URZ, 0x40 ;  /* 0x000000403f1e7883 */ /* 0x000fe20008000000 */
[C---:B------:R-:W-:Y:S01]  /*45c0*/  ISETP.GT.AND P2, PT, R4.reuse, 0x10, P2 ;  /* 0x000000100400780c */ /* 0x040fe20001744270 */
[----:B------:R-:W-:Y:S01]  /*45d0*/  UISETP.NE.AND UP6, UPT, UR12, URZ, UPT ;  /* 0x0000003f0c00728c */ /* 0x000fe2000bfc5270 */
[----:B------:R-:W-:-:S02]  /*45e0*/  ISETP.GT.AND P1, PT, R4, 0x11, P1 ;  /* 0x000000110400780c */ /* 0x000fc40000f24270 */
[C---:B------:R-:W-:Y:S01]  /*45f0*/  ISETP.LT.OR P0, PT, R5.reuse, 0x19, P0 ;  /* 0x000000190500780c */ /* 0x040fe20000701670 */
[----:B------:R-:W1:Y:S01]  /*4600*/  MUFU.TANH R24, R7 ;  /* 0x0000000700187308 */ /* 0x000e620000002400 */
[C---:B------:R-:W-:Y:S02]  /*4610*/  ISETP.LT.OR P2, PT, R5.reuse, 0x11, P2 ;  /* 0x000000110500780c */ /* 0x040fe40001741670 */
[----:B------:R-:W-:Y:S02]  /*4620*/  ISETP.LT.OR P1, PT, R5, 0x12, P1 ;  /* 0x000000120500780c */ /* 0x000fe40000f21670 */
[----:B------:R-:W-:Y:S02]  /*4630*/  FSEL R62, R23, -INF , !P0 ;  /* 0xff800000173e7808 */ /* 0x000fe40004000000 */
[----:B------:R-:W-:Y:S01]  /*4640*/  FSEL R61, R18, -INF , !P2 ;  /* 0xff800000123d7808 */ /* 0x000fe20005000000 */
[----:B-----5:R-:W-:Y:S01]  /*4650*/  FMUL.FTZ R6, R80, c[0x0][0x320] ;  /* 0x0000c80050067a20 */ /* 0x020fe20000410000 */
[----:B------:R-:W-:Y:S01]  /*4660*/  FSEL R63, R31, -INF , !P1 ;  /* 0xff8000001f3f7808 */ /* 0x000fe20004800000 */
[----:B------:R-:W1:Y:S01]  /*4670*/  MUFU.TANH R18, R8 ;  /* 0x0000000800127308 */ /* 0x000e620000002400 */
[----:B------:R-:W-:-:S02]  /*4680*/  PLOP3.LUT P0, PT, PT, PT, UP2, 0x40, 0x0 ;  /* 0x000000000000781c */ /* 0x000fc40003f0e828 */
[----:B------:R-:W-:Y:S02]  /*4690*/  PLOP3.LUT P2, PT, PT, PT, UP4, 0x40, 0x0 ;  /* 0x000000000000781c */ /* 0x000fe40003f4e848 */
[----:B------:R-:W-:Y:S02]  /*46a0*/  PLOP3.LUT P1, PT, PT, PT, UP3, 0x40, 0x0 ;  /* 0x000000000000781c */ /* 0x000fe40003f2e838 */
[C---:B------:R-:W-:Y:S01]  /*46b0*/  ISETP.GT.AND P0, PT, R4.reuse, 0x21, P0 ;  /* 0x000000210400780c */ /* 0x040fe20000704270 */
[----:B------:R5:W1:Y:S01]  /*46c0*/  MUFU.TANH R25, R6 ;  /* 0x0000000600197308 */ /* 0x000a620000002400 */
[C---:B------:R-:W-:Y:S02]  /*46d0*/  ISETP.GT.AND P2, PT, R4.reuse, 0x19, P2 ;  /* 0x000000190400780c */ /* 0x040fe40001744270 */
[----:B------:R-:W-:Y:S02]  /*46e0*/  ISETP.GT.AND P1, PT, R4, 0x20, P1 ;  /* 0x000000200400780c */ /* 0x000fe40000f24270 */
[----:B------:R-:W-:-:S02]  /*46f0*/  ISETP.LT.OR P0, PT, R5, 0x22, P0 ;  /* 0x000000220500780c */ /* 0x000fc40000701670 */
[C---:B------:R-:W-:Y:S02]  /*4700*/  ISETP.LT.OR P2, PT, R5.reuse, 0x1a, P2 ;  /* 0x0000001a0500780c */ /* 0x040fe40001741670 */
[----:B------:R-:W-:Y:S02]  /*4710*/  ISETP.LT.OR P1, PT, R5, 0x21, P1 ;  /* 0x000000210500780c */ /* 0x000fe40000f21670 */
[----:B------:R-:W-:Y:S02]  /*4720*/  FSEL R189, R35, -INF , !P0 ;  /* 0xff80000023bd7808 */ /* 0x000fe40004000000 */
[----:B------:R-:W-:Y:S02]  /*4730*/  FSEL R68, R11, -INF , !P2 ;  /* 0xff8000000b447808 */ /* 0x000fe40005000000 */
[----:B------:R-:W-:Y:S01]  /*4740*/  FSEL R190, R32, -INF , !P1 ;  /* 0xff80000020be7808 */ /* 0x000fe20004800000 */
[----:B-----5:R-:W-:Y:S01]  /*4750*/  FMUL.FTZ R6, R81, c[0x0][0x320] ;  /* 0x0000c80051067a20 */ /* 0x020fe20000410000 */
[----:B------:R-:W-:Y:S01]  /*4760*/  PLOP3.LUT P0, PT, PT, PT, UP6, 0x40, 0x0 ;  /* 0x000000000000781c */ /* 0x000fe20003f0e868 */
[----:B------:R-:W-:Y:S01]  /*4770*/  UISETP.NE.AND UP6, UPT, UR30, URZ, UPT ;  /* 0x0000003f1e00728c */ /* 0x000fe2000bfc5270 */
[----:B------:R-:W-:Y:S01]  /*4780*/  PLOP3.LUT P2, PT, PT, PT, UP1, 0x40, 0x0 ;  /* 0x000000000000781c */ /* 0x000fe20003f4e818 */
[----:B------:R5:W1:Y:S01]  /*4790*/  MUFU.TANH R29, R6 ;  /* 0x00000006001d7308 */ /* 0x000a620000002400 */
[----:B------:R-:W-:-:S02]  /*47a0*/  PLOP3.LUT P1, PT, PT, PT, UP0, 0x40, 0x0 ;  /* 0x000000000000781c */ /* 0x000fc40003f2e808 */
[C---:B------:R-:W-:Y:S02]  /*47b0*/  ISETP.GT.AND P2, PT, R4.reuse, 0x28, P2 ;  /* 0x000000280400780c */ /* 0x040fe40001744270 */
[----:B------:R-:W-:Y:S01]  /*47c0*/  ISETP.GT.AND P1, PT, R4, 0x29, P1 ;  /* 0x000000290400780c */ /* 0x000fe20000f24270 */
[----:B------:R-:W-:Y:S01]  /*47d0*/  FMUL.FTZ R4, R85, c[0x0][0x320] ;  /* 0x0000c80055047a20 */ /* 0x000fe20000410000 */
[C---:B------:R-:W-:Y:S02]  /*47e0*/  ISETP.LT.OR P2, PT, R5.reuse, 0x29, P2 ;  /* 0x000000290500780c */ /* 0x040fe40001741670 */
[----:B------:R-:W-:Y:S01]  /*47f0*/  ISETP.LT.OR P1, PT, R5, 0x2a, P1 ;  /* 0x0000002a0500780c */ /* 0x000fe20000f21670 */
[----:B------:R-:W1:Y:S01]  /*4800*/  MUFU.TANH R17, R4 ;  /* 0x0000000400117308 */ /* 0x000e620000002400 */
[----:B------:R-:W-:Y:S02]  /*4810*/  FSEL R188, R34, -INF , !P2 ;  /* 0xff80000022bc7808 */ /* 0x000fe40005000000 */
[----:B------:R-:W-:Y:S01]  /*4820*/  FSEL R139, R33, -INF , !P1 ;  /* 0xff800000218b7808 */ /* 0x000fe20004800000 */
[----:B-----5:R-:W-:-:S04]  /*4830*/  FMUL.FTZ R6, R88, c[0x0][0x320] ;  /* 0x0000c80058067a20 */ /* 0x020fc80000410000 */
        /* <DEDUP_REMOVED lines=18> */
.L_x_601:
[----:B------:R-:W-:-:S04]  /*4960*/  MOV R7, c[0x0][0x32c] ;  /* 0x0000cb0000077a02 */ /* 0x000fc80000000f00 */
[----:B------:R-:W-:-:S13]  /*4970*/  ISETP.NE.AND P0, PT, R7, 0x1, PT ;  /* 0x000000010700780c */ /* 0x000fda0003f05270 */
[----:B------:R-:W-:-:S05]  /*4980*/  @P0 IMAD.HI.U32 R7, R6, c[0x0][0x330], RZ ;  /* 0x0000cc0006070a27 */ /* 0x000fca00078e00ff */
[----:B------:R-:W-:Y:S02]  /*4990*/  @P0 SHF.R.U32.HI R6, RZ, c[0x0][0x334], R7 ;  /* 0x0000cd00ff060a19 */ /* 0x000fe40000011607 */
.L_x_602:
[----:B------:R-:W-:Y:S05]  /*49a0*/  BSYNC B0 ;  /* 0x0000000000007941 */ /* 0x000fea0003800000 */
.L_x_600:
[----:B------:R-:W-:-:S05]  /*49b0*/  IMAD R6, R6, c[0x0][0x32c], R16 ;  /* 0x0000cb0006067a24 */ /* 0x000fca00078e0210 */
[----:B------:R-:W-:Y:S02]  /*49c0*/  IADD3 R7, R6, c[0x0][0x32c], RZ ;  /* 0x0000cb0006077a10 */ /* 0x000fe40007ffe0ff */
[----:B------:R-:W-:Y:S02]  /*49d0*/  IMNMX R4, R4, R6, !PT ;  /* 0x0000000604047217 */ /* 0x000fe40007800200 */
[----:B------:R-:W-:Y:S02]  /*49e0*/  IMNMX R5, R5, R7, PT ;  /* 0x0000000705057217 */ /* 0x000fe40003800200 */
.L_x_599:
        /* <DEDUP_REMOVED lines=14> */
[----:B------:R-:W-:Y:S01]  /*4ad0*/  FMUL.FTZ R8, R82, c[0x0][0x320] ;  /* 0x0000c80052087a20 */ /* 0x000fe20000410000 */
[----:B------:R-:W-:Y:S01]  /*4ae0*/  UISETP.NE.AND UP2, UPT, UR27, URZ, UPT ;  /* 0x0000003f1b00728c */ /* 0x000fe2000bf45270 */
[----:B------:R-:W-:Y:S01]  /*4af0*/  ISETP.LT.OR P0, PT, R5, 0x1, P0 ;  /* 0x000000010500780c */ /* 0x000fe20000701670 */
[----:B------:R-:W-:Y:S01]  /*4b00*/  UISETP.NE.AND UP0, UPT, UR4, URZ, UPT ;  /* 0x0000003f0400728c */ /* 0x000fe2000bf05270 */
[----:B------:R-:W3:Y:S01]  /*4b10*/  MUFU.TANH R48, R10 ;  /* 0x0000000a00307308 */ /* 0x000ee20000002400 */
[----:B------:R-:W-:Y:S01]  /*4b20*/  PLOP3.LUT P2, PT, PT, PT, UP3, 0x40, 0x0 ;  /* 0x000000000000781c */ /* 0x000fe20003f4e838 */
[----:B------:R-:W-:Y:S01]  /*4b30*/  UISETP.NE.AND UP3, UPT, UR33, URZ, UPT ;  /* 0x0000003f2100728c */ /* 0x000fe2000bf65270 */
[----:B------:R-:W-:Y:S01]  /*4b40*/  FSEL R55, R28, -INF , !P0 ;  /* 0xff8000001c377808 */ /* 0x000fe20004000000 */
[----:B-1----:R-:W-:Y:S01]  /*4b50*/  FMUL.FTZ R6, R86, c[0x0][0x320] ;  /* 0x0000c80056067a20 */ /* 0x002fe20000410000 */
[----:B------:R-:W-:Y:S01]  /*4b60*/  PLOP3.LUT P0, PT, PT, PT, UP1, 0x40, 0x0 ;  /* 0x000000000000781c */ /* 0x000fe20003f0e818 */
[----:B------:R-:W-:Y:S01]  /*4b70*/  UISETP.NE.AND UP1, UPT, UR31, URZ, UPT ;  /* 0x0000003f1f00728c */ /* 0x000fe2000bf25270 */
[----:B------:R-:W-:Y:S01]  /*4b80*/  PLOP3.LUT P1, PT, PT, PT, UP2, 0x40, 0x0 ;  /* 0x000000000000781c */ /* 0x000fe20003f2e828 */
[----:B------:R1:W4:Y:S01]  /*4b90*/  MUFU.TANH R52, R6 ;  /* 0x0000000600347308 */ /* 0x0003220000002400 */
[C---:B------:R-:W-:Y:S01]  /*4ba0*/  ISETP.GT.AND P0, PT, R4.reuse, 0x9, P0 ;  /* 0x000000090400780c */ /* 0x040fe20000704270 */
[----:B------:R-:W-:Y:S01]  /*4bb0*/  UISETP.NE.AND UP2, UPT, UR32, URZ, UPT ;  /* 0x0000003f2000728c */ /* 0x000fe2000bf45270 */
[C---:B------:R-:W-:Y:S01]  /*4bc0*/  ISETP.GT.AND P2, PT, R4.reuse, 0x1, P2 ;  /* 0x000000010400780c */ /* 0x040fe20001744270 */
[----:B------:R-:W-:Y:S01]  /*4bd0*/  FMUL.FTZ R9, R75, c[0x0][0x320] ;  /* 0x0000c8004b097a20 */ /* 0x000fe20000410000 */
[----:B------:R-:W-:-:S02]  /*4be0*/  ISETP.GT.AND P1, PT, R4, 0x8, P1 ;  /* 0x000000080400780c */ /* 0x000fc40000f24270 */
[C---:B------:R-:W-:Y:S01]  /*4bf0*/  ISETP.LT.OR P0, PT, R5.reuse, 0xa, P0 ;  /* 0x0000000a0500780c */ /* 0x040fe20000701670 */
[----:B------:R-:W2:Y:S01]  /*4c00*/  MUFU.TANH R11, R11 ;  /* 0x0000000b000b7308 */ /* 0x000ea20000002400 */
[C---:B------:R-:W-:Y:S02]  /*4c10*/  ISETP.LT.OR P2, PT, R5.reuse, 0x2, P2 ;  /* 0x000000020500780c */ /* 0x040fe40001741670 */
[----:B------:R-:W-:Y:S02]  /*4c20*/  ISETP.LT.OR P1, PT, R5, 0x9, P1 ;  /* 0x000000090500780c */ /* 0x000fe40000f21670 */
[----:B------:R-:W-:Y:S02]  /*4c30*/  FSEL R56, R19, -INF , !P0 ;  /* 0xff80000013387808 */ /* 0x000fe40004000000 */
[----:B------:R-:W-:Y:S01]  /*4c40*/  FSEL R54, R26, -INF , !P2 ;  /* 0xff8000001a367808 */ /* 0x000fe20005000000 */
[----:B-1----:R-:W-:Y:S01]  /*4c50*/  FMUL.FTZ R6, R79, c[0x0][0x320] ;  /* 0x0000c8004f067a20 */ /* 0x002fe20000410000 */
[----:B------:R-:W-:Y:S01]  /*4c60*/  FSEL R57, R20, -INF , !P1 ;  /* 0xff80000014397808 */ /* 0x000fe20004800000 */
[----:B------:R1:W1:Y:S01]  /*4c70*/  MUFU.TANH R19, R7 ;  /* 0x0000000700137308 */ /* 0x0002620000002400 */
[----:B------:R-:W-:-:S02]  /*4c80*/  PLOP3.LUT P0, PT, PT, PT, UP5, 0x40, 0x0 ;  /* 0x000000000000781c */ /* 0x000fc40003f0e858 */
[----:B------:R-:W-:Y:S01]  /*4c90*/  PLOP3.LUT P2, PT, PT, PT, UP0, 0x40, 0x0 ;  /* 0x000000000000781c */ /* 0x000fe20003f4e808 */
[----:B------:R-:W-:Y:S01]  /*4ca0*/  UISETP.NE.AND UP0, UPT, UR30, URZ, UPT ;  /* 0x0000003f1e00728c */ /* 0x000fe2000bf05270 */
[----:B------:R-:W-:Y:S01]  /*4cb0*/  PLOP3.LUT P1, PT, PT, PT, UP6, 0x40, 0x0 ;  /* 0x000000000000781c */ /* 0x000fe20003f2e868 */
[----:B------:R-:W-:Y:S01]  /*4cc0*/  UP2UR UR30, UPR, URZ, 0x40 ;  /* 0x000000403f1e7883 */ /* 0x000fe20008000000 */
[C---:B------:R-:W-:Y:S01]  /*4cd0*/  ISETP.GT.AND P0, PT, R4.reuse, 0x18, P0 ;  /* 0x000000180400780c */ /* 0x040fe20000704270 */
[----:B------:R5:W2:Y:S01]  /*4ce0*/  MUFU.TANH R53, R6 ;  /* 0x0000000600357308 */ /* 0x000aa20000002400 */
[C---:B------:R-:W-:Y:S01]  /*4cf0*/  ISETP.GT.AND P2, PT, R4.reuse, 0x10, P2 ;  /* 0x000000100400780c */ /* 0x040fe20001744270 */
[----:B------:R-:W-:Y:S01]  /*4d00*/  UISETP.NE.AND UP6, UPT, UR12, URZ, UPT ;  /* 0x0000003f0c00728c */ /* 0x000fe2000bfc5270 */
[----:B------:R-:W-:Y:S02]  /*4d10*/  ISETP.GT.AND P1, PT, R4, 0x11, P1 ;  /* 0x000000110400780c */ /* 0x000fe40000f24270 */
[----:B------:R-:W-:-:S02]  /*4d20*/  ISETP.LT.OR P0, PT, R5, 0x19, P0 ;  /* 0x000000190500780c */ /* 0x000fc40000701670 */
[----:B------:R-:W-:Y:S01]  /*4d30*/  ISETP.LT.OR P2, PT, R5, 0x11, P2 ;  /* 0x000000110500780c */ /* 0x000fe20001741670 */
[----:B-1----:R-:W-:Y:S01]  /*4d40*/  FMUL.FTZ R7, R95, c[0x0][0x320] ;  /* 0x0000c8005f077a20 */ /* 0x002fe20000410000 */
[----:B------:R-:W-:Y:S01]  /*4d50*/  ISETP.LT.OR P1, PT, R5, 0x12, P1 ;  /* 0x000000120500780c */ /* 0x000fe20000f21670 */
[----:B------:R-:W1:Y:S01]  /*4d60*/  MUFU.TANH R20, R8 ;  /* 0x0000000800147308 */ /* 0x000e620000002400 */
[----:B------:R-:W-:Y:S02]  /*4d70*/  FSEL R59, R18, -INF , !P0 ;  /* 0xff800000123b7808 */ /* 0x000fe40004000000 */
[----:B------:R-:W-:Y:S02]  /*4d80*/  FSEL R58, R22, -INF , !P2 ;  /* 0xff800000163a7808 */ /* 0x000fe40005000000 */
[----:B------:R-:W-:Y:S01]  /*4d90*/  FSEL R60, R17, -INF , !P1 ;  /* 0xff800000113c7808 */ /* 0x000fe20004800000 */
[----:B-----5:R-:W-:Y:S01]  /*4da0*/  FMUL.FTZ R6, R91, c[0x0][0x320] ;  /* 0x0000c8005b067a20 */ /* 0x020fe20000410000 */
[----:B------:R-:W-:Y:S01]  /*4db0*/  PLOP3.LUT P0, PT, PT, PT, UP2, 0x40, 0x0 ;  /* 0x000000000000781c */ /* 0x000fe20003f0e828 */
[----:B------:R-:W1:Y:S01]  /*4dc0*/  MUFU.TANH R10, R7 ;  /* 0x00000007000a7308 */ /* 0x000e620000002400 */
[----:B------:R-:W-:-:S02]  /*4dd0*/  PLOP3.LUT P2, PT, PT, PT, UP4, 0x40, 0x0 ;  /* 0x000000000000781c */ /* 0x000fc40003f4e848 */
[----:B------:R-:W-:Y:S02]  /*4de0*/  PLOP3.LUT P1, PT, PT, PT, UP3, 0x40, 0x0 ;  /* 0x000000000000781c */ /* 0x000fe40003f2e838 */
[C---:B------:R-:W-:Y:S02]  /*4df0*/  ISETP.GT.AND P0, PT, R4.reuse, 0x21, P0 ;  /* 0x000000210400780c */ /* 0x040fe40000704270 */
[C---:B------:R-:W-:Y:S01]  /*4e00*/  ISETP.GT.AND P2, PT, R4.reuse, 0x19, P2 ;  /* 0x000000190400780c */ /* 0x040fe20001744270 */
[----:B------:R5:W1:Y:S01]  /*4e10*/  MUFU.TANH R49, R6 ;  /* 0x0000000600317308 */ /* 0x000a620000002400 */
[----:B------:R-:W-:Y:S02]  /*4e20*/  ISETP.GT.AND P1, PT, R4, 0x20, P1 ;  /* 0x000000200400780c */ /* 0x000fe40000f24270 */
[C---:B------:R-:W-:Y:S02]  /*4e30*/  ISETP.LT.OR P0, PT, R5.reuse, 0x22, P0 ;  /* 0x000000220500780c */ /* 0x040fe40000701670 */
[----:B------:R-:W-:-:S02]  /*4e40*/  ISETP.LT.OR P2, PT, R5, 0x1a, P2 ;  /* 0x0000001a0500780c */ /* 0x000fc40001741670 */
[----:B------:R-:W-:Y:S01]  /*4e50*/  ISETP.LT.OR P1, PT, R5, 0x21, P1 ;  /* 0x000000210500780c */ /* 0x000fe20000f21670 */
[----:B------:R-:W1:Y:S01]  /*4e60*/  MUFU.TANH R31, R9 ;  /* 0x00000009001f7308 */ /* 0x000e620000002400 */
[----:B------:R-:W-:Y:S02]  /*4e70*/  FSEL R132, R29, -INF , !P0 ;  /* 0xff8000001d847808 */ /* 0x000fe40004000000 */
        /* <DEDUP_REMOVED lines=8> */
[----:B------:R-:W-:-:S02]  /*4f00*/  ISETP.GT.AND P2, PT, R4, 0x28, P2 ;  /* 0x000000280400780c */ /* 0x000fc40001744270 */
[----:B------:R-:W-:Y:S01]  /*4f10*/  ISETP.GT.AND P1, PT, R4, 0x29, P1 ;  /* 0x000000290400780c */ /* 0x000fe20000f24270 */
[----:B------:R-:W-:Y:S01]  /*4f20*/  FMUL.FTZ R4, R94, c[0x0][0x320] ;  /* 0x0000c8005e047a20 */ /* 0x000fe20000410000 */
[C---:B------:R-:W-:Y:S02]  /*4f30*/  ISETP.LT.OR P2, PT, R5.reuse, 0x29, P2 ;  /* 0x000000290500780c */ /* 0x040fe40001741670 */
[----:B------:R-:W-:Y:S01]  /*4f40*/  ISETP.LT.OR P1, PT, R5, 0x2a, P1 ;  /* 0x0000002a0500780c */ /* 0x000fe20000f21670 */
[----:B------:R1:W1:Y:S01]  /*4f50*/  MUFU.TANH R9, R4 ;  /* 0x0000000400097308 */ /* 0x0002620000002400 */
[----:B------:R-:W-:Y:S02]  /*4f60*/  FSEL R133, R27, -INF , !P2 ;  /* 0xff8000001b857808 */ /* 0x000fe40005000000 */
[----:B------:R-:W-:Y:S01]  /*4f70*/  FSEL R138, R24, -INF , !P1 ;  /* 0xff800000188a7808 */ /* 0x000fe20004800000 */
[----:B-----5:R-:W5:Y:S02]  /*4f80*/  SHFL.IDX PT, R6, R12, 0x3, 0x1c1f ;  /* 0x007c1f000c067f89 */ /* 0x020f6400000e0000 */
[----:B-----5:R-:W-:-:S02]  /*4f90*/  IMAD.IADD R5, R13, 0x1, R6 ;  /* 0x000000010d057824 */ /* 0x020fc400078e0206 */
[----:B-1----:R-:W-:-:S03]  /*4fa0*/  IMAD.IADD R4, R15, 0x1, R6 ;  /* 0x000000010f047824 */ /* 0x002fc600078e0206 */
[----:B------:R-:W-:Y:S01]  /*4fb0*/  IMNMX R5, R5, R14, PT ;  /* 0x0000000e05057217 */ /* 0x000fe20003800200 */
[----:B------:R-:W-:Y:S05]  /*4fc0*/  @P0 BRA `(.L_x_603) ;  /* 0x0000015000000947 */ /* 0x000fea0003800000 */
[----:B--234-:R-:W-:Y:S01]  /*4fd0*/  IMAD.U32 R7, RZ, RZ, UR9 ;  /* 0x00000009ff077e24 */ /* 0x01cfe2000f8e00ff */
        /* <DEDUP_REMOVED lines=11> */
.L_x_605:
[----:B------:R-:W-:-:S04]  /*5090*/  MOV R7, c[0x0][0x32c] ;  /* 0x0000cb0000077a02 */ /* 0x000fc80000000f00 */
[----:B------:R-:W-:-:S13]  /*50a0*/  ISETP.NE.AND P0, PT, R7, 0x1, PT ;  /* 0x000000010700780c */ /* 0x000fda0003f05270 */
[----:B------:R-:W-:-:S05]  /*50b0*/  @P0 IMAD.HI.U32 R7, R6, c[0x0][0x330], RZ ;  /* 0x0000cc0006070a27 */ /* 0x000fca00078e00ff */
[----:B------:R-:W-:Y:S02]  /*50c0*/  @P0 SHF.R.U32.HI R6, RZ, c[0x0][0x334], R7 ;  /* 0x0000cd00ff060a19 */ /* 0x000fe40000011607 */
.L_x_606:
[----:B------:R-:W-:Y:S05]  /*50d0*/  BSYNC B0 ;  /* 0x0000000000007941 */ /* 0x000fea0003800000 */
.L_x_604:
[----:B------:R-:W-:-:S05]  /*50e0*/  IMAD R6, R6, c[0x0][0x32c], R16 ;  /* 0x0000cb0006067a24 */ /* 0x000fca00078e0210 */
[----:B------:R-:W-:Y:S02]  /*50f0*/  IADD3 R7, R6, c[0x0][0x32c], RZ ;  /* 0x0000cb0006077a10 */ /* 0x000fe40007ffe0ff */
[----:B------:R-:W-:Y:S02]  /*5100*/  IMNMX R4, R4, R6, !PT ;  /* 0x0000000604047217 */ /* 0x000fe40007800200 */
[----:B------:R-:W-:Y:S02]  /*5110*/  IMNMX R5, R5, R7, PT ;  /* 0x0000000705057217 */ /* 0x000fe40003800200 */
.L_x_603:
[----:B--234-:R-:W-:Y:S01]  /*5120*/  FMNMX.FTZ R7, R38, R40, !PT ;  /* 0x0000002826077209 */ /* 0x01cfe20007810000 */
[----:B------:R-:W-:Y:S01]  /*5130*/  UP2UR UR30, UPR, URZ, 0x4 ;  /* 0x000000043f1e7883 */ /* 0x000fe20008000000 */
[----:B------:R-:W-:Y:S01]  /*5140*/  FMNMX.FTZ R6, R36, R37, !PT ;  /* 0x0000002524067209 */ /* 0x000fe20007810000 */
[----:B------:R-:W-:Y:S01]  /*5150*/  UISETP.NE.AND UP2, UPT, UR28, URZ, UPT ;  /* 0x0000003f1c00728c */ /* 0x000fe2000bf45270 */
[----:B------:R-:W-:Y:S01]  /*5160*/  FMNMX.FTZ R7, R41, R7, !PT ;  /* 0x0000000729077209 */ /* 0x000fe20007810000 */
        /* <DEDUP_REMOVED lines=8> */
[----:B------:R-:W-:Y:S01]  /*51f0*/  IMAD.SHL.U32 R225, R0, 0x2, RZ ;  /* 0x0000000200e17824 */ /* 0x000fe200078e00ff */
[----:B------:R-:W-:Y:S01]  /*5200*/  FMNMX.FTZ R6, R61, R6, !PT ;  /* 0x000000063d067209 */ /* 0x000fe20007810000 */
[----:B------:R-:W-:Y:S01]  /*5210*/  STL [R1+0x70], R239 ;  /* 0x000070ef01007387 */ /* 0x000fe20000100800 */
[----:B------:R-:W-:Y:S01]  /*5220*/  FMNMX.FTZ R137, R70, R137, !PT ;  /* 0x0000008946897209 */ /* 0x000fe20007810000 */
[----:B------:R-:W-:Y:S01]  /*5230*/  IMAD R226, R3, 0x2, R225 ;  /* 0x0000000203e27824 */ /* 0x000fe200078e02e1 */
[----:B------:R-:W-:Y:S01]  /*5240*/  FMNMX.FTZ R6, R63, R6, !PT ;  /* 0x000000063f067209 */ /* 0x000fe20007810000 */
[----:B------:R-:W-:Y:S01]  /*5250*/  LDSM.16.MT88.4 R32, [R225+0x100] ;  /* 0x00010000e120783b */ /* 0x000fe20000004200 */
[----:B------:R-:W-:Y:S01]  /*5260*/  FMNMX.FTZ R137, R69, R137, !PT ;  /* 0x0000008945897209 */ /* 0x000fe20007810000 */
[----:B------:R-:W-:Y:S01]  /*5270*/  IMAD R227, R2, 0x2, R226 ;  /* 0x0000000202e37824 */ /* 0x000fe200078e02e2 */
[----:B------:R-:W-:Y:S01]  /*5280*/  FMNMX.FTZ R6, R62, R6, !PT ;  /* 0x000000063e067209 */ /* 0x000fe20007810000 */
[----:B------:R-:W-:Y:S01]  /*5290*/  STL [R1+0x6c], R238 ;  /* 0x00006cee01007387 */ /* 0x000fe20000100800 */
[----:B------:R-:W-:-:S02]  /*52a0*/  FMNMX.FTZ R137, R71, R137, !PT ;  /* 0x0000008947897209 */ /* 0x000fc40007810000 */
[----:B------:R-:W-:Y:S01]  /*52b0*/  FMNMX.FTZ R6, R68, R6, !PT ;  /* 0x0000000644067209 */ /* 0x000fe20007810000 */
[----:B------:R-:W-:Y:S01]  /*52c0*/  LDSM.16.MT88.4 R44, [R227+0x1900] ;  /* 0x00190000e32c783b */ /* 0x000fe20000004200 */
[----:B------:R-:W-:Y:S02]  /*52d0*/  FMNMX.FTZ R137, R193, R137, !PT ;  /* 0x00000089c1897209 */ /* 0x000fe40007810000 */
[----:B------:R-:W-:Y:S01]  /*52e0*/  FMNMX.FTZ R6, R190, R6, !PT ;  /* 0x00000006be067209 */ /* 0x000fe20007810000 */
[----:B------:R-:W-:Y:S01]  /*52f0*/  STL [R1+0x68], R237 ;  /* 0x000068ed01007387 */ /* 0x000fe20000100800 */
[----:B------:R-:W-:Y:S02]  /*5300*/  FMNMX.FTZ R137, R216, R137, !PT ;  /* 0x00000089d8897209 */ /* 0x000fe40007810000 */
[----:B------:R-:W-:Y:S01]  /*5310*/  FMNMX.FTZ R6, R189, R6, !PT ;  /* 0x00000006bd067209 */ /* 0x000fe20007810000 */
[----:B------:R-:W-:Y:S01]  /*5320*/  STL [R1+0x64], R236 ;  /* 0x000064ec01007387 */ /* 0x000fe20000100800 */
[----:B------:R-:W-:-:S02]  /*5330*/  FMNMX.FTZ R137, R207, R137, !PT ;  /* 0x00000089cf897209 */ /* 0x000fc40007810000 */
[----:B------:R-:W-:Y:S01]  /*5340*/  FMNMX.FTZ R6, R188, R6, !PT ;  /* 0x00000006bc067209 */ /* 0x000fe20007810000 */
[----:B------:R-:W-:Y:S01]  /*5350*/  STL [R1+0x60], R235 ;  /* 0x000060eb01007387 */ /* 0x000fe20000100800 */
[----:B------:R-:W-:Y:S02]  /*5360*/  FMNMX.FTZ R137, R191, R137, !PT ;  /* 0x00000089bf897209 */ /* 0x000fe40007810000 */
[----:B------:R-:W-:Y:S01]  /*5370*/  FMNMX.FTZ R6, R139, R6, !PT ;  /* 0x000000068b067209 */ /* 0x000fe20007810000 */
[----:B------:R-:W-:Y:S01]  /*5380*/  STL [R1+0x5c], R234 ;  /* 0x00005cea01007387 */ /* 0x000fe20000100800 */
[----:B------:R-:W-:Y:S01]  /*5390*/  PLOP3.LUT P1, PT, PT, PT, UP2, 0x40, 0x0 ;  /* 0x000000000000781c */ /* 0x000fe20003f2e828 */
[----:B------:R-:W-:Y:S01]  /*53a0*/  UISETP.NE.AND UP2, UPT, UR27, URZ, UPT ;  /* 0x0000003f1b00728c */ /* 0x000fe2000bf45270 */
[----:B------:R-:W-:Y:S01]  /*53b0*/  PLOP3.LUT P2, PT, PT, PT, UP1, 0x40, 0x0 ;  /* 0x000000000000781c */ /* 0x000fe20003f4e818 */
[----:B------:R-:W1:Y:S01]  /*53c0*/  SHFL.BFLY PT, R7, R137, 0x2, 0x1f ;  /* 0x0c401f0089077f89 */ /* 0x000e6200000e0000 */
[C---:B------:R-:W-:Y:S01]  /*53d0*/  ISETP.GT.AND P1, PT, R4.reuse, 0x1, P1 ;  /* 0x000000010400780c */ /* 0x040fe20000f24270 */
[----:B------:R-:W-:Y:S01]  /*53e0*/  UISETP.NE.AND UP1, UPT, UR5, URZ, UPT ;  /* 0x0000003f0500728c */ /* 0x000fe2000bf25270 */
[----:B------:R-:W-:Y:S01]  /*53f0*/  ISETP.GT.AND P2, PT, R4, RZ, P2 ;  /* 0x000000ff0400720c */ /* 0x000fe20001744270 */
[----:B------:R-:W2:Y:S01]  /*5400*/  SHFL.BFLY PT, R8, R6, 0x2, 0x1f ;  /* 0x0c401f0006087f89 */ /* 0x000ea200000e0000 */
[C---:B------:R-:W-:Y:S01]  /*5410*/  ISETP.LT.OR P1, PT, R5.reuse, 0x2, P1 ;  /* 0x000000020500780c */ /* 0x040fe20000f21670 */
[----:B------:R-:W-:Y:S01]  /*5420*/  ULDC.64 UR4, c[0x0][0x2c8] ;  /* 0x0000b20000047ab9 */ /* 0x000fe20000000a00 */
[----:B------:R-:W-:Y:S01]  /*5430*/  ISETP.LT.OR P2, PT, R5, 0x1, P2 ;  /* 0x000000010500780c */ /* 0x000fe20001741670 */
[----:B------:R-:W-:Y:S01]  /*5440*/  STL [R1+0x58], R233 ;  /* 0x000058e901007387 */ /* 0x000fe20000100800 */
[----:B------:R-:W-:-:S02]  /*5450*/  FSEL R15, R10, -INF , !P1 ;  /* 0xff8000000a0f7808 */ /* 0x000fc40004800000 */
[----:B------:R-:W-:Y:S01]  /*5460*/  FSEL R14, R9, -INF , !P2 ;  /* 0xff800000090e7808 */ /* 0x000fe20005000000 */
[----:B------:R-:W-:Y:S01]  /*5470*/  STL [R1+0x54], R232 ;  /* 0x000054e801007387 */ /* 0x000fe20000100800 */
[----:B------:R-:W-:Y:S01]  /*5480*/  PLOP3.LUT P2, PT, PT, PT, UP1, 0x40, 0x0 ;  /* 0x000000000000781c */ /* 0x000fe20003f4e818 */
[----:B------:R-:W-:Y:S01]  /*5490*/  UISETP.NE.AND UP1, UPT, UR28, URZ, UPT ;  /* 0x0000003f1c00728c */ /* 0x000fe2000bf25270 */
[----:B------:R-:W-:Y:S01]  /*54a0*/  PLOP3.LUT P1, PT, PT, PT, UP0, 0x40, 0x0 ;  /* 0x000000000000781c */ /* 0x000fe20003f2e808 */
[----:B------:R-:W-:Y:S01]  /*54b0*/  UISETP.NE.AND UP0, UPT, UR29, URZ, UPT ;  /* 0x0000003f1d00728c */ /* 0x000fe2000bf05270 */
[C---:B------:R-:W-:Y:S01]  /*54c0*/  ISETP.GT.AND P2, PT, R4.reuse, 0x9, P2 ;  /* 0x000000090400780c */ /* 0x040fe20001744270 */
[----:B------:R-:W-:Y:S01]  /*54d0*/  STL [R1+0x50], R231 ;  /* 0x000050e701007387 */ /* 0x000fe20000100800 */
[----:B------:R-:W-:Y:S02]  /*54e0*/  ISETP.GT.AND P1, PT, R4, 0x10, P1 ;  /* 0x000000100400780c */ /* 0x000fe40000f24270 */
[C---:B------:R-:W-:Y:S01]  /*54f0*/  ISETP.LT.OR P2, PT, R5.reuse, 0xa, P2 ;  /* 0x0000000a0500780c */ /* 0x040fe20001741670 */
[----:B------:R-:W-:Y:S01]  /*5500*/  STL [R1+0x4c], R230 ;  /* 0x00004ce601007387 */ /* 0x000fe20000100800 */
[----:B------:R-:W-:-:S02]  /*5510*/  ISETP.LT.OR P1, PT, R5, 0x11, P1 ;  /* 0x000000110500780c */ /* 0x000fc40000f21670 */
[----:B-1----:R-:W-:Y:S01]  /*5520*/  FMNMX.FTZ R137, R137, R7, !PT ;  /* 0x0000000789897209 */ /* 0x002fe20007810000 */
[----:B------:R-:W-:Y:S01]  /*5530*/  STL [R1+0x48], R229 ;  /* 0x000048e501007387 */ /* 0x000fe20000100800 */
[----:B------:R-:W-:Y:S02]  /*5540*/  FSEL R49, R49, -INF , !P2 ;  /* 0xff80000031317808 */ /* 0x000fe40005000000 */
[----:B--2---:R-:W-:Y:S01]  /*5550*/  FMNMX.FTZ R6, R6, R8, !PT ;  /* 0x0000000806067209 */ /* 0x004fe20007810000 */
[----:B------:R-:W1:Y:S01]  /*5560*/  SHFL.BFLY PT, R7, R137, 0x1, 0x1f ;  /* 0x0c201f0089077f89 */ /* 0x000e6200000e0000 */
[----:B------:R-:W-:Y:S02]  /*5570*/  FMNMX.FTZ R8, R14, R15, !PT ;  /* 0x0000000f0e087209 */ /* 0x000fe40007810000 */
[----:B------:R-:W-:Y:S01]  /*5580*/  FSEL R52, R52, -INF , !P1 ;  /* 0xff80000034347808 */ /* 0x000fe20004800000 */
[----:B------:R-:W2:Y:S01]  /*5590*/  SHFL.BFLY PT, R136, R6, 0x1, 0x1f ;  /* 0x0c201f0006887f89 */ /* 0x000ea200000e0000 */
[----:B------:R-:W-:Y:S01]  /*55a0*/  PLOP3.LUT P2, PT, PT, PT, UP5, 0x40, 0x0 ;  /* 0x000000000000781c */ /* 0x000fe20003f4e858 */
[----:B------:R-:W-:Y:S01]  /*55b0*/  UISETP.NE.AND UP5, UPT, UR13, URZ, UPT ;  /* 0x0000003f0d00728c */ /* 0x000fe2000bfa5270 */
[----:B------:R-:W-:Y:S01]  /*55c0*/  PLOP3.LUT P1, PT, PT, PT, UP4, 0x40, 0x0 ;  /* 0x000000000000781c */ /* 0x000fe20003f2e848 */
[----:B------:R-:W-:Y:S01]  /*55d0*/  STL [R1+0x44], R224 ;  /* 0x000044e001007387 */ /* 0x000fe20000100800 */
[----:B------:R-:W-:-:S02]  /*55e0*/  ISETP.GT.AND P2, PT, R4, 0x18, P2 ;  /* 0x000000180400780c */ /* 0x000fc40001744270 */
[----:B------:R-:W-:Y:S02]  /*55f0*/  ISETP.GT.AND P1, PT, R4, 0x19, P1 ;  /* 0x000000190400780c */ /* 0x000fe40000f24270 */
[C---:B------:R-:W-:Y:S02]  /*5600*/  ISETP.LT.OR P2, PT, R5.reuse, 0x19, P2 ;  /* 0x000000190500780c */ /* 0x040fe40001741670 */
[----:B------:R-:W-:Y:S02]  /*5610*/  ISETP.LT.OR P1, PT, R5, 0x1a, P1 ;  /* 0x0000001a0500780c */ /* 0x000fe40000f21670 */
[----:B------:R-:W-:Y:S02]  /*5620*/  FSEL R50, R50, -INF , !P2 ;  /* 0xff80000032327808 */ /* 0x000fe40005000000 */
[----:B------:R-:W-:Y:S02]  /*5630*/  FSEL R53, R53, -INF , !P1 ;  /* 0xff80000035357808 */ /* 0x000fe40004800000 */
[----:B------:R-:W-:-:S02]  /*5640*/  PLOP3.LUT P1, PT, PT, PT, UP1, 0x40, 0x0 ;  /* 0x000000000000781c */ /* 0x000fc40003f2e818 */
[----:B------:R-:W-:Y:S02]  /*5650*/  LEA R228, R2, R225, 0x1 ;  /* 0x000000e102e47211 */ /* 0x000fe400078e08ff */
[----:B-1----:R-:W-:Y:S02]  /*5660*/  FMNMX.FTZ R137, R137, R7, !PT ;  /* 0x0000000789897209 */ /* 0x002fe40007810000 */
[----:B------:R-:W-:Y:S01]  /*5670*/  ISETP.GT.AND P1, PT, R4, 0x28, P1 ;  /* 0x000000280400780c */ /* 0x000fe20000f24270 */
[----:B------:R-:W-:Y:S01]  /*5680*/  LDSM.16.MT88.4 R24, [R228+0x100] ;  /* 0x00010000e418783b */ /* 0x000fe20000004200 */
[----:B--2---:R-:W-:Y:S01]  /*5690*/  FMNMX.FTZ R136, R6, R136, !PT ;  /* 0x0000008806887209 */ /* 0x004fe20007810000 */
[C---:B------:R-:W-:Y:S01]  /*56a0*/  FMUL.FTZ R13, R137.reuse, c[0x0][0x2d0] ;  /* 0x0000b400890d7a20 */ /* 0x040fe20000410000 */
[----:B------:R-:W-:Y:S02]  /*56b0*/  FSETP.NEU.FTZ.AND P0, PT, R137, -INF , PT ;  /* 0xff8000008900780b */ /* 0x000fe40003f1d000 */
[----:B------:R-:W-:Y:S01]  /*56c0*/  FMNMX.FTZ R6, R55, R54, !PT ;  /* 0x0000003637067209 */ /* 0x000fe20007810000 */
[----:B------:R-:W-:Y:S01]  /*56d0*/  FMUL.FTZ R12, R136, c[0x0][0x2d0] ;  /* 0x0000b400880c7a20 */ /* 0x000fe20000410000 */
[----:B------:R-:W-:-:S02]  /*56e0*/  FSEL R13, R13, RZ, P0 ;  /* 0x000000ff0d0d7208 */ /* 0x000fc40000000000 */
[----:B------:R-:W-:Y:S02]  /*56f0*/  FSETP.NEU.FTZ.AND P0, PT, R136, -INF , PT ;  /* 0xff8000008800780b */ /* 0x000fe40003f1d000 */
[----:B------:R-:W-:Y:S01]  /*5700*/  FMNMX.FTZ R6, R57, R6, !PT ;  /* 0x0000000639067209 */ /* 0x000fe20007810000 */
[----:B------:R-:W-:Y:S01]  /*5710*/  FFMA.FTZ R7, R38, c[0x0][0x2d0], -R13 ;  /* 0x0000b40026077a23 */ /* 0x000fe2000001080d */
[----:B------:R-:W-:Y:S02]  /*5720*/  FSEL R12, R12, RZ, P0 ;  /* 0x000000ff0c0c7208 */ /* 0x000fe40000000000 */
[----:B------:R-:W-:Y:S01]  /*5730*/  PLOP3.LUT P0, PT, PT, PT, UP2, 0x40, 0x0 ;  /* 0x000000000000781c */ /* 0x000fe20003f0e828 */
[----:B------:R-:W-:Y:S01]  /*5740*/  UISETP.NE.AND UP2, UPT, UR30, URZ, UPT ;  /* 0x0000003f1e00728c */ /* 0x000fe2000bf45270 */
[----:B------:R-:W-:Y:S01]  /*5750*/  FMNMX.FTZ R6, R56, R6, !PT ;  /* 0x0000000638067209 */ /* 0x000fe20007810000 */
[----:B------:R1:W-:Y:S01]  /*5760*/  MUFU.EX2 R211, R7 ;  /* 0x0000000700d37308 */ /* 0x0003e20000000800 */
[----:B------:R-:W-:Y:S01]  /*5770*/  ISETP.GT.AND P0, PT, R4, 0x8, P0 ;  /* 0x000000080400780c */ /* 0x000fe20000704270 */
[----:B------:R-:W-:Y:S01]  /*5780*/  FFMA.FTZ R2, R21, c[0x0][0x2d0], -R12 ;  /* 0x0000b40015027a23 */ /* 0x000fe2000001080c */
[----:B------:R-:W-:-:S02]  /*5790*/  FMNMX.FTZ R6, R58, R6, !PT ;  /* 0x000000063a067209 */ /* 0x000fc40007810000 */
[----:B------:R-:W-:Y:S02]  /*57a0*/  ISETP.LT.OR P0, PT, R5, 0x9, P0 ;  /* 0x000000090500780c */ /* 0x000fe40000701670 */
[----:B------:R-:W-:Y:S01]  /*57b0*/  FMNMX.FTZ R6, R60, R6, !PT ;  /* 0x000000063c067209 */ /* 0x000fe20007810000 */
[----:B------:R-:W-:Y:S01]  /*57c0*/  MUFU.EX2 R196, R2 ;  /* 0x0000000200c47308 */ /* 0x000fe20000000800 */
[----:B------:R-:W-:Y:S02]  /*57d0*/  FSEL R48, R48, -INF , !P0 ;  /* 0xff80000030307808 */ /* 0x000fe40004000000 */
[----:B------:R-:W-:Y:S01]  /*57e0*/  PLOP3.LUT P0, PT, PT, PT, UP6, 0x40, 0x0 ;  /* 0x000000000000781c */ /* 0x000fe20003f0e868 */
[----:B------:R-:W-:Y:S01]  /*57f0*/  UISETP.NE.AND UP6, UPT, UR12, URZ, UPT ;  /* 0x0000003f0c00728c */ /* 0x000fe2000bfc5270 */
[----:B------:R-:W-:Y:S02]  /*5800*/  FMNMX.FTZ R6, R59, R6, !PT ;  /* 0x000000063b067209 */ /* 0x000fe40007810000 */
[----:B------:R-:W-:Y:S01]  /*5810*/  ISETP.GT.AND P0, PT, R4, 0x11, P0 ;  /* 0x000000110400780c */ /* 0x000fe20000704270 */
[----:B-1----:R-:W-:Y:S01]  /*5820*/  FFMA.FTZ R7, R40, c[0x0][0x2d0], -R13 ;  /* 0x0000b40028077a23 */ /* 0x002fe2000001080d */
[----:B------:R-:W-:-:S02]  /*5830*/  FMNMX.FTZ R6, R72, R6, !PT ;  /* 0x0000000648067209 */ /* 0x000fc40007810000 */
[----:B------:R-:W-:Y:S01]  /*5840*/  ISETP.LT.OR P0, PT, R5, 0x12, P0 ;  /* 0x000000120500780c */ /* 0x000fe20000701670 */
[----:B------:R1:W2:Y:S01]  /*5850*/  MUFU.EX2 R210, R7 ;  /* 0x0000000700d27308 */ /* 0x0002a20000000800 */
[----:B------:R-:W-:Y:S02]  /*5860*/  FMNMX.FTZ R8, R48, R8, !PT ;  /* 0x0000000830087209 */ /* 0x000fe40007810000 */
[----:B------:R-:W-:Y:S02]  /*5870*/  FSEL R51, R11, -INF , !P0 ;  /* 0xff8000000b337808 */ /* 0x000fe40004000000 */
[----:B------:R-:W-:Y:S02]  /*5880*/  PLOP3.LUT P0, PT, PT, PT, UP3, 0x40, 0x0 ;  /* 0x000000000000781c */ /* 0x000fe40003f0e838 */
[----:B------:R-:W-:Y:S02]  /*5890*/  FMNMX.FTZ R6, R134, R6, !PT ;  /* 0x0000000686067209 */ /* 0x000fe40007810000 */
[----:B------:R-:W-:-:S02]  /*58a0*/  ISETP.GT.AND P0, PT, R4, 0x20, P0 ;  /* 0x000000200400780c */ /* 0x000fc40000704270 */
[----:B------:R-:W-:Y:S02]  /*58b0*/  FMNMX.FTZ R8, R49, R8, !PT ;  /* 0x0000000831087209 */ /* 0x000fe40007810000 */
[----:B------:R-:W-:Y:S02]  /*58c0*/  FMNMX.FTZ R6, R132, R6, !PT ;  /* 0x0000000684067209 */ /* 0x000fe40007810000 */
[----:B------:R-:W-:Y:S01]  /*58d0*/  ISETP.LT.OR P0, PT, R5, 0x21, P0 ;  /* 0x000000210500780c */ /* 0x000fe20000701670 */
[----:B-1----:R-:W-:Y:S01]  /*58e0*/  FFMA.FTZ R7, R41, c[0x0][0x2d0], -R13 ;  /* 0x0000b40029077a23 */ /* 0x002fe2000001080d */
[----:B------:R-:W-:Y:S02]  /*58f0*/  FMNMX.FTZ R8, R52, R8, !PT ;  /* 0x0000000834087209 */ /* 0x000fe40007810000 */
[----:B------:R-:W-:Y:S01]  /*5900*/  FMNMX.FTZ R6, R133, R6, !PT ;  /* 0x0000000685067209 */ /* 0x000fe20007810000 */
[----:B------:R1:W-:Y:S01]  /*5910*/  MUFU.EX2 R195, R7 ;  /* 0x0000000700c37308 */ /* 0x0003e20000000800 */
[----:B------:R-:W-:-:S02]  /*5920*/  FSEL R87, R20, -INF , !P0 ;  /* 0xff80000014577808 */ /* 0x000fc40004000000 */
[----:B------:R-:W-:Y:S02]  /*5930*/  PLOP3.LUT P2, PT, PT, PT, UP2, 0x40, 0x0 ;  /* 0x000000000000781c */ /* 0x000fe40003f4e828 */
[----:B------:R-:W-:Y:S02]  /*5940*/  PLOP3.LUT P0, PT, PT, PT, UP0, 0x40, 0x0 ;  /* 0x000000000000781c */ /* 0x000fe40003f0e808 */
[----:B------:R-:W-:Y:S02]  /*5950*/  FMNMX.FTZ R8, R51, R8, !PT ;  /* 0x0000000833087209 */ /* 0x000fe40007810000 */
[----:B------:R-:W-:Y:S02]  /*5960*/  FMNMX.FTZ R6, R138, R6, !PT ;  /* 0x000000068a067209 */ /* 0x000fe40007810000 */
[C---:B------:R-:W-:Y:S02]  /*5970*/  ISETP.GT.AND P2, PT, R4.reuse, 0x21, P2 ;  /* 0x000000210400780c */ /* 0x040fe40001744270 */
[----:B------:R-:W-:-:S02]  /*5980*/  ISETP.GT.AND P0, PT, R4, 0x29, P0 ;  /* 0x000000290400780c */ /* 0x000fc40000704270 */
[----:B------:R-:W-:Y:S01]  /*5990*/  FMNMX.FTZ R4, R50, R8, !PT ;  /* 0x0000000832047209 */ /* 0x000fe20007810000 */
[----:B-1----:R-:W-:Y:S01]  /*59a0*/  FFMA.FTZ R7, R42, c[0x0][0x2d0], -R13 ;  /* 0x0000b4002a077a23 */ /* 0x002fe2000001080d */
[----:B------:R-:W1:Y:S01]  /*59b0*/  SHFL.BFLY PT, R8, R6, 0x2, 0x1f ;  /* 0x0c401f0006087f89 */ /* 0x000e6200000e0000 */
[----:B------:R-:W-:Y:S02]  /*59c0*/  ISETP.LT.OR P2, PT, R5, 0x22, P2 ;  /* 0x000000220500780c */ /* 0x000fe40001741670 */
[----:B------:R-:W-:Y:S01]  /*59d0*/  FMNMX.FTZ R4, R53, R4, !PT ;  /* 0x0000000435047209 */ /* 0x000fe20007810000 */
[----:B------:R-:W-:Y:S01]  /*59e0*/  LDSM.16.MT88.4 R40, [R228+0x1900] ;  /* 0x00190000e428783b */ /* 0x000fe20000004200 */
[----:B------:R-:W-:Y:S01]  /*59f0*/  ISETP.LT.OR P1, PT, R5, 0x29, P1 ;  /* 0x000000290500780c */ /* 0x000fe20000f21670 */
[----:B------:R-:W3:Y:S01]  /*5a00*/  MUFU.EX2 R192, R7 ;  /* 0x0000000700c07308 */ /* 0x000ee20000000800 */
[----:B------:R-:W-:Y:S02]  /*5a10*/  FSEL R86, R19, -INF , !P2 ;  /* 0xff80000013567808 */ /* 0x000fe40005000000 */
[----:B------:R-:W-:Y:S01]  /*5a20*/  FMNMX.FTZ R4, R87, R4, !PT ;  /* 0x0000000457047209 */ /* 0x000fe20007810000 */
[----:B------:R-:W-:Y:S01]  /*5a30*/  LDSM.16.MT88.4 R16, [R225+0x1900] ;  /* 0x00190000e110783b */ /* 0x000fe20000004200 */
[----:B------:R-:W-:Y:S01]  /*5a40*/  ISETP.LT.OR P0, PT, R5, 0x2a, P0 ;  /* 0x0000002a0500780c */ /* 0x000fe20000701670 */
[----:B------:R-:W-:Y:S01]  /*5a50*/  FFMA.FTZ R5, R36, c[0x0][0x2d0], -R12 ;  /* 0x0000b40024057a23 */ /* 0x000fe2000001080c */
[----:B------:R-:W-:-:S02]  /*5a60*/  FSEL R85, R23, -INF , !P1 ;  /* 0xff80000017557808 */ /* 0x000fc40004800000 */
[----:B------:R-:W-:Y:S01]  /*5a70*/  FMNMX.FTZ R4, R86, R4, !PT ;  /* 0x0000000456047209 */ /* 0x000fe20007810000 */
[----:B------:R4:W-:Y:S01]  /*5a80*/  MUFU.EX2 R222, R5 ;  /* 0x0000000500de7308 */ /* 0x0009e20000000800 */
[----:B------:R-:W-:Y:S01]  /*5a90*/  FSEL R84, R31, -INF , !P0 ;  /* 0xff8000001f547808 */ /* 0x000fe20004000000 */
[----:B------:R-:W-:Y:S01]  /*5aa0*/  LDSM.16.MT88.4 R20, [R227+0x100] ;  /* 0x00010000e314783b */ /* 0x000fe20000004200 */
[----:B------:R-:W-:Y:S01]  /*5ab0*/  FMNMX.FTZ R0, R85, R4, !PT ;  /* 0x0000000455007209 */ /* 0x000fe20007810000 */
[----:B------:R-:W-:Y:S02]  /*5ac0*/  FFMA.FTZ R4, R37, c[0x0][0x2d0], -R12 ;  /* 0x0000b40025047a23 */ /* 0x000fe4000001080c */
[----:B------:R-:W-:Y:S01]  /*5ad0*/  LDSM.16.MT88.4 R28, [R226+0x100] ;  /* 0x00010000e21c783b */ /* 0x000fe20000004200 */
[----:B------:R-:W-:Y:S01]  /*5ae0*/  FMNMX.FTZ R0, R84, R0, !PT ;  /* 0x0000000054007209 */ /* 0x000fe20007810000 */
[----:B------:R4:W4:Y:S01]  /*5af0*/  MUFU.EX2 R209, R4 ;  /* 0x0000000400d17308 */ /* 0x0009220000000800 */
[----:B-1----:R-:W-:-:S02]  /*5b00*/  FMNMX.FTZ R3, R6, R8, !PT ;  /* 0x0000000806037209 */ /* 0x002fc40007810000 */
[----:B--2---:R-:W-:Y:S02]  /*5b10*/  F2FP.BF16.PACK_AB R8, R210, R211 ;  /* 0x000000d3d208723e */ /* 0x004fe400000010ff */
[----:B---3--:R-:W-:Y:S01]  /*5b20*/  F2FP.BF16.PACK_AB R10, R192, R195 ;  /* 0x000000c3c00a723e */ /* 0x008fe200000010ff */
[----:B------:R-:W1:Y:S04]  /*5b30*/  SHFL.BFLY PT, R135, R3, 0x1, 0x1f ;  /* 0x0c201f0003877f89 */ /* 0x000e6800000e0000 */
[----:B----4-:R-:W2:Y:S01]  /*5b40*/  SHFL.BFLY PT, R5, R0, 0x2, 0x1f ;  /* 0x0c401f0000057f89 */ /* 0x010ea200000e0000 */
[----:B------:R-:W-:Y:S01]  /*5b50*/  FFMA.FTZ R4, R39, c[0x0][0x2d0], -R12 ;  /* 0x0000b40027047a23 */ /* 0x000fe2000001080c */
[----:B------:R-:W-:Y:S02]  /*5b60*/  F2FP.BF16.PACK_AB R9, R209, R222 ;  /* 0x000000ded109723e */ /* 0x000fe400000010ff */
[----:B------:R-:W-:Y:S01]  /*5b70*/  LDSM.16.MT88.4 R36, [R226+0x1900] ;  /* 0x00190000e224783b */ /* 0x000fe20000004200 */
[----:B------:R-:W3:Y:S01]  /*5b80*/  MUFU.EX2 R65, R4 ;  /* 0x0000000400417308 */ /* 0x000ee20000000800 */
[----:B-1----:R-:W-:-:S02]  /*5b90*/  FMNMX.FTZ R135, R3, R135, !PT ;  /* 0x0000008703877209 */ /* 0x002fc40007810000 */
[----:B--2---:R-:W-:-:S03]  /*5ba0*/  FMNMX.FTZ R0, R0, R5, !PT ;  /* 0x0000000500007209 */ /* 0x004fc60007810000 */
[C---:B------:R-:W-:Y:S01]  /*5bb0*/  FMUL.FTZ R2, R135.reuse, c[0x0][0x2d0] ;  /* 0x0000b40087027a20 */ /* 0x040fe20000410000 */
[----:B------:R-:W-:Y:S02]  /*5bc0*/  FSETP.NEU.FTZ.AND P0, PT, R135, -INF , PT ;  /* 0xff8000008700780b */ /* 0x000fe40003f1d000 */
[----:B---3--:R-:W-:Y:S01]  /*5bd0*/  F2FP.BF16.PACK_AB R11, R196, R65 ;  /* 0x00000041c40b723e */ /* 0x008fe200000010ff */
[----:B------:R-:W1:Y:S01]  /*5be0*/  SHFL.BFLY PT, R4, R0, 0x1, 0x1f ;  /* 0x0c201f0000047f89 */ /* 0x000e6200000e0000 */
[----:B------:R-:W-:-:S05]  /*5bf0*/  FSEL R2, R2, RZ, P0 ;  /* 0x000000ff02027208 */ /* 0x000fca0000000000 */
[--C-:B------:R-:W-:Y:S01]  /*5c00*/  FFMA.FTZ R3, R55, c[0x0][0x2d0], -R2.reuse ;  /* 0x0000b40037037a23 */ /* 0x100fe20000010802 */
[C---:B------:R-:W-:Y:S03]  /*5c10*/  HMMA.16816.F32.BF16 R144, R8.reuse, R32, RZ ;  /* 0x000000200890723c */ /* 0x040fe600000418ff */
[----:B------:R2:W-:Y:S05]  /*5c20*/  MUFU.EX2 R221, R3 ;  /* 0x0000000300dd7308 */ /* 0x0005ea0000000800 */
[C---:B------:R-:W-:Y:S08]  /*5c30*/  HMMA.16816.F32.BF16 R184, R8.reuse, R28, RZ ;  /* 0x0000001c08b8723c */ /* 0x040ff000000418ff */
[----:B------:R-:W-:Y:S01]  /*5c40*/  HMMA.16816.F32.BF16 R180, R8, R24, RZ ;  /* 0x0000001808b4723c */ /* 0x000fe200000418ff */
[----:B--2---:R-:W-:-:S04]  /*5c50*/  FFMA.FTZ R3, R54, c[0x0][0x2d0], -R2 ;  /* 0x0000b40036037a23 */ /* 0x004fc80000010802 */
[----:B------:R1:W-:Y:S03]  /*5c60*/  MUFU.EX2 R208, R3 ;  /* 0x0000000300d07308 */ /* 0x0003e60000000800 */
[C---:B------:R-:W-:Y:S08]  /*5c70*/  HMMA.16816.F32.BF16 R176, R8.reuse, R20, RZ ;  /* 0x0000001408b0723c */ /* 0x040ff000000418ff */
[----:B------:R-:W-:Y:S01]  /*5c80*/  HMMA.16816.F32.BF16 R172, R8, R16, RZ ;  /* 0x0000001008ac723c */ /* 0x000fe200000418ff */
[----:B-1----:R-:W-:Y:S01]  /*5c90*/  FMNMX.FTZ R3, R4, R0, !PT ;  /* 0x0000000004037209 */ /* 0x002fe20007810000 */
[----:B------:R-:W-:-:S06]  /*5ca0*/  FFMA.FTZ R0, R57, c[0x0][0x2d0], -R2 ;  /* 0x0000b40039007a23 */ /* 0x000fcc0000010802 */
[C---:B------:R-:W-:Y:S01]  /*5cb0*/  HMMA.16816.F32.BF16 R168, R8.reuse, R36, RZ ;  /* 0x0000002408a8723c */ /* 0x040fe200000418ff */
[----:B------:R-:W-:Y:S01]  /*5cc0*/  FFMA.FTZ R4, R56, c[0x0][0x2d0], -R2 ;  /* 0x0000b40038047a23 */ /* 0x000fe20000010802 */
[C---:B------:R-:W-:Y:S01]  /*5cd0*/  FSETP.NEU.FTZ.AND P0, PT, R3.reuse, -INF , PT ;  /* 0xff8000000300780b */ /* 0x040fe20003f1d000 */
[----:B------:R1:W-:Y:S05]  /*5ce0*/  MUFU.EX2 R194, R0 ;  /* 0x0000000000c27308 */ /* 0x0003ea0000000800 */
[C---:B------:R-:W-:Y:S03]  /*5cf0*/  HMMA.16816.F32.BF16 R164, R8.reuse, R40, RZ ;  /* 0x0000002808a4723c */ /* 0x040fe600000418ff */
[----:B------:R-:W2:Y:S05]  /*5d00*/  MUFU.EX2 R197, R4 ;  /* 0x0000000400c57308 */ /* 0x000eaa0000000800 */
[----:B------:R-:W-:Y:S01]  /*5d10*/  HMMA.16816.F32.BF16 R160, R8, R44, RZ ;  /* 0x0000002c08a0723c */ /* 0x000fe200000418ff */
[----:B-1----:R-:W-:-:S07]  /*5d20*/  FMUL.FTZ R0, R3, c[0x0][0x2d0] ;  /* 0x0000b40003007a20 */ /* 0x002fce0000410000 */
[----:B------:R-:W-:Y:S01]  /*5d30*/  HMMA.16816.F32.BF16 R156, R8, R34, RZ ;  /* 0x00000022089c723c */ /* 0x000fe200000418ff */
[----:B------:R-:W-:Y:S02]  /*5d40*/  FSEL R0, R0, RZ, P0 ;  /* 0x000000ff00007208 */ /* 0x000fe40000000000 */
[----:B--2---:R-:W-:-:S03]  /*5d50*/  F2FP.BF16.PACK_AB R6, R197, R194 ;  /* 0x000000c2c506723e */ /* 0x004fc600000010ff */
[--C-:B------:R-:W-:Y:S02]  /*5d60*/  FFMA.FTZ R4, R14, c[0x0][0x2d0], -R0.reuse ;  /* 0x0000b4000e047a23 */ /* 0x100fe40000010800 */
[C---:B------:R-:W-:Y:S01]  /*5d70*/  HMMA.16816.F32.BF16 R152, R8.reuse, R30, RZ ;  /* 0x0000001e0898723c */ /* 0x040fe200000418ff */
[----:B------:R-:W-:Y:S01]  /*5d80*/  IMAD.MOV.U32 R14, RZ, RZ, R65 ;  /* 0x000000ffff0e7224 */ /* 0x000fe200078e0041 */
[----:B------:R1:W-:Y:S06]  /*5d90*/  MUFU.EX2 R220, R4 ;  /* 0x0000000400dc7308 */ /* 0x0003ec0000000800 */
[C---:B------:R-:W-:Y:S08]  /*5da0*/  HMMA.16816.F32.BF16 R148, R8.reuse, R26, RZ ;  /* 0x0000001a0894723c */ /* 0x040ff000000418ff */
[----:B------:R-:W-:Y:S01]  /*5db0*/  HMMA.16816.F32.BF16 R140, R8, R22, RZ ;  /* 0x00000016088c723c */ /* 0x000fe200000418ff */
[----:B-1----:R-:W-:-:S04]  /*5dc0*/  FFMA.FTZ R4, R15, c[0x0][0x2d0], -R0 ;  /* 0x0000b4000f047a23 */ /* 0x002fc80000010800 */
[----:B------:R1:W2:Y:S03]  /*5dd0*/  MUFU.EX2 R237, R4 ;  /* 0x0000000400ed7308 */ /* 0x0002a60000000800 */
[C---:B------:R-:W-:Y:S08]  /*5de0*/  HMMA.16816.F32.BF16 R128, R8.reuse, R18, RZ ;  /* 0x000000120880723c */ /* 0x040ff000000418ff */
[----:B------:R-:W-:Y:S01]  /*5df0*/  HMMA.16816.F32.BF16 R124, R8, R38, RZ ;  /* 0x00000026087c723c */ /* 0x000fe200000418ff */
[----:B-1----:R-:W-:Y:S01]  /*5e00*/  FFMA.FTZ R4, R48, c[0x0][0x2d0], -R0 ;  /* 0x0000b40030047a23 */ /* 0x002fe20000010800 */
[----:B--2---:R-:W-:-:S06]  /*5e10*/  F2FP.BF16.PACK_AB R5, R237, R220 ;  /* 0x000000dced05723e */ /* 0x004fcc00000010ff */
[C---:B------:R-:W-:Y:S01]  /*5e20*/  HMMA.16816.F32.BF16 R120, R8.reuse, R42, RZ ;  /* 0x0000002a0878723c */ /* 0x040fe200000418ff */
[----:B------:R1:W-:Y:S07]  /*5e30*/  MUFU.EX2 R234, R4 ;  /* 0x0000000400ea7308 */ /* 0x0003ee0000000800 */
[----:B------:R-:W-:Y:S07]  /*5e40*/  HMMA.16816.F32.BF16 R112, R8, R46, RZ ;  /* 0x0000002e0870723c */ /* 0x000fee00000418ff */
[----:B------:R-:W-:-:S02]  /*5e50*/  FFMA.FTZ R8, R64, c[0x0][0x2d0], -R13 ;  /* 0x0000b40040087a23 */ /* 0x000fc4000001080d */
[----:B-1----:R-:W-:Y:S02]  /*5e60*/  FFMA.FTZ R4, R49, c[0x0][0x2d0], -R0 ;  /* 0x0000b40031047a23 */ /* 0x002fe40000010800 */
[----:B------:R1:W-:Y:S08]  /*5e70*/  MUFU.EX2 R198, R8 ;  /* 0x0000000800c67308 */ /* 0x0003f00000000800 */
[----:B------:R2:W3:Y:S01]  /*5e80*/  MUFU.EX2 R230, R4 ;  /* 0x0000000400e67308 */ /* 0x0004e20000000800 */
[----:B-1----:R-:W-:-:S07]  /*5e90*/  FFMA.FTZ R8, R70, c[0x0][0x2d0], -R13 ;  /* 0x0000b40046087a23 */ /* 0x002fce000001080d */
[----:B------:R1:W-:Y:S01]  /*5ea0*/  MUFU.EX2 R238, R8 ;  /* 0x0000000800ee7308 */ /* 0x0003e20000000800 */
[----:B--2---:R-:W-:Y:S02]  /*5eb0*/  F2FP.BF16.PACK_AB R4, R208, R221 ;  /* 0x000000ddd004723e */ /* 0x004fe400000010ff */
[----:B---3--:R-:W-:-:S07]  /*5ec0*/  F2FP.BF16.PACK_AB R7, R230, R234 ;  /* 0x000000eae607723e */ /* 0x008fce00000010ff */
[----:B------:R-:W-:Y:S01]  /*5ed0*/  HMMA.16816.F32.BF16 R92, R4, R24, RZ ;  /* 0x00000018045c723c */ /* 0x000fe200000418ff */
[----:B-1----:R-:W-:-:S04]  /*5ee0*/  FFMA.FTZ R8, R69, c[0x0][0x2d0], -R13 ;  /* 0x0000b40045087a23 */ /* 0x002fc8000001080d */
[----:B------:R1:W-:Y:S03]  /*5ef0*/  MUFU.EX2 R235, R8 ;  /* 0x0000000800eb7308 */ /* 0x0003e60000000800 */
[C---:B------:R-:W-:Y:S01]  /*5f00*/  HMMA.16816.F32.BF16 R100, R4.reuse, R26, RZ ;  /* 0x0000001a0464723c */ /* 0x040fe200000418ff */
[----:B------:R-:W2:Y:S07]  /*5f10*/  LDSM.16.MT88.4 R24, [R226+0x900] ;  /* 0x00090000e218783b */ /* 0x000eae0000004200 */
[----:B------:R-:W-:Y:S01]  /*5f20*/  HMMA.16816.F32.BF16 R88, R4, R18, RZ ;  /* 0x000000120458723c */ /* 0x000fe200000418ff */
[----:B-1----:R-:W-:-:S07]  /*5f30*/  FFMA.FTZ R8, R71, c[0x0][0x2d0], -R13 ;  /* 0x0000b40047087a23 */ /* 0x002fce000001080d */
[C---:B------:R-:W-:Y:S01]  /*5f40*/  HMMA.16816.F32.BF16 R76, R4.reuse, R38, RZ ;  /* 0x00000026044c723c */ /* 0x040fe200000418ff */
[----:B------:R1:W3:Y:S07]  /*5f50*/  MUFU.EX2 R229, R8 ;  /* 0x0000000800e57308 */ /* 0x0002ee0000000800 */
[C---:B------:R-:W-:Y:S08]  /*5f60*/  HMMA.16816.F32.BF16 R80, R4.reuse, R20, RZ ;  /* 0x000000140450723c */ /* 0x040ff000000418ff */
[----:B------:R-:W-:Y:S01]  /*5f70*/  HMMA.16816.F32.BF16 R96, R4, R22, RZ ;  /* 0x000000160460723c */ /* 0x000fe200000418ff */
[----:B------:R-:W-:Y:S01]  /*5f80*/  LDSM.16.MT88.4 R20, [R228+0x900] ;  /* 0x00090000e414783b */ /* 0x000fe20000004200 */
[----:B-1----:R-:W-:Y:S01]  /*5f90*/  FFMA.FTZ R8, R61, c[0x0][0x2d0], -R12 ;  /* 0x0000b4003d087a23 */ /* 0x002fe2000001080c */
[----:B---3--:R-:W-:-:S03]  /*5fa0*/  F2FP.BF16.PACK_AB R10, R229, R235 ;  /* 0x000000ebe50a723e */ /* 0x008fc600000010ff */
[----:B------:R1:W-:Y:S02]  /*5fb0*/  MUFU.EX2 R199, R8 ;  /* 0x0000000800c77308 */ /* 0x0003e40000000800 */
[C---:B------:R-:W-:Y:S08]  /*5fc0*/  HMMA.16816.F32.BF16 R64, R4.reuse, R32, RZ ;  /* 0x000000200440723c */ /* 0x040ff000000418ff */
[----:B------:R-:W-:Y:S01]  /*5fd0*/  HMMA.16816.F32.BF16 R116, R4, R34, RZ ;  /* 0x000000220474723c */ /* 0x000fe200000418ff */
[----:B------:R-:W-:Y:S01]  /*5fe0*/  LDSM.16.MT88.4 R32, [R225+0x900] ;  /* 0x00090000e120783b */ /* 0x000fe20000004200 */
[----:B-1----:R-:W-:-:S06]  /*5ff0*/  FFMA.FTZ R8, R63, c[0x0][0x2d0], -R12 ;  /* 0x0000b4003f087a23 */ /* 0x002fcc000001080c */
[C---:B------:R-:W-:Y:S01]  /*6000*/  HMMA.16816.F32.BF16 R104, R4.reuse, R28, RZ ;  /* 0x0000001c0468723c */ /* 0x040fe200000418ff */
[----:B------:R1:W3:Y:S07]  /*6010*/  MUFU.EX2 R236, R8 ;  /* 0x0000000800ec7308 */ /* 0x0002ee0000000800 */
[----:B------:R-:W-:Y:S01]  /*6020*/  HMMA.16816.F32.BF16 R108, R4, R30, RZ ;  /* 0x0000001e046c723c */ /* 0x000fe200000418ff */
[----:B------:R-:W-:Y:S01]  /*6030*/  LDSM.16.MT88.4 R28, [R225+0x2100] ;  /* 0x00210000e11c783b */ /* 0x000fe20000004200 */
[----:B-1----:R-:W-:Y:S01]  /*6040*/  FFMA.FTZ R8, R62, c[0x0][0x2d0], -R12 ;  /* 0x0000b4003e087a23 */ /* 0x002fe2000001080c */
[----:B---3--:R-:W-:-:S03]  /*6050*/  F2FP.BF16.PACK_AB R9, R236, R199 ;  /* 0x000000c7ec09723e */ /* 0x008fc600000010ff */
[----:B------:R1:W-:Y:S02]  /*6060*/  MUFU.EX2 R232, R8 ;  /* 0x0000000800e87308 */ /* 0x0003e40000000800 */
[----:B-1----:R-:W-:Y:S02]  /*6070*/  FFMA.FTZ R8, R68, c[0x0][0x2d0], -R12 ;  /* 0x0000b40044087a23 */ /* 0x002fe4000001080c */
[----:B------:R-:W-:Y:S01]  /*6080*/  HMMA.16816.F32.BF16 R68, R4, R16, RZ ;  /* 0x000000100444723c */ /* 0x000fe200000418ff */
[----:B------:R-:W1:Y:S03]  /*6090*/  LDSM.16.MT88.4 R16, [R227+0x900] ;  /* 0x00090000e310783b */ /* 0x000e660000004200 */
[----:B------:R3:W4:Y:S02]  /*60a0*/  MUFU.EX2 R224, R8 ;  /* 0x0000000800e07308 */ /* 0x0007240000000800 */
[----:B---3--:R-:W-:Y:S01]  /*60b0*/  FFMA.FTZ R8, R58, c[0x0][0x2d0], -R2 ;  /* 0x0000b4003a087a23 */ /* 0x008fe20000010802 */
[----:B----4-:R-:W-:-:S05]  /*60c0*/  F2FP.BF16.PACK_AB R11, R224, R232 ;  /* 0x000000e8e00b723e */ /* 0x010fca00000010ff */
[----:B------:R3:W-:Y:S02]  /*60d0*/  MUFU.EX2 R239, R8 ;  /* 0x0000000800ef7308 */ /* 0x0007e40000000800 */
[--C-:B---3--:R-:W-:Y:S02]  /*60e0*/  FFMA.FTZ R8, R60, c[0x0][0x2d0], -R2.reuse ;  /* 0x0000b4003c087a23 */ /* 0x108fe40000010802 */
[----:B------:R-:W-:Y:S01]  /*60f0*/  HMMA.16816.F32.BF16 R60, R4, R36, RZ ;  /* 0x00000024043c723c */ /* 0x000fe200000418ff */
[----:B------:R-:W3:Y:S03]  /*6100*/  LDSM.16.MT88.4 R36, [R226+0x2100] ;  /* 0x00210000e224783b */ /* 0x000ee60000004200 */
[----:B------:R4:W1:Y:S02]  /*6110*/  MUFU.EX2 R223, R8 ;  /* 0x0000000800df7308 */ /* 0x0008640000000800 */
[----:B----4-:R-:W-:-:S02]  /*6120*/  FFMA.FTZ R8, R59, c[0x0][0x2d0], -R2 ;  /* 0x0000b4003b087a23 */ /* 0x010fc40000010802 */
[C---:B------:R-:W-:Y:S04]  /*6130*/  HMMA.16816.F32.BF16 R56, R4.reuse, R40, RZ ;  /* 0x000000280438723c */ /* 0x040fe800000418ff */
[----:B------:R4:W-:Y:S02]  /*6140*/  MUFU.EX2 R231, R8 ;  /* 0x0000000800e77308 */ /* 0x0009e40000000800 */
[----:B----4-:R-:W-:Y:S02]  /*6150*/  FFMA.FTZ R8, R72, c[0x0][0x2d0], -R2 ;  /* 0x0000b40048087a23 */ /* 0x010fe40000010802 */
[----:B------:R-:W-:Y:S01]  /*6160*/  HMMA.16816.F32.BF16 R72, R4, R42, RZ ;  /* 0x0000002a0448723c */ /* 0x000fe200000418ff */
[----:B------:R-:W4:Y:S03]  /*6170*/  LDSM.16.MT88.4 R40, [R228+0x2100] ;  /* 0x00210000e428783b */ /* 0x000f260000004200 */
[----:B------:R1:W1:Y:S02]  /*6180*/  MUFU.EX2 R233, R8 ;  /* 0x0000000800e97308 */ /* 0x0002640000000800 */
[----:B-1----:R-:W-:-:S06]  /*6190*/  FFMA.FTZ R8, R52, c[0x0][0x2d0], -R0 ;  /* 0x0000b40034087a23 */ /* 0x002fcc0000010800 */
[----:B------:R1:W-:Y:S02]  /*61a0*/  MUFU.EX2 R15, R8 ;  /* 0x00000008000f7308 */ /* 0x0003e40000000800 */
[----:B-1----:R-:W-:-:S06]  /*61b0*/  FFMA.FTZ R8, R51, c[0x0][0x2d0], -R0 ;  /* 0x0000b40033087a23 */ /* 0x002fcc0000010800 */
[----:B------:R1:W1:Y:S02]  /*61c0*/  MUFU.EX2 R206, R8 ;  /* 0x0000000800ce7308 */ /* 0x0002640000000800 */
[--C-:B-1----:R-:W-:Y:S02]  /*61d0*/  FFMA.FTZ R8, R50, c[0x0][0x2d0], -R0.reuse ;  /* 0x0000b40032087a23 */ /* 0x102fe40000010800 */
[----:B------:R-:W-:Y:S04]  /*61e0*/  HMMA.16816.F32.BF16 R48, R4, R44, RZ ;  /* 0x0000002c0430723c */ /* 0x000fe800000418ff */
[----:B------:R1:W-:Y:S02]  /*61f0*/  MUFU.EX2 R205, R8 ;  /* 0x0000000800cd7308 */ /* 0x0003e40000000800 */
[----:B-1----:R-:W-:-:S02]  /*6200*/  FFMA.FTZ R8, R53, c[0x0][0x2d0], -R0 ;  /* 0x0000b40035087a23 */ /* 0x002fc40000010800 */
[----:B------:R-:W-:Y:S01]  /*6210*/  HMMA.16816.F32.BF16 R52, R4, R46, RZ ;  /* 0x0000002e0434723c */ /* 0x000fe200000418ff */
[----:B------:R-:W1:Y:S03]  /*6220*/  LDSM.16.MT88.4 R44, [R227+0x2100] ;  /* 0x00210000e32c783b */ /* 0x000e660000004200 */
[----:B------:R2:W2:Y:S03]  /*6230*/  MUFU.EX2 R204, R8 ;  /* 0x0000000800cc7308 */ /* 0x0004a60000000800 */
[----:B------:R-:W-:Y:S02]  /*6240*/  F2FP.BF16.PACK_AB R4, R223, R239 ;  /* 0x000000efdf04723e */ /* 0x000fe400000010ff */
[----:B------:R-:W-:Y:S02]  /*6250*/  F2FP.BF16.PACK_AB R6, R233, R231 ;  /* 0x000000e7e906723e */ /* 0x000fe400000010ff */
[----:B------:R-:W-:-:S02]  /*6260*/  F2FP.BF16.PACK_AB R5, R206, R15 ;  /* 0x0000000fce05723e */ /* 0x000fc400000010ff */
[----:B--2---:R-:W-:Y:S02]  /*6270*/  F2FP.BF16.PACK_AB R8, R238, R198 ;  /* 0x000000c6ee08723e */ /* 0x004fe400000010ff */
[----:B------:R-:W-:-:S05]  /*6280*/  F2FP.BF16.PACK_AB R7, R204, R205 ;  /* 0x000000cdcc07723e */ /* 0x000fca00000010ff */
[----:B------:R-:W-:Y:S08]  /*6290*/  HMMA.16816.F32.BF16 R200, R8, R24, R184 ;  /* 0x0000001808c8723c */ /* 0x000ff000000418b8 */
[C---:B------:R-:W-:Y:S08]  /*62a0*/  HMMA.16816.F32.BF16 R80, R4.reuse, R16, R80 ;  /* 0x000000100450723c */ /* 0x040ff00000041850 */
[----:B---3--:R-:W-:Y:S08]  /*62b0*/  HMMA.16816.F32.BF16 R60, R4, R36, R60 ;  /* 0x00000024043c723c */ /* 0x008ff0000004183c */
[----:B------:R-:W-:Y:S01]  /*62c0*/  HMMA.16816.F32.BF16 R244, R8, R20, R180 ;  /* 0x0000001408f4723c */ /* 0x000fe200000418b4 */
[----:B------:R-:W-:Y:S01]  /*62d0*/  IMAD.MOV.U32 R187, RZ, RZ, R200 ;  /* 0x000000ffffbb7224 */ /* 0x000fe200078e00c8 */
[----:B------:R-:W-:Y:S01]  /*62e0*/  MOV R186, R201 ;  /* 0x000000c900ba7202 */ /* 0x000fe20000000f00 */
[----:B------:R-:W-:-:S02]  /*62f0*/  IMAD.MOV.U32 R185, RZ, RZ, R202 ;  /* 0x000000ffffb97224 */ /* 0x000fc400078e00ca */
[----:B------:R-:W-:Y:S02]  /*6300*/  IMAD.MOV.U32 R184, RZ, RZ, R203 ;  /* 0x000000ffffb87224 */ /* 0x000fe400078e00cb */
[----:B------:R-:W-:Y:S01]  /*6310*/  MOV R182, R193 ;  /* 0x000000c100b67202 */ /* 0x000fe20000000f00 */
[----:B------:R-:W-:Y:S01]  /*6320*/  HMMA.16816.F32.BF16 R248, R8, R26, R152 ;  /* 0x0000001a08f8723c */ /* 0x000fe20000041898 */
[----:B------:R-:W-:-:S06]  /*6330*/  IMAD.MOV.U32 R183, RZ, RZ, R192 ;  /* 0x000000ffffb77224 */ /* 0x000fcc00078e00c0 */
[----:B------:R-:W-:Y:S01]  /*6340*/  IMAD.MOV.U32 R152, RZ, RZ, R216 ;  /* 0x000000ffff987224 */ /* 0x000fe200078e00d8 */
[----:B------:R-:W-:Y:S01]  /*6350*/  HMMA.16816.F32.BF16 R144, R8, R32, R144 ;  /* 0x000000200890723c */ /* 0x000fe20000041890 */
[----:B------:R-:W-:Y:S01]  /*6360*/  IMAD.MOV.U32 R155, RZ, RZ, R183 ;  /* 0x000000ffff9b7224 */ /* 0x000fe200078e00b7 */
[----:B------:R-:W-:Y:S01]  /*6370*/  MOV R153, R197 ;  /* 0x000000c500997202 */ /* 0x000fe20000000f00 */
[----:B------:R-:W-:-:S05]  /*6380*/  IMAD.MOV.U32 R154, RZ, RZ, R196 ;  /* 0x000000ffff9a7224 */ /* 0x000fca00078e00c4 */
[----:B------:R-:W-:Y:S07]  /*6390*/  HMMA.16816.F32.BF16 R64, R4, R32, R64 ;  /* 0x000000200440723c */ /* 0x000fee0000041840 */
[----:B------:R-:W-:Y:S01]  /*63a0*/  MOV R32, R195 ;  /* 0x000000c300207202 */ /* 0x000fe20000000f00 */
[----:B------:R-:W-:Y:S01]  /*63b0*/  HMMA.16816.F32.BF16 R200, R8, R28, R172 ;  /* 0x0000001c08c8723c */ /* 0x000fe200000418ac */
[----:B------:R-:W-:-:S07]  /*63c0*/  IMAD.MOV.U32 R33, RZ, RZ, R194 ;  /* 0x000000ffff217224 */ /* 0x000fce00078e00c2 */
[C---:B----4-:R-:W-:Y:S08]  /*63d0*/  HMMA.16816.F32.BF16 R172, R8.reuse, R40, R164 ;  /* 0x0000002808ac723c */ /* 0x050ff000000418a4 */
[C---:B------:R-:W-:Y:S07]  /*63e0*/  HMMA.16816.F32.BF16 R216, R8.reuse, R22, R148 ;  /* 0x0000001608d8723c */ /* 0x040fee0000041894 */
[----:B------:R-:W-:Y:S01]  /*63f0*/  MOV R151, R182 ;  /* 0x000000b600977202 */ /* 0x000fe20000000f00 */
[----:B------:R-:W-:Y:S01]  /*6400*/  HMMA.16816.F32.BF16 R192, R8, R36, R168 ;  /* 0x0000002408c0723c */ /* 0x000fe200000418a8 */
[----:B------:R-:W-:Y:S01]  /*6410*/  MOV R148, R32 ;  /* 0x0000002000947202 */ /* 0x000fe20000000f00 */
[----:B------:R-:W-:-:S02]  /*6420*/  IMAD.MOV.U32 R150, RZ, RZ, R154 ;  /* 0x000000ffff967224 */ /* 0x000fc400078e009a */
[----:B------:R-:W-:-:S03]  /*6430*/  IMAD.MOV.U32 R149, RZ, RZ, R155 ;  /* 0x000000ffff957224 */ /* 0x000fc600078e009b */
[----:B------:R-:W-:Y:S01]  /*6440*/  IMAD.MOV.U32 R168, RZ, RZ, R210 ;  /* 0x000000ffffa87224 */ /* 0x000fe200078e00d2 */
[----:B-1----:R-:W-:Y:S01]  /*6450*/  HMMA.16816.F32.BF16 R164, R8, R44, R160 ;  /* 0x0000002c08a4723c */ /* 0x002fe200000418a0 */
[----:B------:R-:W-:Y:S01]  /*6460*/  IMAD.MOV.U32 R169, RZ, RZ, R209 ;  /* 0x000000ffffa97224 */ /* 0x000fe200078e00d1 */
[----:B------:R-:W-:Y:S01]  /*6470*/  MOV R170, R208 ;  /* 0x000000d000aa7202 */ /* 0x000fe20000000f00 */
[----:B------:R-:W-:-:S04]  /*6480*/  IMAD.MOV.U32 R171, RZ, RZ, R220 ;  /* 0x000000ffffab7224 */ /* 0x000fc800078e00dc */
[----:B------:R-:W-:Y:S01]  /*6490*/  MOV R163, R211 ;  /* 0x000000d300a37202 */ /* 0x000fe20000000f00 */
[----:B------:R-:W-:Y:S01]  /*64a0*/  IMAD.MOV.U32 R161, RZ, RZ, R199 ;  /* 0x000000ffffa17224 */ /* 0x000fe200078e00c7 */
[----:B------:R-:W-:Y:S01]  /*64b0*/  HMMA.16816.F32.BF16 R208, R8, R18, R140 ;  /* 0x0000001208d0723c */ /* 0x000fe2000004188c */
[----:B------:R-:W-:Y:S02]  /*64c0*/  IMAD.MOV.U32 R160, RZ, RZ, R198 ;  /* 0x000000ffffa07224 */ /* 0x000fe400078e00c6 */
[----:B------:R-:W-:-:S05]  /*64d0*/  IMAD.MOV.U32 R162, RZ, RZ, R223 ;  /* 0x000000ffffa27224 */ /* 0x000fca00078e00df */
[C---:B------:R-:W-:Y:S08]  /*64e0*/  HMMA.16816.F32.BF16 R140, R8.reuse, R42, R120 ;  /* 0x0000002a088c723c */ /* 0x040ff00000041878 */
[C---:B------:R-:W-:Y:S07]  /*64f0*/  HMMA.16816.F32.BF16 R212, R8.reuse, R16, R176 ;  /* 0x0000001008d4723c */ /* 0x040fee00000418b0 */
[----:B------:R-:W-:Y:S01]  /*6500*/  MOV R178, R222 ;  /* 0x000000de00b27202 */ /* 0x000fe20000000f00 */
[----:B------:R-:W-:Y:S01]  /*6510*/  HMMA.16816.F32.BF16 R156, R8, R34, R156 ;  /* 0x00000022089c723c */ /* 0x000fe2000004189c */
[----:B------:R-:W-:-:S07]  /*6520*/  IMAD.MOV.U32 R179, RZ, RZ, R221 ;  /* 0x000000ffffb37224 */ /* 0x000fce00078e00dd */
[C---:B------:R-:W-:Y:S07]  /*6530*/  HMMA.16816.F32.BF16 R196, R8.reuse, R30, R128 ;  /* 0x0000001e08c4723c */ /* 0x040fee0000041880 */
[----:B------:R-:W-:Y:S01]  /*6540*/  IMAD.MOV.U32 R130, RZ, RZ, R14 ;  /* 0x000000ffff827224 */ /* 0x000fe200078e000e */
[----:B------:R-:W-:Y:S01]  /*6550*/  HMMA.16816.F32.BF16 R180, R8, R38, R124 ;  /* 0x0000002608b4723c */ /* 0x000fe2000004187c */
[----:B------:R-:W-:-:S07]  /*6560*/  IMAD.MOV.U32 R131, RZ, RZ, R33 ;  /* 0x000000ffff837224 */ /* 0x000fce00078e0021 */
[----:B------:R-:W-:Y:S07]  /*6570*/  HMMA.16816.F32.BF16 R120, R8, R46, R112 ;  /* 0x0000002e0878723c */ /* 0x000fee0000041870 */
[----:B------:R-:W-:Y:S01]  /*6580*/  FFMA.FTZ R8, R151, c[0x0][0x2d0], -R13 ;  /* 0x0000b40097087a23 */ /* 0x000fe2000001080d */
[----:B------:R-:W-:Y:S01]  /*6590*/  HMMA.16816.F32.BF16 R220, R4, R20, R92 ;  /* 0x0000001404dc723c */ /* 0x000fe2000004185c */
[----:B------:R-:W-:Y:S01]  /*65a0*/  IMAD.MOV.U32 R9, RZ, RZ, R80 ;  /* 0x000000ffff097224 */ /* 0x000fe200078e0050 */
[----:B------:R-:W-:Y:S01]  /*65b0*/  MOV R151, R153 ;  /* 0x0000009900977202 */ /* 0x000fe20000000f00 */
[----:B------:R-:W-:Y:S01]  /*65c0*/  IMAD.MOV.U32 R112, RZ, RZ, R63 ;  /* 0x000000ffff707224 */ /* 0x000fe200078e003f */
[----:B------:R-:W-:Y:S01]  /*65d0*/  MOV R114, R148 ;  /* 0x0000009400727202 */ /* 0x000fe20000000f00 */
[----:B------:R-:W-:-:S02]  /*65e0*/  IMAD.MOV.U32 R80, RZ, RZ, R62 ;  /* 0x000000ffff507224 */ /* 0x000fc400078e003e */
[----:B------:R-:W-:Y:S01]  /*65f0*/  IMAD.MOV.U32 R92, RZ, RZ, R83 ;  /* 0x000000ffff5c7224 */ /* 0x000fe200078e0053 */
[----:B------:R-:W-:Y:S01]  /*6600*/  MOV R93, R82 ;  /* 0x00000052005d7202 */ /* 0x000fe20000000f00 */
[----:B------:R1:W-:Y:S01]  /*6610*/  MUFU.EX2 R83, R8 ;  /* 0x0000000800537308 */ /* 0x0003e20000000800 */
[----:B------:R-:W-:Y:S01]  /*6620*/  IMAD.MOV.U32 R82, RZ, RZ, R60 ;  /* 0x000000ffff527224 */ /* 0x000fe200078e003c */
[----:B------:R-:W-:Y:S01]  /*6630*/  HMMA.16816.F32.BF16 R56, R4, R40, R56 ;  /* 0x000000280438723c */ /* 0x000fe20000041838 */
[----:B------:R-:W-:Y:S01]  /*6640*/  IMAD.MOV.U32 R94, RZ, RZ, R81 ;  /* 0x000000ffff5e7224 */ /* 0x000fe200078e0051 */
[----:B------:R-:W-:Y:S01]  /*6650*/  MOV R81, R61 ;  /* 0x0000003d00517202 */ /* 0x000fe20000000f00 */
[----:B------:R-:W-:-:S05]  /*6660*/  IMAD.MOV.U32 R115, RZ, RZ, R130 ;  /* 0x000000ffff737224 */ /* 0x000fca00078e0082 */
[----:B------:R-:W-:Y:S01]  /*6670*/  HMMA.16816.F32.BF16 R88, R4, R30, R88 ;  /* 0x0000001e0458723c */ /* 0x000fe20000041858 */
[----:B-1----:R-:W-:-:S07]  /*6680*/  FFMA.FTZ R8, R152, c[0x0][0x2d0], -R13 ;  /* 0x0000b40098087a23 */ /* 0x002fce000001080d */
[C---:B------:R-:W-:Y:S01]  /*6690*/  HMMA.16816.F32.BF16 R32, R4.reuse, R34, R116 ;  /* 0x000000220420723c */ /* 0x040fe20000041874 */
[----:B------:R-:W-:Y:S01]  /*66a0*/  LDSM.16.MT88.4 R152, [R225+0x1100] ;  /* 0x00110000e198783b */ /* 0x000fe20000004200 */
[----:B------:R1:W2:Y:S06]  /*66b0*/  MUFU.EX2 R10, R8 ;  /* 0x00000008000a7308 */ /* 0x0002ac0000000800 */
[----:B------:R-:W-:Y:S01]  /*66c0*/  MOV R37, R58 ;  /* 0x0000003a00257202 */ /* 0x000fe20000000f00 */
[----:B------:R-:W-:Y:S01]  /*66d0*/  IMAD.MOV.U32 R36, RZ, RZ, R59 ;  /* 0x000000ffff247224 */ /* 0x000fe200078e003b */
[----:B------:R-:W-:Y:S01]  /*66e0*/  HMMA.16816.F32.BF16 R20, R4, R22, R100 ;  /* 0x000000160414723c */ /* 0x000fe20000041864 */
[----:B------:R-:W-:Y:S01]  /*66f0*/  IMAD.MOV.U32 R40, RZ, RZ, R57 ;  /* 0x000000ffff287224 */ /* 0x000fe200078e0039 */
[----:B------:R-:W-:Y:S01]  /*6700*/  MOV R117, R37 ;  /* 0x0000002500757202 */ /* 0x000fe20000000f00 */
[----:B------:R-:W-:Y:S01]  /*6710*/  IMAD.MOV.U32 R118, RZ, RZ, R36 ;  /* 0x000000ffff767224 */ /* 0x000fe200078e0024 */
[----:B------:R-:W-:Y:S01]  /*6720*/  MOV R59, R92 ;  /* 0x0000005c003b7202 */ /* 0x000fe20000000f00 */
[----:B------:R-:W-:-:S02]  /*6730*/  IMAD.MOV.U32 R57, RZ, RZ, R94 ;  /* 0x000000ffff397224 */ /* 0x000fc400078e005e */
[----:B------:R-:W-:Y:S01]  /*6740*/  IMAD.MOV.U32 R100, RZ, RZ, R160 ;  /* 0x000000ffff647224 */ /* 0x000fe200078e00a0 */
[C---:B------:R-:W-:Y:S01]  /*6750*/  HMMA.16816.F32.BF16 R36, R4.reuse, R38, R76 ;  /* 0x000000260424723c */ /* 0x040fe2000004184c */
[----:B-1----:R-:W-:Y:S01]  /*6760*/  FFMA.FTZ R8, R207, c[0x0][0x2d0], -R13 ;  /* 0x0000b400cf087a23 */ /* 0x002fe2000001080d */
[----:B------:R-:W-:Y:S01]  /*6770*/  LDSM.16.MT88.4 R76, [R225+0x2900] ;  /* 0x00290000e14c783b */ /* 0x000fe20000004200 */
[----:B------:R-:W-:Y:S01]  /*6780*/  IMAD.MOV.U32 R160, RZ, RZ, R187 ;  /* 0x000000ffffa07224 */ /* 0x000fe200078e00bb */
[----:B--2---:R-:W-:Y:S01]  /*6790*/  F2FP.BF16.PACK_AB R128, R10, R83 ;  /* 0x000000530a80723e */ /* 0x004fe200000010ff */
[----:B------:R1:W2:Y:S01]  /*67a0*/  MUFU.EX2 R60, R8 ;  /* 0x00000008003c7308 */ /* 0x0002a20000000800 */
[----:B------:R-:W-:Y:S02]  /*67b0*/  IMAD.MOV.U32 R58, RZ, RZ, R93 ;  /* 0x000000ffff3a7224 */ /* 0x000fe400078e005d */
[----:B------:R-:W-:Y:S01]  /*67c0*/  HMMA.16816.F32.BF16 R104, R4, R24, R104 ;  /* 0x000000180468723c */ /* 0x000fe20000041868 */
[----:B------:R-:W-:Y:S01]  /*67d0*/  LDSM.16.MT88.4 R92, [R226+0x2900] ;  /* 0x00290000e25c783b */ /* 0x000fe20000004200 */
[----:B------:R-:W-:-:S02]  /*67e0*/  IMAD.MOV.U32 R116, RZ, RZ, R40 ;  /* 0x000000ffff747224 */ /* 0x000fc400078e0028 */
[----:B------:R-:W-:Y:S02]  /*67f0*/  IMAD.MOV.U32 R103, RZ, RZ, R118 ;  /* 0x000000ffff677224 */ /* 0x000fe400078e0076 */
[----:B------:R-:W-:Y:S01]  /*6800*/  IMAD.MOV.U32 R102, RZ, RZ, R117 ;  /* 0x000000ffff667224 */ /* 0x000fe200078e0075 */
[----:B------:R-:W-:Y:S01]  /*6810*/  MOV R101, R116 ;  /* 0x0000007400657202 */ /* 0x000fe20000000f00 */
[C---:B------:R-:W-:Y:S01]  /*6820*/  HMMA.16816.F32.BF16 R24, R4.reuse, R26, R108 ;  /* 0x0000001a0418723c */ /* 0x040fe2000004186c */
[----:B------:R-:W-:Y:S01]  /*6830*/  LDSM.16.MT88.4 R108, [R228+0x2900] ;  /* 0x00290000e46c783b */ /* 0x000fe20000004200 */
[----:B-1----:R-:W-:Y:S01]  /*6840*/  FFMA.FTZ R8, R191, c[0x0][0x2d0], -R13 ;  /* 0x0000b400bf087a23 */ /* 0x002fe2000001080d */
[----:B--2---:R-:W-:Y:S01]  /*6850*/  MOV R31, R60 ;  /* 0x0000003c001f7202 */ /* 0x004fe20000000f00 */
[----:B------:R-:W-:Y:S01]  /*6860*/  IMAD.MOV.U32 R13, RZ, RZ, R56 ;  /* 0x000000ffff0d7224 */ /* 0x000fe200078e0038 */
[----:B------:R-:W-:Y:S01]  /*6870*/  MOV R191, R162 ;  /* 0x000000a200bf7202 */ /* 0x000fe20000000f00 */
[----:B------:R1:W-:Y:S01]  /*6880*/  MUFU.EX2 R16, R8 ;  /* 0x0000000800107308 */ /* 0x0003e20000000800 */
[----:B------:R-:W2:Y:S01]  /*6890*/  LDSM.16.MT88.4 R60, [R227+0x1100] ;  /* 0x00110000e33c783b */ /* 0x000ea20000004200 */
[----:B------:R-:W-:Y:S01]  /*68a0*/  MOV R162, R185 ;  /* 0x000000b900a27202 */ /* 0x000fe20000000f00 */
[----:B------:R-:W-:Y:S01]  /*68b0*/  IMAD.MOV.U32 R56, RZ, RZ, R9 ;  /* 0x000000ffff387224 */ /* 0x000fe200078e0009 */
[----:B------:R-:W-:Y:S01]  /*68c0*/  MOV R9, R171 ;  /* 0x000000ab00097202 */ /* 0x000fe20000000f00 */
[----:B------:R-:W-:Y:S01]  /*68d0*/  HMMA.16816.F32.BF16 R68, R4, R28, R68 ;  /* 0x0000001c0444723c */ /* 0x000fe20000041844 */
[----:B------:R-:W-:-:S07]  /*68e0*/  IMAD.MOV.U32 R119, RZ, RZ, R13 ;  /* 0x000000ffff777224 */ /* 0x000fce00078e000d */
[C---:B------:R-:W-:Y:S01]  /*68f0*/  HMMA.16816.F32.BF16 R48, R4.reuse, R44, R48 ;  /* 0x0000002c0430723c */ /* 0x040fe20000041830 */
[----:B-1----:R-:W-:Y:S02]  /*6900*/  FFMA.FTZ R8, R190, c[0x0][0x2d0], -R12 ;  /* 0x0000b400be087a23 */ /* 0x002fe4000001080c */
[----:B------:R-:W-:Y:S02]  /*6910*/  IMAD.MOV.U32 R190, RZ, RZ, R163 ;  /* 0x000000ffffbe7224 */ /* 0x000fe400078e00a3 */
[----:B------:R1:W-:Y:S01]  /*6920*/  MUFU.EX2 R207, R8 ;  /* 0x0000000800cf7308 */ /* 0x0003e20000000800 */
[----:B------:R-:W-:Y:S02]  /*6930*/  IMAD.MOV.U32 R163, RZ, RZ, R184 ;  /* 0x000000ffffa37224 */ /* 0x000fe400078e00b8 */
[----:B------:R-:W-:Y:S08]  /*6940*/  HMMA.16816.F32.BF16 R44, R4, R46, R52 ;  /* 0x0000002e042c723c */ /* 0x000ff00000041834 */
[----:B------:R-:W-:Y:S01]  /*6950*/  MOV R11, R71 ;  /* 0x00000047000b7202 */ /* 0x000fe20000000f00 */
[----:B------:R-:W-:Y:S01]  /*6960*/  IMAD.MOV.U32 R71, RZ, RZ, R131 ;  /* 0x000000ffff477224 */ /* 0x000fe200078e0083 */
[----:B------:R-:W-:Y:S01]  /*6970*/  MOV R177, R68 ;  /* 0x0000004400b17202 */ /* 0x000fe20000000f00 */
[----:B------:R-:W-:Y:S01]  /*6980*/  IMAD.MOV.U32 R176, RZ, RZ, R69 ;  /* 0x000000ffffb07224 */ /* 0x000fe200078e0045 */
[----:B------:R-:W-:Y:S01]  /*6990*/  MOV R68, R151 ;  /* 0x0000009700447202 */ /* 0x000fe20000000f00 */
[----:B------:R-:W-:-:S02]  /*69a0*/  IMAD.MOV.U32 R113, RZ, RZ, R70 ;  /* 0x000000ffff717224 */ /* 0x000fc400078e0046 */
[----:B-1----:R-:W-:Y:S01]  /*69b0*/  FFMA.FTZ R8, R189, c[0x0][0x2d0], -R12 ;  /* 0x0000b400bd087a23 */ /* 0x002fe2000001080c */
[----:B------:R-:W-:Y:S01]  /*69c0*/  MOV R189, R168 ;  /* 0x000000a800bd7202 */ /* 0x000fe20000000f00 */
[----:B------:R-:W-:Y:S02]  /*69d0*/  IMAD.MOV.U32 R69, RZ, RZ, R150 ;  /* 0x000000ffff457224 */ /* 0x000fe400078e0096 */
[----:B------:R1:W3:Y:S01]  /*69e0*/  MUFU.EX2 R41, R8 ;  /* 0x0000000800297308 */ /* 0x0002e20000000800 */
[----:B------:R-:W-:Y:S01]  /*69f0*/  IMAD.MOV.U32 R70, RZ, RZ, R149 ;  /* 0x000000ffff467224 */ /* 0x000fe200078e0095 */
[----:B------:R-:W-:Y:S01]  /*6a00*/  MOV R118, R189 ;  /* 0x000000bd00767202 */ /* 0x000fe20000000f00 */
[----:B------:R-:W-:Y:S02]  /*6a10*/  IMAD.MOV.U32 R189, RZ, RZ, R176 ;  /* 0x000000ffffbd7224 */ /* 0x000fe400078e00b0 */
[----:B-1----:R-:W-:Y:S02]  /*6a20*/  FFMA.FTZ R8, R188, c[0x0][0x2d0], -R12 ;  /* 0x0000b400bc087a23 */ /* 0x002fe4000001080c */
[----:B------:R-:W-:-:S02]  /*6a30*/  IMAD.MOV.U32 R188, RZ, RZ, R169 ;  /* 0x000000ffffbc7224 */ /* 0x000fc400078e00a9 */
[----:B------:R1:W4:Y:S01]  /*6a40*/  MUFU.EX2 R14, R8 ;  /* 0x00000008000e7308 */ /* 0x0003220000000800 */
[----:B---3--:R-:W-:Y:S02]  /*6a50*/  IMAD.MOV.U32 R30, RZ, RZ, R41 ;  /* 0x000000ffff1e7224 */ /* 0x008fe400078e0029 */
[----:B------:R-:W-:Y:S01]  /*6a60*/  HMMA.16816.F32.BF16 R40, R4, R42, R72 ;  /* 0x0000002a0428723c */ /* 0x000fe20000041848 */
[----:B------:R-:W-:Y:S01]  /*6a70*/  IMAD.MOV.U32 R117, RZ, RZ, R188 ;  /* 0x000000ffff757224 */ /* 0x000fe200078e00bc */
[----:B------:R-:W-:Y:S02]  /*6a80*/  MOV R188, R177 ;  /* 0x000000b100bc7202 */ /* 0x000fe40000000f00 */
[----:B------:R-:W-:-:S03]  /*6a90*/  F2FP.BF16.PACK_AB R129, R30, R207 ;  /* 0x000000cf1e81723e */ /* 0x000fc600000010ff */
[----:B------:R-:W-:Y:S01]  /*6aa0*/  MOV R72, R188 ;  /* 0x000000bc00487202 */ /* 0x000fe20000000f00 */
[----:B------:R-:W-:Y:S02]  /*6ab0*/  IMAD.MOV.U32 R73, RZ, RZ, R189 ;  /* 0x000000ffff497224 */ /* 0x000fe400078e00bd */
[----:B-1----:R-:W-:Y:S02]  /*6ac0*/  FFMA.FTZ R8, R139, c[0x0][0x2d0], -R12 ;  /* 0x0000b4008b087a23 */ /* 0x002fe4000001080c */
[----:B------:R-:W-:Y:S02]  /*6ad0*/  IMAD.MOV.U32 R12, RZ, RZ, R170 ;  /* 0x000000ffff0c7224 */ /* 0x000fe400078e00aa */
[----:B------:R1:W-:Y:S01]  /*6ae0*/  MUFU.EX2 R139, R8 ;  /* 0x00000008008b7308 */ /* 0x0003e20000000800 */
[----:B------:R-:W3:Y:S01]  /*6af0*/  LDSM.16.MT88.4 R168, [R226+0x1100] ;  /* 0x00110000e2a8783b */ /* 0x000ee20000004200 */
[----:B------:R-:W-:Y:S02]  /*6b00*/  IMAD.MOV.U32 R116, RZ, RZ, R12 ;  /* 0x000000ffff747224 */ /* 0x000fe400078e000c */
[----:B------:R-:W-:Y:S01]  /*6b10*/  IMAD.MOV.U32 R12, RZ, RZ, R191 ;  /* 0x000000ffff0c7224 */ /* 0x000fe200078e00bf */
[----:B------:R-:W-:Y:S01]  /*6b20*/  MOV R191, R11 ;  /* 0x0000000b00bf7202 */ /* 0x000fe20000000f00 */
[----:B------:R-:W-:-:S04]  /*6b30*/  IMAD.MOV.U32 R11, RZ, RZ, R179 ;  /* 0x000000ffff0b7224 */ /* 0x000fc800078e00b3 */
[----:B------:R-:W-:Y:S02]  /*6b40*/  IMAD.MOV.U32 R75, RZ, RZ, R191 ;  /* 0x000000ffff4b7224 */ /* 0x000fe400078e00bf */
[----:B-1----:R-:W-:-:S04]  /*6b50*/  FFMA.FTZ R8, R134, c[0x0][0x2d0], -R2 ;  /* 0x0000b40086087a23 */ /* 0x002fc80000010802 */
[----:B------:R1:W-:Y:S02]  /*6b60*/  MUFU.EX2 R134, R8 ;  /* 0x0000000800867308 */ /* 0x0003e40000000800 */
[----:B-1----:R-:W-:-:S06]  /*6b70*/  FFMA.FTZ R8, R132, c[0x0][0x2d0], -R2 ;  /* 0x0000b40084087a23 */ /* 0x002fcc0000010802 */
[----:B------:R1:W1:Y:S02]  /*6b80*/  MUFU.EX2 R132, R8 ;  /* 0x0000000800847308 */ /* 0x0002640000000800 */
[--C-:B-1----:R-:W-:Y:S01]  /*6b90*/  FFMA.FTZ R8, R133, c[0x0][0x2d0], -R2.reuse ;  /* 0x0000b40085087a23 */ /* 0x102fe20000010802 */
[----:B------:R-:W-:Y:S01]  /*6ba0*/  MOV R133, R16 ;  /* 0x0000001000857202 */ /* 0x000fe20000000f00 */
[----:B------:R-:W-:Y:S01]  /*6bb0*/  FFMA.FTZ R2, R138, c[0x0][0x2d0], -R2 ;  /* 0x0000b4008a027a23 */ /* 0x000fe20000010802 */
[----:B------:R-:W-:Y:S01]  /*6bc0*/  HMMA.16816.F32.BF16 R16, R4, R18, R96 ;  /* 0x000000120410723c */ /* 0x000fe20000041860 */
[----:B----4-:R-:W-:Y:S02]  /*6bd0*/  IMAD.MOV.U32 R138, RZ, RZ, R14 ;  /* 0x000000ffff8a7224 */ /* 0x010fe400078e000e */
[----:B------:R1:W-:Y:S01]  /*6be0*/  MUFU.EX2 R29, R8 ;  /* 0x00000008001d7308 */ /* 0x0003e20000000800 */
[----:B------:R-:W-:Y:S01]  /*6bf0*/  F2FP.BF16.PACK_AB R130, R133, R31 ;  /* 0x0000001f8582723e */ /* 0x000fe200000010ff */
[----:B------:R-:W-:Y:S01]  /*6c00*/  LDSM.16.MT88.4 R4, [R227+0x2900] ;  /* 0x00290000e304783b */ /* 0x000fe20000004200 */
[----:B------:R-:W-:Y:S01]  /*6c10*/  F2FP.BF16.PACK_AB R124, R132, R134 ;  /* 0x00000086847c723e */ /* 0x000fe200000010ff */
[----:B------:R-:W-:Y:S01]  /*6c20*/  IMAD.MOV.U32 R99, RZ, RZ, R161 ;  /* 0x000000ffff637224 */ /* 0x000fe200078e00a1 */
[----:B------:R-:W-:Y:S01]  /*6c30*/  F2FP.BF16.PACK_AB R131, R139, R138 ;  /* 0x0000008a8b83723e */ /* 0x000fe200000010ff */
[----:B------:R-:W-:-:S02]  /*6c40*/  IMAD.MOV.U32 R161, RZ, RZ, R186 ;  /* 0x000000ffffa17224 */ /* 0x000fc400078e00ba */
[----:B------:R-:W4:Y:S01]  /*6c50*/  MUFU.EX2 R28, R2 ;  /* 0x00000002001c7308 */ /* 0x000f220000000800 */
[----:B------:R-:W3:Y:S03]  /*6c60*/  LDSM.16.MT88.4 R184, [R228+0x1100] ;  /* 0x00110000e4b8783b */ /* 0x000ee60000004200 */
[----:B--2---:R-:W-:Y:S01]  /*6c70*/  HMMA.16816.F32.BF16 R52, R128, R60, R212 ;  /* 0x0000003c8034723c */ /* 0x004fe200000418d4 */
[----:B-1----:R-:W-:Y:S01]  /*6c80*/  MOV R8, R119 ;  /* 0x0000007700087202 */ /* 0x002fe20000000f00 */
[----:B------:R-:W-:Y:S02]  /*6c90*/  IMAD.MOV.U32 R119, RZ, RZ, R190 ;  /* 0x000000ffff777224 */ /* 0x000fe400078e00be */
[----:B------:R-:W-:-:S03]  /*6ca0*/  IMAD.MOV.U32 R190, RZ, RZ, R113 ;  /* 0x000000ffffbe7224 */ /* 0x000fc600078e0071 */
[----:B------:R-:W-:Y:S01]  /*6cb0*/  MOV R214, R69 ;  /* 0x0000004500d67202 */ /* 0x000fe20000000f00 */
[----:B------:R-:W-:Y:S01]  /*6cc0*/  IMAD.MOV.U32 R113, RZ, RZ, R178 ;  /* 0x000000ffff717224 */ /* 0x000fe200078e00b2 */
[C---:B------:R-:W-:Y:S01]  /*6cd0*/  HMMA.16816.F32.BF16 R144, R128.reuse, R152, R144 ;  /* 0x000000988090723c */ /* 0x040fe20000041890 */
[----:B------:R-:W-:Y:S01]  /*6ce0*/  IMAD.MOV.U32 R215, RZ, RZ, R68 ;  /* 0x000000ffffd77224 */ /* 0x000fe200078e0044 */
[----:B----4-:R-:W-:Y:S01]  /*6cf0*/  F2FP.BF16.PACK_AB R126, R28, R29 ;  /* 0x0000001d1c7e723e */ /* 0x010fe200000010ff */
[----:B------:R-:W-:Y:S01]  /*6d00*/  FFMA.FTZ R2, R87, c[0x0][0x2d0], -R0 ;  /* 0x0000b40057027a23 */ /* 0x000fe20000010800 */
[----:B------:R-:W-:Y:S01]  /*6d10*/  MOV R74, R190 ;  /* 0x000000be004a7202 */ /* 0x000fe20000000f00 */
[----:B------:R-:W-:Y:S02]  /*6d20*/  IMAD.MOV.U32 R213, RZ, RZ, R70 ;  /* 0x000000ffffd57224 */ /* 0x000fe400078e0046 */
[----:B------:R1:W-:Y:S01]  /*6d30*/  MUFU.EX2 R14, R2 ;  /* 0x00000002000e7308 */ /* 0x0003e20000000800 */
[----:B------:R-:W-:Y:S01]  /*6d40*/  IMAD.MOV.U32 R212, RZ, RZ, R71 ;  /* 0x000000ffffd47224 */ /* 0x000fe200078e0047 */
[C---:B---3--:R-:W-:Y:S08]  /*6d50*/  HMMA.16816.F32.BF16 R160, R128.reuse, R168, R160 ;  /* 0x000000a880a0723c */ /* 0x048ff000000418a0 */
[----:B------:R-:W-:Y:S01]  /*6d60*/  HMMA.16816.F32.BF16 R68, R128, R76, R200 ;  /* 0x0000004c8044723c */ /* 0x000fe200000418c8 */
[----:B-1----:R-:W-:-:S06]  /*6d70*/  FFMA.FTZ R2, R86, c[0x0][0x2d0], -R0 ;  /* 0x0000b40056027a23 */ /* 0x002fcc0000010800 */
[----:B------:R-:W-:Y:S01]  /*6d80*/  MOV R201, R101 ;  /* 0x0000006500c97202 */ /* 0x000fe20000000f00 */
[----:B------:R-:W-:Y:S01]  /*6d90*/  IMAD.MOV.U32 R202, RZ, RZ, R102 ;  /* 0x000000ffffca7224 */ /* 0x000fe200078e0066 */
[----:B------:R-:W-:Y:S01]  /*6da0*/  MOV R203, R103 ;  /* 0x0000006700cb7202 */ /* 0x000fe20000000f00 */
[----:B------:R1:W2:Y:S01]  /*6db0*/  MUFU.EX2 R13, R2 ;  /* 0x00000002000d7308 */ /* 0x0002a20000000800 */
[----:B------:R-:W-:Y:S01]  /*6dc0*/  HMMA.16816.F32.BF16 R176, R128, R184, R244 ;  /* 0x000000b880b0723c */ /* 0x000fe200000418f4 */
[----:B------:R-:W-:Y:S02]  /*6dd0*/  IMAD.MOV.U32 R200, RZ, RZ, R8 ;  /* 0x000000ffffc87224 */ /* 0x000fe400078e0008 */
[----:B------:R-:W-:-:S04]  /*6de0*/  IMAD.MOV.U32 R8, RZ, RZ, R119 ;  /* 0x000000ffff087224 */ /* 0x000fc800078e0077 */
[----:B------:R-:W-:Y:S01]  /*6df0*/  IMAD.MOV.U32 R244, RZ, RZ, R100 ;  /* 0x000000fffff47224 */ /* 0x000fe200078e0064 */
[----:B------:R-:W-:Y:S01]  /*6e00*/  HMMA.16816.F32.BF16 R188, R128, R186, R216 ;  /* 0x000000ba80bc723c */ /* 0x000fe200000418d8 */
[----:B------:R-:W-:Y:S01]  /*6e10*/  IMAD.MOV.U32 R246, RZ, RZ, R83 ;  /* 0x000000fffff67224 */ /* 0x000fe200078e0053 */
[----:B------:R-:W-:Y:S01]  /*6e20*/  MOV R247, R10 ;  /* 0x0000000a00f77202 */ /* 0x000fe20000000f00 */
[----:B------:R-:W-:Y:S01]  /*6e30*/  IMAD.MOV.U32 R10, RZ, RZ, R113 ;  /* 0x000000ffff0a7224 */ /* 0x000fe200078e0071 */
[----:B------:R-:W-:Y:S01]  /*6e40*/  MOV R245, R99 ;  /* 0x0000006300f57202 */ /* 0x000fe20000000f00 */
[----:B-1----:R-:W-:-:S03]  /*6e50*/  FFMA.FTZ R2, R85, c[0x0][0x2d0], -R0 ;  /* 0x0000b40055027a23 */ /* 0x002fc60000010800 */
[C---:B------:R-:W-:Y:S01]  /*6e60*/  HMMA.16816.F32.BF16 R100, R128.reuse, R108, R172 ;  /* 0x0000006c8064723c */ /* 0x040fe200000418ac */
[----:B------:R-:W-:Y:S01]  /*6e70*/  FFMA.FTZ R0, R84, c[0x0][0x2d0], -R0 ;  /* 0x0000b40054007a23 */ /* 0x000fe20000010800 */
[----:B--2---:R-:W-:Y:S02]  /*6e80*/  F2FP.BF16.PACK_AB R125, R13, R14 ;  /* 0x0000000e0d7d723e */ /* 0x004fe400000010ff */
[----:B------:R-:W-:Y:S01]  /*6e90*/  MOV R219, R115 ;  /* 0x0000007300db7202 */ /* 0x000fe20000000f00 */
[----:B------:R-:W-:Y:S03]  /*6ea0*/  MUFU.EX2 R2, R2 ;  /* 0x0000000200027308 */ /* 0x000fe60000000800 */
[C---:B------:R-:W-:Y:S05]  /*6eb0*/  HMMA.16816.F32.BF16 R84, R128.reuse, R92, R192 ;  /* 0x0000005c8054723c */ /* 0x040fea00000418c0 */
[----:B------:R-:W1:Y:S02]  /*6ec0*/  MUFU.EX2 R0, R0 ;  /* 0x0000000000007308 */ /* 0x000e640000000800 */
[----:B------:R-:W-:Y:S01]  /*6ed0*/  MOV R193, R118 ;  /* 0x0000007600c17202 */ /* 0x000fe20000000f00 */
[----:B------:R-:W-:Y:S01]  /*6ee0*/  HMMA.16816.F32.BF16 R172, R128, R170, R248 ;  /* 0x000000aa80ac723c */ /* 0x000fe200000418f8 */
[----:B------:R-:W-:Y:S01]  /*6ef0*/  IMAD.MOV.U32 R194, RZ, RZ, R117 ;  /* 0x000000ffffc27224 */ /* 0x000fe200078e0075 */
[----:B------:R-:W-:-:S02]  /*6f00*/  MOV R195, R116 ;  /* 0x0000007400c37202 */ /* 0x000fc40000000f00 */
[----:B------:R-:W-:-:S03]  /*6f10*/  MOV R192, R112 ;  /* 0x0000007000c07202 */ /* 0x000fc60000000f00 */
[----:B------:R-:W-:Y:S01]  /*6f20*/  IMAD.MOV.U32 R249, RZ, RZ, R82 ;  /* 0x000000fffff97224 */ /* 0x000fe200078e0052 */
[----:B------:R-:W-:Y:S01]  /*6f30*/  MOV R250, R81 ;  /* 0x0000005100fa7202 */ /* 0x000fe20000000f00 */
[----:B------:R-:W-:Y:S01]  /*6f40*/  IMAD.MOV.U32 R251, RZ, RZ, R80 ;  /* 0x000000fffffb7224 */ /* 0x000fe200078e0050 */
[----:B------:R-:W-:Y:S01]  /*6f50*/  MOV R248, R114 ;  /* 0x0000007200f87202 */ /* 0x000fe20000000f00 */
[----:B------:R-:W-:Y:S01]  /*6f60*/  IMAD.MOV.U32 R217, RZ, RZ, R249 ;  /* 0x000000ffffd97224 */ /* 0x000fe200078e00f9 */
[----:B------:R-:W-:Y:S01]  /*6f70*/  MOV R218, R250 ;  /* 0x000000fa00da7202 */ /* 0x000fe20000000f00 */
[----:B------:R-:W-:Y:S01]  /*6f80*/  IMAD.MOV.U32 R249, RZ, RZ, R193 ;  /* 0x000000fffff97224 */ /* 0x000fe200078e00c1 */
[----:B-1----:R-:W-:Y:S01]  /*6f90*/  F2FP.BF16.PACK_AB R127, R0, R2 ;  /* 0x00000002007f723e */ /* 0x002fe200000010ff */
[----:B------:R-:W-:Y:S01]  /*6fa0*/  HMMA.16816.F32.BF16 R80, R128, R78, R196 ;  /* 0x0000004e8050723c */ /* 0x000fe200000418c4 */
[----:B------:R-:W-:Y:S01]  /*6fb0*/  MOV R216, R248 ;  /* 0x000000f800d87202 */ /* 0x000fe20000000f00 */
[----:B------:R-:W-:Y:S01]  /*6fc0*/  IMAD.MOV.U32 R193, RZ, RZ, R201 ;  /* 0x000000ffffc17224 */ /* 0x000fe200078e00c9 */
[----:B------:R-:W-:Y:S01]  /*6fd0*/  MOV R250, R194 ;  /* 0x000000c200fa7202 */ /* 0x000fe20000000f00 */
[----:B------:R-:W-:Y:S01]  /*6fe0*/  IMAD.MOV.U32 R201, RZ, RZ, R213 ;  /* 0x000000ffffc97224 */ /* 0x000fe200078e00d5 */
[----:B------:R-:W-:Y:S01]  /*6ff0*/  MOV R248, R192 ;  /* 0x000000c000f87202 */ /* 0x000fe20000000f00 */
[----:B------:R-:W-:Y:S01]  /*7000*/  IMAD.MOV.U32 R213, RZ, RZ, R245 ;  /* 0x000000ffffd57224 */ /* 0x000fe200078e00f5 */
[----:B------:R-:W-:Y:S01]  /*7010*/  MOV R192, R200 ;  /* 0x000000c800c07202 */ /* 0x000fe20000000f00 */
[----:B------:R-:W-:Y:S01]  /*7020*/  HMMA.16816.F32.BF16 R148, R124, R152, R64 ;  /* 0x000000987c94723c */ /* 0x000fe20000041840 */
[----:B------:R-:W-:Y:S01]  /*7030*/  IMAD.MOV.U32 R199, RZ, RZ, R249 ;  /* 0x000000ffffc77224 */ /* 0x000fe200078e00f9 */
[----:B------:R-:W-:-:S02]  /*7040*/  MOV R194, R202 ;  /* 0x000000ca00c27202 */ /* 0x000fc40000000f00 */
[----:B------:R-:W-:-:S04]  /*7050*/  MOV R200, R212 ;  /* 0x000000d400c87202 */ /* 0x000fc80000000f00 */
[----:B------:R-:W-:Y:S01]  /*7060*/  HMMA.16816.F32.BF16 R64, R128, R62, R208 ;  /* 0x0000003e8040723c */ /* 0x000fe200000418d0 */
[----:B------:R-:W-:Y:S01]  /*7070*/  FADD.FTZ R8, R8, R199 ;  /* 0x000000c708087221 */ /* 0x000fe20000010000 */
[----:B------:R-:W-:Y:S01]  /*7080*/  MOV R202, R214 ;  /* 0x000000d600ca7202 */ /* 0x000fe20000000f00 */
[----:B------:R-:W-:Y:S01]  /*7090*/  IMAD.MOV.U32 R249, RZ, RZ, R201 ;  /* 0x000000fffff97224 */ /* 0x000fe200078e00c9 */
[----:B------:R-:W-:-:S03]  /*70a0*/  MOV R212, R244 ;  /* 0x000000f400d47202 */ /* 0x000fc60000000f00 */
[----:B------:R-:W-:Y:S01]  /*70b0*/  IMAD.MOV.U32 R211, RZ, RZ, R219 ;  /* 0x000000ffffd37224 */ /* 0x000fe200078e00db */
[----:B------:R-:W-:Y:S01]  /*70c0*/  MOV R210, R216 ;  /* 0x000000d800d27202 */ /* 0x000fe20000000f00 */
[----:B------:R-:W-:Y:S01]  /*70d0*/  IMAD.MOV.U32 R219, RZ, RZ, R251 ;  /* 0x000000ffffdb7224 */ /* 0x000fe200078e00fb */
[----:B------:R-:W-:Y:S01]  /*70e0*/  MOV R208, R250 ;  /* 0x000000fa00d07202 */ /* 0x000fe20000000f00 */
[----:B------:R-:W-:Y:S01]  /*70f0*/  IMAD.MOV.U32 R251, RZ, RZ, R195 ;  /* 0x000000fffffb7224 */ /* 0x000fe200078e00c3 */
[----:B------:R-:W-:Y:S01]  /*7100*/  HMMA.16816.F32.BF16 R112, R128, R110, R140 ;  /* 0x0000006e8070723c */ /* 0x000fe2000004188c */
[----:B------:R-:W-:Y:S01]  /*7110*/  FADD.FTZ R8, R210, R8 ;  /* 0x00000008d2087221 */ /* 0x000fe20000010000 */
[----:B------:R-:W-:Y:S01]  /*7120*/  MOV R214, R239 ;  /* 0x000000ef00d67202 */ /* 0x000fe20000000f00 */
[----:B------:R-:W-:Y:S01]  /*7130*/  IMAD.MOV.U32 R209, RZ, RZ, R251 ;  /* 0x000000ffffd17224 */ /* 0x000fe200078e00fb */
[----:B------:R-:W-:Y:S01]  /*7140*/  MOV R216, R192 ;  /* 0x000000c000d87202 */ /* 0x000fe20000000f00 */
[----:B------:R-:W-:-:S02]  /*7150*/  FADD.FTZ R10, R10, R208 ;  /* 0x000000d00a0a7221 */ /* 0x000fc40000010000 */
[----:B------:R-:W-:Y:S01]  /*7160*/  MOV R143, R248 ;  /* 0x000000f8008f7202 */ /* 0x000fe20000000f00 */
[----:B------:R-:W-:Y:S01]  /*7170*/  IMAD.MOV.U32 R195, RZ, RZ, R203 ;  /* 0x000000ffffc37224 */ /* 0x000fe200078e00cb */
[----:B------:R-:W-:Y:S01]  /*7180*/  MOV R248, R200 ;  /* 0x000000c800f87202 */ /* 0x000fe20000000f00 */
[----:B------:R-:W-:Y:S01]  /*7190*/  IMAD.MOV.U32 R203, RZ, RZ, R215 ;  /* 0x000000ffffcb7224 */ /* 0x000fe200078e00d7 */
[----:B------:R-:W-:Y:S01]  /*71a0*/  MOV R250, R202 ;  /* 0x000000ca00fa7202 */ /* 0x000fe20000000f00 */
[----:B------:R-:W-:Y:S01]  /*71b0*/  FADD.FTZ R11, R11, R209 ;  /* 0x000000d10b0b7221 */ /* 0x000fe20000010000 */
[----:B------:R-:W-:Y:S01]  /*71c0*/  MOV R192, R212 ;  /* 0x000000d400c07202 */ /* 0x000fe20000000f00 */
[----:B------:R-:W-:Y:S01]  /*71d0*/  IMAD.MOV.U32 R215, RZ, RZ, R238 ;  /* 0x000000ffffd77224 */ /* 0x000fe200078e00ee */
[----:B------:R-:W-:Y:S01]  /*71e0*/  MOV R244, R237 ;  /* 0x000000ed00f47202 */ /* 0x000fe20000000f00 */
[----:B------:R-:W-:Y:S01]  /*71f0*/  FADD.FTZ R10, R211, R10 ;  /* 0x0000000ad30a7221 */ /* 0x000fe20000010000 */
[----:B------:R-:W-:Y:S01]  /*7200*/  HMMA.16816.F32.BF16 R116, R128, R4, R164 ;  /* 0x000000048074723c */ /* 0x000fe200000418a4 */
[----:B------:R-:W-:-:S02]  /*7210*/  FADD.FTZ R8, R249, R8 ;  /* 0x00000008f9087221 */ /* 0x000fc40000010000 */
[----:B------:R-:W-:Y:S02]  /*7220*/  IMAD.MOV.U32 R140, RZ, RZ, R217 ;  /* 0x000000ffff8c7224 */ /* 0x000fe400078e00d9 */
        /* <DEDUP_REMOVED lines=8> */
[----:B------:R-:W-:Y:S01]  /*72b0*/  FADD.FTZ R11, R248, R11 ;  /* 0x0000000bf80b7221 */ /* 0x000fe20000010000 */
[----:B------:R-:W-:Y:S01]  /*72c0*/  MOV R218, R194 ;  /* 0x000000c200da7202 */ /* 0x000fe20000000f00 */
[----:B------:R-:W-:-:S02]  /*72d0*/  IMAD.MOV.U32 R245, RZ, RZ, R236 ;  /* 0x000000fffff57224 */ /* 0x000fc400078e00ec */
[----:B------:R-:W-:Y:S01]  /*72e0*/  IMAD.MOV.U32 R193, RZ, RZ, R213 ;  /* 0x000000ffffc17224 */ /* 0x000fe200078e00d5 */
[----:B------:R-:W-:Y:S01]  /*72f0*/  MOV R202, R12 ;  /* 0x0000000c00ca7202 */ /* 0x000fe20000000f00 */
[----:B------:R-:W-:Y:S01]  /*7300*/  IMAD.MOV.U32 R195, RZ, RZ, R215 ;  /* 0x000000ffffc37224 */ /* 0x000fe200078e00d7 */
[----:B------:R-:W-:Y:S01]  /*7310*/  MOV R212, R232 ;  /* 0x000000e800d47202 */ /* 0x000fe20000000f00 */
[----:B------:R-:W-:Y:S01]  /*7320*/  FADD.FTZ R10, R250, R10 ;  /* 0x0000000afa0a7221 */ /* 0x000fe20000010000 */
[C---:B------:R-:W-:Y:S01]  /*7330*/  HMMA.16816.F32.BF16 R96, R128.reuse, R94, R180 ;  /* 0x0000005e8060723c */ /* 0x040fe200000418b4 */
[----:B------:R-:W-:Y:S01]  /*7340*/  FADD.FTZ R8, R192, R8 ;  /* 0x00000008c0087221 */ /* 0x000fe20000010000 */
[----:B------:R-:W-:Y:S01]  /*7350*/  MOV R194, R214 ;  /* 0x000000d600c27202 */ /* 0x000fe20000000f00 */
[----:B------:R-:W-:Y:S01]  /*7360*/  FADD.FTZ R11, R251, R11 ;  /* 0x0000000bfb0b7221 */ /* 0x000fe20000010000 */
[----:B------:R-:W-:Y:S01]  /*7370*/  MOV R203, R234 ;  /* 0x000000ea00cb7202 */ /* 0x000fe20000000f00 */
[----:B------:R-:W-:Y:S01]  /*7380*/  IMAD.MOV.U32 R201, RZ, RZ, R245 ;  /* 0x000000ffffc97224 */ /* 0x000fe200078e00f5 */
[----:B------:R-:W-:Y:S01]  /*7390*/  MOV R244, R224 ;  /* 0x000000e000f47202 */ /* 0x000fe20000000f00 */
[----:B------:R-:W-:Y:S01]  /*73a0*/  IMAD.MOV.U32 R12, RZ, RZ, R235 ;  /* 0x000000ffff0c7224 */ /* 0x000fe200078e00eb */
[----:B------:R-:W-:Y:S01]  /*73b0*/  HMMA.16816.F32.BF16 R128, R128, R6, R120 ;  /* 0x000000068080723c */ /* 0x000fe20000041878 */
[----:B------:R-:W-:Y:S01]  /*73c0*/  FADD.FTZ R10, R193, R10 ;  /* 0x0000000ac10a7221 */ /* 0x000fe20000010000 */
[----:B------:R1:W5:Y:S01]  /*73d0*/  LDL.LU R238, [R1+0x6c] ;  /* 0x00006c0001ee7983 */ /* 0x0003620000300800 */
[----:B------:R-:W-:-:S02]  /*73e0*/  FADD.FTZ R8, R195, R8 ;  /* 0x00000008c3087221 */ /* 0x000fc40000010000 */
[----:B------:R-:W-:Y:S01]  /*73f0*/  FADD.FTZ R9, R9, R200 ;  /* 0x000000c809097221 */ /* 0x000fe20000010000 */
[----:B------:R-:W-:Y:S01]  /*7400*/  MOV R214, R230 ;  /* 0x000000e600d67202 */ /* 0x000fe20000000f00 */
[----:B------:R-:W-:Y:S01]  /*7410*/  FADD.FTZ R11, R194, R11 ;  /* 0x0000000bc20b7221 */ /* 0x000fe20000010000 */
[C---:B------:R-:W-:Y:S01]  /*7420*/  HMMA.16816.F32.BF16 R120, R124.reuse, R4, R48 ;  /* 0x000000047c78723c */ /* 0x040fe20000041830 */
[----:B------:R-:W-:Y:S01]  /*7430*/  FADD.FTZ R10, R201, R10 ;  /* 0x0000000ac90a7221 */ /* 0x000fe20000010000 */
[----:B------:R1:W5:Y:S01]  /*7440*/  LDL.LU R237, [R1+0x68] ;  /* 0x0000680001ed7983 */ /* 0x0003620000300800 */
[----:B------:R-:W-:Y:S02]  /*7450*/  FADD.FTZ R12, R12, R8 ;  /* 0x000000080c0c7221 */ /* 0x000fe40000010000 */
[----:B------:R-:W-:Y:S01]  /*7460*/  FADD.FTZ R8, R203, R9 ;  /* 0x00000009cb087221 */ /* 0x000fe20000010000 */
[----:B------:R1:W5:Y:S01]  /*7470*/  LDL.LU R236, [R1+0x64] ;  /* 0x0000640001ec7983 */ /* 0x0003620000300800 */
[----:B------:R-:W-:Y:S01]  /*7480*/  IMAD.MOV.U32 R213, RZ, RZ, R231 ;  /* 0x000000ffffd57224 */ /* 0x000fe200078e00e7 */
[----:B------:R-:W-:Y:S01]  /*7490*/  HMMA.16816.F32.BF16 R72, R124, R76, R72 ;  /* 0x0000004c7c48723c */ /* 0x000fe20000041848 */
[----:B------:R-:W-:Y:S01]  /*74a0*/  FADD.FTZ R11, R202, R11 ;  /* 0x0000000bca0b7221 */ /* 0x000fe20000010000 */
[----:B------:R1:W5:Y:S01]  /*74b0*/  LDL.LU R235, [R1+0x60] ;  /* 0x0000600001eb7983 */ /* 0x0003620000300800 */
[----:B------:R-:W-:-:S02]  /*74c0*/  IMAD.MOV.U32 R215, RZ, RZ, R229 ;  /* 0x000000ffffd77224 */ /* 0x000fc400078e00e5 */
[----:B------:R-:W-:Y:S01]  /*74d0*/  FADD.FTZ R5, R212, R10 ;  /* 0x0000000ad4057221 */ /* 0x000fe20000010000 */
[----:B------:R1:W5:Y:S01]  /*74e0*/  LDL.LU R234, [R1+0x5c] ;  /* 0x00005c0001ea7983 */ /* 0x0003620000300800 */
[----:B------:R-:W-:Y:S01]  /*74f0*/  FADD.FTZ R8, R214, R8 ;  /* 0x00000008d6087221 */ /* 0x000fe20000010000 */
[C---:B------:R-:W-:Y:S01]  /*7500*/  HMMA.16816.F32.BF16 R164, R124.reuse, R168, R104 ;  /* 0x000000a87ca4723c */ /* 0x040fe20000041868 */
[----:B------:R-:W-:Y:S02]  /*7510*/  IMAD.MOV.U32 R245, RZ, RZ, R233 ;  /* 0x000000fffff57224 */ /* 0x000fe400078e00e9 */
[----:B------:R-:W-:Y:S01]  /*7520*/  FADD.FTZ R4, R213, R11 ;  /* 0x0000000bd5047221 */ /* 0x000fe20000010000 */
[----:B------:R1:W5:Y:S01]  /*7530*/  LDL.LU R233, [R1+0x58] ;  /* 0x0000580001e97983 */ /* 0x0003620000300800 */
[----:B------:R-:W-:Y:S02]  /*7540*/  FADD.FTZ R10, R215, R12 ;  /* 0x0000000cd70a7221 */ /* 0x000fe40000010000 */
[----:B------:R-:W-:Y:S01]  /*7550*/  FADD.FTZ R9, R244, R5 ;  /* 0x00000005f4097221 */ /* 0x000fe20000010000 */
[----:B------:R-:W-:Y:S01]  /*7560*/  HMMA.16816.F32.BF16 R76, R124, R78, R88 ;  /* 0x0000004e7c4c723c */ /* 0x000fe20000041858 */
[----:B------:R-:W-:Y:S01]  /*7570*/  FADD.FTZ R5, R15, R8 ;  /* 0x000000080f057221 */ /* 0x000fe20000010000 */
[----:B------:R1:W5:Y:S01]  /*7580*/  LDL.LU R232, [R1+0x54] ;  /* 0x0000540001e87983 */ /* 0x0003620000300800 */
[----:B------:R-:W-:-:S02]  /*7590*/  FADD.FTZ R11, R245, R4 ;  /* 0x00000004f50b7221 */ /* 0x000fc40000010000 */
[----:B------:R-:W-:Y:S01]  /*75a0*/  FADD.FTZ R4, R246, R10 ;  /* 0x0000000af6047221 */ /* 0x000fe20000010000 */
[----:B------:R1:W5:Y:S01]  /*75b0*/  LDL.LU R231, [R1+0x50] ;  /* 0x0000500001e77983 */ /* 0x0003620000300800 */
[----:B------:R-:W-:Y:S01]  /*75c0*/  FADD.FTZ R5, R206, R5 ;  /* 0x00000005ce057221 */ /* 0x000fe20000010000 */
[C---:B------:R-:W-:Y:S08]  /*75d0*/  HMMA.16816.F32.BF16 R180, R124.reuse, R184, R220 ;  /* 0x000000b87cb4723c */ /* 0x040ff000000418dc */
[C---:B------:R-:W-:Y:S08]  /*75e0*/  HMMA.16816.F32.BF16 R56, R124.reuse, R60, R56 ;  /* 0x0000003c7c38723c */ /* 0x040ff00000041838 */
[C---:B------:R-:W-:Y:S08]  /*75f0*/  HMMA.16816.F32.BF16 R88, R124.reuse, R92, R140 ;  /* 0x0000005c7c58723c */ /* 0x040ff0000004188c */
[C---:B------:R-:W-:Y:S08]  /*7600*/  HMMA.16816.F32.BF16 R104, R124.reuse, R108, R216 ;  /* 0x0000006c7c68723c */ /* 0x040ff000000418d8 */
[C---:B------:R-:W-:Y:S08]  /*7610*/  HMMA.16816.F32.BF16 R152, R124.reuse, R154, R32 ;  /* 0x0000009a7c98723c */ /* 0x040ff00000041820 */
[C---:B------:R-:W-:Y:S01]  /*7620*/  HMMA.16816.F32.BF16 R168, R124.reuse, R170, R24 ;  /* 0x000000aa7ca8723c */ /* 0x040fe20000041818 */
[----:B------:R-:W-:Y:S01]  /*7630*/  FADD.FTZ R8, R134, R11 ;  /* 0x0000000b86087221 */ /* 0x000fe20000010000 */
[----:B------:R1:W5:Y:S04]  /*7640*/  LDL.LU R230, [R1+0x4c] ;  /* 0x00004c0001e67983 */ /* 0x0003680000300800 */
[----:B------:R1:W5:Y:S02]  /*7650*/  LDL.LU R229, [R1+0x48] ;  /* 0x0000480001e57983 */ /* 0x0003640000300800 */
[C---:B------:R-:W-:Y:S02]  /*7660*/  HMMA.16816.F32.BF16 R184, R124.reuse, R186, R20 ;  /* 0x000000ba7cb8723c */ /* 0x040fe40000041814 */
[----:B------:R1:W5:Y:S06]  /*7670*/  LDL.LU R224, [R1+0x44] ;  /* 0x0000440001e07983 */ /* 0x00036c0000300800 */
[C---:B------:R-:W-:Y:S08]  /*7680*/  HMMA.16816.F32.BF16 R60, R124.reuse, R62, R16 ;  /* 0x0000003e7c3c723c */ /* 0x040ff00000041810 */
[C---:B------:R-:W-:Y:S08]  /*7690*/  HMMA.16816.F32.BF16 R92, R124.reuse, R94, R36 ;  /* 0x0000005e7c5c723c */ /* 0x040ff00000041824 */
[C---:B------:R-:W-:Y:S08]  /*76a0*/  HMMA.16816.F32.BF16 R108, R124.reuse, R110, R40 ;  /* 0x0000006e7c6c723c */ /* 0x040ff00000041828 */
[----:B------:R-:W-:Y:S07]  /*76b0*/  HMMA.16816.F32.BF16 R124, R124, R6, R44 ;  /* 0x000000067c7c723c */ /* 0x000fee000004182c */
[----:B------:R-:W-:-:S02]  /*76c0*/  FADD.FTZ R7, R247, R4 ;  /* 0x00000004f7077221 */ /* 0x000fc40000010000 */
[----:B------:R-:W-:-:S04]  /*76d0*/  FADD.FTZ R4, R205, R5 ;  /* 0x00000005cd047221 */ /* 0x000fc80000010000 */
        /* <DEDUP_REMOVED lines=13> */
[----:B------:R-:W-:Y:S01]  /*77b0*/  FADD.FTZ R2, R28, R6 ;  /* 0x000000061c027221 */ /* 0x000fe20000010000 */
[----:B------:R1:W-:Y:S01]  /*77c0*/  STL [R1+0x20], R7 ;  /* 0x0000200701007387 */ /* 0x0003e20000100800 */
[----:B------:R-:W-:-:S03]  /*77d0*/  UIMAD.WIDE.U32 UR28, UR26, UR4, URZ ;  /* 0x000000041a1c72a5 */ /* 0x000fc6000f8e003f */
[----:B------:R1:W-:Y:S04]  /*77e0*/  STL [R1+0x24], R5 ;  /* 0x0000240501007387 */ /* 0x0003e80000100800 */
[----:B------:R1:W-:Y:S04]  /*77f0*/  STL [R1+0x2c], R0 ;  /* 0x00002c0001007387 */ /* 0x0003e80000100800 */
[----:B------:R1:W-:Y:S01]  /*7800*/  STL [R1+0x28], R2 ;  /* 0x0000280201007387 */ /* 0x0003e20000100800 */
[----:B------:R-:W-:Y:S01]  /*7810*/  PLOP3.LUT P0, PT, PT, PT, UP6, 0x40, 0x0 ;  /* 0x000000000000781c */ /* 0x000fe20003f0e868 */
[----:B------:R-:W-:-:S02]  /*7820*/  @UP5 UMOV UR27, UR29 ;  /* 0x0000001d001b5c82 */ /* 0x000fc40008000000 */
[----:B------:R-:W-:-:S04]  /*7830*/  @UP5 USHF.R.U32.HI UR26, URZ, UR5, UR27 ;  /* 0x000000053f1a5299 */ /* 0x000fc8000801161b */
[----:B------:R-:W-:-:S03]  /*7840*/  UIADD3 UR4, UR25, UR26, URZ ;  /* 0x0000001a19047290 */ /* 0x000fc6000fffe03f */
[----:B------:R-:W-:Y:S02]  /*7850*/  ULDC UR25, c[0x0][0x328] ;  /* 0x0000ca0000197ab9 */ /* 0x000fe40000000800 */
[----:B------:R-:W-:Y:S02]  /*7860*/  UIADD3 UR24, UR24, -0x2, URZ ;  /* 0xfffffffe18187890 */ /* 0x000fe4000fffe03f */
[----:B------:R-:W-:Y:S01]  /*7870*/  UIADD3 UR25, UR4, UR25, URZ ;  /* 0x0000001904197290 */ /* 0x000fe2000fffe03f */
[----:B------:R-:W-:Y:S05]  /*7880*/  @P0 BRA `(.L_x_607) ;  /* 0x0000018000000947 */ /* 0x000fea0003800000 */
        /* <DEDUP_REMOVED lines=8> */
[----:B------:R-:W-:-:S07]  /*7910*/  UIMAD.WIDE.U32 UR28, UR26, UR4, URZ ;  /* 0x000000041a1c72a5 */ /* 0x000fce000f8e003f */
[----:B------:R-:W-:Y:S02]  /*7920*/  @UP0 UMOV UR27, UR29 ;  /* 0x0000001d001b0c82 */ /* 0x000fe40008000000 */
[----:B------:R-:W-:-:S04]  /*7930*/  @UP0 USHF.R.U32.HI UR26, URZ, UR5, UR27 ;  /* 0x000000053f1a0299 */ /* 0x000fc8000801161b */
[----:B------:R-:W-:Y:S01]  /*7940*/  ULOP3.LUT UR26, URZ, UR26, URZ, 0x33, !UPT ;  /* 0x0000001a3f1a7292 */ /* 0x000fe2000f8e333f */
[----:B------:R-:W-:Y:S05]  /*7950*/  BRA `(.L_x_609) ;  /* 0x0000007000007947 */ /* 0x000fea0003800000 */
.L_x_608:
[----:B------:R-:W-:Y:S02]  /*7960*/  UMOV UR5, 0x1 ;  /* 0x0000000100057882 */ /* 0x000fe40000000000 */
[----:B------:R-:W-:Y:S02]  /*7970*/  ULDC UR4, c[0x0][0x32c] ;  /* 0x0000cb0000047ab9 */ /* 0x000fe40000000800 */
[----:B------:R-:W-:-:S03]  /*7980*/  UISETP.NE.AND UP0, UPT, UR5, UR4, UPT ;  /* 0x000000040500728c */ /* 0x000fc6000bf05270 */
[----:B------:R-:W-:Y:S02]  /*7990*/  ULDC.64 UR4, c[0x0][0x330] ;  /* 0x0000cc0000047ab9 */ /* 0x000fe40000000a00 */
[----:B------:R-:W-:-:S07]  /*79a0*/  UIMAD.WIDE.U32 UR28, UR26, UR4, URZ ;  /* 0x000000041a1c72a5 */ /* 0x000fce000f8e003f */
[----:B------:R-:W-:Y:S02]  /*79b0*/  @UP0 UMOV UR27, UR29 ;  /* 0x0000001d001b0c82 */ /* 0x000fe40008000000 */
[----:B------:R-:W-:Y:S02]  /*79c0*/  @UP0 USHF.R.U32.HI UR26, URZ, UR5, UR27 ;  /* 0x000000053f1a0299 */ /* 0x000fe4000801161b */
.L_x_609:
[----:B------:R-:W-:Y:S02]  /*79d0*/  ULDC UR4, c[0x0][0x32c] ;  /* 0x0000cb0000047ab9 */ /* 0x000fe40000000800 */
[----:B------:R-:W-:-:S04]  /*79e0*/  UIMAD UR4, UR26, UR4, UR4 ;  /* 0x000000041a0472a4 */ /* 0x000fc8000f8e0204 */
[----:B------:R-:W-:-:S04]  /*79f0*/  UISETP.LT.AND UP0, UPT, UR25, UR4, UPT ;  /* 0x000000041900728c */ /* 0x000fc8000bf01270 */
[----:B------:R-:W-:-:S04]  /*7a00*/  USEL UR25, UR25, UR4, UP0 ;  /* 0x0000000419197287 */ /* 0x000fc80008000000 */
.L_x_607:
[----:B------:R-:W-:-:S04]  /*7a10*/  UIMAD.WIDE UR4, UR25, 0x2aaaaaab, URZ ;  /* 0x2aaaaaab190478a5 */ /* 0x000fc8000f8e023f */
[----:B------:R-:W-:-:S04]  /*7a20*/  USHF.R.U32.HI UR4, URZ, 0x1f, UR5 ;  /* 0x0000001f3f047899 */ /* 0x000fc80008011605 */
[----:B------:R-:W-:-:S04]  /*7a30*/  ULEA.HI.SX32 UR4, UR5, UR4, 0x1d ;  /* 0x0000000405047291 */ /* 0x000fc8000f8fea3f */
[----:B------:R-:W-:-:S04]  /*7a40*/  UISETP.LT.AND UP0, UPT, UR8, UR4, UPT ;  /* 0x000000040800728c */ /* 0x000fc8000bf01270 */
[----:B------:R-:W-:-:S04]  /*7a50*/  USEL UR5, UR8, UR4, !UP0 ;  /* 0x0000000408057287 */ /* 0x000fc8000c000000 */
[----:B------:R-:W-:-:S06]  /*7a60*/  UISETP.GE.AND UP0, UPT, UR24, UR5, UPT ;  /* 0x000000051800728c */ /* 0x000fcc000bf06270 */
[----:B------:R-:W-:-:S13]  /*7a70*/  PLOP3.LUT P0, PT, PT, PT, UP0, 0x80, 0x0 ;  /* 0x000000000000781c */ /* 0x000fda0003f0f008 */
[----:B------:R-:W-:Y:S05]  /*7a80*/  @!P0 BRA `(.L_x_610) ;  /* 0x0000538000008947 */ /* 0x000fea0003800000 */
[----:B------:R-:W2:Y:S04]  /*7a90*/  LDL R4, [R1+0xc] ;  /* 0x00000c0001047983 */ /* 0x000ea80000100800 */
[----:B-1----:R-:W3:Y:S04]  /*7aa0*/  LDL R2, [R1+0x3c] ;  /* 0x00003c0001027983 */ /* 0x002ee80000100800 */
[----:B------:R-:W3:Y:S04]  /*7ab0*/  LDL R0, [R1+0x34] ;  /* 0x0000340001007983 */ /* 0x000ee80000100800 */
[----:B------:R-:W4:Y:S01]  /*7ac0*/  LDL.LU R5, [R1+0x40] ;  /* 0x0000400001057983 */ /* 0x000f220000300800 */
[----:B------:R-:W-:Y:S01]  /*7ad0*/  MOV R139, R3 ;  /* 0x00000003008b7202 */ /* 0x000fe20000000f00 */
[----:B------:R-:W-:-:S02]  /*7ae0*/  IMAD.MOV.U32 R134, RZ, RZ, R136 ;  /* 0x000000ffff867224 */ /* 0x000fc400078e0088 */
[----:B------:R-:W-:Y:S02]  /*7af0*/  IMAD.MOV.U32 R132, RZ, RZ, R137 ;  /* 0x000000ffff847224 */ /* 0x000fe400078e0089 */
[----:B------:R-:W-:Y:S01]  /*7b00*/  IMAD.MOV.U32 R138, RZ, RZ, R135 ;  /* 0x000000ffff8a7224 */ /* 0x000fe200078e0087 */
[----:B--2---:R-:W-:Y:S02]  /*7b10*/  SHF.L.U32 R3, R4, 0x1, RZ ;  /* 0x0000000104037819 */ /* 0x004fe400000006ff */
[C---:B---3--:R-:W-:Y:S01]  /*7b20*/  SHF.L.U64.HI R2, R0.reuse, 0x1, R2 ;  /* 0x0000000100027819 */ /* 0x048fe20000010202 */
[----:B------:R-:W-:Y:S01]  /*7b30*/  IMAD.SHL.U32 R0, R0, 0x2, RZ ;  /* 0x0000000200007824 */ /* 0x000fe200078e00ff */
[----:B----4-:R-:W-:-:S05]  /*7b40*/  SHF.L.U64.HI R5, R4, 0x1, R5 ;  /* 0x0000000104057819 */ /* 0x010fca0000010205 */
[----:B------:R1:W-:Y:S04]  /*7b50*/  STL [R1+0x8], R5 ;  /* 0x0000080501007387 */ /* 0x0003e80000100800 */
[----:B------:R1:W-:Y:S04]  /*7b60*/  STL [R1+0x18], R3 ;  /* 0x0000180301007387 */ /* 0x0003e80000100800 */
[----:B------:R1:W-:Y:S04]  /*7b70*/  STL [R1+0x4], R2 ;  /* 0x0000040201007387 */ /* 0x0003e80000100800 */
[----:B------:R1:W-:Y:S02]  /*7b80*/  STL [R1], R0 ;  /* 0x0000000001007387 */ /* 0x0003e40000100800 */
.L_x_629:
[----:B-----5:R2:W5:Y:S01]  /*7b90*/  LDL R247, [R1+0x18] ;  /* 0x0000180001f77983 */ /* 0x0205620000100800 */
[----:B------:R-:W-:Y:S04]  /*7ba0*/  DEPBAR.LE SB0, 0x0 ;  /* 0x000080000000791a */ /* 0x000fe80000000000 */
[----:B------:R-:W-:Y:S01]  /*7bb0*/  BAR.SYNC.DEFER_BLOCKING 0x0 ;  /* 0x0000000000007b1d */ /* 0x000fe20000010000 */
[----:B------:R-:W-:Y:S01]  /*7bc0*/  UISETP.GT.AND UP0, UPT, UR8, UR24, UPT ;  /* 0x000000180800728c */ /* 0x000fe2000bf04270 */
[----:B------:R-:W-:Y:S04]  /*7bd0*/  SEL R244, RZ, 0x10, P5 ;  /* 0x00000010fff47807 */ /* 0x000fe80002800000 */
[----:B------:R2:W5:Y:S01]  /*7be0*/  LDL R246, [R1] ;  /* 0x0000000001f67983 */ /* 0x0005620000100800 */
[----:B------:R-:W-:Y:S03]  /*7bf0*/  PLOP3.LUT P0, PT, PT, PT, UP0, 0x80, 0x0 ;  /* 0x000000000000781c */ /* 0x000fe60003f0f008 */
[----:B------:R2:W5:Y:S04]  /*7c00*/  LDL R245, [R1+0x8] ;  /* 0x0000080001f57983 */ /* 0x0005680000100800 */
[----:B------:R2:W5:Y:S04]  /*7c10*/  LDL R223, [R1+0x4] ;  /* 0x0000040001df7983 */ /* 0x0005680000100800 */
[----:B------:R2:W3:Y:S04]  /*7c20*/  LDSM.16.M88.4 R48, [R231+0x6100] ;  /* 0x00610000e730783b */ /* 0x0004e80000000200 */
[----:B------:R2:W4:Y:S04]  /*7c30*/  LDSM.16.M88.4 R44, [R231+0x8100] ;  /* 0x00810000e72c783b */ /* 0x0005280000000200 */
[----:B-1----:R2:W1:Y:S04]  /*7c40*/  LDSM.16.M88.4 R16, [R224+0x3100] ;  /* 0x00310000e010783b */ /* 0x0024680000000200 */
[----:B------:R2:W1:Y:S04]  /*7c50*/  LDSM.16.M88.4 R32, [R224+0x3900] ;  /* 0x00390000e020783b */ /* 0x0004680000000200 */
[----:B------:R2:W1:Y:S04]  /*7c60*/  LDSM.16.M88.4 R140, [R224+0x4100] ;  /* 0x00410000e08c783b */ /* 0x0004680000000200 */
[----:B------:R2:W1:Y:S04]  /*7c70*/  LDSM.16.M88.4 R192, [R233+0x6100] ;  /* 0x00610000e9c0783b */ /* 0x0004680000000200 */
[----:B------:R2:W1:Y:S04]  /*7c80*/  LDSM.16.M88.4 R200, [R233+0x8100] ;  /* 0x00810000e9c8783b */ /* 0x0004680000000200 */
[----:B------:R2:W1:Y:S04]  /*7c90*/  LDSM.16.M88.4 R196, [R235] ;  /* 0x00000000ebc4783b */ /* 0x0004680000000200 */
[----:B------:R2:W1:Y:S04]  /*7ca0*/  LDSM.16.M88.4 R204, [R241] ;  /* 0x00000000f1cc783b */ /* 0x0004680000000200 */
[----:B------:R2:W1:Y:S01]  /*7cb0*/  LDSM.16.M88.4 R208, [R240] ;  /* 0x00000000f0d0783b */ /* 0x0004620000000200 */
[----:B------:R-:W-:-:S05]  /*7cc0*/  @P0 BRA `(.L_x_611) ;  /* 0x0000029000000947 */ /* 0x000fca0003800000 */
[----:B-1----:R-:W-:Y:S01]  /*7cd0*/  SHF.R.S32.HI R0, RZ, 0x1f, R243 ;  /* 0x0000001fff007819 */ /* 0x002fe200000114f3 */
[C---:B------:R-:W-:Y:S01]  /*7ce0*/  IMAD.WIDE.U32 R2, R243.reuse, c[0x0][0x208], RZ ;  /* 0x00008200f3027a25 */ /* 0x040fe200078e00ff */
[----:B------:R-:W-:Y:S02]  /*7cf0*/  SHF.R.S32.HI R4, RZ, 0x1f, R242 ;  /* 0x0000001fff047819 */ /* 0x000fe400000114f2 */
[----:B------:R-:W-:Y:S01]  /*7d00*/  IADD3 R15, R252, 0x100, RZ ;  /* 0x00000100fc0f7810 */ /* 0x000fe20007ffe0ff */
[----:B------:R-:W-:Y:S01]  /*7d10*/  IMAD R0, R0, c[0x0][0x208], RZ ;  /* 0x0000820000007a24 */ /* 0x000fe200078e02ff */
[----:B------:R-:W-:Y:S01]  /*7d20*/  IADD3 R14, -R244, 0x10, RZ ;  /* 0x00000010f40e7810 */ /* 0x000fe20007ffe1ff */
[----:B------:R-:W-:Y:S02]  /*7d30*/  IMAD R4, R4, c[0x0][0x218], RZ ;  /* 0x0000860004047a24 */ /* 0x000fe400078e02ff */
[----:B------:R-:W-:Y:S01]  /*7d40*/  IMAD R0, R243, c[0x0][0x20c], R0 ;  /* 0x00008300f3007a24 */ /* 0x000fe200078e0200 */
[----:B------:R-:W-:Y:S01]  /*7d50*/  LOP3.LUT R14, R14, 0xf, RZ, 0xc0, !PT ;  /* 0x0000000f0e0e7812 */ /* 0x000fe200078ec0ff */
[C---:B------:R-:W-:Y:S02]  /*7d60*/  IMAD R4, R242.reuse, c[0x0][0x21c], R4 ;  /* 0x00008700f2047a24 */ /* 0x040fe400078e0204 */
[----:B------:R-:W-:Y:S04]  /*7d70*/  IMAD.IADD R3, R3, 0x1, R0 ;  /* 0x0000000103037824 */ /* 0x000fe800078e0200 */
[----:B------:R-:W-:Y:S05]  /*7d80*/  IMAD.WIDE.U32 R2, R242, c[0x0][0x218], R2 ;  /* 0x00008600f2027a25 */ /* 0x000fea00078e0002 */
[----:B------:R-:W-:Y:S04]  /*7d90*/  IADD3 R0, P0, R2, UR22, RZ ;  /* 0x0000001602007c10 */ /* 0x000fe8000ff1e0ff */
[----:B------:R-:W-:Y:S02]  /*7da0*/  IADD3.X R3, R3, UR16, R4, P0, !PT ;  /* 0x0000001003037c10 */ /* 0x000fe400087fe404 */
[C---:B------:R-:W-:Y:S04]  /*7db0*/  LEA R2, P0, R0.reuse, c[0x0][0x1f8], 0x1 ;  /* 0x00007e0000027a11 */ /* 0x040fe800078008ff */
[----:B------:R-:W-:Y:S01]  /*7dc0*/  LEA.HI.X R0, R0, c[0x0][0x1fc], R3, 0x1, P0 ;  /* 0x00007f0000007a11 */ /* 0x000fe200000f0c03 */
[----:B------:R-:W1:Y:S04]  /*7dd0*/  SHFL.IDX PT, R6, R2, 0x1, 0x181f ;  /* 0x00381f0002067f89 */ /* 0x000e6800000e0000 */
[----:B------:R-:W2:Y:S04]  /*7de0*/  SHFL.IDX PT, R3, R2, RZ, 0x181f ;  /* 0x00181fff02037589 */ /* 0x000ea800000e0000 */
[----:B------:R-:W4:Y:S04]  /*7df0*/  SHFL.IDX PT, R4, R0, RZ, 0x181f ;  /* 0x00181fff00047589 */ /* 0x000f2800000e0000 */
[----:B------:R-:W3:Y:S04]  /*7e00*/  SHFL.IDX PT, R2, R2, 0x2, 0x181f ;  /* 0x00581f0002027f89 */ /* 0x000ee800000e0000 */
[----:B------:R-:W3:Y:S04]  /*7e10*/  SHFL.IDX PT, R5, R0, 0x1, 0x181f ;  /* 0x00381f0000057f89 */ /* 0x000ee800000e0000 */
[----:B------:R-:W3:Y:S01]  /*7e20*/  SHFL.IDX PT, R0, R0, 0x2, 0x181f ;  /* 0x00581f0000007f89 */ /* 0x000ee200000e0000 */
[-C--:B-1---5:R-:W-:Y:S02]  /*7e30*/  IADD3 R8, P1, R6, R247.reuse, RZ ;  /* 0x000000f706087210 */ /* 0x0a2fe40007f3e0ff */
[CC--:B--2---:R-:W-:Y:S02]  /*7e40*/  IADD3 R12, P0, R3.reuse, R247.reuse, RZ ;  /* 0x000000f7030c7210 */ /* 0x0c4fe40007f1e0ff */
[-C--:B------:R-:W-:Y:S03]  /*7e50*/  IADD3 R10, P2, R3, R246.reuse, RZ ;  /* 0x000000f6030a7210 */ /* 0x080fe60007f5e0ff */
[----:B----4-:R-:W-:Y:S01]  /*7e60*/  IMAD.X R13, R4, 0x1, R245, P0 ;  /* 0x00000001040d7824 */ /* 0x010fe200000e06f5 */
[----:B------:R-:W-:Y:S01]  /*7e70*/  IADD3 R6, P0, R6, R246, RZ ;  /* 0x000000f606067210 */ /* 0x000fe20007f1e0ff */
[----:B------:R-:W-:Y:S01]  /*7e80*/  IMAD.X R11, R4, 0x1, R223, P2 ;  /* 0x00000001040b7824 */ /* 0x000fe200010e06df */
[----:B---3--:R-:W-:Y:S02]  /*7e90*/  IADD3 R4, P2, R2, R247, RZ ;  /* 0x000000f702047210 */ /* 0x008fe40007f5e0ff */
[----:B------:R1:W-:Y:S01]  /*7ea0*/  LDGSTS.E.BYPASS.LTC128B.128 [R15], [R12.64], !P6 ;  /* 0x000000000c0f7fae */ /* 0x0003e2000f101d54 */
[C---:B------:R-:W-:Y:S03]  /*7eb0*/  IMAD.X R9, R5.reuse, 0x1, R245, P1 ;  /* 0x0000000105097824 */ /* 0x040fe600008e06f5 */
[----:B------:R1:W-:Y:S01]  /*7ec0*/  LDGSTS.E.BYPASS.LTC128B.128 [R15+0x1800], [R10.64], !P5 ;  /* 0x018000000a0f7fae */ /* 0x0003e2000e901d54 */
[----:B------:R-:W-:Y:S01]  /*7ed0*/  IMAD.X R7, R5, 0x1, R223, P0 ;  /* 0x0000000105077824 */ /* 0x000fe200000e06df */
[----:B------:R-:W-:Y:S01]  /*7ee0*/  IADD3 R2, P1, P0, R14, R2, R246 ;  /* 0x000000020e027210 */ /* 0x000fe2000783e0f6 */
[----:B------:R-:W-:Y:S01]  /*7ef0*/  IMAD.X R5, R0, 0x1, R245, P2 ;  /* 0x0000000100057824 */ /* 0x000fe200010e06f5 */
[----:B------:R1:W-:Y:S01]  /*7f00*/  LDGSTS.E.BYPASS.LTC128B.128 [R15+0x800], [R8.64], !P6 ;  /* 0x00800000080f7fae */ /* 0x0003e2000f101d54 */
[----:B------:R-:W-:Y:S02]  /*7f10*/  ISETP.NE.U32.AND P2, PT, R244, RZ, PT ;  /* 0x000000fff400720c */ /* 0x000fe40003f45070 */
[----:B------:R-:W-:Y:S01]  /*7f20*/  IADD3.X R3, RZ, R0, R223, P1, P0 ;  /* 0x00000000ff037210 */ /* 0x000fe20000fe04df */
[----:B------:R1:W-:Y:S04]  /*7f30*/  LDGSTS.E.BYPASS.LTC128B.128 [R15+0x2000], [R6.64], !P5 ;  /* 0x02000000060f7fae */ /* 0x0003e8000e901d54 */
[----:B------:R1:W-:Y:S06]  /*7f40*/  LDGSTS.E.BYPASS.LTC128B.128 [R15+0x1000], [R4.64], !P6 ;  /* 0x01000000040f7fae */ /* 0x0003ec000f101d54 */
[----:B------:R1:W-:Y:S02]  /*7f50*/  LDGSTS.E.BYPASS.LTC128B.128.ZFILL [R15+0x2800], [R2.64], P2 ;  /* 0x02800000020f7fae */ /* 0x0003e40009141d54 */
.L_x_611:
[-C--:B-1-3--:R-:W-:Y:S01]  /*7f60*/  HMMA.16816.F32.BF16 R4, R48, R16.reuse, RZ ;  /* 0x000000103004723c */ /* 0x08afe200000418ff */
[----:B------:R-:W-:Y:S01]  /*7f70*/  LDSM.16.M88.4 R212, [R230+0x3100] ;  /* 0x00310000e6d4783b */ /* 0x000fe20000000200 */
[----:B------:R-:W-:Y:S06]  /*7f80*/  UISETP.GT.AND UP0, UPT, UR24, UR8, UPT ;  /* 0x000000081800728c */ /* 0x000fec000bf04270 */
[C---:B----4-:R-:W-:Y:S01]  /*7f90*/  HMMA.16816.F32.BF16 R8, R44.reuse, R16, RZ ;  /* 0x000000102c08723c */ /* 0x050fe200000418ff */
[----:B------:R-:W0:Y:S01]  /*7fa0*/  LDGDEPBAR ;  /* 0x00000000000079af */ /* 0x000e220000000000 */
[----:B------:R-:W-:Y:S06]  /*7fb0*/  PLOP3.LUT P0, PT, PT, PT, UP0, 0x80, 0x0 ;  /* 0x000000000000781c */ /* 0x000fec0003f0f008 */
[-C--:B------:R-:W-:Y:S01]  /*7fc0*/  HMMA.16816.F32.BF16 R12, R44, R18.reuse, RZ ;  /* 0x000000122c0c723c */ /* 0x080fe200000418ff */
[----:B------:R-:W-:Y:S07]  /*7fd0*/  LDSM.16.M88.4 R216, [R232+0x8100] ;  /* 0x00810000e8d8783b */ /* 0x000fee0000000200 */
[C---:B------:R-:W-:Y:S08]  /*7fe0*/  HMMA.16816.F32.BF16 R16, R48.reuse, R18, RZ ;  /* 0x000000123010723c */ /* 0x040ff000000418ff */
[-C--:B------:R-:W-:Y:S08]  /*7ff0*/  HMMA.16816.F32.BF16 R20, R48, R32.reuse, RZ ;  /* 0x000000203014723c */ /* 0x080ff000000418ff */
[C---:B------:R-:W-:Y:S08]  /*8000*/  HMMA.16816.F32.BF16 R24, R44.reuse, R32, RZ ;  /* 0x000000202c18723c */ /* 0x040ff000000418ff */
[-C--:B------:R-:W-:Y:S08]  /*8010*/  HMMA.16816.F32.BF16 R28, R44, R34.reuse, RZ ;  /* 0x000000222c1c723c */ /* 0x080ff000000418ff */
[C---:B------:R-:W-:Y:S08]  /*8020*/  HMMA.16816.F32.BF16 R32, R48.reuse, R34, RZ ;  /* 0x000000223020723c */ /* 0x040ff000000418ff */
[-C--:B------:R-:W-:Y:S08]  /*8030*/  HMMA.16816.F32.BF16 R36, R48, R140.reuse, RZ ;  /* 0x0000008c3024723c */ /* 0x080ff000000418ff */
[C---:B------:R-:W-:Y:S08]  /*8040*/  HMMA.16816.F32.BF16 R40, R44.reuse, R140, RZ ;  /* 0x0000008c2c28723c */ /* 0x040ff000000418ff */
[-C--:B------:R-:W-:Y:S08]  /*8050*/  HMMA.16816.F32.BF16 R44, R44, R142.reuse, RZ ;  /* 0x0000008e2c2c723c */ /* 0x080ff000000418ff */
[----:B------:R-:W-:Y:S01]  /*8060*/  HMMA.16816.F32.BF16 R48, R48, R142, RZ ;  /* 0x0000008e3030723c */ /* 0x000fe200000418ff */
[----:B------:R-:W1:Y:S07]  /*8070*/  LDSM.16.M88.4 R140, [R232+0x6100] ;  /* 0x00610000e88c783b */ /* 0x000e6e0000000200 */
[-C--:B------:R-:W-:Y:S08]  /*8080*/  HMMA.16816.F32.BF16 R4, R192, R196.reuse, R4 ;  /* 0x000000c4c004723c */ /* 0x080ff00000041804 */
[C---:B------:R-:W-:Y:S08]  /*8090*/  HMMA.16816.F32.BF16 R8, R200.reuse, R196, R8 ;  /* 0x000000c4c808723c */ /* 0x040ff00000041808 */
[-C--:B------:R-:W-:Y:S08]  /*80a0*/  HMMA.16816.F32.BF16 R12, R200, R198.reuse, R12 ;  /* 0x000000c6c80c723c */ /* 0x080ff0000004180c */
[C---:B------:R-:W-:Y:S01]  /*80b0*/  HMMA.16816.F32.BF16 R16, R192.reuse, R198, R16 ;  /* 0x000000c6c010723c */ /* 0x040fe20000041810 */
[----:B------:R-:W3:Y:S07]  /*80c0*/  LDSM.16.M88.4 R196, [R230+0x3900] ;  /* 0x00390000e6c4783b */ /* 0x000eee0000000200 */
[-C--:B------:R-:W-:Y:S08]  /*80d0*/  HMMA.16816.F32.BF16 R20, R192, R204.reuse, R20 ;  /* 0x000000ccc014723c */ /* 0x080ff00000041814 */
[C---:B------:R-:W-:Y:S08]  /*80e0*/  HMMA.16816.F32.BF16 R24, R200.reuse, R204, R24 ;  /* 0x000000ccc818723c */ /* 0x040ff00000041818 */
[-C--:B------:R-:W-:Y:S08]  /*80f0*/  HMMA.16816.F32.BF16 R28, R200, R206.reuse, R28 ;  /* 0x000000cec81c723c */ /* 0x080ff0000004181c */
[C---:B------:R-:W-:Y:S01]  /*8100*/  HMMA.16816.F32.BF16 R32, R192.reuse, R206, R32 ;  /* 0x000000cec020723c */ /* 0x040fe20000041820 */
[----:B------:R-:W4:Y:S07]  /*8110*/  LDSM.16.M88.4 R204, [R230+0x4100] ;  /* 0x00410000e6cc783b */ /* 0x000f2e0000000200 */
[-C--:B------:R-:W-:Y:S08]  /*8120*/  HMMA.16816.F32.BF16 R36, R192, R208.reuse, R36 ;  /* 0x000000d0c024723c */ /* 0x080ff00000041824 */
[C---:B------:R-:W-:Y:S08]  /*8130*/  HMMA.16816.F32.BF16 R40, R200.reuse, R208, R40 ;  /* 0x000000d0c828723c */ /* 0x040ff00000041828 */
[-C--:B------:R-:W-:Y:S01]  /*8140*/  HMMA.16816.F32.BF16 R44, R200, R210.reuse, R44 ;  /* 0x000000d2c82c723c */ /* 0x080fe2000004182c */
[----:B------:R-:W-:Y:S07]  /*8150*/  LDSM.16.M88.4 R200, [R229] ;  /* 0x00000000e5c8783b */ /* 0x000fee0000000200 */
[----:B------:R-:W-:Y:S01]  /*8160*/  HMMA.16816.F32.BF16 R48, R192, R210, R48 ;  /* 0x000000d2c030723c */ /* 0x000fe20000041830 */
[----:B------:R-:W2:Y:S07]  /*8170*/  LDSM.16.M88.4 R192, [R234+0x6100] ;  /* 0x00610000eac0783b */ /* 0x000eae0000000200 */
[-C--:B-1----:R-:W-:Y:S01]  /*8180*/  HMMA.16816.F32.BF16 R4, R140, R212.reuse, R4 ;  /* 0x000000d48c04723c */ /* 0x082fe20000041804 */
[----:B------:R-:W1:Y:S07]  /*8190*/  LDSM.16.M88.4 R208, [R234+0x8100] ;  /* 0x00810000ead0783b */ /* 0x000e6e0000000200 */
[C---:B------:R-:W-:Y:S08]  /*81a0*/  HMMA.16816.F32.BF16 R8, R216.reuse, R212, R8 ;  /* 0x000000d4d808723c */ /* 0x040ff00000041808 */
[-C--:B------:R-:W-:Y:S08]  /*81b0*/  HMMA.16816.F32.BF16 R12, R216, R214.reuse, R12 ;  /* 0x000000d6d80c723c */ /* 0x080ff0000004180c */
[C---:B------:R-:W-:Y:S01]  /*81c0*/  HMMA.16816.F32.BF16 R16, R140.reuse, R214, R16 ;  /* 0x000000d68c10723c */ /* 0x040fe20000041810 */
[----:B------:R-:W-:Y:S07]  /*81d0*/  LDSM.16.M88.4 R212, [R229+0x1000] ;  /* 0x00100000e5d4783b */ /* 0x000fee0000000200 */
[-C--:B---3--:R-:W-:Y:S08]  /*81e0*/  HMMA.16816.F32.BF16 R20, R140, R196.reuse, R20 ;  /* 0x000000c48c14723c */ /* 0x088ff00000041814 */
[C---:B------:R-:W-:Y:S08]  /*81f0*/  HMMA.16816.F32.BF16 R24, R216.reuse, R196, R24 ;  /* 0x000000c4d818723c */ /* 0x040ff00000041818 */
[-C--:B------:R-:W-:Y:S08]  /*8200*/  HMMA.16816.F32.BF16 R28, R216, R198.reuse, R28 ;  /* 0x000000c6d81c723c */ /* 0x080ff0000004181c */
[C---:B------:R-:W-:Y:S01]  /*8210*/  HMMA.16816.F32.BF16 R32, R140.reuse, R198, R32 ;  /* 0x000000c68c20723c */ /* 0x040fe20000041820 */
[----:B------:R-:W3:Y:S07]  /*8220*/  LDSM.16.M88.4 R196, [R229+0x800] ;  /* 0x00080000e5c4783b */ /* 0x000eee0000000200 */
[-C--:B----4-:R-:W-:Y:S08]  /*8230*/  HMMA.16816.F32.BF16 R36, R140, R204.reuse, R36 ;  /* 0x000000cc8c24723c */ /* 0x090ff00000041824 */
[C---:B------:R-:W-:Y:S08]  /*8240*/  HMMA.16816.F32.BF16 R40, R216.reuse, R204, R40 ;  /* 0x000000ccd828723c */ /* 0x040ff00000041828 */
[-C--:B------:R-:W-:Y:S01]  /*8250*/  HMMA.16816.F32.BF16 R44, R216, R206.reuse, R44 ;  /* 0x000000ced82c723c */ /* 0x080fe2000004182c */
[----:B------:R-:W-:Y:S07]  /*8260*/  LDSM.16.M88.4 R216, [R231+0xc100] ;  /* 0x00c10000e7d8783b */ /* 0x000fee0000000200 */
[----:B------:R-:W-:Y:S01]  /*8270*/  HMMA.16816.F32.BF16 R48, R140, R206, R48 ;  /* 0x000000ce8c30723c */ /* 0x000fe20000041830 */
[----:B------:R-:W-:Y:S07]  /*8280*/  LDSM.16.M88.4 R140, [R231+0xa100] ;  /* 0x00a10000e78c783b */ /* 0x000fee0000000200 */
[-C--:B--2---:R-:W-:Y:S01]  /*8290*/  HMMA.16816.F32.BF16 R4, R192, R200.reuse, R4 ;  /* 0x000000c8c004723c */ /* 0x084fe20000041804 */
[----:B------:R-:W2:Y:S07]  /*82a0*/  LDSM.16.M88.4 R204, [R224+0x4900] ;  /* 0x00490000e0cc783b */ /* 0x000eae0000000200 */
[C---:B-1----:R-:W-:Y:S08]  /*82b0*/  HMMA.16816.F32.BF16 R8, R208.reuse, R200, R8 ;  /* 0x000000c8d008723c */ /* 0x042ff00000041808 */
[-C--:B------:R-:W-:Y:S08]  /*82c0*/  HMMA.16816.F32.BF16 R12, R208, R202.reuse, R12 ;  /* 0x000000cad00c723c */ /* 0x080ff0000004180c */
[C---:B------:R-:W-:Y:S01]  /*82d0*/  HMMA.16816.F32.BF16 R16, R192.reuse, R202, R16 ;  /* 0x000000cac010723c */ /* 0x040fe20000041810 */
[----:B------:R-:W1:Y:S07]  /*82e0*/  LDSM.16.M88.4 R200, [R224+0x5100] ;  /* 0x00510000e0c8783b */ /* 0x000e6e0000000200 */
[-C--:B---3--:R-:W-:Y:S08]  /*82f0*/  HMMA.16816.F32.BF16 R20, R192, R196.reuse, R20 ;  /* 0x000000c4c014723c */ /* 0x088ff00000041814 */
        /* <DEDUP_REMOVED lines=10> */
[-C--:B--2---:R-:W-:Y:S01]  /*83a0*/  HMMA.16816.F32.BF16 R4, R140, R204.reuse, R4 ;  /* 0x000000cc8c04723c */ /* 0x084fe20000041804 */
[----:B------:R-:W-:Y:S07]  /*83b0*/  LDSM.16.M88.4 R212, [R238] ;  /* 0x00000000eed4783b */ /* 0x000fee0000000200 */
[C---:B------:R-:W-:Y:S08]  /*83c0*/  HMMA.16816.F32.BF16 R8, R216.reuse, R204, R8 ;  /* 0x000000ccd808723c */ /* 0x040ff00000041808 */
[-C--:B------:R-:W-:Y:S08]  /*83d0*/  HMMA.16816.F32.BF16 R12, R216, R206.reuse, R12 ;  /* 0x000000ced80c723c */ /* 0x080ff0000004180c */
[C---:B------:R-:W-:Y:S01]  /*83e0*/  HMMA.16816.F32.BF16 R16, R140.reuse, R206, R16 ;  /* 0x000000ce8c10723c */ /* 0x040fe20000041810 */
[----:B------:R-:W2:Y:S07]  /*83f0*/  LDSM.16.M88.4 R204, [R239] ;  /* 0x00000000efcc783b */ /* 0x000eae0000000200 */
[-C--:B-1----:R-:W-:Y:S08]  /*8400*/  HMMA.16816.F32.BF16 R20, R140, R200.reuse, R20 ;  /* 0x000000c88c14723c */ /* 0x082ff00000041814 */
[C---:B------:R-:W-:Y:S08]  /*8410*/  HMMA.16816.F32.BF16 R24, R216.reuse, R200, R24 ;  /* 0x000000c8d818723c */ /* 0x040ff00000041818 */
[-C--:B------:R-:W-:Y:S08]  /*8420*/  HMMA.16816.F32.BF16 R28, R216, R202.reuse, R28 ;  /* 0x000000cad81c723c */ /* 0x080ff0000004181c */
[C---:B------:R-:W-:Y:S01]  /*8430*/  HMMA.16816.F32.BF16 R32, R140.reuse, R202, R32 ;  /* 0x000000ca8c20723c */ /* 0x040fe20000041820 */
[----:B------:R-:W1:Y:S07]  /*8440*/  LDSM.16.M88.4 R200, [R237] ;  /* 0x00000000edc8783b */ /* 0x000e6e0000000200 */
[-C--:B---3--:R-:W-:Y:S08]  /*8450*/  HMMA.16816.F32.BF16 R36, R140, R192.reuse, R36 ;  /* 0x000000c08c24723c */ /* 0x088ff00000041824 */
[C---:B------:R-:W-:Y:S08]  /*8460*/  HMMA.16816.F32.BF16 R40, R216.reuse, R192, R40 ;  /* 0x000000c0d828723c */ /* 0x040ff00000041828 */
[-C--:B------:R-:W-:Y:S01]  /*8470*/  HMMA.16816.F32.BF16 R44, R216, R194.reuse, R44 ;  /* 0x000000c2d82c723c */ /* 0x080fe2000004182c */
[----:B------:R-:W-:Y:S07]  /*8480*/  LDSM.16.M88.4 R216, [R236+0xc100] ;  /* 0x00c10000ecd8783b */ /* 0x000fee0000000200 */
[----:B------:R-:W-:Y:S01]  /*8490*/  HMMA.16816.F32.BF16 R48, R140, R194, R48 ;  /* 0x000000c28c30723c */ /* 0x000fe20000041830 */
[----:B------:R-:W-:Y:S07]  /*84a0*/  LDSM.16.M88.4 R140, [R232+0xa100] ;  /* 0x00a10000e88c783b */ /* 0x000fee0000000200 */
[-C--:B--2---:R-:W-:Y:S01]  /*84b0*/  HMMA.16816.F32.BF16 R4, R196, R204.reuse, R4 ;  /* 0x000000ccc404723c */ /* 0x084fe20000041804 */
[----:B------:R-:W2:Y:S07]  /*84c0*/  LDSM.16.M88.4 R192, [R230+0x4900] ;  /* 0x00490000e6c0783b */ /* 0x000eae0000000200 */
        /* <DEDUP_REMOVED lines=8> */
[----:B------:R-:W-:Y:S07]  /*8550*/  LDSM.16.M88.4 R212, [R230+0x5900] ;  /* 0x00590000e6d4783b */ /* 0x000fee0000000200 */
[-C--:B-1----:R-:W-:Y:S08]  /*8560*/  HMMA.16816.F32.BF16 R36, R196, R200.reuse, R36 ;  /* 0x000000c8c424723c */ /* 0x082ff00000041824 */
[C---:B------:R-:W-:Y:S08]  /*8570*/  HMMA.16816.F32.BF16 R40, R208.reuse, R200, R40 ;  /* 0x000000c8d028723c */ /* 0x040ff00000041828 */
[-C--:B------:R-:W-:Y:S01]  /*8580*/  HMMA.16816.F32.BF16 R44, R208, R202.reuse, R44 ;  /* 0x000000cad02c723c */ /* 0x080fe2000004182c */
[----:B------:R-:W1:Y:S07]  /*8590*/  LDSM.16.M88.4 R208, [R230+0x5100] ;  /* 0x00510000e6d0783b */ /* 0x000e6e0000000200 */
[----:B------:R-:W-:Y:S01]  /*85a0*/  HMMA.16816.F32.BF16 R48, R196, R202, R48 ;  /* 0x000000cac430723c */ /* 0x000fe20000041830 */
[----:B------:R-:W-:Y:S07]  /*85b0*/  LDSM.16.M88.4 R196, [R234+0xa100] ;  /* 0x00a10000eac4783b */ /* 0x000fee0000000200 */
[-C--:B--2---:R-:W-:Y:S01]  /*85c0*/  HMMA.16816.F32.BF16 R4, R140, R192.reuse, R4 ;  /* 0x000000c08c04723c */ /* 0x084fe20000041804 */
[----:B------:R-:W2:Y:S07]  /*85d0*/  LDSM.16.M88.4 R200, [R229+0x1800] ;  /* 0x00180000e5c8783b */ /* 0x000eae0000000200 */
[C---:B---3--:R-:W-:Y:S08]  /*85e0*/  HMMA.16816.F32.BF16 R8, R204.reuse, R192, R8 ;  /* 0x000000c0cc08723c */ /* 0x048ff00000041808 */
[-C--:B------:R-:W-:Y:S08]  /*85f0*/  HMMA.16816.F32.BF16 R12, R204, R194.reuse, R12 ;  /* 0x000000c2cc0c723c */ /* 0x080ff0000004180c */
[C---:B------:R-:W-:Y:S08]  /*8600*/  HMMA.16816.F32.BF16 R16, R140.reuse, R194, R16 ;  /* 0x000000c28c10723c */ /* 0x040ff00000041810 */
[-C--:B-1----:R-:W-:Y:S08]  /*8610*/  HMMA.16816.F32.BF16 R20, R140, R208.reuse, R20 ;  /* 0x000000d08c14723c */ /* 0x082ff00000041814 */
[C---:B------:R-:W-:Y:S08]  /*8620*/  HMMA.16816.F32.BF16 R24, R204.reuse, R208, R24 ;  /* 0x000000d0cc18723c */ /* 0x040ff00000041818 */
[-C--:B------:R-:W-:Y:S08]  /*8630*/  HMMA.16816.F32.BF16 R28, R204, R210.reuse, R28 ;  /* 0x000000d2cc1c723c */ /* 0x080ff0000004181c */
[C---:B------:R-:W-:Y:S08]  /*8640*/  HMMA.16816.F32.BF16 R32, R140.reuse, R210, R32 ;  /* 0x000000d28c20723c */ /* 0x040ff00000041820 */
[-C--:B------:R-:W-:Y:S08]  /*8650*/  HMMA.16816.F32.BF16 R36, R140, R212.reuse, R36 ;  /* 0x000000d48c24723c */ /* 0x080ff00000041824 */
[C---:B------:R-:W-:Y:S08]  /*8660*/  HMMA.16816.F32.BF16 R40, R204.reuse, R212, R40 ;  /* 0x000000d4cc28723c */ /* 0x040ff00000041828 */
[-C--:B------:R-:W-:Y:S08]  /*8670*/  HMMA.16816.F32.BF16 R44, R204, R214.reuse, R44 ;  /* 0x000000d6cc2c723c */ /* 0x080ff0000004182c */
[----:B------:R-:W-:Y:S08]  /*8680*/  HMMA.16816.F32.BF16 R48, R140, R214, R48 ;  /* 0x000000d68c30723c */ /* 0x000ff00000041830 */
[-C--:B--2---:R-:W-:Y:S08]  /*8690*/  HMMA.16816.F32.BF16 R4, R196, R200.reuse, R4 ;  /* 0x000000c8c404723c */ /* 0x084ff00000041804 */
[C---:B------:R-:W-:Y:S08]  /*86a0*/  HMMA.16816.F32.BF16 R8, R216.reuse, R200, R8 ;  /* 0x000000c8d808723c */ /* 0x040ff00000041808 */
[-C--:B------:R-:W-:Y:S08]  /*86b0*/  HMMA.16816.F32.BF16 R12, R216, R202.reuse, R12 ;  /* 0x000000cad80c723c */ /* 0x080ff0000004180c */
        /* <DEDUP_REMOVED lines=26> */
[----:B------:R-:W2:Y:S10]  /*8860*/  MUFU.TANH R143, R18 ;  /* 0x00000012008f7308 */ /* 0x000eb40000002400 */
[----:B------:R2:W2:Y:S01]  /*8870*/  MUFU.TANH R142, R19 ;  /* 0x00000013008e7308 */ /* 0x0004a20000002400 */
[----:B-1----:R-:W1:Y:S01]  /*8880*/  LDSM.16.M88.4 R8, [R229+0x2800] ;  /* 0x00280000e508783b */ /* 0x002e620000000200 */
[----:B------:R-:W-:Y:S04]  /*8890*/  DEPBAR.LE SB0, 0x0 ;  /* 0x000080000000791a */ /* 0x000fe80000000000 */
[-C--:B----4-:R-:W-:Y:S04]  /*88a0*/  HMMA.16816.F32.BF16 R20, R196, R4.reuse, R20 ;  /* 0x00000004c414723c */ /* 0x090fe80000041814 */
[----:B------:R-:W4:Y:S01]  /*88b0*/  MUFU.TANH R195, R12 ;  /* 0x0000000c00c37308 */ /* 0x000f220000002400 */
[----:B------:R-:W-:Y:S03]  /*88c0*/  BAR.SYNC.DEFER_BLOCKING 0x0 ;  /* 0x0000000000007b1d */ /* 0x000fe60000010000 */
[C---:B------:R-:W-:Y:S06]  /*88d0*/  HMMA.16816.F32.BF16 R24, R216.reuse, R4, R24 ;  /* 0x00000004d818723c */ /* 0x040fec0000041818 */
[----:B------:R-:W1:Y:S02]  /*88e0*/  MUFU.TANH R194, R13 ;  /* 0x0000000d00c27308 */ /* 0x000e640000002400 */
[-C--:B------:R-:W-:Y:S08]  /*88f0*/  HMMA.16816.F32.BF16 R28, R216, R6.reuse, R28 ;  /* 0x00000006d81c723c */ /* 0x080ff0000004181c */
[----:B------:R-:W2:Y:S01]  /*8900*/  MUFU.TANH R214, R14 ;  /* 0x0000000e00d67308 */ /* 0x000ea20000002400 */
[C---:B------:R-:W-:Y:S04]  /*8910*/  HMMA.16816.F32.BF16 R32, R196.reuse, R6, R32 ;  /* 0x00000006c420723c */ /* 0x040fe80000041820 */
[----:B------:R-:W-:Y:S02]  /*8920*/  FMUL.FTZ R20, R20, c[0x0][0x320] ;  /* 0x0000c80014147a20 */ /* 0x000fe40000410000 */
[----:B------:R-:W-:Y:S03]  /*8930*/  FMUL.FTZ R21, R21, c[0x0][0x320] ;  /* 0x0000c80015157a20 */ /* 0x000fe60000410000 */
[----:B------:R-:W2:Y:S03]  /*8940*/  MUFU.TANH R213, R15 ;  /* 0x0000000f00d57308 */ /* 0x000ea60000002400 */
[----:B------:R-:W-:Y:S01]  /*8950*/  FMUL.FTZ R22, R22, c[0x0][0x320] ;  /* 0x0000c80016167a20 */ /* 0x000fe20000410000 */
[-C--:B-1----:R-:W-:Y:S03]  /*8960*/  HMMA.16816.F32.BF16 R36, R196, R8.reuse, R36 ;  /* 0x00000008c424723c */ /* 0x082fe60000041824 */
[----:B------:R-:W-:Y:S02]  /*8970*/  FMUL.FTZ R23, R23, c[0x0][0x320] ;  /* 0x0000c80017177a20 */ /* 0x000fe40000410000 */
[----:B------:R-:W-:Y:S01]  /*8980*/  FMUL.FTZ R24, R24, c[0x0][0x320] ;  /* 0x0000c80018187a20 */ /* 0x000fe20000410000 */
[----:B------:R-:W1:Y:S01]  /*8990*/  MUFU.TANH R135, R20 ;  /* 0x0000001400877308 */ /* 0x000e620000002400 */
[----:B------:R-:W-:Y:S01]  /*89a0*/  FMUL.FTZ R25, R25, c[0x0][0x320] ;  /* 0x0000c80019197a20 */ /* 0x000fe20000410000 */
[C---:B------:R-:W-:Y:S04]  /*89b0*/  HMMA.16816.F32.BF16 R40, R216.reuse, R8, R40 ;  /* 0x00000008d828723c */ /* 0x040fe80000041828 */
[----:B------:R-:W-:Y:S02]  /*89c0*/  FMUL.FTZ R26, R26, c[0x0][0x320] ;  /* 0x0000c8001a1a7a20 */ /* 0x000fe40000410000 */
[----:B------:R-:W-:Y:S02]  /*89d0*/  FMUL.FTZ R27, R27, c[0x0][0x320] ;  /* 0x0000c8001b1b7a20 */ /* 0x000fe40000410000 */
[----:B------:R-:W1:Y:S01]  /*89e0*/  MUFU.TANH R133, R21 ;  /* 0x0000001500857308 */ /* 0x000e620000002400 */
[-C--:B------:R-:W-:Y:S03]  /*89f0*/  HMMA.16816.F32.BF16 R44, R216, R10.reuse, R44 ;  /* 0x0000000ad82c723c */ /* 0x080fe6000004182c */
[----:B------:R-:W-:Y:S02]  /*8a00*/  FMUL.FTZ R28, R28, c[0x0][0x320] ;  /* 0x0000c8001c1c7a20 */ /* 0x000fe40000410000 */
[----:B------:R-:W-:Y:S02]  /*8a10*/  FMUL.FTZ R29, R29, c[0x0][0x320] ;  /* 0x0000c8001d1d7a20 */ /* 0x000fe40000410000 */
[----:B------:R-:W-:Y:S01]  /*8a20*/  FMUL.FTZ R30, R30, c[0x0][0x320] ;  /* 0x0000c8001e1e7a20 */ /* 0x000fe20000410000 */
[----:B------:R-:W-:Y:S01]  /*8a30*/  HMMA.16816.F32.BF16 R48, R196, R10, R48 ;  /* 0x0000000ac430723c */ /* 0x000fe20000041830 */
[----:B------:R1:W1:Y:S03]  /*8a40*/  MUFU.TANH R140, R22 ;  /* 0x00000016008c7308 */ /* 0x0002660000002400 */
[----:B------:R-:W-:Y:S03]  /*8a50*/  FMUL.FTZ R31, R31, c[0x0][0x320] ;  /* 0x0000c8001f1f7a20 */ /* 0x000fe60000410000 */
[----:B------:R-:W-:Y:S02]  /*8a60*/  FMUL.FTZ R42, R42, c[0x0][0x320] ;  /* 0x0000c8002a2a7a20 */ /* 0x000fe40000410000 */
[----:B------:R-:W-:Y:S02]  /*8a70*/  FMUL.FTZ R43, R43, c[0x0][0x320] ;  /* 0x0000c8002b2b7a20 */ /* 0x000fe40000410000 */
[----:B------:R3:W3:Y:S05]  /*8a80*/  MUFU.TANH R137, R23 ;  /* 0x0000001700897308 */ /* 0x0006ea0000002400 */
[----:B------:R-:W-:Y:S02]  /*8a90*/  FMUL.FTZ R46, R46, c[0x0][0x320] ;  /* 0x0000c8002e2e7a20 */ /* 0x000fe40000410000 */
[----:B------:R-:W-:Y:S03]  /*8aa0*/  FMUL.FTZ R47, R47, c[0x0][0x320] ;  /* 0x0000c8002f2f7a20 */ /* 0x000fe60000410000 */
[----:B------:R4:W4:Y:S03]  /*8ab0*/  MUFU.TANH R205, R24 ;  /* 0x0000001800cd7308 */ /* 0x0009260000002400 */
[----:B--2---:R-:W-:Y:S02]  /*8ac0*/  FMUL.FTZ R19, R48, c[0x0][0x320] ;  /* 0x0000c80030137a20 */ /* 0x004fe40000410000 */
[----:B-1----:R-:W-:Y:S02]  /*8ad0*/  FMUL.FTZ R22, R37, c[0x0][0x320] ;  /* 0x0000c80025167a20 */ /* 0x002fe40000410000 */
[----:B------:R-:W-:Y:S02]  /*8ae0*/  FMUL.FTZ R18, R49, c[0x0][0x320] ;  /* 0x0000c80031127a20 */ /* 0x000fe40000410000 */
[----:B------:R-:W-:Y:S01]  /*8af0*/  FMUL.FTZ R21, R50, c[0x0][0x320] ;  /* 0x0000c80032157a20 */ /* 0x000fe20000410000 */
[----:B------:R1:W2:Y:S01]  /*8b00*/  MUFU.TANH R208, R25 ;  /* 0x0000001900d07308 */ /* 0x0002a20000002400 */
[----:B------:R-:W-:Y:S02]  /*8b10*/  FMUL.FTZ R20, R51, c[0x0][0x320] ;  /* 0x0000c80033147a20 */ /* 0x000fe40000410000 */
[----:B---3--:R-:W-:Y:S07]  /*8b20*/  FMUL.FTZ R23, R45, c[0x0][0x320] ;  /* 0x0000c8002d177a20 */ /* 0x008fee0000410000 */
[----:B------:R3:W2:Y:S01]  /*8b30*/  MUFU.TANH R220, R26 ;  /* 0x0000001a00dc7308 */ /* 0x0006a20000002400 */
[----:B----4-:R-:W-:Y:S09]  /*8b40*/  FMUL.FTZ R24, R36, c[0x0][0x320] ;  /* 0x0000c80024187a20 */ /* 0x010ff20000410000 */
[----:B------:R4:W2:Y:S01]  /*8b50*/  MUFU.TANH R215, R27 ;  /* 0x0000001b00d77308 */ /* 0x0008a20000002400 */
[----:B-1----:R-:W-:Y:S02]  /*8b60*/  FMUL.FTZ R25, R33, c[0x0][0x320] ;  /* 0x0000c80021197a20 */ /* 0x002fe40000410000 */
[----:B------:R-:W-:Y:S07]  /*8b70*/  FMUL.FTZ R33, R34, c[0x0][0x320] ;  /* 0x0000c80022217a20 */ /* 0x000fee0000410000 */
[----:B------:R1:W1:Y:S01]  /*8b80*/  MUFU.TANH R141, R28 ;  /* 0x0000001c008d7308 */ /* 0x0002620000002400 */
[----:B---3--:R-:W-:Y:S02]  /*8b90*/  FMUL.FTZ R26, R32, c[0x0][0x320] ;  /* 0x0000c800201a7a20 */ /* 0x008fe40000410000 */
[----:B------:R-:W-:Y:S07]  /*8ba0*/  FMUL.FTZ R32, R35, c[0x0][0x320] ;  /* 0x0000c80023207a20 */ /* 0x000fee0000410000 */
[----:B------:R3:W2:Y:S01]  /*8bb0*/  MUFU.TANH R136, R29 ;  /* 0x0000001d00887308 */ /* 0x0006a20000002400 */
[----:B----4-:R-:W-:Y:S09]  /*8bc0*/  FMUL.FTZ R27, R39, c[0x0][0x320] ;  /* 0x0000c800271b7a20 */ /* 0x010ff20000410000 */
[----:B------:R4:W2:Y:S01]  /*8bd0*/  MUFU.TANH R212, R30 ;  /* 0x0000001e00d47308 */ /* 0x0008a20000002400 */
[----:B-1----:R-:W-:Y:S09]  /*8be0*/  FMUL.FTZ R28, R38, c[0x0][0x320] ;  /* 0x0000c800261c7a20 */ /* 0x002ff20000410000 */
[----:B------:R1:W1:Y:S01]  /*8bf0*/  MUFU.TANH R209, R31 ;  /* 0x0000001f00d17308 */ /* 0x0002620000002400 */
[----:B---3--:R-:W-:Y:S09]  /*8c00*/  FMUL.FTZ R29, R44, c[0x0][0x320] ;  /* 0x0000c8002c1d7a20 */ /* 0x008ff20000410000 */
[----:B------:R-:W3:Y:S01]  /*8c10*/  MUFU.TANH R16, R16 ;  /* 0x0000001000107308 */ /* 0x000ee20000002400 */
[----:B----4-:R-:W-:Y:S09]  /*8c20*/  FMUL.FTZ R30, R41, c[0x0][0x320] ;  /* 0x0000c800291e7a20 */ /* 0x010ff20000410000 */
[----:B------:R-:W4:Y:S01]  /*8c30*/  MUFU.TANH R17, R17 ;  /* 0x0000001100117308 */ /* 0x000f220000002400 */
[----:B-1----:R-:W-:Y:S09]  /*8c40*/  FMUL.FTZ R31, R40, c[0x0][0x320] ;  /* 0x0000c800281f7a20 */ /* 0x002ff20000410000 */
        /* <DEDUP_REMOVED lines=21> */
[----:B--234-:R-:W2:Y:S01]  /*8da0*/  LDL R0, [R1+0x14] ;  /* 0x0000140001007983 */ /* 0x01cea20000100800 */
[----:B------:R-:W-:Y:S01]  /*8db0*/  UIMAD UR4, UR24, 0x30, UR10 ;  /* 0x00000030180478a4 */ /* 0x000fe2000f8e020a */
[----:B------:R-:W-:Y:S01]  /*8dc0*/  IMAD.MOV.U32 R242, RZ, RZ, RZ ;  /* 0x000000fffff27224 */ /* 0x000fe200078e00ff */
[----:B------:R-:W-:Y:S04]  /*8dd0*/  IADD3 R14, -R244, 0x10, RZ ;  /* 0x00000010f40e7810 */ /* 0x000fe80007ffe1ff */
[----:B------:R-:W-:Y:S01]  /*8de0*/  IMAD.U32 R2, RZ, RZ, UR4 ;  /* 0x00000004ff027e24 */ /* 0x000fe2000f8e00ff */
[----:B------:R-:W-:Y:S04]  /*8df0*/  LOP3.LUT R14, R14, 0xf, RZ, 0xc0, !PT ;  /* 0x0000000f0e0e7812 */ /* 0x000fe800078ec0ff */
        /* <DEDUP_REMOVED lines=24> */
[----:B------:R-:W2:Y:S04]  /*8f80*/  SHFL.IDX PT, R6, R2, 0x1, 0x181f ;  /* 0x00381f0002067f89 */ /* 0x000ea800000e0000 */
[----:B------:R-:W3:Y:S04]  /*8f90*/  SHFL.IDX PT, R3, R2, RZ, 0x181f ;  /* 0x00181fff02037589 */ /* 0x000ee800000e0000 */
[----:B------:R-:W4:Y:S04]  /*8fa0*/  SHFL.IDX PT, R4, R0, RZ, 0x181f ;  /* 0x00181fff00047589 */ /* 0x000f2800000e0000 */
[----:B------:R-:W1:Y:S04]  /*8fb0*/  SHFL.IDX PT, R2, R2, 0x2, 0x181f ;  /* 0x00581f0002027f89 */ /* 0x000e6800000e0000 */
[----:B------:R-:W1:Y:S04]  /*8fc0*/  SHFL.IDX PT, R5, R0, 0x1, 0x181f ;  /* 0x00381f0000057f89 */ /* 0x000e6800000e0000 */
[----:B------:R-:W1:Y:S01]  /*8fd0*/  SHFL.IDX PT, R0, R0, 0x2, 0x181f ;  /* 0x00581f0000007f89 */ /* 0x000e6200000e0000 */
[-C--:B--2--5:R-:W-:Y:S02]  /*8fe0*/  IADD3 R8, P1, R6, R247.reuse, RZ ;  /* 0x000000f706087210 */ /* 0x0a4fe40007f3e0ff */
[CC--:B---3--:R-:W-:Y:S02]  /*8ff0*/  IADD3 R12, P0, R3.reuse, R247.reuse, RZ ;  /* 0x000000f7030c7210 */ /* 0x0c8fe40007f1e0ff */
[-C--:B------:R-:W-:Y:S03]  /*9000*/  IADD3 R10, P2, R3, R246.reuse, RZ ;  /* 0x000000f6030a7210 */ /* 0x080fe60007f5e0ff */
[----:B----4-:R-:W-:Y:S01]  /*9010*/  IMAD.X R13, R4, 0x1, R245, P0 ;  /* 0x00000001040d7824 */ /* 0x010fe200000e06f5 */
[----:B------:R-:W-:Y:S01]  /*9020*/  IADD3 R6, P0, R6, R246, RZ ;  /* 0x000000f606067210 */ /* 0x000fe20007f1e0ff */
[----:B------:R-:W-:Y:S01]  /*9030*/  IMAD.X R11, R4, 0x1, R223, P2 ;  /* 0x00000001040b7824 */ /* 0x000fe200010e06df */
[----:B-1----:R-:W-:Y:S02]  /*9040*/  IADD3 R4, P2, R2, R247, RZ ;  /* 0x000000f702047210 */ /* 0x002fe40007f5e0ff */
[----:B------:R1:W-:Y:S01]  /*9050*/  LDGSTS.E.BYPASS.LTC128B.128 [R252+0x3100], [R12.64], !P6 ;  /* 0x031000000cfc7fae */ /* 0x0003e2000f101d54 */
        /* <DEDUP_REMOVED lines=11> */
.L_x_612:
[----:B-1234-:R-:W2:Y:S01]  /*9110*/  LDL R2, [R1+0x30] ;  /* 0x0000300001027983 */ /* 0x01eea20000100800 */
[----:B------:R-:W-:Y:S02]  /*9120*/  UISETP.NE.AND UP1, UPT, UR13, URZ, UPT ;  /* 0x0000003f0d00728c */ /* 0x000fe4000bf25270 */
[----:B------:R-:W-:Y:S01]  /*9130*/  UIMAD UR4, UR24, -0x30, URZ ;  /* 0xffffffd0180478a4 */ /* 0x000fe2000f8e023f */
[----:B------:R-:W3:Y:S01]  /*9140*/  LDL R35, [R1+0x1c] ;  /* 0x00001c0001237983 */ /* 0x000ee20000100800 */
[----:B------:R-:W-:Y:S02]  /*9150*/  UISETP.NE.AND UP0, UPT, UR12, URZ, UPT ;  /* 0x0000003f0c00728c */ /* 0x000fe4000bf05270 */
[----:B------:R-:W-:Y:S01]  /*9160*/  PLOP3.LUT P1, PT, PT, PT, UP1, 0x80, 0x0 ;  /* 0x000000000000781c */ /* 0x000fe20003f2f018 */
[----:B------:R-:W0:Y:S01]  /*9170*/  LDGDEPBAR ;  /* 0x00000000000079af */ /* 0x000e220000000000 */
[----:B------:R-:W-:Y:S11]  /*9180*/  PLOP3.LUT P0, PT, PT, PT, UP1, 0x80, 0x0 ;  /* 0x000000000000781c */ /* 0x000ff60003f0f018 */
[----:B--2---:R-:W-:Y:S04]  /*9190*/  @P1 IMAD.HI.U32 R0, R2, c[0x0][0x2c8], RZ ;  /* 0x0000b20002001a27 */ /* 0x004fe800078e00ff */
[----:B------:R-:W-:Y:S01]  /*91a0*/  IMAD.MOV.U32 R4, RZ, RZ, R2 ;  /* 0x000000ffff047224 */ /* 0x000fe200078e0002 */
[----:B------:R-:W-:Y:S01]  /*91b0*/  @P0 SHF.R.U32.HI R4, RZ, c[0x0][0x2cc], R0 ;  /* 0x0000b300ff040a19 */ /* 0x000fe20000011600 */
[----:B------:R-:W-:Y:S01]  /*91c0*/  IMAD.U32 R0, RZ, RZ, UR4 ;  /* 0x00000004ff007e24 */ /* 0x000fe2000f8e00ff */
[----:B------:R-:W-:Y:S01]  /*91d0*/  PLOP3.LUT P0, PT, PT, PT, UP0, 0x40, 0x0 ;  /* 0x000000000000781c */ /* 0x000fe20003f0e808 */
[----:B------:R-:W-:Y:S02]  /*91e0*/  IMAD.MOV.U32 R2, RZ, RZ, c[0x0][0x2ac] ;  /* 0x0000ab00ff027624 */ /* 0x000fe400078e00ff */
[----:B------:R-:W1:Y:S01]  /*91f0*/  SHFL.IDX PT, R3, R4, RZ, 0x1c1f ;  /* 0x001c1fff04037589 */ /* 0x000e6200000e0000 */
[----:B---3--:R-:W-:Y:S05]  /*9200*/  IADD3 R6, -R35, 0x1, R0 ;  /* 0x0000000123067810 */ /* 0x008fea0007ffe100 */
[----:B------:R-:W-:Y:S05]  /*9210*/  IMAD R6, R2, c[0x0][0x1d0], R6 ;  /* 0x0000740002067a24 */ /* 0x000fea00078e0206 */
[----:B------:R-:W-:Y:S04]  /*9220*/  IADD3 R6, R6, -c[0x0][0x168], RZ ;  /* 0x80005a0006067a10 */ /* 0x000fe80007ffe0ff */
[C---:B------:R-:W-:Y:S02]  /*9230*/  IADD3 R5, R6.reuse, c[0x0][0x328], RZ ;  /* 0x0000ca0006057a10 */ /* 0x040fe40007ffe0ff */
[----:B------:R-:W-:Y:S03]  /*9240*/  IADD3 R6, R6, UR17, RZ ;  /* 0x0000001106067c10 */ /* 0x000fe6000fffe0ff */
[--C-:B-1----:R-:W-:Y:S02]  /*9250*/  IMAD.IADD R2, R5, 0x1, R3.reuse ;  /* 0x0000000105027824 */ /* 0x102fe400078e0203 */
        /* <DEDUP_REMOVED lines=17> */
.L_x_615:
[----:B------:R-:W-:Y:S04]  /*9370*/  MOV R7, c[0x0][0x32c] ;  /* 0x0000cb0000077a02 */ /* 0x000fe80000000f00 */
[----:B------:R-:W-:Y:S11]  /*9380*/  ISETP.NE.AND P0, PT, R7, 0x1, PT ;  /* 0x000000010700780c */ /* 0x000ff60003f05270 */
[----:B------:R-:W-:Y:S02]  /*9390*/  @!UPT UIADD3 URZ, URZ, URZ, URZ ;  /* 0x0000003f3f3ff290 */ /* 0x000fe4000fffe03f */
[----:B------:R-:W-:Y:S05]  /*93a0*/  @P0 IMAD.HI.U32 R7, R3, c[0x0][0x330], RZ ;  /* 0x0000cc0003070a27 */ /* 0x000fea00078e00ff */
[----:B------:R-:W-:Y:S02]  /*93b0*/  @P0 SHF.R.U32.HI R3, RZ, c[0x0][0x334], R7 ;  /* 0x0000cd00ff030a19 */ /* 0x000fe40000011607 */
.L_x_616:
[----:B------:R-:W-:Y:S05]  /*93c0*/  BSYNC B0 ;  /* 0x0000000000007941 */ /* 0x000fea0003800000 */
.L_x_614:
[----:B------:R-:W-:Y:S05]  /*93d0*/  IADD3 R7, -R35, UR4, RZ ;  /* 0x0000000423077c10 */ /* 0x000fea000fffe1ff */
[----:B------:R-:W-:Y:S05]  /*93e0*/  IMAD R3, R3, c[0x0][0x32c], R7 ;  /* 0x0000cb0003037a24 */ /* 0x000fea00078e0207 */
[----:B------:R-:W-:Y:S02]  /*93f0*/  IADD3 R7, R3, c[0x0][0x32c], RZ ;  /* 0x0000cb0003077a10 */ /* 0x000fe40007ffe0ff */
[----:B------:R-:W-:Y:S02]  /*9400*/  IMNMX R0, R0, R3, !PT ;  /* 0x0000000300007217 */ /* 0x000fe40007800200 */
[----:B------:R-:W-:Y:S02]  /*9410*/  IMNMX R2, R2, R7, PT ;  /* 0x0000000702027217 */ /* 0x000fe40003800200 */
.L_x_613:
[----:B------:R-:W-:Y:S01]  /*9420*/  UISETP.GE.AND UP2, UPT, UR4, 0x1, UPT ;  /* 0x000000010400788c */ /* 0x000fe2000bf46270 */
[----:B------:R-:W1:Y:S01]  /*9430*/  SHFL.IDX PT, R3, R4, 0x1, 0x1c1f ;  /* 0x003c1f0004037f89 */ /* 0x000e6200000e0000 */
[----:B------:R-:W-:Y:S02]  /*9440*/  UISETP.GE.AND UP1, UPT, UR4, 0x2, UPT ;  /* 0x000000020400788c */ /* 0x000fe4000bf26270 */
[----:B------:R-:W-:Y:S02]  /*9450*/  UISETP.GE.AND UP0, UPT, UR4, 0x9, UPT ;  /* 0x000000090400788c */ /* 0x000fe4000bf06270 */
[----:B------:R-:W-:Y:S01]  /*9460*/  PLOP3.LUT P0, PT, PT, PT, UP2, 0x40, 0x0 ;  /* 0x000000000000781c */ /* 0x000fe20003f0e828 */
[----:B------:R-:W-:Y:S01]  /*9470*/  UP2UR UR28, UPR, URZ, 0x2 ;  /* 0x000000023f1c7883 */ /* 0x000fe20008000000 */
[----:B------:R-:W-:Y:S01]  /*9480*/  PLOP3.LUT P2, PT, PT, PT, UP1, 0x40, 0x0 ;  /* 0x000000000000781c */ /* 0x000fe20003f4e818 */
[----:B------:R-:W-:Y:S01]  /*9490*/  UISETP.GE.AND UP1, UPT, UR4, 0xa, UPT ;  /* 0x0000000a0400788c */ /* 0x000fe2000bf26270 */
[----:B------:R-:W-:Y:S01]  /*94a0*/  ISETP.GT.AND P0, PT, R0, RZ, P0 ;  /* 0x000000ff0000720c */ /* 0x000fe20000704270 */
[----:B------:R-:W-:Y:S01]  /*94b0*/  UISETP.GE.AND UP5, UPT, UR4, 0x19, UPT ;  /* 0x000000190400788c */ /* 0x000fe2000bfa6270 */
[----:B------:R-:W-:Y:S01]  /*94c0*/  PLOP3.LUT P1, PT, PT, PT, UP0, 0x40, 0x0 ;  /* 0x000000000000781c */ /* 0x000fe20003f2e808 */
[----:B------:R-:W-:Y:S01]  /*94d0*/  UP2UR UR27, UPR, URZ, 0x1 ;  /* 0x000000013f1b7883 */ /* 0x000fe20008000000 */
[----:B------:R-:W-:Y:S01]  /*94e0*/  ISETP.LT.OR P0, PT, R2, 0x1, P0 ;  /* 0x000000010200780c */ /* 0x000fe20000701670 */
[----:B------:R-:W-:Y:S01]  /*94f0*/  UISETP.GE.AND UP0, UPT, UR4, 0x11, UPT ;  /* 0x000000110400788c */ /* 0x000fe2000bf06270 */
[C---:B------:R-:W-:Y:S01]  /*9500*/  ISETP.GT.AND P2, PT, R0.reuse, 0x1, P2 ;  /* 0x000000010000780c */ /* 0x040fe20001744270 */
[----:B------:R-:W-:Y:S01]  /*9510*/  UISETP.GE.AND UP6, UPT, UR4, 0x12, UPT ;  /* 0x000000120400788c */ /* 0x000fe2000bfc6270 */
[----:B------:R-:W-:Y:S01]  /*9520*/  FSEL R9, R193, -INF , !P0 ;  /* 0xff800000c1097808 */ /* 0x000fe20004000000 */
[----:B------:R-:W-:Y:S01]  /*9530*/  UP2UR UR29, UPR, URZ, 0x4 ;  /* 0x000000043f1d7883 */ /* 0x000fe20008000000 */
[----:B------:R-:W-:Y:S01]  /*9540*/  PLOP3.LUT P0, PT, PT, PT, UP1, 0x40, 0x0 ;  /* 0x000000000000781c */ /* 0x000fe20003f0e818 */
[----:B------:R-:W-:Y:S01]  /*9550*/  UISETP.GE.AND UP2, UPT, UR4, 0x22, UPT ;  /* 0x000000220400788c */ /* 0x000fe2000bf46270 */
[C---:B------:R-:W-:Y:S01]  /*9560*/  ISETP.GT.AND P1, PT, R0.reuse, 0x8, P1 ;  /* 0x000000080000780c */ /* 0x040fe20000f24270 */
[----:B------:R-:W-:Y:S01]  /*9570*/  UISETP.GE.AND UP4, UPT, UR4, 0x1a, UPT ;  /* 0x0000001a0400788c */ /* 0x000fe2000bf86270 */
[----:B------:R-:W-:Y:S01]  /*9580*/  ISETP.GT.AND P0, PT, R0, 0x9, P0 ;  /* 0x000000090000780c */ /* 0x000fe20000704270 */
[----:B------:R-:W-:Y:S01]  /*9590*/  UISETP.GE.AND UP3, UPT, UR4, 0x21, UPT ;  /* 0x000000210400788c */ /* 0x000fe2000bf66270 */
[C---:B------:R-:W-:Y:S01]  /*95a0*/  ISETP.LT.OR P2, PT, R2.reuse, 0x2, P2 ;  /* 0x000000020200780c */ /* 0x040fe20001741670 */
[----:B------:R-:W-:Y:S01]  /*95b0*/  UP2UR UR30, UPR, URZ, 0x40 ;  /* 0x000000403f1e7883 */ /* 0x000fe20008000000 */
[C---:B------:R-:W-:Y:S01]  /*95c0*/  ISETP.LT.OR P0, PT, R2.reuse, 0xa, P0 ;  /* 0x0000000a0200780c */ /* 0x040fe20000701670 */
[----:B------:R-:W-:Y:S01]  /*95d0*/  UP2UR UR26, UPR, URZ, 0x2 ;  /* 0x000000023f1a7883 */ /* 0x000fe20008000000 */
[----:B------:R-:W-:Y:S01]  /*95e0*/  ISETP.LT.OR P1, PT, R2, 0x9, P1 ;  /* 0x000000090200780c */ /* 0x000fe20000f21670 */
[----:B------:R-:W-:Y:S01]  /*95f0*/  UP2UR UR25, UPR, URZ, 0x1 ;  /* 0x000000013f197883 */ /* 0x000fe20008000000 */
[----:B------:R-:W-:Y:S01]  /*9600*/  FSEL R17, R17, -INF , !P0 ;  /* 0xff80000011117808 */ /* 0x000fe20004000000 */
[----:B------:R-:W-:Y:S01]  /*9610*/  UISETP.GE.AND UP1, UPT, UR4, 0x29, UPT ;  /* 0x000000290400788c */ /* 0x000fe2000bf26270 */
[----:B------:R-:W-:Y:S02]  /*9620*/  PLOP3.LUT P0, PT, PT, PT, UP5, 0x40, 0x0 ;  /* 0x000000000000781c */ /* 0x000fe40003f0e858 */
[----:B------:R-:W-:Y:S02]  /*9630*/  FSEL R15, R192, -INF , !P2 ;  /* 0xff800000c00f7808 */ /* 0x000fe40005000000 */
[----:B------:R-:W-:Y:S01]  /*9640*/  PLOP3.LUT P2, PT, PT, PT, UP0, 0x40, 0x0 ;  /* 0x000000000000781c */ /* 0x000fe20003f4e808 */
[----:B------:R-:W-:Y:S01]  /*9650*/  UISETP.GE.AND UP0, UPT, UR4, 0x2a, UPT ;  /* 0x0000002a0400788c */ /* 0x000fe2000bf06270 */
[----:B------:R-:W-:Y:S02]  /*9660*/  FSEL R16, R16, -INF , !P1 ;  /* 0xff80000010107808 */ /* 0x000fe40004800000 */
[----:B------:R-:W-:Y:S01]  /*9670*/  PLOP3.LUT P1, PT, PT, PT, UP6, 0x40, 0x0 ;  /* 0x000000000000781c */ /* 0x000fe20003f2e868 */
[----:B------:R-:W-:Y:S01]  /*9680*/  UISETP.NE.AND UP6, UPT, UR12, URZ, UPT ;  /* 0x0000003f0c00728c */ /* 0x000fe2000bfc5270 */
[C---:B------:R-:W-:Y:S02]  /*9690*/  ISETP.GT.AND P0, PT, R0.reuse, 0x18, P0 ;  /* 0x000000180000780c */ /* 0x040fe40000704270 */
[C---:B------:R-:W-:Y:S02]  /*96a0*/  ISETP.GT.AND P2, PT, R0.reuse, 0x10, P2 ;  /* 0x000000100000780c */ /* 0x040fe40001744270 */
[----:B------:R-:W-:Y:S02]  /*96b0*/  ISETP.GT.AND P1, PT, R0, 0x11, P1 ;  /* 0x000000110000780c */ /* 0x000fe40000f24270 */
[C---:B------:R-:W-:Y:S02]  /*96c0*/  ISETP.LT.OR P0, PT, R2.reuse, 0x19, P0 ;  /* 0x000000190200780c */ /* 0x040fe40000701670 */
[C---:B------:R-:W-:Y:S02]  /*96d0*/  ISETP.LT.OR P2, PT, R2.reuse, 0x11, P2 ;  /* 0x000000110200780c */ /* 0x040fe40001741670 */
[----:B------:R-:W-:Y:S02]  /*96e0*/  ISETP.LT.OR P1, PT, R2, 0x12, P1 ;  /* 0x000000120200780c */ /* 0x000fe40000f21670 */
[----:B------:R-:W-:Y:S02]  /*96f0*/  FSEL R202, R26, -INF , !P0 ;  /* 0xff8000001aca7808 */ /* 0x000fe40004000000 */
[----:B------:R-:W-:Y:S02]  /*9700*/  PLOP3.LUT P0, PT, PT, PT, UP2, 0x40, 0x0 ;  /* 0x000000000000781c */ /* 0x000fe40003f0e828 */
[----:B------:R-:W-:Y:S02]  /*9710*/  FSEL R196, R135, -INF , !P2 ;  /* 0xff80000087c47808 */ /* 0x000fe40005000000 */
[----:B------:R-:W-:Y:S02]  /*9720*/  PLOP3.LUT P2, PT, PT, PT, UP4, 0x40, 0x0 ;  /* 0x000000000000781c */ /* 0x000fe40003f4e848 */
[----:B------:R-:W-:Y:S02]  /*9730*/  FSEL R198, R133, -INF , !P1 ;  /* 0xff80000085c67808 */ /* 0x000fe40004800000 */
[----:B------:R-:W-:Y:S02]  /*9740*/  PLOP3.LUT P1, PT, PT, PT, UP3, 0x40, 0x0 ;  /* 0x000000000000781c */ /* 0x000fe40003f2e838 */
[C---:B------:R-:W-:Y:S02]  /*9750*/  ISETP.GT.AND P0, PT, R0.reuse, 0x21, P0 ;  /* 0x000000210000780c */ /* 0x040fe40000704270 */
[C---:B------:R-:W-:Y:S02]  /*9760*/  ISETP.GT.AND P2, PT, R0.reuse, 0x19, P2 ;  /* 0x000000190000780c */ /* 0x040fe40001744270 */
[----:B------:R-:W-:Y:S02]  /*9770*/  ISETP.GT.AND P1, PT, R0, 0x20, P1 ;  /* 0x000000200000780c */ /* 0x000fe40000f24270 */
[C---:B------:R-:W-:Y:S02]  /*9780*/  ISETP.LT.OR P0, PT, R2.reuse, 0x22, P0 ;  /* 0x000000220200780c */ /* 0x040fe40000701670 */
[C---:B------:R-:W-:Y:S02]  /*9790*/  ISETP.LT.OR P2, PT, R2.reuse, 0x1a, P2 ;  /* 0x0000001a0200780c */ /* 0x040fe40001741670 */
[----:B------:R-:W-:Y:S02]  /*97a0*/  ISETP.LT.OR P1, PT, R2, 0x21, P1 ;  /* 0x000000210200780c */ /* 0x000fe40000f21670 */
[----:B-----5:R-:W-:Y:S02]  /*97b0*/  FSEL R246, R22, -INF , !P0 ;  /* 0xff80000016f67808 */ /* 0x020fe40004000000 */
[----:B------:R-:W-:Y:S01]  /*97c0*/  PLOP3.LUT P0, PT, PT, PT, UP6, 0x40, 0x0 ;  /* 0x000000000000781c */ /* 0x000fe20003f0e868 */
[----:B------:R-:W-:Y:S01]  /*97d0*/  UISETP.NE.AND UP6, UPT, UR30, URZ, UPT ;  /* 0x0000003f1e00728c */ /* 0x000fe2000bfc5270 */
[----:B------:R-:W-:Y:S02]  /*97e0*/  FSEL R204, R25, -INF , !P2 ;  /* 0xff80000019cc7808 */ /* 0x000fe40005000000 */
[----:B------:R-:W-:Y:S02]  /*97f0*/  PLOP3.LUT P2, PT, PT, PT, UP1, 0x40, 0x0 ;  /* 0x000000000000781c */ /* 0x000fe40003f4e818 */
[----:B------:R-:W-:Y:S02]  /*9800*/  FSEL R244, R24, -INF , !P1 ;  /* 0xff80000018f47808 */ /* 0x000fe40004800000 */
[----:B------:R-:W-:Y:S02]  /*9810*/  PLOP3.LUT P1, PT, PT, PT, UP0, 0x40, 0x0 ;  /* 0x000000000000781c */ /* 0x000fe40003f2e808 */
[C---:B------:R-:W-:Y:S02]  /*9820*/  ISETP.GT.AND P2, PT, R0.reuse, 0x28, P2 ;  /* 0x000000280000780c */ /* 0x040fe40001744270 */
[----:B------:R-:W-:Y:S01]  /*9830*/  ISETP.GT.AND P1, PT, R0, 0x29, P1 ;  /* 0x000000290000780c */ /* 0x000fe20000f24270 */
[--C-:B-1----:R-:W-:Y:S01]  /*9840*/  IMAD.IADD R0, R6, 0x1, R3.reuse ;  /* 0x0000000106007824 */ /* 0x102fe200078e0203 */
[C---:B------:R-:W-:Y:S02]  /*9850*/  ISETP.LT.OR P2, PT, R2.reuse, 0x29, P2 ;  /* 0x000000290200780c */ /* 0x040fe40001741670 */
[----:B------:R-:W-:Y:S01]  /*9860*/  ISETP.LT.OR P1, PT, R2, 0x2a, P1 ;  /* 0x0000002a0200780c */ /* 0x000fe20000f21670 */
[----:B------:R-:W-:Y:S01]  /*9870*/  IMAD.IADD R2, R5, 0x1, R3 ;  /* 0x0000000105027824 */ /* 0x000fe200078e0203 */
[----:B------:R-:W-:Y:S02]  /*9880*/  FSEL R51, R19, -INF , !P2 ;  /* 0xff80000013337808 */ /* 0x000fe40005000000 */
[----:B------:R-:W-:Y:S01]  /*9890*/  FSEL R34, R18, -INF , !P1 ;  /* 0xff80000012227808 */ /* 0x000fe20004800000 */
        /* <DEDUP_REMOVED lines=16> */
.L_x_619:
[----:B------:R-:W-:Y:S04]  /*99a0*/  MOV R7, 0x1 ;  /* 0x0000000100077802 */ /* 0x000fe80000000f00 */
[----:B------:R-:W-:Y:S11]  /*99b0*/  ISETP.NE.AND P0, PT, R7, c[0x0][0x32c], PT ;  /* 0x0000cb0007007a0c */ /* 0x000ff60003f05270 */
[----:B------:R-:W-:Y:S02]  /*99c0*/  @!UPT UIADD3 URZ, URZ, URZ, URZ ;  /* 0x0000003f3f3ff290 */ /* 0x000fe4000fffe03f */
[----:B------:R-:W-:Y:S05]  /*99d0*/  @P0 IMAD.HI.U32 R7, R3, c[0x0][0x330], RZ ;  /* 0x0000cc0003070a27 */ /* 0x000fea00078e00ff */
[----:B------:R-:W-:Y:S02]  /*99e0*/  @P0 SHF.R.U32.HI R3, RZ, c[0x0][0x334], R7 ;  /* 0x0000cd00ff030a19 */ /* 0x000fe40000011607 */
.L_x_620:
[----:B------:R-:W-:Y:S05]  /*99f0*/  BSYNC B0 ;  /* 0x0000000000007941 */ /* 0x000fea0003800000 */
.L_x_618:
[----:B------:R-:W-:Y:S05]  /*9a00*/  IADD3 R7, -R35, UR4, RZ ;  /* 0x0000000423077c10 */ /* 0x000fea000fffe1ff */
[----:B------:R-:W-:Y:S05]  /*9a10*/  IMAD R3, R3, c[0x0][0x32c], R7 ;  /* 0x0000cb0003037a24 */ /* 0x000fea00078e0207 */
[----:B------:R-:W-:Y:S02]  /*9a20*/  IADD3 R7, R3, c[0x0][0x32c], RZ ;  /* 0x0000cb0003077a10 */ /* 0x000fe40007ffe0ff */
[----:B------:R-:W-:Y:S02]  /*9a30*/  IMNMX R0, R0, R3, !PT ;  /* 0x0000000300007217 */ /* 0x000fe40007800200 */
[----:B------:R-:W-:Y:S02]  /*9a40*/  IMNMX R2, R2, R7, PT ;  /* 0x0000000702027217 */ /* 0x000fe40003800200 */
.L_x_617:
[----:B------:R-:W-:Y:S01]  /*9a50*/  UP2UR UR34, UPR, URZ, 0x10 ;  /* 0x000000103f227883 */ /* 0x000fe20008000000 */
[----:B------:R-:W1:Y:S01]  /*9a60*/  SHFL.IDX PT, R3, R4, 0x2, 0x1c1f ;  /* 0x005c1f0004037f89 */ /* 0x000e6200000e0000 */
[----:B------:R-:W-:Y:S02]  /*9a70*/  UISETP.NE.AND UP4, UPT, UR29, URZ, UPT ;  /* 0x0000003f1d00728c */ /* 0x000fe4000bf85270 */
[----:B------:R-:W-:Y:S02]  /*9a80*/  UP2UR UR31, UPR, URZ, 0x2 ;  /* 0x000000023f1f7883 */ /* 0x000fe40008000000 */
[----:B------:R-:W-:Y:S02]  /*9a90*/  UISETP.NE.AND UP1, UPT, UR26, URZ, UPT ;  /* 0x0000003f1a00728c */ /* 0x000fe4000bf25270 */
[----:B------:R-:W-:Y:S01]  /*9aa0*/  PLOP3.LUT P0, PT, PT, PT, UP4, 0x40, 0x0 ;  /* 0x000000000000781c */ /* 0x000fe20003f0e848 */
[----:B------:R-:W-:Y:S02]  /*9ab0*/  UP2UR UR33, UPR, URZ, 0x8 ;  /* 0x000000083f217883 */ /* 0x000fe40008000000 */
[----:B------:R-:W-:Y:S01]  /*9ac0*/  UISETP.NE.AND UP3, UPT, UR28, URZ, UPT ;  /* 0x0000003f1c00728c */ /* 0x000fe2000bf65270 */
[----:B------:R-:W-:Y:S01]  /*9ad0*/  ISETP.GT.AND P0, PT, R0, RZ, P0 ;  /* 0x000000ff0000720c */ /* 0x000fe20000704270 */
[----:B------:R-:W-:Y:S02]  /*9ae0*/  UP2UR UR32, UPR, URZ, 0x4 ;  /* 0x000000043f207883 */ /* 0x000fe40008000000 */
[----:B------:R-:W-:Y:S01]  /*9af0*/  UISETP.NE.AND UP2, UPT, UR27, URZ, UPT ;  /* 0x0000003f1b00728c */ /* 0x000fe2000bf45270 */
[----:B------:R-:W-:Y:S01]  /*9b00*/  ISETP.LT.OR P0, PT, R2, 0x1, P0 ;  /* 0x000000010200780c */ /* 0x000fe20000701670 */
[----:B------:R-:W-:Y:S01]  /*9b10*/  UP2UR UR30, UPR, URZ, 0x1 ;  /* 0x000000013f1e7883 */ /* 0x000fe20008000000 */
[----:B------:R-:W-:Y:S01]  /*9b20*/  PLOP3.LUT P2, PT, PT, PT, UP3, 0x40, 0x0 ;  /* 0x000000000000781c */ /* 0x000fe20003f4e838 */
[----:B------:R-:W-:Y:S01]  /*9b30*/  UISETP.NE.AND UP0, UPT, UR25, URZ, UPT ;  /* 0x0000003f1900728c */ /* 0x000fe2000bf05270 */
[----:B------:R-:W-:Y:S01]  /*9b40*/  FSEL R8, R201, -INF , !P0 ;  /* 0xff800000c9087808 */ /* 0x000fe20004000000 */
[----:B------:R-:W-:Y:S01]  /*9b50*/  UISETP.NE.AND UP4, UPT, UR34, URZ, UPT ;  /* 0x0000003f2200728c */ /* 0x000fe2000bf85270 */
[----:B------:R-:W-:Y:S01]  /*9b60*/  PLOP3.LUT P0, PT, PT, PT, UP1, 0x40, 0x0 ;  /* 0x000000000000781c */ /* 0x000fe20003f0e818 */
[----:B------:R-:W-:Y:S01]  /*9b70*/  UISETP.NE.AND UP3, UPT, UR33, URZ, UPT ;  /* 0x0000003f2100728c */ /* 0x000fe2000bf65270 */
[----:B------:R-:W-:Y:S01]  /*9b80*/  PLOP3.LUT P1, PT, PT, PT, UP2, 0x40, 0x0 ;  /* 0x000000000000781c */ /* 0x000fe20003f2e828 */
[----:B------:R-:W-:Y:S01]  /*9b90*/  UISETP.NE.AND UP2, UPT, UR32, URZ, UPT ;  /* 0x0000003f2000728c */ /* 0x000fe2000bf45270 */
[C---:B------:R-:W-:Y:S01]  /*9ba0*/  ISETP.GT.AND P0, PT, R0.reuse, 0x9, P0 ;  /* 0x000000090000780c */ /* 0x040fe20000704270 */
[----:B------:R-:W-:Y:S01]  /*9bb0*/  UISETP.NE.AND UP1, UPT, UR31, URZ, UPT ;  /* 0x0000003f1f00728c */ /* 0x000fe2000bf25270 */
        /* <DEDUP_REMOVED lines=8> */
[----:B------:R-:W-:Y:S01]  /*9c40*/  PLOP3.LUT P2, PT, PT, PT, UP0, 0x40, 0x0 ;  /* 0x000000000000781c */ /* 0x000fe20003f4e808 */
[----:B------:R-:W-:Y:S01]  /*9c50*/  UISETP.NE.AND UP0, UPT, UR30, URZ, UPT ;  /* 0x0000003f1e00728c */ /* 0x000fe2000bf05270 */
[----:B------:R-:W-:Y:S01]  /*9c60*/  FSEL R14, R143, -INF , !P1 ;  /* 0xff8000008f0e7808 */ /* 0x000fe20004800000 */
[----:B------:R-:W-:Y:S01]  /*9c70*/  UP2UR UR30, UPR, URZ, 0x40 ;  /* 0x000000403f1e7883 */ /* 0x000fe20008000000 */
        /* <DEDUP_REMOVED lines=20> */
[----:B------:R-:W-:Y:S02]  /*9dc0*/  FSEL R223, R27, -INF , !P0 ;  /* 0xff8000001bdf7808 */ /* 0x000fe40004000000 */
        /* <DEDUP_REMOVED lines=30> */
.L_x_623:
[----:B------:R-:W-:Y:S04]  /*9fb0*/  MOV R7, c[0x0][0x32c] ;  /* 0x0000cb0000077a02 */ /* 0x000fe80000000f00 */
[----:B------:R-:W-:Y:S11]  /*9fc0*/  ISETP.NE.AND P0, PT, R7, 0x1, PT ;  /* 0x000000010700780c */ /* 0x000ff60003f05270 */
[----:B------:R-:W-:Y:S02]  /*9fd0*/  @!UPT UIADD3 URZ, URZ, URZ, URZ ;  /* 0x0000003f3f3ff290 */ /* 0x000fe4000fffe03f */
[----:B------:R-:W-:Y:S05]  /*9fe0*/  @P0 IMAD.HI.U32 R7, R3, c[0x0][0x330], RZ ;  /* 0x0000cc0003070a27 */ /* 0x000fea00078e00ff */
[----:B------:R-:W-:Y:S02]  /*9ff0*/  @P0 SHF.R.U32.HI R3, RZ, c[0x0][0x334], R7 ;  /* 0x0000cd00ff030a19 */ /* 0x000fe40000011607 */
.L_x_624:
[----:B------:R-:W-:Y:S05]  /*a000*/  BSYNC B0 ;  /* 0x0000000000007941 */ /* 0x000fea0003800000 */
.L_x_622:
[----:B------:R-:W-:Y:S05]  /*a010*/  IADD3 R7, -R35, UR4, RZ ;  /* 0x0000000423077c10 */ /* 0x000fea000fffe1ff */
[----:B------:R-:W-:Y:S05]  /*a020*/  IMAD R3, R3, c[0x0][0x32c], R7 ;  /* 0x0000cb0003037a24 */ /* 0x000fea00078e0207 */
[----:B------:R-:W-:Y:S02]  /*a030*/  IADD3 R7, R3, c[0x0][0x32c], RZ ;  /* 0x0000cb0003077a10 */ /* 0x000fe40007ffe0ff */
[----:B------:R-:W-:Y:S02]  /*a040*/  IMNMX R0, R0, R3, !PT ;  /* 0x0000000300007217 */ /* 0x000fe40007800200 */
[----:B------:R-:W-:Y:S02]  /*a050*/  IMNMX R2, R2, R7, PT ;  /* 0x0000000702027217 */ /* 0x000fe40003800200 */
.L_x_621:
        /* <DEDUP_REMOVED lines=86> */
.L_x_627:
[----:B------:R-:W-:Y:S04]  /*a5c0*/  MOV R4, c[0x0][0x32c] ;  /* 0x0000cb0000047a02 */ /* 0x000fe80000000f00 */
[----:B------:R-:W-:Y:S11]  /*a5d0*/  ISETP.NE.AND P0, PT, R4, 0x1, PT ;  /* 0x000000010400780c */ /* 0x000ff60003f05270 */
[----:B------:R-:W-:Y:S02]  /*a5e0*/  @!UPT UIADD3 URZ, URZ, URZ, URZ ;  /* 0x0000003f3f3ff290 */ /* 0x000fe4000fffe03f */
[----:B------:R-:W-:Y:S05]  /*a5f0*/  @P0 IMAD.HI.U32 R4, R3, c[0x0][0x330], RZ ;  /* 0x0000cc0003040a27 */ /* 0x000fea00078e00ff */
[----:B------:R-:W-:Y:S02]  /*a600*/  @P0 SHF.R.U32.HI R3, RZ, c[0x0][0x334], R4 ;  /* 0x0000cd00ff030a19 */ /* 0x000fe40000011604 */
.L_x_628:
[----:B------:R-:W-:Y:S05]  /*a610*/  BSYNC B0 ;  /* 0x0000000000007941 */ /* 0x000fea0003800000 */
.L_x_626:
[----:B------:R-:W-:Y:S05]  /*a620*/  IADD3 R4, -R35, UR4, RZ ;  /* 0x0000000423047c10 */ /* 0x000fea000fffe1ff */
[----:B------:R-:W-:Y:S05]  /*a630*/  IMAD R3, R3, c[0x0][0x32c], R4 ;  /* 0x0000cb0003037a24 */ /* 0x000fea00078e0204 */
[----:B------:R-:W-:Y:S02]  /*a640*/  IADD3 R4, R3, c[0x0][0x32c], RZ ;  /* 0x0000cb0003047a10 */ /* 0x000fe40007ffe0ff */
[----:B------:R-:W-:Y:S02]  /*a650*/  IMNMX R0, R0, R3, !PT ;  /* 0x0000000300007217 */ /* 0x000fe40007800200 */
[----:B------:R-:W-:Y:S02]  /*a660*/  IMNMX R2, R2, R4, PT ;  /* 0x0000000402027217 */ /* 0x000fe40003800200 */
.L_x_625:
        /* <DEDUP_REMOVED lines=21> */
[----:B------:R-:W-:Y:S01]  /*a7c0*/  LDSM.16.MT88.4 R36, [R226+0x100] ;  /* 0x00010000e224783b */ /* 0x000fe20000004200 */
        /* <DEDUP_REMOVED lines=13> */
[----:B------:R-:W-:Y:S01]  /*a8a0*/  PLOP3.LUT P0, PT, PT, PT, UP4, 0x40, 0x0 ;  /* 0x000000000000781c */ /* 0x000fe20003f0e848 */
[----:B------:R-:W1:Y:S01]  /*a8b0*/  SHFL.BFLY PT, R6, R137, 0x2, 0x1f ;  /* 0x0c401f0089067f89 */ /* 0x000e6200000e0000 */
[----:B------:R-:W-:Y:S01]  /*a8c0*/  PLOP3.LUT P1, PT, PT, PT, UP2, 0x40, 0x0 ;  /* 0x000000000000781c */ /* 0x000fe20003f2e828 */
[----:B------:R-:W-:Y:S01]  /*a8d0*/  UISETP.NE.AND UP4, UPT, UR4, URZ, UPT ;  /* 0x0000003f0400728c */ /* 0x000fe2000bf85270 */
[C---:B------:R-:W-:Y:S01]  /*a8e0*/  ISETP.GT.AND P0, PT, R0.reuse, RZ, P0 ;  /* 0x000000ff0000720c */ /* 0x040fe20000704270 */
[----:B------:R-:W-:Y:S01]  /*a8f0*/  UISETP.NE.AND UP2, UPT, UR28, URZ, UPT ;  /* 0x0000003f1c00728c */ /* 0x000fe2000bf45270 */
[----:B------:R-:W-:Y:S02]  /*a900*/  ISETP.GT.AND P1, PT, R0, 0x8, P1 ;  /* 0x000000080000780c */ /* 0x000fe40000f24270 */
[----:B------:R-:W-:Y:S01]  /*a910*/  ISETP.LT.OR P0, PT, R2, 0x1, P0 ;  /* 0x000000010200780c */ /* 0x000fe20000701670 */
[----:B------:R-:W2:Y:S01]  /*a920*/  SHFL.BFLY PT, R20, R3, 0x2, 0x1f ;  /* 0x0c401f0003147f89 */ /* 0x000ea200000e0000 */
[----:B------:R-:W-:Y:S01]  /*a930*/  PLOP3.LUT P2, PT, PT, PT, UP3, 0x40, 0x0 ;  /* 0x000000000000781c */ /* 0x000fe20003f4e838 */
[----:B------:R-:W-:Y:S01]  /*a940*/  UISETP.NE.AND UP3, UPT, UR29, URZ, UPT ;  /* 0x0000003f1d00728c */ /* 0x000fe2000bf65270 */
[----:B------:R-:W-:Y:S02]  /*a950*/  FSEL R5, R222, -INF , !P0 ;  /* 0xff800000de057808 */ /* 0x000fe40004000000 */
[----:B------:R-:W-:Y:S01]  /*a960*/  PLOP3.LUT P0, PT, PT, PT, UP1, 0x40, 0x0 ;  /* 0x000000000000781c */ /* 0x000fe20003f0e818 */
[----:B------:R-:W-:Y:S01]  /*a970*/  UISETP.NE.AND UP1, UPT, UR27, URZ, UPT ;  /* 0x0000003f1b00728c */ /* 0x000fe2000bf25270 */
[----:B------:R-:W-:Y:S02]  /*a980*/  ISETP.LT.OR P1, PT, R2, 0x9, P1 ;  /* 0x000000090200780c */ /* 0x000fe40000f21670 */
[C---:B------:R-:W-:Y:S02]  /*a990*/  ISETP.GT.AND P0, PT, R0.reuse, 0x9, P0 ;  /* 0x000000090000780c */ /* 0x040fe40000704270 */
[----:B------:R-:W-:Y:S02]  /*a9a0*/  ISETP.GT.AND P2, PT, R0, 0x1, P2 ;  /* 0x000000010000780c */ /* 0x000fe40001744270 */
[----:B------:R-:W-:Y:S02]  /*a9b0*/  ISETP.LT.OR P0, PT, R2, 0xa, P0 ;  /* 0x0000000a0200780c */ /* 0x000fe40000701670 */
[----:B------:R-:W-:Y:S02]  /*a9c0*/  FSEL R24, R214, -INF , !P1 ;  /* 0xff800000d6187808 */ /* 0x000fe40004800000 */
[----:B------:R-:W-:Y:S02]  /*a9d0*/  FSEL R25, R213, -INF , !P0 ;  /* 0xff800000d5197808 */ /* 0x000fe40004000000 */
[----:B------:R-:W-:Y:S02]  /*a9e0*/  PLOP3.LUT P0, PT, PT, PT, UP5, 0x40, 0x0 ;  /* 0x000000000000781c */ /* 0x000fe40003f0e858 */
[----:B------:R-:W-:Y:S02]  /*a9f0*/  ISETP.LT.OR P2, PT, R2, 0x2, P2 ;  /* 0x000000020200780c */ /* 0x000fe40001741670 */
[C---:B------:R-:W-:Y:S02]  /*aa00*/  ISETP.GT.AND P0, PT, R0.reuse, 0x18, P0 ;  /* 0x000000180000780c */ /* 0x040fe40000704270 */
[----:B-1----:R-:W-:Y:S02]  /*aa10*/  FMNMX.FTZ R137, R137, R6, !PT ;  /* 0x0000000689897209 */ /* 0x002fe40007810000 */
[----:B--2---:R-:W-:Y:S02]  /*aa20*/  FMNMX.FTZ R3, R3, R20, !PT ;  /* 0x0000001403037209 */ /* 0x004fe40007810000 */
[----:B------:R-:W-:Y:S01]  /*aa30*/  PLOP3.LUT P1, PT, PT, PT, UP6, 0x40, 0x0 ;  /* 0x000000000000781c */ /* 0x000fe20003f2e868 */
[----:B------:R-:W1:Y:S01]  /*aa40*/  SHFL.BFLY PT, R6, R137, 0x1, 0x1f ;  /* 0x0c201f0089067f89 */ /* 0x000e6200000e0000 */
[----:B------:R-:W-:Y:S02]  /*aa50*/  FMNMX.FTZ R4, R7, R138, !PT ;  /* 0x0000008a07047209 */ /* 0x000fe40007810000 */
[----:B------:R-:W-:Y:S02]  /*aa60*/  FSEL R19, R221, -INF , !P2 ;  /* 0xff800000dd137808 */ /* 0x000fe40005000000 */
[----:B------:R-:W-:Y:S02]  /*aa70*/  ISETP.GT.AND P1, PT, R0, 0x11, P1 ;  /* 0x000000110000780c */ /* 0x000fe40000f24270 */
[C---:B------:R-:W-:Y:S01]  /*aa80*/  ISETP.LT.OR P0, PT, R2.reuse, 0x19, P0 ;  /* 0x000000190200780c */ /* 0x040fe20000701670 */
[----:B------:R-:W2:Y:S01]  /*aa90*/  SHFL.BFLY PT, R136, R3, 0x1, 0x1f ;  /* 0x0c201f0003887f89 */ /* 0x000ea200000e0000 */
[----:B------:R-:W-:Y:S01]  /*aaa0*/  PLOP3.LUT P2, PT, PT, PT, UP0, 0x40, 0x0 ;  /* 0x000000000000781c */ /* 0x000fe20003f4e808 */
[----:B------:R-:W-:Y:S01]  /*aab0*/  UISETP.NE.AND UP0, UPT, UR26, URZ, UPT ;  /* 0x0000003f1a00728c */ /* 0x000fe2000bf05270 */
[----:B------:R-:W-:Y:S02]  /*aac0*/  FMNMX.FTZ R4, R11, R4, !PT ;  /* 0x000000040b047209 */ /* 0x000fe40007810000 */
[----:B------:R-:W-:Y:S02]  /*aad0*/  ISETP.LT.OR P1, PT, R2, 0x12, P1 ;  /* 0x000000120200780c */ /* 0x000fe40000f21670 */
[----:B------:R-:W-:Y:S02]  /*aae0*/  FSEL R206, R212, -INF , !P0 ;  /* 0xff800000d4ce7808 */ /* 0x000fe40004000000 */
[----:B------:R-:W-:Y:S02]  /*aaf0*/  ISETP.GT.AND P2, PT, R0, 0x10, P2 ;  /* 0x000000100000780c */ /* 0x000fe40001744270 */
[----:B------:R-:W-:Y:S02]  /*ab00*/  PLOP3.LUT P0, PT, PT, PT, UP3, 0x40, 0x0 ;  /* 0x000000000000781c */ /* 0x000fe40003f0e838 */
[----:B------:R-:W-:Y:S02]  /*ab10*/  FMNMX.FTZ R4, R10, R4, !PT ;  /* 0x000000040a047209 */ /* 0x000fe40007810000 */
[----:B------:R-:W-:Y:S02]  /*ab20*/  FSEL R201, R215, -INF , !P1 ;  /* 0xff800000d7c97808 */ /* 0x000fe40004800000 */
[----:B-1----:R-:W-:Y:S02]  /*ab30*/  FMNMX.FTZ R137, R137, R6, !PT ;  /* 0x0000000689897209 */ /* 0x002fe40007810000 */
[----:B------:R-:W-:Y:S02]  /*ab40*/  FMNMX.FTZ R6, R5, R139, !PT ;  /* 0x0000008b05067209 */ /* 0x000fe40007810000 */
[----:B------:R-:W-:Y:S01]  /*ab50*/  ISETP.LT.OR P2, PT, R2, 0x11, P2 ;  /* 0x000000110200780c */ /* 0x000fe20001741670 */
[----:B------:R-:W-:Y:S01]  /*ab60*/  FMUL.FTZ R141, R137, c[0x0][0x2d0] ;  /* 0x0000b400898d7a20 */ /* 0x000fe20000410000 */
[----:B------:R-:W-:Y:S02]  /*ab70*/  FMNMX.FTZ R6, R19, R6, !PT ;  /* 0x0000000613067209 */ /* 0x000fe40007810000 */
[----:B--2---:R-:W-:Y:S02]  /*ab80*/  FMNMX.FTZ R136, R3, R136, !PT ;  /* 0x0000008803887209 */ /* 0x004fe40007810000 */
[----:B------:R-:W-:Y:S02]  /*ab90*/  FMNMX.FTZ R3, R24, R6, !PT ;  /* 0x0000000618037209 */ /* 0x000fe40007810000 */
[----:B------:R-:W-:Y:S01]  /*aba0*/  ISETP.GT.AND P0, PT, R0, 0x20, P0 ;  /* 0x000000200000780c */ /* 0x000fe20000704270 */
[----:B------:R-:W-:Y:S01]  /*abb0*/  FMUL.FTZ R142, R136, c[0x0][0x2d0] ;  /* 0x0000b400888e7a20 */ /* 0x000fe20000410000 */
[----:B------:R-:W-:Y:S02]  /*abc0*/  PLOP3.LUT P1, PT, PT, PT, UP4, 0x40, 0x0 ;  /* 0x000000000000781c */ /* 0x000fe40003f2e848 */
[----:B------:R-:W-:Y:S02]  /*abd0*/  FMNMX.FTZ R3, R25, R3, !PT ;  /* 0x0000000319037209 */ /* 0x000fe40007810000 */
[----:B------:R-:W-:Y:S02]  /*abe0*/  FMNMX.FTZ R4, R13, R4, !PT ;  /* 0x000000040d047209 */ /* 0x000fe40007810000 */
[----:B------:R-:W-:Y:S02]  /*abf0*/  FSEL R200, R220, -INF , !P2 ;  /* 0xff800000dcc87808 */ /* 0x000fe40005000000 */
[----:B------:R-:W-:Y:S02]  /*ac00*/  ISETP.LT.OR P0, PT, R2, 0x21, P0 ;  /* 0x000000210200780c */ /* 0x000fe40000701670 */
[----:B------:R-:W-:Y:S02]  /*ac10*/  ISETP.GT.AND P1, PT, R0, 0x19, P1 ;  /* 0x000000190000780c */ /* 0x000fe40000f24270 */
[----:B------:R-:W-:Y:S02]  /*ac20*/  FMNMX.FTZ R4, R205, R4, !PT ;  /* 0x00000004cd047209 */ /* 0x000fe40007810000 */
[----:B------:R-:W-:Y:S02]  /*ac30*/  FSEL R212, R42, -INF , !P0 ;  /* 0xff8000002ad47808 */ /* 0x000fe40004000000 */
[----:B------:R-:W-:Y:S02]  /*ac40*/  ISETP.LT.OR P1, PT, R2, 0x1a, P1 ;  /* 0x0000001a0200780c */ /* 0x000fe40000f21670 */
[----:B------:R-:W-:Y:S02]  /*ac50*/  FMNMX.FTZ R3, R200, R3, !PT ;  /* 0x00000003c8037209 */ /* 0x000fe40007810000 */
[----:B------:R-:W-:Y:S02]  /*ac60*/  PLOP3.LUT P0, PT, PT, PT, UP1, 0x40, 0x0 ;  /* 0x000000000000781c */ /* 0x000fe40003f0e818 */
[----:B------:R-:W-:Y:S02]  /*ac70*/  FSEL R209, R209, -INF , !P1 ;  /* 0xff800000d1d17808 */ /* 0x000fe40004800000 */
[----:B------:R-:W-:Y:S02]  /*ac80*/  FMNMX.FTZ R3, R201, R3, !PT ;  /* 0x00000003c9037209 */ /* 0x000fe40007810000 */
[----:B------:R-:W-:Y:S02]  /*ac90*/  FMNMX.FTZ R4, R208, R4, !PT ;  /* 0x00000004d0047209 */ /* 0x000fe40007810000 */
[----:B------:R-:W-:Y:S02]  /*aca0*/  ISETP.GT.AND P0, PT, R0, 0x28, P0 ;  /* 0x000000280000780c */ /* 0x000fe40000704270 */
[----:B------:R-:W-:Y:S02]  /*acb0*/  PLOP3.LUT P1, PT, PT, PT, UP2, 0x40, 0x0 ;  /* 0x000000000000781c */ /* 0x000fe40003f2e828 */
[----:B------:R-:W-:Y:S02]  /*acc0*/  FMNMX.FTZ R4, R210, R4, !PT ;  /* 0x00000004d2047209 */ /* 0x000fe40007810000 */
[----:B------:R-:W-:Y:S02]  /*acd0*/  ISETP.LT.OR P0, PT, R2, 0x29, P0 ;  /* 0x000000290200780c */ /* 0x000fe40000701670 */
[----:B------:R-:W-:Y:S02]  /*ace0*/  FMNMX.FTZ R3, R206, R3, !PT ;  /* 0x00000003ce037209 */ /* 0x000fe40007810000 */
[----:B------:R-:W-:Y:S02]  /*acf0*/  ISETP.GT.AND P1, PT, R0, 0x21, P1 ;  /* 0x000000210000780c */ /* 0x000fe40000f24270 */
[----:B------:R-:W-:Y:S02]  /*ad00*/  FSEL R213, R46, -INF , !P0 ;  /* 0xff8000002ed57808 */ /* 0x000fe40004000000 */
[----:B------:R-:W-:Y:S02]  /*ad10*/  FMNMX.FTZ R3, R209, R3, !PT ;  /* 0x00000003d1037209 */ /* 0x000fe40007810000 */
[----:B------:R-:W-:Y:S02]  /*ad20*/  FMNMX.FTZ R4, R211, R4, !PT ;  /* 0x00000004d3047209 */ /* 0x000fe40007810000 */
[----:B------:R-:W-:Y:S02]  /*ad30*/  ISETP.LT.OR P1, PT, R2, 0x22, P1 ;  /* 0x000000220200780c */ /* 0x000fe40000f21670 */
[----:B------:R-:W-:Y:S01]  /*ad40*/  PLOP3.LUT P0, PT, PT, PT, UP0, 0x40, 0x0 ;  /* 0x000000000000781c */ /* 0x000fe20003f0e808 */
[----:B------:R-:W-:Y:S01]  /*ad50*/  UISETP.GT.AND UP0, UPT, UR24, UR5, UPT ;  /* 0x000000051800728c */ /* 0x000fe2000bf04270 */
[----:B------:R-:W-:Y:S01]  /*ad60*/  FSEL R214, R43, -INF , !P1 ;  /* 0xff8000002bd67808 */ /* 0x000fe20004800000 */
[----:B------:R-:W-:Y:S01]  /*ad70*/  UIADD3 UR24, UR24, -0x1, URZ ;  /* 0xffffffff18187890 */ /* 0x000fe2000fffe03f */
[----:B------:R-:W-:Y:S02]  /*ad80*/  FMNMX.FTZ R4, R245, R4, !PT ;  /* 0x00000004f5047209 */ /* 0x000fe40007810000 */
[----:B------:R-:W-:Y:S02]  /*ad90*/  ISETP.GT.AND P0, PT, R0, 0x29, P0 ;  /* 0x000000290000780c */ /* 0x000fe40000704270 */
[----:B------:R-:W-:Y:S02]  /*ada0*/  FMNMX.FTZ R0, R212, R3, !PT ;  /* 0x00000003d4007209 */ /* 0x000fe40007810000 */
[----:B------:R-:W-:Y:S02]  /*adb0*/  FMNMX.FTZ R4, R247, R4, !PT ;  /* 0x00000004f7047209 */ /* 0x000fe40007810000 */
[----:B------:R-:W-:Y:S02]  /*adc0*/  FMNMX.FTZ R0, R214, R0, !PT ;  /* 0x00000000d6007209 */ /* 0x000fe40007810000 */
[----:B------:R-:W-:Y:S02]  /*add0*/  FSETP.NEU.FTZ.AND P1, PT, R136, -INF , PT ;  /* 0xff8000008800780b */ /* 0x000fe40003f3d000 */
[----:B------:R-:W-:Y:S02]  /*ade0*/  ISETP.LT.OR P0, PT, R2, 0x2a, P0 ;  /* 0x0000002a0200780c */ /* 0x000fe40000701670 */
[----:B------:R-:W-:Y:S02]  /*adf0*/  FMNMX.FTZ R4, R248, R4, !PT ;  /* 0x00000004f8047209 */ /* 0x000fe40007810000 */
[----:B------:R-:W-:Y:S02]  /*ae00*/  FSEL R142, R142, RZ, P1 ;  /* 0x000000ff8e8e7208 */ /* 0x000fe40000800000 */
[----:B------:R-:W-:Y:S02]  /*ae10*/  FSEL R140, R47, -INF , !P0 ;  /* 0xff8000002f8c7808 */ /* 0x000fe40004000000 */
[----:B------:R-:W-:Y:S01]  /*ae20*/  FMNMX.FTZ R0, R213, R0, !PT ;  /* 0x00000000d5007209 */ /* 0x000fe20007810000 */
[--C-:B------:R-:W-:Y:S01]  /*ae30*/  FFMA.FTZ R3, R18, c[0x0][0x2d0], -R142.reuse ;  /* 0x0000b40012037a23 */ /* 0x100fe2000001088e */
[----:B------:R-:W-:Y:S01]  /*ae40*/  FMNMX.FTZ R4, R250, R4, !PT ;  /* 0x00000004fa047209 */ /* 0x000fe20007810000 */
[--C-:B------:R-:W-:Y:S01]  /*ae50*/  FFMA.FTZ R8, R8, c[0x0][0x2d0], -R142.reuse ;  /* 0x0000b40008087a23 */ /* 0x100fe2000001088e */
[----:B------:R-:W-:Y:S01]  /*ae60*/  FMNMX.FTZ R0, R140, R0, !PT ;  /* 0x000000008c007209 */ /* 0x000fe20007810000 */
[----:B------:R1:W-:Y:S01]  /*ae70*/  MUFU.EX2 R41, R3 ;  /* 0x0000000300297308 */ /* 0x0003e20000000800 */
[----:B------:R-:W-:Y:S01]  /*ae80*/  FSETP.NEU.FTZ.AND P2, PT, R137, -INF , PT ;  /* 0xff8000008900780b */ /* 0x000fe20003f5d000 */
[----:B------:R-:W2:Y:S01]  /*ae90*/  SHFL.BFLY PT, R20, R4, 0x2, 0x1f ;  /* 0x0c401f0004147f89 */ /* 0x000ea200000e0000 */
[--C-:B------:R-:W-:Y:S02]  /*aea0*/  FFMA.FTZ R12, R12, c[0x0][0x2d0], -R142.reuse ;  /* 0x0000b4000c0c7a23 */ /* 0x100fe4000001088e */
[----:B------:R-:W-:Y:S01]  /*aeb0*/  FSEL R141, R141, RZ, P2 ;  /* 0x000000ff8d8d7208 */ /* 0x000fe20001000000 */
[----:B------:R-:W-:Y:S04]  /*aec0*/  FFMA.FTZ R14, R14, c[0x0][0x2d0], -R142 ;  /* 0x0000b4000e0e7a23 */ /* 0x000fe8000001088e */
[----:B------:R-:W1:Y:S01]  /*aed0*/  SHFL.BFLY PT, R2, R0, 0x2, 0x1f ;  /* 0x0c401f0000027f89 */ /* 0x000e6200000e0000 */
[--C-:B------:R-:W-:Y:S01]  /*aee0*/  FFMA.FTZ R9, R9, c[0x0][0x2d0], -R141.reuse ;  /* 0x0000b40009097a23 */ /* 0x100fe2000001088d */
[----:B------:R-:W-:Y:S01]  /*aef0*/  MUFU.EX2 R30, R8 ;  /* 0x00000008001e7308 */ /* 0x000fe20000000800 */
[--C-:B------:R-:W-:Y:S02]  /*af00*/  FFMA.FTZ R15, R15, c[0x0][0x2d0], -R141.reuse ;  /* 0x0000b4000f0f7a23 */ /* 0x100fe4000001088d */
[--C-:B------:R-:W-:Y:S02]  /*af10*/  FFMA.FTZ R16, R16, c[0x0][0x2d0], -R141.reuse ;  /* 0x0000b40010107a23 */ /* 0x100fe4000001088d */
[----:B------:R-:W-:Y:S05]  /*af20*/  FFMA.FTZ R17, R17, c[0x0][0x2d0], -R141 ;  /* 0x0000b40011117a23 */ /* 0x000fea000001088d */
[----:B------:R-:W-:Y:S01]  /*af30*/  MUFU.EX2 R220, R9 ;  /* 0x0000000900dc7308 */ /* 0x000fe20000000800 */
[----:B--2---:R-:W-:Y:S05]  /*af40*/  FMNMX.FTZ R4, R4, R20, !PT ;  /* 0x0000001404047209 */ /* 0x004fea0007810000 */
[----:B------:R-:W2:Y:S04]  /*af50*/  SHFL.BFLY PT, R135, R4, 0x1, 0x1f ;  /* 0x0c201f0004877f89 */ /* 0x000ea800000e0000 */
[----:B------:R-:W3:Y:S01]  /*af60*/  MUFU.EX2 R222, R15 ;  /* 0x0000000f00de7308 */ /* 0x000ee20000000800 */
[----:B-1----:R-:W-:Y:S02]  /*af70*/  FMNMX.FTZ R3, R0, R2, !PT ;  /* 0x0000000200037209 */ /* 0x002fe40007810000 */
[----:B------:R-:W-:Y:S02]  /*af80*/  FSEL R0, R137, RZ, P2 ;  /* 0x000000ff89007208 */ /* 0x000fe40001000000 */
[----:B------:R-:W-:Y:S03]  /*af90*/  FSEL R2, R136, RZ, P1 ;  /* 0x000000ff88027208 */ /* 0x000fe60000800000 */
[----:B------:R-:W-:Y:S02]  /*afa0*/  FADD.FTZ R0, -R0, R132 ;  /* 0x0000008400007221 */ /* 0x000fe40000010100 */
[----:B------:R-:W-:Y:S01]  /*afb0*/  MUFU.EX2 R27, R16 ;  /* 0x00000010001b7308 */ /* 0x000fe20000000800 */
[----:B------:R-:W-:Y:S02]  /*afc0*/  FADD.FTZ R2, -R2, R134 ;  /* 0x0000008602027221 */ /* 0x000fe40000010100 */
[----:B------:R-:W-:Y:S02]  /*afd0*/  FMUL.FTZ R0, R0, c[0x0][0x2d0] ;  /* 0x0000b40000007a20 */ /* 0x000fe40000410000 */
[----:B------:R-:W-:Y:S05]  /*afe0*/  FMUL.FTZ R2, R2, c[0x0][0x2d0] ;  /* 0x0000b40002027a20 */ /* 0x000fea0000410000 */
[----:B------:R1:W4:Y:S01]  /*aff0*/  MUFU.EX2 R133, R0 ;  /* 0x0000000000857308 */ /* 0x0003220000000800 */
[----:B--2---:R-:W-:Y:S02]  /*b000*/  FMNMX.FTZ R135, R4, R135, !PT ;  /* 0x0000008704877209 */ /* 0x004fe40007810000 */
[----:B------:R-:W2:Y:S01]  /*b010*/  SHFL.BFLY PT, R4, R3, 0x1, 0x1f ;  /* 0x0c201f0003047f89 */ /* 0x000ea200000e0000 */
[----:B---3--:R-:W-:Y:S02]  /*b020*/  F2FP.BF16.PACK_AB R192, R222, R220 ;  /* 0x000000dcdec0723e */ /* 0x008fe400000010ff */
[C---:B------:R-:W-:Y:S01]  /*b030*/  FSETP.NEU.FTZ.AND P0, PT, R135.reuse, -INF , PT ;  /* 0xff8000008700780b */ /* 0x040fe20003f1d000 */
[----:B------:R-:W-:Y:S03]  /*b040*/  FMUL.FTZ R143, R135, c[0x0][0x2d0] ;  /* 0x0000b400878f7a20 */ /* 0x000fe60000410000 */
[----:B------:R-:W3:Y:S02]  /*b050*/  MUFU.EX2 R132, R2 ;  /* 0x0000000200847308 */ /* 0x000ee40000000800 */
[----:B------:R-:W-:Y:S05]  /*b060*/  FSEL R143, R143, RZ, P0 ;  /* 0x000000ff8f8f7208 */ /* 0x000fea0000000000 */
[--C-:B------:R-:W-:Y:S03]  /*b070*/  FFMA.FTZ R7, R7, c[0x0][0x2d0], -R143.reuse ;  /* 0x0000b40007077a23 */ /* 0x100fe6000001088f */
[----:B------:R-:W5:Y:S01]  /*b080*/  MUFU.EX2 R26, R12 ;  /* 0x0000000c001a7308 */ /* 0x000f620000000800 */
[--C-:B------:R-:W-:Y:S02]  /*b090*/  FFMA.FTZ R13, R13, c[0x0][0x2d0], -R143.reuse ;  /* 0x0000b4000d0d7a23 */ /* 0x100fe4000001088f */
[--C-:B------:R-:W-:Y:S01]  /*b0a0*/  FFMA.FTZ R11, R11, c[0x0][0x2d0], -R143.reuse ;  /* 0x0000b4000b0b7a23 */ /* 0x100fe2000001088f */
[----:B-1----:R-:W-:Y:S01]  /*b0b0*/  FSEL R0, R135, RZ, P0 ;  /* 0x000000ff87007208 */ /* 0x002fe20000000000 */
[----:B------:R-:W-:Y:S02]  /*b0c0*/  FFMA.FTZ R10, R10, c[0x0][0x2d0], -R143 ;  /* 0x0000b4000a0a7a23 */ /* 0x000fe4000001088f */
[C---:B----4-:R-:W-:Y:S01]  /*b0d0*/  FMUL.FTZ R16, R133.reuse, R156 ;  /* 0x0000009c85107220 */ /* 0x050fe20000410000 */
[----:B------:R-:W-:Y:S01]  /*b0e0*/  MOV R156, R30 ;  /* 0x0000001e009c7202 */ /* 0x000fe20000000f00 */
[----:B------:R-:W-:Y:S01]  /*b0f0*/  FADD.FTZ R0, -R0, R138 ;  /* 0x0000008a00007221 */ /* 0x000fe20000010100 */
[----:B--2---:R-:W-:Y:S01]  /*b100*/  FMNMX.FTZ R3, R4, R3, !PT ;  /* 0x0000000304037209 */ /* 0x004fe20007810000 */
[----:B------:R-:W1:Y:S01]  /*b110*/  MUFU.EX2 R21, R7 ;  /* 0x0000000700157308 */ /* 0x000e620000000800 */
[----:B------:R-:W-:Y:S02]  /*b120*/  FMUL.FTZ R48, R133, R188 ;  /* 0x000000bc85307220 */ /* 0x000fe40000410000 */
[----:B------:R-:W-:Y:S01]  /*b130*/  FMUL.FTZ R0, R0, c[0x0][0x2d0] ;  /* 0x0000b40000007a20 */ /* 0x000fe20000410000 */
[C---:B------:R-:W-:Y:S01]  /*b140*/  FSETP.NEU.FTZ.AND P0, PT, R3.reuse, -INF , PT ;  /* 0xff8000000300780b */ /* 0x040fe20003f1d000 */
[----:B------:R-:W-:Y:S02]  /*b150*/  FMUL.FTZ R134, R3, c[0x0][0x2d0] ;  /* 0x0000b40003867a20 */ /* 0x000fe40000410000 */
[C---:B---3--:R-:W-:Y:S02]  /*b160*/  FMUL.FTZ R6, R132.reuse, R146 ;  /* 0x0000009284067220 */ /* 0x048fe40000410000 */
[----:B------:R-:W-:Y:S01]  /*b170*/  FMUL.FTZ R18, R132, R158 ;  /* 0x0000009e84127220 */ /* 0x000fe20000410000 */
[----:B------:R2:W3:Y:S01]  /*b180*/  MUFU.EX2 R2, R0 ;  /* 0x0000000000027308 */ /* 0x0004e20000000800 */
[----:B------:R-:W-:Y:S01]  /*b190*/  FSEL R134, R134, RZ, P0 ;  /* 0x000000ff86867208 */ /* 0x000fe20000000000 */
[C---:B------:R-:W-:Y:S01]  /*b1a0*/  FMUL.FTZ R32, R133.reuse, R172 ;  /* 0x000000ac85207220 */ /* 0x040fe20000410000 */
[----:B-----5:R-:W-:Y:S01]  /*b1b0*/  F2FP.BF16.PACK_AB R193, R26, R30 ;  /* 0x0000001e1ac1723e */ /* 0x020fe200000010ff */
[----:B------:R-:W-:Y:S02]  /*b1c0*/  FMUL.FTZ R33, R133, R173 ;  /* 0x000000ad85217220 */ /* 0x000fe40000410000 */
[--C-:B------:R-:W-:Y:S02]  /*b1d0*/  FFMA.FTZ R4, R25, c[0x0][0x2d0], -R134.reuse ;  /* 0x0000b40019047a23 */ /* 0x100fe40000010886 */
[--C-:B------:R-:W-:Y:S02]  /*b1e0*/  FFMA.FTZ R5, R5, c[0x0][0x2d0], -R134.reuse ;  /* 0x0000b40005057a23 */ /* 0x100fe40000010886 */
[----:B------:R-:W4:Y:S01]  /*b1f0*/  MUFU.EX2 R28, R14 ;  /* 0x0000000e001c7308 */ /* 0x000f220000000800 */
[C---:B------:R-:W-:Y:S02]  /*b200*/  FMUL.FTZ R35, R132.reuse, R175 ;  /* 0x000000af84237220 */ /* 0x040fe40000410000 */
[C---:B------:R-:W-:Y:S01]  /*b210*/  FMUL.FTZ R49, R133.reuse, R189 ;  /* 0x000000bd85317220 */ /* 0x040fe20000410000 */
[----:B-1----:R-:W-:Y:S01]  /*b220*/  MOV R138, R21 ;  /* 0x00000015008a7202 */ /* 0x002fe20000000f00 */
[C---:B------:R-:W-:Y:S01]  /*b230*/  FMUL.FTZ R7, R132.reuse, R147 ;  /* 0x0000009384077220 */ /* 0x040fe20000410000 */
[----:B------:R-:W1:Y:S01]  /*b240*/  LDSM.16.MT88.4 R20, [R225+0x100] ;  /* 0x00010000e114783b */ /* 0x000e620000004200 */
[C---:B------:R-:W-:Y:S02]  /*b250*/  FMUL.FTZ R52, R133.reuse, R52 ;  /* 0x0000003485347220 */ /* 0x040fe40000410000 */
[----:B------:R-:W-:Y:S01]  /*b260*/  FMUL.FTZ R53, R133, R53 ;  /* 0x0000003585357220 */ /* 0x000fe20000410000 */
[----:B------:R-:W5:Y:S01]  /*b270*/  MUFU.EX2 R221, R17 ;  /* 0x0000001100dd7308 */ /* 0x000f620000000800 */
[C---:B------:R-:W-:Y:S02]  /*b280*/  FMUL.FTZ R54, R132.reuse, R54 ;  /* 0x0000003684367220 */ /* 0x040fe40000410000 */
[----:B------:R-:W-:Y:S02]  /*b290*/  FMUL.FTZ R55, R132, R55 ;  /* 0x0000003784377220 */ /* 0x000fe40000410000 */
[--C-:B--2---:R-:W-:Y:S02]  /*b2a0*/  FFMA.FTZ R0, R19, c[0x0][0x2d0], -R134.reuse ;  /* 0x0000b40013007a23 */ /* 0x104fe40000010886 */
[C---:B---3--:R-:W-:Y:S02]  /*b2b0*/  FMUL.FTZ R8, R2.reuse, R148 ;  /* 0x0000009402087220 */ /* 0x048fe40000410000 */
[C---:B------:R-:W-:Y:S01]  /*b2c0*/  FMUL.FTZ R9, R2.reuse, R149 ;  /* 0x0000009502097220 */ /* 0x040fe20000410000 */
[----:B------:R2:W-:Y:S01]  /*b2d0*/  MUFU.EX2 R216, R0 ;  /* 0x0000000000d87308 */ /* 0x0005e20000000800 */
[----:B------:R-:W-:Y:S02]  /*b2e0*/  FMUL.FTZ R12, R2, R152 ;  /* 0x00000098020c7220 */ /* 0x000fe40000410000 */
[----:B------:R-:W-:Y:S01]  /*b2f0*/  FMUL.FTZ R19, R132, R159 ;  /* 0x0000009f84137220 */ /* 0x000fe20000410000 */
[----:B----4-:R-:W-:Y:S01]  /*b300*/  F2FP.BF16.PACK_AB R195, R41, R28 ;  /* 0x0000001c29c3723e */ /* 0x010fe200000010ff */
[C---:B------:R-:W-:Y:S01]  /*b310*/  FMUL.FTZ R25, R2.reuse, R165 ;  /* 0x000000a502197220 */ /* 0x040fe20000410000 */
[----:B------:R-:W-:Y:S01]  /*b320*/  MOV R159, R27 ;  /* 0x0000001b009f7202 */ /* 0x000fe20000000f00 */
[C---:B------:R-:W-:Y:S01]  /*b330*/  FMUL.FTZ R40, R2.reuse, R180 ;  /* 0x000000b402287220 */ /* 0x040fe20000410000 */
[----:B------:R-:W-:Y:S01]  /*b340*/  MOV R180, R41 ;  /* 0x0000002900b47202 */ /* 0x000fe20000000f00 */
[C---:B------:R-:W-:Y:S01]  /*b350*/  FMUL.FTZ R41, R2.reuse, R181 ;  /* 0x000000b502297220 */ /* 0x040fe20000410000 */
[----:B------:R3:W4:Y:S01]  /*b360*/  MUFU.EX2 R215, R5 ;  /* 0x0000000500d77308 */ /* 0x0007220000000800 */
[C---:B------:R-:W-:Y:S01]  /*b370*/  FMUL.FTZ R44, R2.reuse, R184 ;  /* 0x000000b8022c7220 */ /* 0x040fe20000410000 */
[----:B------:R-:W-:Y:S01]  /*b380*/  MOV R158, R28 ;  /* 0x0000001c009e7202 */ /* 0x000fe20000000f00 */
[C---:B------:R-:W-:Y:S01]  /*b390*/  FMUL.FTZ R45, R2.reuse, R185 ;  /* 0x000000b9022d7220 */ /* 0x040fe20000410000 */
[----:B-----5:R-:W-:Y:S01]  /*b3a0*/  F2FP.BF16.PACK_AB R194, R221, R27 ;  /* 0x0000001bddc2723e */ /* 0x020fe200000010ff */
[C---:B------:R-:W-:Y:S01]  /*b3b0*/  FMUL.FTZ R17, R133.reuse, R157 ;  /* 0x0000009d85117220 */ /* 0x040fe20000410000 */
[----:B------:R-:W-:Y:S01]  /*b3c0*/  MOV R173, R159 ;  /* 0x0000009f00ad7202 */ /* 0x000fe20000000f00 */
[C---:B------:R-:W-:Y:S02]  /*b3d0*/  FMUL.FTZ R28, R2.reuse, R168 ;  /* 0x000000a8021c7220 */ /* 0x040fe40000410000 */
[C---:B------:R-:W-:Y:S01]  /*b3e0*/  FMUL.FTZ R56, R2.reuse, R56 ;  /* 0x0000003802387220 */ /* 0x040fe20000410000 */
[----:B------:R5:W-:Y:S01]  /*b3f0*/  MUFU.EX2 R218, R4 ;  /* 0x0000000400da7308 */ /* 0x000be20000000800 */
[C---:B------:R-:W-:Y:S02]  /*b400*/  FMUL.FTZ R57, R2.reuse, R57 ;  /* 0x0000003902397220 */ /* 0x040fe40000410000 */
[----:B------:R-:W-:Y:S02]  /*b410*/  FMUL.FTZ R60, R2, R60 ;  /* 0x0000003c023c7220 */ /* 0x000fe40000410000 */
[----:B--2---:R-:W-:Y:S02]  /*b420*/  FFMA.FTZ R0, R24, c[0x0][0x2d0], -R134 ;  /* 0x0000b40018007a23 */ /* 0x004fe40000010886 */
[C---:B------:R-:W-:Y:S02]  /*b430*/  FMUL.FTZ R24, R2.reuse, R164 ;  /* 0x000000a402187220 */ /* 0x040fe40000410000 */
[----:B------:R-:W-:Y:S01]  /*b440*/  FMUL.FTZ R61, R2, R61 ;  /* 0x0000003d023d7220 */ /* 0x000fe20000410000 */
[----:B------:R2:W2:Y:S01]  /*b450*/  MUFU.EX2 R217, R0 ;  /* 0x0000000000d97308 */ /* 0x0004a20000000800 */
[C---:B------:R-:W-:Y:S02]  /*b460*/  FMUL.FTZ R64, R133.reuse, R64 ;  /* 0x0000004085407220 */ /* 0x040fe40000410000 */
[C---:B------:R-:W-:Y:S02]  /*b470*/  FMUL.FTZ R65, R133.reuse, R65 ;  /* 0x0000004185417220 */ /* 0x040fe40000410000 */
[C---:B---3--:R-:W-:Y:S01]  /*b480*/  FMUL.FTZ R5, R133.reuse, R145 ;  /* 0x0000009185057220 */ /* 0x048fe20000410000 */
[----:B----4-:R-:W-:Y:S01]  /*b490*/  F2FP.BF16.PACK_AB R145, R216, R215 ;  /* 0x000000d7d891723e */ /* 0x010fe200000010ff */
[C---:B------:R-:W-:Y:S02]  /*b4a0*/  FMUL.FTZ R66, R132.reuse, R66 ;  /* 0x0000004284427220 */ /* 0x040fe40000410000 */
[C---:B------:R-:W-:Y:S01]  /*b4b0*/  FMUL.FTZ R67, R132.reuse, R67 ;  /* 0x0000004384437220 */ /* 0x040fe20000410000 */
[----:B------:R-:W3:Y:S01]  /*b4c0*/  MUFU.EX2 R31, R13 ;  /* 0x0000000d001f7308 */ /* 0x000ee20000000800 */
[C---:B------:R-:W-:Y:S02]  /*b4d0*/  FMUL.FTZ R68, R133.reuse, R68 ;  /* 0x0000004485447220 */ /* 0x040fe40000410000 */
[C---:B------:R-:W-:Y:S02]  /*b4e0*/  FMUL.FTZ R69, R133.reuse, R69 ;  /* 0x0000004585457220 */ /* 0x040fe40000410000 */
[----:B-----5:R-:W-:Y:S02]  /*b4f0*/  FMUL.FTZ R4, R133, R144 ;  /* 0x0000009085047220 */ /* 0x020fe40000410000 */
[C---:B------:R-:W-:Y:S02]  /*b500*/  FMUL.FTZ R70, R132.reuse, R70 ;  /* 0x0000004684467220 */ /* 0x040fe40000410000 */
[----:B------:R-:W-:Y:S01]  /*b510*/  FMUL.FTZ R71, R132, R71 ;  /* 0x0000004784477220 */ /* 0x000fe20000410000 */
[----:B------:R-:W4:Y:S01]  /*b520*/  MUFU.EX2 R50, R11 ;  /* 0x0000000b00327308 */ /* 0x000f220000000800 */
[C---:B------:R-:W-:Y:S01]  /*b530*/  FMUL.FTZ R72, R2.reuse, R72 ;  /* 0x0000004802487220 */ /* 0x040fe20000410000 */
[-C--:B-1----:R-:W-:Y:S01]  /*b540*/  HMMA.16816.F32.BF16 R4, R192, R20.reuse, R4 ;  /* 0x00000014c004723c */ /* 0x082fe20000041804 */
[C---:B------:R-:W-:Y:S01]  /*b550*/  FMUL.FTZ R73, R2.reuse, R73 ;  /* 0x0000004902497220 */ /* 0x040fe20000410000 */
[----:B--2---:R-:W-:Y:S01]  /*b560*/  FSEL R0, R3, RZ, P0 ;  /* 0x000000ff03007208 */ /* 0x004fe20000000000 */
[----:B------:R-:W-:Y:S01]  /*b570*/  FMUL.FTZ R76, R2, R76 ;  /* 0x0000004c024c7220 */ /* 0x000fe20000410000 */
[----:B------:R-:W-:Y:S01]  /*b580*/  F2FP.BF16.PACK_AB R147, R218, R217 ;  /* 0x000000d9da93723e */ /* 0x000fe200000010ff */
[----:B------:R-:W-:Y:S01]  /*b590*/  FMUL.FTZ R77, R2, R77 ;  /* 0x0000004d024d7220 */ /* 0x000fe20000410000 */
[----:B------:R-:W-:Y:S01]  /*b5a0*/  PLOP3.LUT P0, PT, PT, PT, UP0, 0x80, 0x0 ;  /* 0x000000000000781c */ /* 0x000fe20003f0f008 */
[----:B------:R-:W-:Y:S01]  /*b5b0*/  FADD.FTZ R0, -R0, R139 ;  /* 0x0000008b00007221 */ /* 0x000fe20000010100 */
[----:B------:R-:W1:Y:S01]  /*b5c0*/  MUFU.EX2 R29, R10 ;  /* 0x0000000a001d7308 */ /* 0x000e620000000800 */
[C---:B------:R-:W-:Y:S03]  /*b5d0*/  FMUL.FTZ R80, R133.reuse, R80 ;  /* 0x0000005085507220 */ /* 0x040fe60000410000 */
[----:B------:R-:W-:Y:S01]  /*b5e0*/  FMUL.FTZ R0, R0, c[0x0][0x2d0] ;  /* 0x0000b40000007a20 */ /* 0x000fe20000410000 */
[----:B---3--:R-:W-:Y:S01]  /*b5f0*/  MOV R139, R31 ;  /* 0x0000001f008b7202 */ /* 0x008fe20000000f00 */
[----:B------:R-:W-:Y:S02]  /*b600*/  FMUL.FTZ R13, R2, R153 ;  /* 0x00000099020d7220 */ /* 0x000fe40000410000 */
[C---:B------:R-:W-:Y:S02]  /*b610*/  FMUL.FTZ R81, R133.reuse, R81 ;  /* 0x0000005185517220 */ /* 0x040fe40000410000 */
[----:B------:R-:W2:Y:S01]  /*b620*/  MUFU.EX2 R0, R0 ;  /* 0x0000000000007308 */ /* 0x000ea20000000800 */
[C---:B------:R-:W-:Y:S02]  /*b630*/  FMUL.FTZ R82, R132.reuse, R82 ;  /* 0x0000005284527220 */ /* 0x040fe40000410000 */
[----:B------:R-:W-:Y:S01]  /*b640*/  FMUL.FTZ R83, R132, R83 ;  /* 0x0000005384537220 */ /* 0x000fe20000410000 */
[----:B----4-:R-:W-:Y:S01]  /*b650*/  F2FP.BF16.PACK_AB R144, R50, R138 ;  /* 0x0000008a3290723e */ /* 0x010fe200000010ff */
[C---:B------:R-:W-:Y:S01]  /*b660*/  FMUL.FTZ R84, R133.reuse, R84 ;  /* 0x0000005485547220 */ /* 0x040fe20000410000 */
[----:B------:R-:W-:Y:S01]  /*b670*/  MOV R172, R50 ;  /* 0x0000003200ac7202 */ /* 0x000fe20000000f00 */
[C---:B------:R-:W-:Y:S01]  /*b680*/  FMUL.FTZ R50, R132.reuse, R190 ;  /* 0x000000be84327220 */ /* 0x040fe20000410000 */
[----:B------:R-:W-:Y:S01]  /*b690*/  MOV R190, R51 ;  /* 0x0000003300be7202 */ /* 0x000fe20000000f00 */
[C---:B------:R-:W-:Y:S02]  /*b6a0*/  FMUL.FTZ R51, R132.reuse, R191 ;  /* 0x000000bf84337220 */ /* 0x040fe40000410000 */
[----:B------:R-:W-:Y:S02]  /*b6b0*/  FMUL.FTZ R85, R133, R85 ;  /* 0x0000005585557220 */ /* 0x000fe40000410000 */
[C---:B------:R-:W-:Y:S01]  /*b6c0*/  FMUL.FTZ R86, R132.reuse, R86 ;  /* 0x0000005684567220 */ /* 0x040fe20000410000 */
[----:B-1----:R-:W-:Y:S01]  /*b6d0*/  F2FP.BF16.PACK_AB R146, R139, R29 ;  /* 0x0000001d8b92723e */ /* 0x002fe200000010ff */
[----:B------:R-:W-:Y:S01]  /*b6e0*/  FMUL.FTZ R87, R132, R87 ;  /* 0x0000005784577220 */ /* 0x000fe20000410000 */
[----:B------:R-:W-:Y:S01]  /*b6f0*/  MOV R157, R29 ;  /* 0x0000001d009d7202 */ /* 0x000fe20000000f00 */
[C---:B------:R-:W-:Y:S02]  /*b700*/  FMUL.FTZ R29, R2.reuse, R169 ;  /* 0x000000a9021d7220 */ /* 0x040fe40000410000 */
[C---:B------:R-:W-:Y:S01]  /*b710*/  FMUL.FTZ R88, R2.reuse, R88 ;  /* 0x0000005802587220 */ /* 0x040fe20000410000 */
[----:B------:R-:W-:Y:S01]  /*b720*/  MOV R175, R157 ;  /* 0x0000009d00af7202 */ /* 0x000fe20000000f00 */
[C---:B------:R-:W-:Y:S02]  /*b730*/  FMUL.FTZ R89, R2.reuse, R89 ;  /* 0x0000005902597220 */ /* 0x040fe40000410000 */
[----:B------:R-:W-:Y:S02]  /*b740*/  FMUL.FTZ R92, R2, R92 ;  /* 0x0000005c025c7220 */ /* 0x000fe40000410000 */
[C---:B--2---:R-:W-:Y:S02]  /*b750*/  FMUL.FTZ R10, R0.reuse, R150 ;  /* 0x00000096000a7220 */ /* 0x044fe40000410000 */
[C---:B------:R-:W-:Y:S02]  /*b760*/  FMUL.FTZ R11, R0.reuse, R151 ;  /* 0x00000097000b7220 */ /* 0x040fe40000410000 */
[----:B------:R-:W1:Y:S01]  /*b770*/  LDSM.16.MT88.4 R148, [R228+0x100] ;  /* 0x00010000e494783b */ /* 0x000e620000004200 */
[C---:B------:R-:W-:Y:S02]  /*b780*/  FMUL.FTZ R14, R0.reuse, R154 ;  /* 0x0000009a000e7220 */ /* 0x040fe40000410000 */
[C---:B------:R-:W-:Y:S02]  /*b790*/  FMUL.FTZ R15, R0.reuse, R155 ;  /* 0x0000009b000f7220 */ /* 0x040fe40000410000 */
[C---:B------:R-:W-:Y:S01]  /*b7a0*/  HMMA.16816.F32.BF16 R8, R144.reuse, R20, R8 ;  /* 0x000000149008723c */ /* 0x040fe20000041808 */
[C---:B------:R-:W-:Y:S02]  /*b7b0*/  FMUL.FTZ R27, R0.reuse, R167 ;  /* 0x000000a7001b7220 */ /* 0x040fe40000410000 */
[----:B------:R-:W2:Y:S01]  /*b7c0*/  LDSM.16.MT88.4 R152, [R227+0x100] ;  /* 0x00010000e398783b */ /* 0x000ea20000004200 */
[C---:B------:R-:W-:Y:S02]  /*b7d0*/  FMUL.FTZ R42, R0.reuse, R182 ;  /* 0x000000b6002a7220 */ /* 0x040fe40000410000 */
[C---:B------:R-:W-:Y:S02]  /*b7e0*/  FMUL.FTZ R47, R0.reuse, R187 ;  /* 0x000000bb002f7220 */ /* 0x040fe40000410000 */
[-C--:B------:R-:W-:Y:S01]  /*b7f0*/  HMMA.16816.F32.BF16 R12, R144, R22.reuse, R12 ;  /* 0x00000016900c723c */ /* 0x080fe2000004180c */
[C---:B------:R-:W-:Y:S03]  /*b800*/  FMUL.FTZ R20, R133.reuse, R160 ;  /* 0x000000a085147220 */ /* 0x040fe60000410000 */
[----:B------:R-:W-:Y:S01]  /*b810*/  MOV R160, R26 ;  /* 0x0000001a00a07202 */ /* 0x000fe20000000f00 */
[C---:B------:R-:W-:Y:S02]  /*b820*/  FMUL.FTZ R26, R0.reuse, R166 ;  /* 0x000000a6001a7220 */ /* 0x040fe40000410000 */
[----:B------:R-:W-:Y:S01]  /*b830*/  LDSM.16.MT88.4 R164, [R227+0x900] ;  /* 0x00090000e3a4783b */ /* 0x000fe20000004200 */
[C---:B------:R-:W-:Y:S01]  /*b840*/  HMMA.16816.F32.BF16 R16, R192.reuse, R22, R16 ;  /* 0x00000016c010723c */ /* 0x040fe20000041810 */
[C---:B------:R-:W-:Y:S03]  /*b850*/  FMUL.FTZ R21, R133.reuse, R161 ;  /* 0x000000a185157220 */ /* 0x040fe60000410000 */
[C---:B------:R-:W-:Y:S01]  /*b860*/  FMUL.FTZ R30, R0.reuse, R170 ;  /* 0x000000aa001e7220 */ /* 0x040fe20000410000 */
[----:B------:R-:W-:Y:S01]  /*b870*/  MOV R161, R34 ;  /* 0x0000002200a17202 */ /* 0x000fe20000000f00 */
[----:B------:R-:W-:Y:S01]  /*b880*/  FMUL.FTZ R43, R0, R183 ;  /* 0x000000b7002b7220 */ /* 0x000fe20000410000 */
[----:B------:R-:W-:Y:S01]  /*b890*/  MOV R168, R160 ;  /* 0x000000a000a87202 */ /* 0x000fe20000000f00 */
[C---:B------:R-:W-:Y:S01]  /*b8a0*/  FMUL.FTZ R22, R132.reuse, R162 ;  /* 0x000000a284167220 */ /* 0x040fe20000410000 */
[----:B------:R-:W-:Y:S03]  /*b8b0*/  MOV R189, R161 ;  /* 0x000000a100bd7202 */ /* 0x000fe60000000f00 */
[----:B------:R-:W-:Y:S02]  /*b8c0*/  FMUL.FTZ R23, R132, R163 ;  /* 0x000000a384177220 */ /* 0x000fe40000410000 */
[----:B------:R-:W-:Y:S01]  /*b8d0*/  LDSM.16.MT88.4 R160, [R228+0x900] ;  /* 0x00090000e4a0783b */ /* 0x000fe20000004200 */
[----:B------:R-:W-:Y:S02]  /*b8e0*/  FMUL.FTZ R46, R0, R186 ;  /* 0x000000ba002e7220 */ /* 0x000fe40000410000 */
[----:B------:R-:W-:Y:S01]  /*b8f0*/  FMUL.FTZ R34, R132, R174 ;  /* 0x000000ae84227220 */ /* 0x000fe20000410000 */
[----:B------:R-:W-:Y:S01]  /*b900*/  MOV R174, R158 ;  /* 0x0000009e00ae7202 */ /* 0x000fe20000000f00 */
[-C--:B------:R-:W-:Y:S01]  /*b910*/  HMMA.16816.F32.BF16 R20, R192, R36.reuse, R20 ;  /* 0x00000024c014723c */ /* 0x080fe20000041814 */
[C---:B------:R-:W-:Y:S02]  /*b920*/  FMUL.FTZ R58, R0.reuse, R58 ;  /* 0x0000003a003a7220 */ /* 0x040fe40000410000 */
[C---:B------:R-:W-:Y:S02]  /*b930*/  FMUL.FTZ R59, R0.reuse, R59 ;  /* 0x0000003b003b7220 */ /* 0x040fe40000410000 */
[C---:B------:R-:W-:Y:S02]  /*b940*/  FMUL.FTZ R62, R0.reuse, R62 ;  /* 0x0000003e003e7220 */ /* 0x040fe40000410000 */
[C---:B------:R-:W-:Y:S01]  /*b950*/  FMUL.FTZ R63, R0.reuse, R63 ;  /* 0x0000003f003f7220 */ /* 0x040fe20000410000 */
[C---:B------:R-:W-:Y:S01]  /*b960*/  HMMA.16816.F32.BF16 R24, R144.reuse, R36, R24 ;  /* 0x000000249018723c */ /* 0x040fe20000041818 */
[C---:B------:R-:W-:Y:S03]  /*b970*/  FMUL.FTZ R31, R0.reuse, R171 ;  /* 0x000000ab001f7220 */ /* 0x040fe60000410000 */
[----:B------:R-:W-:Y:S01]  /*b980*/  MOV R171, R222 ;  /* 0x000000de00ab7202 */ /* 0x000fe20000000f00 */
[----:B------:R-:W-:Y:S02]  /*b990*/  FMUL.FTZ R74, R0, R74 ;  /* 0x0000004a004a7220 */ /* 0x000fe40000410000 */
[C---:B------:R-:W-:Y:S01]  /*b9a0*/  FMUL.FTZ R37, R133.reuse, R177 ;  /* 0x000000b185257220 */ /* 0x040fe20000410000 */
[-C--:B------:R-:W-:Y:S01]  /*b9b0*/  HMMA.16816.F32.BF16 R28, R144, R38.reuse, R28 ;  /* 0x00000026901c723c */ /* 0x080fe2000004181c */
[----:B------:R-:W-:Y:S03]  /*b9c0*/  MOV R177, R138 ;  /* 0x0000008a00b17202 */ /* 0x000fe60000000f00 */
[--C-:B------:R-:W-:Y:S02]  /*b9d0*/  FFMA.FTZ R138, R196, c[0x0][0x2d0], -R141.reuse ;  /* 0x0000b400c48a7a23 */ /* 0x100fe4000001088d */
[C---:B------:R-:W-:Y:S01]  /*b9e0*/  FMUL.FTZ R36, R133.reuse, R176 ;  /* 0x000000b085247220 */ /* 0x040fe20000410000 */
[----:B------:R-:W-:Y:S01]  /*b9f0*/  MOV R176, R220 ;  /* 0x000000dc00b07202 */ /* 0x000fe20000000f00 */
[C---:B------:R-:W-:Y:S01]  /*ba00*/  HMMA.16816.F32.BF16 R32, R192.reuse, R38, R32 ;  /* 0x00000026c020723c */ /* 0x040fe20000041820 */
[----:B------:R3:W-:Y:S03]  /*ba10*/  MUFU.EX2 R181, R138 ;  /* 0x0000008a00b57308 */ /* 0x0007e60000000800 */
[C---:B------:R-:W-:Y:S02]  /*ba20*/  FMUL.FTZ R75, R0.reuse, R75 ;  /* 0x0000004b004b7220 */ /* 0x040fe40000410000 */
[----:B------:R-:W-:Y:S02]  /*ba30*/  FMUL.FTZ R78, R0, R78 ;  /* 0x0000004e004e7220 */ /* 0x000fe40000410000 */
[C---:B------:R-:W-:Y:S01]  /*ba40*/  FMUL.FTZ R39, R132.reuse, R179 ;  /* 0x000000b384277220 */ /* 0x040fe20000410000 */
[----:B------:R-:W-:Y:S03]  /*ba50*/  MOV R179, R221 ;  /* 0x000000dd00b37202 */ /* 0x000fe60000000f00 */
[----:B------:R-:W-:Y:S01]  /*ba60*/  FMUL.FTZ R38, R132, R178 ;  /* 0x000000b284267220 */ /* 0x000fe20000410000 */
[----:B------:R-:W-:Y:S01]  /*ba70*/  MOV R178, R156 ;  /* 0x0000009c00b27202 */ /* 0x000fe20000000f00 */
[C---:B------:R-:W-:Y:S01]  /*ba80*/  FMUL.FTZ R79, R0.reuse, R79 ;  /* 0x0000004f004f7220 */ /* 0x040fe20000410000 */
[----:B------:R-:W-:Y:S01]  /*ba90*/  LDSM.16.MT88.4 R156, [R226+0x900] ;  /* 0x00090000e29c783b */ /* 0x000fe20000004200 */
[C---:B------:R-:W-:Y:S02]  /*baa0*/  FMUL.FTZ R90, R0.reuse, R90 ;  /* 0x0000005a005a7220 */ /* 0x040fe40000410000 */
[----:B------:R-:W-:Y:S01]  /*bab0*/  FMUL.FTZ R91, R0, R91 ;  /* 0x0000005b005b7220 */ /* 0x000fe20000410000 */
[-C--:B-1----:R-:W-:Y:S01]  /*bac0*/  HMMA.16816.F32.BF16 R36, R192, R148.reuse, R36 ;  /* 0x00000094c024723c */ /* 0x082fe20000041824 */
[----:B------:R-:W-:Y:S02]  /*bad0*/  FMUL.FTZ R93, R2, R93 ;  /* 0x0000005d025d7220 */ /* 0x000fe40000410000 */
[C---:B------:R-:W-:Y:S02]  /*bae0*/  FMUL.FTZ R94, R0.reuse, R94 ;  /* 0x0000005e005e7220 */ /* 0x040fe40000410000 */
[----:B------:R-:W-:Y:S02]  /*baf0*/  FMUL.FTZ R95, R0, R95 ;  /* 0x0000005f005f7220 */ /* 0x000fe40000410000 */
[--C-:B---3--:R-:W-:Y:S01]  /*bb00*/  FFMA.FTZ R138, R198, c[0x0][0x2d0], -R141.reuse ;  /* 0x0000b400c68a7a23 */ /* 0x108fe2000001088d */
[C---:B------:R-:W-:Y:S01]  /*bb10*/  HMMA.16816.F32.BF16 R40, R144.reuse, R148, R40 ;  /* 0x000000949028723c */ /* 0x040fe20000041828 */
[C---:B------:R-:W-:Y:S02]  /*bb20*/  FMUL.FTZ R96, R133.reuse, R96 ;  /* 0x0000006085607220 */ /* 0x040fe40000410000 */
[----:B------:R1:W3:Y:S01]  /*bb30*/  MUFU.EX2 R184, R138 ;  /* 0x0000008a00b87308 */ /* 0x0002e20000000800 */
[C---:B------:R-:W-:Y:S02]  /*bb40*/  FMUL.FTZ R97, R133.reuse, R97 ;  /* 0x0000006185617220 */ /* 0x040fe40000410000 */
[C---:B------:R-:W-:Y:S02]  /*bb50*/  FMUL.FTZ R98, R132.reuse, R98 ;  /* 0x0000006284627220 */ /* 0x040fe40000410000 */
[-C--:B------:R-:W-:Y:S01]  /*bb60*/  HMMA.16816.F32.BF16 R44, R144, R150.reuse, R44 ;  /* 0x00000096902c723c */ /* 0x080fe2000004182c */
[C---:B------:R-:W-:Y:S03]  /*bb70*/  FMUL.FTZ R99, R132.reuse, R99 ;  /* 0x0000006384637220 */ /* 0x040fe60000410000 */
[C---:B------:R-:W-:Y:S02]  /*bb80*/  FMUL.FTZ R100, R133.reuse, R100 ;  /* 0x0000006485647220 */ /* 0x040fe40000410000 */
[----:B------:R-:W-:Y:S02]  /*bb90*/  FMUL.FTZ R101, R133, R101 ;  /* 0x0000006585657220 */ /* 0x000fe40000410000 */
[C---:B------:R-:W-:Y:S01]  /*bba0*/  HMMA.16816.F32.BF16 R48, R192.reuse, R150, R48 ;  /* 0x00000096c030723c */ /* 0x040fe20000041830 */
[----:B------:R-:W4:Y:S03]  /*bbb0*/  LDSM.16.MT88.4 R148, [R225+0x1900] ;  /* 0x00190000e194783b */ /* 0x000f260000004200 */
[C---:B------:R-:W-:Y:S02]  /*bbc0*/  FMUL.FTZ R102, R132.reuse, R102 ;  /* 0x0000006684667220 */ /* 0x040fe40000410000 */
[----:B------:R-:W-:Y:S02]  /*bbd0*/  FMUL.FTZ R103, R132, R103 ;  /* 0x0000006784677220 */ /* 0x000fe40000410000 */
[-C--:B--2---:R-:W-:Y:S01]  /*bbe0*/  HMMA.16816.F32.BF16 R52, R192, R152.reuse, R52 ;  /* 0x00000098c034723c */ /* 0x084fe20000041834 */
[C---:B------:R-:W-:Y:S03]  /*bbf0*/  FMUL.FTZ R104, R2.reuse, R104 ;  /* 0x0000006802687220 */ /* 0x040fe60000410000 */
[--C-:B-1----:R-:W-:Y:S02]  /*bc00*/  FFMA.FTZ R138, R197, c[0x0][0x2d0], -R142.reuse ;  /* 0x0000b400c58a7a23 */ /* 0x102fe4000001088e */
[----:B------:R-:W-:Y:S02]  /*bc10*/  FMUL.FTZ R105, R2, R105 ;  /* 0x0000006902697220 */ /* 0x000fe40000410000 */
[C---:B------:R-:W-:Y:S01]  /*bc20*/  HMMA.16816.F32.BF16 R56, R144.reuse, R152, R56 ;  /* 0x000000989038723c */ /* 0x040fe20000041838 */
[----:B------:R1:W-:Y:S03]  /*bc30*/  MUFU.EX2 R182, R138 ;  /* 0x0000008a00b67308 */ /* 0x0003e60000000800 */
[C---:B------:R-:W-:Y:S02]  /*bc40*/  FMUL.FTZ R106, R0.reuse, R106 ;  /* 0x0000006a006a7220 */ /* 0x040fe40000410000 */
[----:B------:R-:W-:Y:S02]  /*bc50*/  FMUL.FTZ R107, R0, R107 ;  /* 0x0000006b006b7220 */ /* 0x000fe40000410000 */
[-C--:B------:R-:W-:Y:S01]  /*bc60*/  HMMA.16816.F32.BF16 R60, R144, R154.reuse, R60 ;  /* 0x0000009a903c723c */ /* 0x080fe2000004183c */
[C---:B------:R-:W-:Y:S03]  /*bc70*/  FMUL.FTZ R108, R2.reuse, R108 ;  /* 0x0000006c026c7220 */ /* 0x040fe60000410000 */
[----:B------:R-:W-:Y:S02]  /*bc80*/  FMUL.FTZ R109, R2, R109 ;  /* 0x0000006d026d7220 */ /* 0x000fe40000410000 */
[C---:B------:R-:W-:Y:S02]  /*bc90*/  FMUL.FTZ R110, R0.reuse, R110 ;  /* 0x0000006e006e7220 */ /* 0x040fe40000410000 */
[C---:B------:R-:W-:Y:S01]  /*bca0*/  HMMA.16816.F32.BF16 R64, R192.reuse, R154, R64 ;  /* 0x0000009ac040723c */ /* 0x040fe20000041840 */
[----:B------:R-:W2:Y:S03]  /*bcb0*/  LDSM.16.MT88.4 R152, [R226+0x1900] ;  /* 0x00190000e298783b */ /* 0x000ea60000004200 */
[----:B------:R-:W-:Y:S02]  /*bcc0*/  FMUL.FTZ R111, R0, R111 ;  /* 0x0000006f006f7220 */ /* 0x000fe40000410000 */
[C---:B------:R-:W-:Y:S02]  /*bcd0*/  FMUL.FTZ R112, R133.reuse, R112 ;  /* 0x0000007085707220 */ /* 0x040fe40000410000 */
[----:B------:R-:W-:Y:S01]  /*bce0*/  FMUL.FTZ R113, R133, R113 ;  /* 0x0000007185717220 */ /* 0x000fe20000410000 */
[-C--:B----4-:R-:W-:Y:S03]  /*bcf0*/  HMMA.16816.F32.BF16 R68, R192, R148.reuse, R68 ;  /* 0x00000094c044723c */ /* 0x090fe60000041844 */
[--C-:B-1----:R-:W-:Y:S02]  /*bd00*/  FFMA.FTZ R138, R199, c[0x0][0x2d0], -R142.reuse ;  /* 0x0000b400c78a7a23 */ /* 0x102fe4000001088e */
[C---:B------:R-:W-:Y:S02]  /*bd10*/  FMUL.FTZ R114, R132.reuse, R114 ;  /* 0x0000007284727220 */ /* 0x040fe40000410000 */
[----:B------:R1:W4:Y:S01]  /*bd20*/  MUFU.EX2 R185, R138 ;  /* 0x0000008a00b97308 */ /* 0x0003220000000800 */
[C---:B------:R-:W-:Y:S01]  /*bd30*/  HMMA.16816.F32.BF16 R72, R144.reuse, R148, R72 ;  /* 0x000000949048723c */ /* 0x040fe20000041848 */
[----:B------:R-:W-:Y:S03]  /*bd40*/  FMUL.FTZ R115, R132, R115 ;  /* 0x0000007384737220 */ /* 0x000fe60000410000 */
[C---:B------:R-:W-:Y:S02]  /*bd50*/  FMUL.FTZ R120, R2.reuse, R120 ;  /* 0x0000007802787220 */ /* 0x040fe40000410000 */
[----:B------:R-:W-:Y:S02]  /*bd60*/  FMUL.FTZ R121, R2, R121 ;  /* 0x0000007902797220 */ /* 0x000fe40000410000 */
[-C--:B------:R-:W-:Y:S01]  /*bd70*/  HMMA.16816.F32.BF16 R76, R144, R150.reuse, R76 ;  /* 0x00000096904c723c */ /* 0x080fe2000004184c */
[C---:B------:R-:W-:Y:S03]  /*bd80*/  FMUL.FTZ R122, R0.reuse, R122 ;  /* 0x0000007a007a7220 */ /* 0x040fe60000410000 */
[----:B------:R-:W-:Y:S02]  /*bd90*/  FMUL.FTZ R123, R0, R123 ;  /* 0x0000007b007b7220 */ /* 0x000fe40000410000 */
[C---:B------:R-:W-:Y:S02]  /*bda0*/  FMUL.FTZ R124, R2.reuse, R124 ;  /* 0x0000007c027c7220 */ /* 0x040fe40000410000 */
[C---:B------:R-:W-:Y:S01]  /*bdb0*/  HMMA.16816.F32.BF16 R80, R192.reuse, R150, R80 ;  /* 0x00000096c050723c */ /* 0x040fe20000041850 */
[----:B------:R-:W5:Y:S03]  /*bdc0*/  LDSM.16.MT88.4 R148, [R228+0x1900] ;  /* 0x00190000e494783b */ /* 0x000f660000004200 */
[----:B------:R-:W-:Y:S02]  /*bdd0*/  FMUL.FTZ R125, R2, R125 ;  /* 0x0000007d027d7220 */ /* 0x000fe40000410000 */
[----:B------:R-:W-:Y:S02]  /*bde0*/  FMUL.FTZ R126, R0, R126 ;  /* 0x0000007e007e7220 */ /* 0x000fe40000410000 */
[-C--:B--2---:R-:W-:Y:S01]  /*bdf0*/  HMMA.16816.F32.BF16 R84, R192, R152.reuse, R84 ;  /* 0x00000098c054723c */ /* 0x084fe20000041854 */
[--C-:B-1----:R-:W-:Y:S03]  /*be00*/  FFMA.FTZ R138, R202, c[0x0][0x2d0], -R141.reuse ;  /* 0x0000b400ca8a7a23 */ /* 0x102fe6000001088d */
[----:B------:R-:W-:Y:S01]  /*be10*/  FMUL.FTZ R127, R0, R127 ;  /* 0x0000007f007f7220 */ /* 0x000fe20000410000 */
[----:B------:R1:W-:Y:S01]  /*be20*/  MUFU.EX2 R187, R138 ;  /* 0x0000008a00bb7308 */ /* 0x0003e20000000800 */
[C---:B------:R-:W-:Y:S02]  /*be30*/  FMUL.FTZ R128, R133.reuse, R128 ;  /* 0x0000008085807220 */ /* 0x040fe40000410000 */
[C---:B------:R-:W-:Y:S01]  /*be40*/  HMMA.16816.F32.BF16 R88, R144.reuse, R152, R88 ;  /* 0x000000989058723c */ /* 0x040fe20000041858 */
[C---:B------:R-:W-:Y:S03]  /*be50*/  FMUL.FTZ R129, R133.reuse, R129 ;  /* 0x0000008185817220 */ /* 0x040fe60000410000 */
[C---:B------:R-:W-:Y:S02]  /*be60*/  FMUL.FTZ R130, R132.reuse, R130 ;  /* 0x0000008284827220 */ /* 0x040fe40000410000 */
[C---:B------:R-:W-:Y:S02]  /*be70*/  FMUL.FTZ R131, R132.reuse, R131 ;  /* 0x0000008384837220 */ /* 0x040fe40000410000 */
[-C--:B------:R-:W-:Y:S01]  /*be80*/  HMMA.16816.F32.BF16 R92, R144, R154.reuse, R92 ;  /* 0x0000009a905c723c */ /* 0x080fe2000004185c */
[C---:B------:R-:W-:Y:S03]  /*be90*/  FMUL.FTZ R116, R133.reuse, R116 ;  /* 0x0000007485747220 */ /* 0x040fe60000410000 */
[----:B------:R-:W-:Y:S02]  /*bea0*/  FMUL.FTZ R117, R133, R117 ;  /* 0x0000007585757220 */ /* 0x000fe40000410000 */
[C---:B------:R-:W-:Y:S02]  /*beb0*/  FMUL.FTZ R118, R132.reuse, R118 ;  /* 0x0000007684767220 */ /* 0x040fe40000410000 */
[C---:B------:R-:W-:Y:S01]  /*bec0*/  HMMA.16816.F32.BF16 R96, R192.reuse, R154, R96 ;  /* 0x0000009ac060723c */ /* 0x040fe20000041860 */
[----:B------:R-:W2:Y:S03]  /*bed0*/  LDSM.16.MT88.4 R152, [R227+0x1900] ;  /* 0x00190000e398783b */ /* 0x000ea60000004200 */
[----:B------:R-:W-:Y:S02]  /*bee0*/  FMUL.FTZ R119, R132, R119 ;  /* 0x0000007784777220 */ /* 0x000fe40000410000 */
[----:B-1----:R-:W-:Y:S02]  /*bef0*/  FFMA.FTZ R138, R204, c[0x0][0x2d0], -R141 ;  /* 0x0000b400cc8a7a23 */ /* 0x002fe4000001088d */
[-C--:B-----5:R-:W-:Y:S02]  /*bf00*/  HMMA.16816.F32.BF16 R100, R192, R148.reuse, R100 ;  /* 0x00000094c064723c */ /* 0x0a0fe40000041864 */
[----:B------:R1:W5:Y:S06]  /*bf10*/  MUFU.EX2 R170, R138 ;  /* 0x0000008a00aa7308 */ /* 0x00036c0000000800 */
[C---:B------:R-:W-:Y:S08]  /*bf20*/  HMMA.16816.F32.BF16 R104, R144.reuse, R148, R104 ;  /* 0x000000949068723c */ /* 0x040ff00000041868 */
[-C--:B------:R-:W-:Y:S08]  /*bf30*/  HMMA.16816.F32.BF16 R108, R144, R150.reuse, R108 ;  /* 0x00000096906c723c */ /* 0x080ff0000004186c */
[C---:B------:R-:W-:Y:S01]  /*bf40*/  HMMA.16816.F32.BF16 R112, R192.reuse, R150, R112 ;  /* 0x00000096c070723c */ /* 0x040fe20000041870 */
[--C-:B-1----:R-:W-:Y:S01]  /*bf50*/  FFMA.FTZ R138, R203, c[0x0][0x2d0], -R142.reuse ;  /* 0x0000b400cb8a7a23 */ /* 0x102fe2000001088e */
[----:B------:R-:W1:Y:S03]  /*bf60*/  LDSM.16.MT88.4 R148, [R225+0x900] ;  /* 0x00090000e194783b */ /* 0x000e660000004200 */
[----:B------:R3:W-:Y:S03]  /*bf70*/  MUFU.EX2 R188, R138 ;  /* 0x0000008a00bc7308 */ /* 0x0007e60000000800 */
[-C--:B--2---:R-:W-:Y:S08]  /*bf80*/  HMMA.16816.F32.BF16 R116, R192, R152.reuse, R116 ;  /* 0x00000098c074723c */ /* 0x084ff00000041874 */
[C---:B------:R-:W-:Y:S08]  /*bf90*/  HMMA.16816.F32.BF16 R120, R144.reuse, R152, R120 ;  /* 0x000000989078723c */ /* 0x040ff00000041878 */
[-C--:B------:R-:W-:Y:S01]  /*bfa0*/  HMMA.16816.F32.BF16 R124, R144, R154.reuse, R124 ;  /* 0x0000009a907c723c */ /* 0x080fe2000004187c */
[----:B---3--:R-:W-:Y:S06]  /*bfb0*/  FFMA.FTZ R138, R207, c[0x0][0x2d0], -R142 ;  /* 0x0000b400cf8a7a23 */ /* 0x008fec000001088e */
[----:B------:R-:W-:Y:S01]  /*bfc0*/  F2FP.BF16.PACK_AB R144, R184, R181 ;  /* 0x000000b5b890723e */ /* 0x000fe200000010ff */
[----:B------:R-:W-:Y:S01]  /*bfd0*/  HMMA.16816.F32.BF16 R128, R192, R154, R128 ;  /* 0x0000009ac080723c */ /* 0x000fe20000041880 */
[----:B------:R2:W3:Y:S03]  /*bfe0*/  MUFU.EX2 R169, R138 ;  /* 0x0000008a00a97308 */ /* 0x0004e60000000800 */
[----:B----4-:R-:W-:Y:S02]  /*bff0*/  F2FP.BF16.PACK_AB R145, R185, R182 ;  /* 0x000000b6b991723e */ /* 0x010fe400000010ff */
[----:B-----5:R-:W-:Y:S01]  /*c000*/  F2FP.BF16.PACK_AB R146, R170, R187 ;  /* 0x000000bbaa92723e */ /* 0x020fe200000010ff */
[--C-:B--2---:R-:W-:Y:S01]  /*c010*/  FFMA.FTZ R138, R205, c[0x0][0x2d0], -R143.reuse ;  /* 0x0000b400cd8a7a23 */ /* 0x104fe2000001088f */
[----:B---3--:R-:W-:Y:S03]  /*c020*/  F2FP.BF16.PACK_AB R147, R169, R188 ;  /* 0x000000bca993723e */ /* 0x008fe600000010ff */
[----:B------:R2:W-:Y:S04]  /*c030*/  MUFU.EX2 R183, R138 ;  /* 0x0000008a00b77308 */ /* 0x0005e80000000800 */
[-C--:B-1----:R-:W-:Y:S01]  /*c040*/  HMMA.16816.F32.BF16 R4, R144, R148.reuse, R4 ;  /* 0x000000949004723c */ /* 0x082fe20000041804 */
[--C-:B--2---:R-:W-:Y:S05]  /*c050*/  FFMA.FTZ R138, R208, c[0x0][0x2d0], -R143.reuse ;  /* 0x0000b400d08a7a23 */ /* 0x104fea000001088f */
[----:B------:R1:W2:Y:S02]  /*c060*/  MUFU.EX2 R186, R138 ;  /* 0x0000008a00ba7308 */ /* 0x0002a40000000800 */
[--C-:B-1----:R-:W-:Y:S01]  /*c070*/  FFMA.FTZ R138, R210, c[0x0][0x2d0], -R143.reuse ;  /* 0x0000b400d28a7a23 */ /* 0x102fe2000001088f */
[----:B--2---:R-:W-:Y:S07]  /*c080*/  F2FP.BF16.PACK_AB R152, R186, R183 ;  /* 0x000000b7ba98723e */ /* 0x004fee00000010ff */
[----:B------:R1:W-:Y:S02]  /*c090*/  MUFU.EX2 R222, R138 ;  /* 0x0000008a00de7308 */ /* 0x0003e40000000800 */
[----:B-1----:R-:W-:Y:S08]  /*c0a0*/  FFMA.FTZ R138, R211, c[0x0][0x2d0], -R143 ;  /* 0x0000b400d38a7a23 */ /* 0x002ff0000001088f */
[----:B------:R1:W2:Y:S02]  /*c0b0*/  MUFU.EX2 R221, R138 ;  /* 0x0000008a00dd7308 */ /* 0x0002a40000000800 */
[--C-:B-1----:R-:W-:Y:S01]  /*c0c0*/  FFMA.FTZ R138, R200, c[0x0][0x2d0], -R134.reuse ;  /* 0x0000b400c88a7a23 */ /* 0x102fe20000010886 */
[----:B--2---:R-:W-:Y:S07]  /*c0d0*/  F2FP.BF16.PACK_AB R154, R221, R222 ;  /* 0x000000dedd9a723e */ /* 0x004fee00000010ff */
[----:B------:R1:W-:Y:S02]  /*c0e0*/  MUFU.EX2 R200, R138 ;  /* 0x0000008a00c87308 */ /* 0x0003e40000000800 */
[--C-:B-1----:R-:W-:Y:S08]  /*c0f0*/  FFMA.FTZ R138, R201, c[0x0][0x2d0], -R134.reuse ;  /* 0x0000b400c98a7a23 */ /* 0x102ff00000010886 */
[----:B------:R1:W2:Y:S02]  /*c100*/  MUFU.EX2 R199, R138 ;  /* 0x0000008a00c77308 */ /* 0x0002a40000000800 */
[--C-:B-1----:R-:W-:Y:S01]  /*c110*/  FFMA.FTZ R138, R206, c[0x0][0x2d0], -R134.reuse ;  /* 0x0000b400ce8a7a23 */ /* 0x102fe20000010886 */
[----:B--2---:R-:W-:Y:S07]  /*c120*/  F2FP.BF16.PACK_AB R153, R199, R200 ;  /* 0x000000c8c799723e */ /* 0x004fee00000010ff */
[----:B------:R1:W-:Y:S02]  /*c130*/  MUFU.EX2 R198, R138 ;  /* 0x0000008a00c67308 */ /* 0x0003e40000000800 */
[----:B-1----:R-:W-:Y:S08]  /*c140*/  FFMA.FTZ R138, R209, c[0x0][0x2d0], -R134 ;  /* 0x0000b400d18a7a23 */ /* 0x002ff00000010886 */
[----:B------:R1:W2:Y:S02]  /*c150*/  MUFU.EX2 R197, R138 ;  /* 0x0000008a00c57308 */ /* 0x0002a40000000800 */
[--C-:B-1----:R-:W-:Y:S01]  /*c160*/  FFMA.FTZ R138, R244, c[0x0][0x2d0], -R141.reuse ;  /* 0x0000b400f48a7a23 */ /* 0x102fe2000001088d */
[----:B--2---:R-:W-:Y:S02]  /*c170*/  F2FP.BF16.PACK_AB R155, R197, R198 ;  /* 0x000000c6c59b723e */ /* 0x004fe400000010ff */
[----:B------:R-:W-:Y:S05]  /*c180*/  MOV R244, R169 ;  /* 0x000000a900f47202 */ /* 0x000fea0000000f00 */
[----:B------:R1:W-:Y:S01]  /*c190*/  MUFU.EX2 R211, R138 ;  /* 0x0000008a00d37308 */ /* 0x0003e20000000800 */
[C---:B------:R-:W-:Y:S08]  /*c1a0*/  HMMA.16816.F32.BF16 R8, R152.reuse, R148, R8 ;  /* 0x000000949808723c */ /* 0x040ff00000041808 */
[-C--:B------:R-:W-:Y:S08]  /*c1b0*/  HMMA.16816.F32.BF16 R12, R152, R150.reuse, R12 ;  /* 0x00000096980c723c */ /* 0x080ff0000004180c */
[C---:B------:R-:W-:Y:S01]  /*c1c0*/  HMMA.16816.F32.BF16 R16, R144.reuse, R150, R16 ;  /* 0x000000969010723c */ /* 0x040fe20000041810 */
[----:B------:R-:W2:Y:S03]  /*c1d0*/  LDSM.16.MT88.4 R148, [R225+0x2100] ;  /* 0x00210000e194783b */ /* 0x000ea60000004200 */
[--C-:B-1----:R-:W-:Y:S01]  /*c1e0*/  FFMA.FTZ R138, R246, c[0x0][0x2d0], -R141.reuse ;  /* 0x0000b400f68a7a23 */ /* 0x102fe2000001088d */
[----:B------:R-:W-:Y:S03]  /*c1f0*/  MOV R246, R170 ;  /* 0x000000aa00f67202 */ /* 0x000fe60000000f00 */
[-C--:B------:R-:W-:Y:S01]  /*c200*/  HMMA.16816.F32.BF16 R20, R144, R156.reuse, R20 ;  /* 0x0000009c9014723c */ /* 0x080fe20000041814 */
[----:B------:R1:W-:Y:S07]  /*c210*/  MUFU.EX2 R220, R138 ;  /* 0x0000008a00dc7308 */ /* 0x0003ee0000000800 */
[C---:B------:R-:W-:Y:S08]  /*c220*/  HMMA.16816.F32.BF16 R24, R152.reuse, R156, R24 ;  /* 0x0000009c9818723c */ /* 0x040ff00000041818 */
[-C--:B------:R-:W-:Y:S08]  /*c230*/  HMMA.16816.F32.BF16 R28, R152, R158.reuse, R28 ;  /* 0x0000009e981c723c */ /* 0x080ff0000004181c */
[C---:B------:R-:W-:Y:S01]  /*c240*/  HMMA.16816.F32.BF16 R32, R144.reuse, R158, R32 ;  /* 0x0000009e9020723c */ /* 0x040fe20000041820 */
[--C-:B-1----:R-:W-:Y:S01]  /*c250*/  FFMA.FTZ R138, R219, c[0x0][0x2d0], -R142.reuse ;  /* 0x0000b400db8a7a23 */ /* 0x102fe2000001088e */
[----:B------:R-:W1:Y:S02]  /*c260*/  LDSM.16.MT88.4 R156, [R226+0x2100] ;  /* 0x00210000e29c783b */ /* 0x000e640000004200 */
[----:B------:R-:W-:Y:S01]  /*c270*/  MOV R219, R188 ;  /* 0x000000bc00db7202 */ /* 0x000fe20000000f00 */
[----:B------:R3:W-:Y:S03]  /*c280*/  MUFU.EX2 R210, R138 ;  /* 0x0000008a00d27308 */ /* 0x0007e60000000800 */
[-C--:B------:R-:W-:Y:S08]  /*c290*/  HMMA.16816.F32.BF16 R36, R144, R160.reuse, R36 ;  /* 0x000000a09024723c */ /* 0x080ff00000041824 */
[C---:B------:R-:W-:Y:S08]  /*c2a0*/  HMMA.16816.F32.BF16 R40, R152.reuse, R160, R40 ;  /* 0x000000a09828723c */ /* 0x040ff00000041828 */
[-C--:B------:R-:W-:Y:S01]  /*c2b0*/  HMMA.16816.F32.BF16 R44, R152, R162.reuse, R44 ;  /* 0x000000a2982c723c */ /* 0x080fe2000004182c */
[--C-:B---3--:R-:W-:Y:S03]  /*c2c0*/  FFMA.FTZ R138, R223, c[0x0][0x2d0], -R142.reuse ;  /* 0x0000b400df8a7a23 */ /* 0x108fe6000001088e */
[----:B------:R-:W-:Y:S04]  /*c2d0*/  MOV R223, R187 ;  /* 0x000000bb00df7202 */ /* 0x000fe80000000f00 */
[C---:B------:R-:W-:Y:S01]  /*c2e0*/  HMMA.16816.F32.BF16 R48, R144.reuse, R162, R48 ;  /* 0x000000a29030723c */ /* 0x040fe20000041830 */
[----:B------:R3:W4:Y:S01]  /*c2f0*/  MUFU.EX2 R209, R138 ;  /* 0x0000008a00d17308 */ /* 0x0007220000000800 */
[----:B------:R-:W5:Y:S06]  /*c300*/  LDSM.16.MT88.4 R160, [R228+0x2100] ;  /* 0x00210000e4a0783b */ /* 0x000f6c0000004200 */
[-C--:B------:R-:W-:Y:S08]  /*c310*/  HMMA.16816.F32.BF16 R52, R144, R164.reuse, R52 ;  /* 0x000000a49034723c */ /* 0x080ff00000041834 */
[C---:B------:R-:W-:Y:S08]  /*c320*/  HMMA.16816.F32.BF16 R56, R152.reuse, R164, R56 ;  /* 0x000000a49838723c */ /* 0x040ff00000041838 */
[-C--:B------:R-:W-:Y:S01]  /*c330*/  HMMA.16816.F32.BF16 R60, R152, R166.reuse, R60 ;  /* 0x000000a6983c723c */ /* 0x080fe2000004183c */
[--C-:B---3--:R-:W-:Y:S03]  /*c340*/  FFMA.FTZ R138, R190, c[0x0][0x2d0], -R141.reuse ;  /* 0x0000b400be8a7a23 */ /* 0x108fe6000001088d */
[----:B------:R-:W-:Y:S01]  /*c350*/  FFMA.FTZ R141, R189, c[0x0][0x2d0], -R141 ;  /* 0x0000b400bd8d7a23 */ /* 0x000fe2000001088d */
[----:B------:R3:W-:Y:S01]  /*c360*/  MUFU.EX2 R208, R138 ;  /* 0x0000008a00d07308 */ /* 0x0007e20000000800 */
[----:B------:R-:W-:Y:S02]  /*c370*/  LDSM.16.MT88.4 R188, [R228+0x1100] ;  /* 0x00110000e4bc783b */ /* 0x000fe40000004200 */
[C---:B------:R-:W-:Y:S07]  /*c380*/  HMMA.16816.F32.BF16 R64, R144.reuse, R166, R64 ;  /* 0x000000a69040723c */ /* 0x040fee0000041840 */
[----:B------:R4:W1:Y:S01]  /*c390*/  MUFU.EX2 R207, R141 ;  /* 0x0000008d00cf7308 */ /* 0x0008620000000800 */
[-C--:B--2---:R-:W-:Y:S08]  /*c3a0*/  HMMA.16816.F32.BF16 R68, R144, R148.reuse, R68 ;  /* 0x000000949044723c */ /* 0x084ff00000041844 */
[C---:B------:R-:W-:Y:S01]  /*c3b0*/  HMMA.16816.F32.BF16 R72, R152.reuse, R148, R72 ;  /* 0x000000949848723c */ /* 0x040fe20000041848 */
[--C-:B---3--:R-:W-:Y:S03]  /*c3c0*/  FFMA.FTZ R138, R249, c[0x0][0x2d0], -R142.reuse ;  /* 0x0000b400f98a7a23 */ /* 0x108fe6000001088e */
[----:B------:R-:W-:Y:S01]  /*c3d0*/  MOV R249, R186 ;  /* 0x000000ba00f97202 */ /* 0x000fe20000000f00 */
[----:B------:R-:W-:Y:S03]  /*c3e0*/  FFMA.FTZ R142, R251, c[0x0][0x2d0], -R142 ;  /* 0x0000b400fb8e7a23 */ /* 0x000fe6000001088e */
[-C--:B------:R-:W-:Y:S01]  /*c3f0*/  HMMA.16816.F32.BF16 R76, R152, R150.reuse, R76 ;  /* 0x00000096984c723c */ /* 0x080fe2000004184c */
[----:B------:R2:W-:Y:S03]  /*c400*/  MUFU.EX2 R206, R138 ;  /* 0x0000008a00ce7308 */ /* 0x0005e60000000800 */
[----:B------:R-:W-:Y:S02]  /*c410*/  MOV R251, R185 ;  /* 0x000000b900fb7202 */ /* 0x000fe40000000f00 */
[----:B----4-:R-:W-:Y:S02]  /*c420*/  F2FP.BF16.PACK_AB R141, R209, R210 ;  /* 0x000000d2d18d723e */ /* 0x010fe400000010ff */
[C---:B------:R-:W-:Y:S01]  /*c430*/  HMMA.16816.F32.BF16 R80, R144.reuse, R150, R80 ;  /* 0x000000969050723c */ /* 0x040fe20000041850 */
[----:B------:R-:W3:Y:S02]  /*c440*/  LDSM.16.MT88.4 R148, [R227+0x2100] ;  /* 0x00210000e394783b */ /* 0x000ee40000004200 */
[----:B------:R4:W-:Y:S05]  /*c450*/  MUFU.EX2 R205, R142 ;  /* 0x0000008e00cd7308 */ /* 0x0009ea0000000800 */
[-C--:B-1----:R-:W-:Y:S08]  /*c460*/  HMMA.16816.F32.BF16 R84, R144, R156.reuse, R84 ;  /* 0x0000009c9054723c */ /* 0x082ff00000041854 */
[C---:B------:R-:W-:Y:S01]  /*c470*/  HMMA.16816.F32.BF16 R88, R152.reuse, R156, R88 ;  /* 0x0000009c9858723c */ /* 0x040fe20000041858 */
[--C-:B--2---:R-:W-:Y:S03]  /*c480*/  FFMA.FTZ R138, R245, c[0x0][0x2d0], -R143.reuse ;  /* 0x0000b400f58a7a23 */ /* 0x104fe6000001088f */
[----:B------:R-:W-:Y:S01]  /*c490*/  MOV R245, R184 ;  /* 0x000000b800f57202 */ /* 0x000fe20000000f00 */
[----:B------:R1:W-:Y:S03]  /*c4a0*/  MUFU.EX2 R204, R138 ;  /* 0x0000008a00cc7308 */ /* 0x0003e60000000800 */
[-C--:B------:R-:W-:Y:S01]  /*c4b0*/  HMMA.16816.F32.BF16 R92, R152, R158.reuse, R92 ;  /* 0x0000009e985c723c */ /* 0x080fe2000004185c */
[----:B----4-:R-:W-:Y:S07]  /*c4c0*/  F2FP.BF16.PACK_AB R142, R207, R208 ;  /* 0x000000d0cf8e723e */ /* 0x010fee00000010ff */
[C---:B------:R-:W-:Y:S01]  /*c4d0*/  HMMA.16816.F32.BF16 R96, R144.reuse, R158, R96 ;  /* 0x0000009e9060723c */ /* 0x040fe20000041860 */
[----:B------:R-:W2:Y:S07]  /*c4e0*/  LDSM.16.MT88.4 R156, [R225+0x1100] ;  /* 0x00110000e19c783b */ /* 0x000eae0000004200 */
[-C--:B-----5:R-:W-:Y:S01]  /*c4f0*/  HMMA.16816.F32.BF16 R100, R144, R160.reuse, R100 ;  /* 0x000000a09064723c */ /* 0x0a0fe20000041864 */
[--C-:B-1----:R-:W-:Y:S03]  /*c500*/  FFMA.FTZ R138, R247, c[0x0][0x2d0], -R143.reuse ;  /* 0x0000b400f78a7a23 */ /* 0x102fe6000001088f */
[----:B------:R-:W-:Y:S04]  /*c510*/  MOV R247, R183 ;  /* 0x000000b700f77202 */ /* 0x000fe80000000f00 */
[C---:B------:R-:W-:Y:S01]  /*c520*/  HMMA.16816.F32.BF16 R104, R152.reuse, R160, R104 ;  /* 0x000000a09868723c */ /* 0x040fe20000041868 */
[----:B------:R1:W4:Y:S07]  /*c530*/  MUFU.EX2 R203, R138 ;  /* 0x0000008a00cb7308 */ /* 0x00032e0000000800 */
[-C--:B------:R-:W-:Y:S08]  /*c540*/  HMMA.16816.F32.BF16 R108, R152, R162.reuse, R108 ;  /* 0x000000a2986c723c */ /* 0x080ff0000004186c */
[C---:B------:R-:W-:Y:S08]  /*c550*/  HMMA.16816.F32.BF16 R112, R144.reuse, R162, R112 ;  /* 0x000000a29070723c */ /* 0x040ff00000041870 */
[-C--:B---3--:R-:W-:Y:S01]  /*c560*/  HMMA.16816.F32.BF16 R116, R144, R148.reuse, R116 ;  /* 0x000000949074723c */ /* 0x088fe20000041874 */
[--C-:B-1----:R-:W-:Y:S03]  /*c570*/  FFMA.FTZ R138, R248, c[0x0][0x2d0], -R143.reuse ;  /* 0x0000b400f88a7a23 */ /* 0x102fe6000001088f */
[----:B------:R-:W-:Y:S01]  /*c580*/  FFMA.FTZ R143, R250, c[0x0][0x2d0], -R143 ;  /* 0x0000b400fa8f7a23 */ /* 0x000fe2000001088f */
[----:B------:R1:W-:Y:S01]  /*c590*/  MUFU.EX2 R202, R138 ;  /* 0x0000008a00ca7308 */ /* 0x0003e20000000800 */
[----:B------:R-:W-:Y:S02]  /*c5a0*/  MOV R248, R182 ;  /* 0x000000b600f87202 */ /* 0x000fe40000000f00 */
[C---:B------:R-:W-:Y:S01]  /*c5b0*/  HMMA.16816.F32.BF16 R120, R152.reuse, R148, R120 ;  /* 0x000000949878723c */ /* 0x040fe20000041878 */
[----:B------:R-:W-:Y:S03]  /*c5c0*/  MOV R182, R175 ;  /* 0x000000af00b67202 */ /* 0x000fe60000000f00 */
[----:B------:R-:W-:Y:S02]  /*c5d0*/  MOV R250, R181 ;  /* 0x000000b500fa7202 */ /* 0x000fe40000000f00 */
[----:B------:R-:W-:Y:S01]  /*c5e0*/  MOV R181, R174 ;  /* 0x000000ae00b57202 */ /* 0x000fe20000000f00 */
[----:B------:R3:W5:Y:S01]  /*c5f0*/  MUFU.EX2 R201, R143 ;  /* 0x0000008f00c97308 */ /* 0x0007620000000800 */
[-C--:B------:R-:W-:Y:S01]  /*c600*/  HMMA.16816.F32.BF16 R124, R152, R150.reuse, R124 ;  /* 0x00000096987c723c */ /* 0x080fe2000004187c */
[----:B----4-:R-:W-:Y:S07]  /*c610*/  F2FP.BF16.PACK_AB R192, R203, R204 ;  /* 0x000000cccbc0723e */ /* 0x010fee00000010ff */
[----:B------:R-:W-:Y:S01]  /*c620*/  HMMA.16816.F32.BF16 R128, R144, R150, R128 ;  /* 0x000000969080723c */ /* 0x000fe20000041880 */
[--C-:B-1----:R-:W-:Y:S03]  /*c630*/  FFMA.FTZ R138, R212, c[0x0][0x2d0], -R134.reuse ;  /* 0x0000b400d48a7a23 */ /* 0x102fe60000010886 */
[----:B------:R-:W-:Y:S02]  /*c640*/  MOV R212, R139 ;  /* 0x0000008b00d47202 */ /* 0x000fe40000000f00 */
[----:B------:R1:W-:Y:S01]  /*c650*/  MUFU.EX2 R139, R138 ;  /* 0x0000008a008b7308 */ /* 0x0003e20000000800 */
[----:B---3--:R-:W-:Y:S02]  /*c660*/  F2FP.BF16.PACK_AB R143, R205, R206 ;  /* 0x000000cecd8f723e */ /* 0x008fe400000010ff */
[----:B-----5:R-:W-:Y:S03]  /*c670*/  F2FP.BF16.PACK_AB R194, R201, R202 ;  /* 0x000000cac9c2723e */ /* 0x020fe600000010ff */
[--C-:B-1----:R-:W-:Y:S01]  /*c680*/  FFMA.FTZ R138, R214, c[0x0][0x2d0], -R134.reuse ;  /* 0x0000b400d68a7a23 */ /* 0x102fe20000010886 */
[----:B------:R-:W-:Y:S02]  /*c690*/  MOV R214, R180 ;  /* 0x000000b400d67202 */ /* 0x000fe40000000f00 */
[----:B------:R-:W-:Y:S01]  /*c6a0*/  MOV R180, R173 ;  /* 0x000000ad00b47202 */ /* 0x000fe20000000f00 */
[----:B------:R1:W3:Y:S02]  /*c6b0*/  MUFU.EX2 R196, R138 ;  /* 0x0000008a00c47308 */ /* 0x0002e40000000800 */
[--C-:B-1----:R-:W-:Y:S01]  /*c6c0*/  FFMA.FTZ R138, R213, c[0x0][0x2d0], -R134.reuse ;  /* 0x0000b400d58a7a23 */ /* 0x102fe20000010886 */
[----:B------:R-:W-:Y:S01]  /*c6d0*/  MOV R213, R179 ;  /* 0x000000b300d57202 */ /* 0x000fe20000000f00 */
[----:B------:R-:W-:Y:S01]  /*c6e0*/  FFMA.FTZ R134, R140, c[0x0][0x2d0], -R134 ;  /* 0x0000b4008c867a23 */ /* 0x000fe20000010886 */
[----:B------:R-:W-:Y:S02]  /*c6f0*/  MOV R179, R172 ;  /* 0x000000ac00b37202 */ /* 0x000fe40000000f00 */
[----:B------:R-:W1:Y:S03]  /*c700*/  LDSM.16.MT88.4 R172, [R226+0x1100] ;  /* 0x00110000e2ac783b */ /* 0x000e660000004200 */
[----:B------:R-:W-:Y:S01]  /*c710*/  MUFU.EX2 R138, R138 ;  /* 0x0000008a008a7308 */ /* 0x000fe20000000800 */
[----:B------:R-:W-:Y:S02]  /*c720*/  F2FP.BF16.PACK_AB R140, R220, R211 ;  /* 0x000000d3dc8c723e */ /* 0x000fe400000010ff */
[----:B---3--:R-:W-:Y:S05]  /*c730*/  F2FP.BF16.PACK_AB R193, R196, R139 ;  /* 0x0000008bc4c1723e */ /* 0x008fea00000010ff */
[-C--:B--2---:R-:W-:Y:S01]  /*c740*/  HMMA.16816.F32.BF16 R144, R140, R156.reuse, R4 ;  /* 0x0000009c8c90723c */ /* 0x084fe20000041804 */
[----:B------:R-:W2:Y:S01]  /*c750*/  LDSM.16.MT88.4 R4, [R227+0x1100] ;  /* 0x00110000e304783b */ /* 0x000ea20000004200 */
[----:B------:R-:W3:Y:S02]  /*c760*/  MUFU.EX2 R134, R134 ;  /* 0x0000008600867308 */ /* 0x000ee40000000800 */
[----:B---3--:R-:W-:Y:S07]  /*c770*/  F2FP.BF16.PACK_AB R195, R134, R138 ;  /* 0x0000008a86c3723e */ /* 0x008fee00000010ff */
[C---:B------:R-:W-:Y:S01]  /*c780*/  HMMA.16816.F32.BF16 R148, R192.reuse, R156, R8 ;  /* 0x0000009cc094723c */ /* 0x040fe20000041808 */
[----:B------:R-:W3:Y:S07]  /*c790*/  LDSM.16.MT88.4 R8, [R225+0x2900] ;  /* 0x00290000e108783b */ /* 0x000eee0000004200 */
[-C--:B------:R-:W-:Y:S01]  /*c7a0*/  HMMA.16816.F32.BF16 R152, R192, R158.reuse, R12 ;  /* 0x0000009ec098723c */ /* 0x080fe2000004180c */
[----:B------:R-:W4:Y:S07]  /*c7b0*/  LDSM.16.MT88.4 R12, [R226+0x2900] ;  /* 0x00290000e20c783b */ /* 0x000f2e0000004200 */
[C---:B------:R-:W-:Y:S01]  /*c7c0*/  HMMA.16816.F32.BF16 R156, R140.reuse, R158, R16 ;  /* 0x0000009e8c9c723c */ /* 0x040fe20000041810 */
[----:B------:R-:W2:Y:S07]  /*c7d0*/  LDSM.16.MT88.4 R16, [R228+0x2900] ;  /* 0x00290000e410783b */ /* 0x000eae0000004200 */
[-C--:B-1----:R-:W-:Y:S01]  /*c7e0*/  HMMA.16816.F32.BF16 R160, R140, R172.reuse, R20 ;  /* 0x000000ac8ca0723c */ /* 0x082fe20000041814 */
[----:B------:R-:W5:Y:S06]  /*c7f0*/  LDL.LU R23, [R1+0x2c] ;  /* 0x00002c0001177983 */ /* 0x000f6c0000300800 */
[----:B------:R-:W-:Y:S01]  /*c800*/  MOV R22, R182 ;  /* 0x000000b600167202 */ /* 0x000fe20000000f00 */
[C---:B------:R-:W-:Y:S01]  /*c810*/  HMMA.16816.F32.BF16 R164, R192.reuse, R172, R24 ;  /* 0x000000acc0a4723c */ /* 0x040fe20000041818 */
[----:B------:R-:W5:Y:S03]  /*c820*/  LDL.LU R24, [R1+0x28] ;  /* 0x0000280001187983 */ /* 0x000f660000300800 */
[----:B------:R-:W-:Y:S02]  /*c830*/  MOV R21, R181 ;  /* 0x000000b500157202 */ /* 0x000fe40000000f00 */
[----:B------:R-:W-:Y:S02]  /*c840*/  MOV R20, R180 ;  /* 0x000000b400147202 */ /* 0x000fe40000000f00 */
[----:B------:R-:W-:Y:S04]  /*c850*/  MOV R25, R171 ;  /* 0x000000ab00197202 */ /* 0x000fe80000000f00 */
[----:B------:R-:W-:Y:S02]  /*c860*/  MOV R26, R168 ;  /* 0x000000a8001a7202 */ /* 0x000fe40000000f00 */
[-C--:B------:R-:W-:Y:S01]  /*c870*/  HMMA.16816.F32.BF16 R168, R192, R174.reuse, R28 ;  /* 0x000000aec0a8723c */ /* 0x080fe2000004181c */
[----:B------:R-:W5:Y:S01]  /*c880*/  LDL.LU R29, [R1+0x20] ;  /* 0x00002000011d7983 */ /* 0x000f620000300800 */
[----:B------:R-:W-:Y:S03]  /*c890*/  MOV R27, R179 ;  /* 0x000000b3001b7202 */ /* 0x000fe60000000f00 */
[----:B------:R-:W5:Y:S02]  /*c8a0*/  LDL.LU R28, [R1+0x24] ;  /* 0x00002400011c7983 */ /* 0x000f640000300800 */
[----:B------:R-:W-:Y:S01]  /*c8b0*/  MOV R30, R178 ;  /* 0x000000b2001e7202 */ /* 0x000fe20000000f00 */
[C---:B------:R-:W-:Y:S01]  /*c8c0*/  HMMA.16816.F32.BF16 R172, R140.reuse, R174, R32 ;  /* 0x000000ae8cac723c */ /* 0x040fe20000041820 */
[----:B------:R-:W-:Y:S06]  /*c8d0*/  MOV R31, R177 ;  /* 0x000000b1001f7202 */ /* 0x000fec0000000f00 */
[----:B------:R-:W-:Y:S02]  /*c8e0*/  MOV R35, R176 ;  /* 0x000000b000237202 */ /* 0x000fe40000000f00 */
[-C--:B------:R-:W-:Y:S08]  /*c8f0*/  HMMA.16816.F32.BF16 R176, R140, R188.reuse, R36 ;  /* 0x000000bc8cb0723c */ /* 0x080ff00000041824 */
[C---:B------:R-:W-:Y:S08]  /*c900*/  HMMA.16816.F32.BF16 R180, R192.reuse, R188, R40 ;  /* 0x000000bcc0b4723c */ /* 0x040ff00000041828 */
[-C--:B------:R-:W-:Y:S08]  /*c910*/  HMMA.16816.F32.BF16 R184, R192, R190.reuse, R44 ;  /* 0x000000bec0b8723c */ /* 0x080ff0000004182c */
[C---:B------:R-:W-:Y:S08]  /*c920*/  HMMA.16816.F32.BF16 R188, R140.reuse, R190, R48 ;  /* 0x000000be8cbc723c */ /* 0x040ff00000041830 */
[-C--:B--2---:R-:W-:Y:S08]  /*c930*/  HMMA.16816.F32.BF16 R52, R140, R4.reuse, R52 ;  /* 0x000000048c34723c */ /* 0x084ff00000041834 */
[C---:B------:R-:W-:Y:S08]  /*c940*/  HMMA.16816.F32.BF16 R56, R192.reuse, R4, R56 ;  /* 0x00000004c038723c */ /* 0x040ff00000041838 */
[-C--:B------:R-:W-:Y:S08]  /*c950*/  HMMA.16816.F32.BF16 R60, R192, R6.reuse, R60 ;  /* 0x00000006c03c723c */ /* 0x080ff0000004183c */
[C---:B------:R-:W-:Y:S01]  /*c960*/  HMMA.16816.F32.BF16 R64, R140.reuse, R6, R64 ;  /* 0x000000068c40723c */ /* 0x040fe20000041840 */
[----:B------:R-:W1:Y:S07]  /*c970*/  LDSM.16.MT88.4 R4, [R227+0x2900] ;  /* 0x00290000e304783b */ /* 0x000e6e0000004200 */
[-C--:B---3--:R-:W-:Y:S08]  /*c980*/  HMMA.16816.F32.BF16 R68, R140, R8.reuse, R68 ;  /* 0x000000088c44723c */ /* 0x088ff00000041844 */
[C---:B------:R-:W-:Y:S08]  /*c990*/  HMMA.16816.F32.BF16 R72, R192.reuse, R8, R72 ;  /* 0x00000008c048723c */ /* 0x040ff00000041848 */
[-C--:B------:R-:W-:Y:S08]  /*c9a0*/  HMMA.16816.F32.BF16 R76, R192, R10.reuse, R76 ;  /* 0x0000000ac04c723c */ /* 0x080ff0000004184c */
[C---:B------:R-:W-:Y:S08]  /*c9b0*/  HMMA.16816.F32.BF16 R80, R140.reuse, R10, R80 ;  /* 0x0000000a8c50723c */ /* 0x040ff00000041850 */
[-C--:B----4-:R-:W-:Y:S08]  /*c9c0*/  HMMA.16816.F32.BF16 R84, R140, R12.reuse, R84 ;  /* 0x0000000c8c54723c */ /* 0x090ff00000041854 */
[C---:B------:R-:W-:Y:S08]  /*c9d0*/  HMMA.16816.F32.BF16 R88, R192.reuse, R12, R88 ;  /* 0x0000000cc058723c */ /* 0x040ff00000041858 */
[-C--:B------:R-:W-:Y:S08]  /*c9e0*/  HMMA.16816.F32.BF16 R92, R192, R14.reuse, R92 ;  /* 0x0000000ec05c723c */ /* 0x080ff0000004185c */
[C---:B------:R-:W-:Y:S08]  /*c9f0*/  HMMA.16816.F32.BF16 R96, R140.reuse, R14, R96 ;  /* 0x0000000e8c60723c */ /* 0x040ff00000041860 */
[-C--:B------:R-:W-:Y:S08]  /*ca00*/  HMMA.16816.F32.BF16 R100, R140, R16.reuse, R100 ;  /* 0x000000108c64723c */ /* 0x080ff00000041864 */
[C---:B------:R-:W-:Y:S08]  /*ca10*/  HMMA.16816.F32.BF16 R104, R192.reuse, R16, R104 ;  /* 0x00000010c068723c */ /* 0x040ff00000041868 */
[-C--:B------:R-:W-:Y:S08]  /*ca20*/  HMMA.16816.F32.BF16 R108, R192, R18.reuse, R108 ;  /* 0x00000012c06c723c */ /* 0x080ff0000004186c */
[C---:B------:R-:W-:Y:S08]  /*ca30*/  HMMA.16816.F32.BF16 R112, R140.reuse, R18, R112 ;  /* 0x000000128c70723c */ /* 0x040ff00000041870 */
[-C--:B-1----:R-:W-:Y:S08]  /*ca40*/  HMMA.16816.F32.BF16 R116, R140, R4.reuse, R116 ;  /* 0x000000048c74723c */ /* 0x082ff00000041874 */
[C---:B------:R-:W-:Y:S08]  /*ca50*/  HMMA.16816.F32.BF16 R120, R192.reuse, R4, R120 ;  /* 0x00000004c078723c */ /* 0x040ff00000041878 */
[-C--:B------:R-:W-:Y:S08]  /*ca60*/  HMMA.16816.F32.BF16 R124, R192, R6.reuse, R124 ;  /* 0x00000006c07c723c */ /* 0x080ff0000004187c */
[----:B------:R-:W-:Y:S01]  /*ca70*/  HMMA.16816.F32.BF16 R128, R140, R6, R128 ;  /* 0x000000068c80723c */ /* 0x000fe20000041880 */
[----:B-----5:R-:W-:Y:S04]  /*ca80*/  FFMA.FTZ R8, R2, R24, R31 ;  /* 0x0000001802087223 */ /* 0x020fe8000001001f */
[----:B------:R-:W-:Y:S04]  /*ca90*/  FADD.FTZ R8, R27, R8 ;  /* 0x000000081b087221 */ /* 0x000fe80000010000 */
[----:B------:R-:W-:Y:S03]  /*caa0*/  FADD.FTZ R9, R22, R8 ;  /* 0x0000000816097221 */ /* 0x000fe60000010000 */
[----:B------:R-:W-:Y:S02]  /*cab0*/  FFMA.FTZ R8, R0, R23, R215 ;  /* 0x0000001700087223 */ /* 0x000fe400000100d7 */
[----:B------:R-:W-:Y:S02]  /*cac0*/  FADD.FTZ R0, R212, R9 ;  /* 0x00000009d4007221 */ /* 0x000fe40000010000 */
[----:B------:R-:W-:Y:S02]  /*cad0*/  FFMA.FTZ R133, R133, R29, R35 ;  /* 0x0000001d85857223 */ /* 0x000fe40000010023 */
[----:B------:R-:W-:Y:S02]  /*cae0*/  FADD.FTZ R8, R216, R8 ;  /* 0x00000008d8087221 */ /* 0x000fe40000010000 */
[----:B------:R-:W-:Y:S02]  /*caf0*/  FFMA.FTZ R132, R132, R28, R30 ;  /* 0x0000001c84847223 */ /* 0x000fe4000001001e */
[----:B------:R-:W-:Y:S02]  /*cb00*/  FADD.FTZ R2, R25, R133 ;  /* 0x0000008519027221 */ /* 0x000fe40000010000 */
[----:B------:R-:W-:Y:S02]  /*cb10*/  FADD.FTZ R132, R26, R132 ;  /* 0x000000841a847221 */ /* 0x000fe40000010000 */
[----:B------:R-:W-:Y:S02]  /*cb20*/  FADD.FTZ R2, R20, R2 ;  /* 0x0000000214027221 */ /* 0x000fe40000010000 */
[----:B------:R-:W-:Y:S02]  /*cb30*/  FADD.FTZ R132, R21, R132 ;  /* 0x0000008415847221 */ /* 0x000fe40000010000 */
[----:B------:R-:W-:Y:S02]  /*cb40*/  FADD.FTZ R10, R213, R2 ;  /* 0x00000002d50a7221 */ /* 0x000fe40000010000 */
[----:B------:R-:W-:Y:S01]  /*cb50*/  FADD.FTZ R2, R214, R132 ;  /* 0x00000084d6027221 */ /* 0x000fe20000010000 */
[----:B------:R-:W-:Y:S01]  /*cb60*/  MOV R132, R137 ;  /* 0x0000008900847202 */ /* 0x000fe20000000f00 */
        /* <DEDUP_REMOVED lines=29> */
[----:B------:R-:W-:Y:S01]  /*cd40*/  FADD.FTZ R4, R206, R8 ;  /* 0x00000008ce047221 */ /* 0x000fe20000010000 */
[----:B------:R1:W-:Y:S01]  /*cd50*/  STL [R1+0x20], R5 ;  /* 0x0000200501007387 */ /* 0x0003e20000100800 */
[----:B------:R-:W-:Y:S02]  /*cd60*/  FADD.FTZ R2, R202, R2 ;  /* 0x00000002ca027221 */ /* 0x000fe40000010000 */
[----:B------:R-:W-:Y:S02]  /*cd70*/  FADD.FTZ R4, R205, R4 ;  /* 0x00000004cd047221 */ /* 0x000fe40000010000 */
[----:B------:R-:W-:Y:S02]  /*cd80*/  FADD.FTZ R2, R201, R2 ;  /* 0x00000002c9027221 */ /* 0x000fe40000010000 */
[----:B------:R-:W-:Y:S01]  /*cd90*/  FADD.FTZ R0, R138, R0 ;  /* 0x000000008a007221 */ /* 0x000fe20000010000 */
[----:B------:R1:W-:Y:S01]  /*cda0*/  STL [R1+0x24], R4 ;  /* 0x0000240401007387 */ /* 0x0003e20000100800 */
[----:B------:R-:W-:Y:S02]  /*cdb0*/  MOV R138, R135 ;  /* 0x00000087008a7202 */ /* 0x000fe40000000f00 */
[----:B------:R-:W-:Y:S01]  /*cdc0*/  FADD.FTZ R0, R134, R0 ;  /* 0x0000000086007221 */ /* 0x000fe20000010000 */
[----:B------:R1:W-:Y:S01]  /*cdd0*/  STL [R1+0x28], R2 ;  /* 0x0000280201007387 */ /* 0x0003e20000100800 */
[----:B------:R-:W-:Y:S03]  /*cde0*/  MOV R134, R136 ;  /* 0x0000008800867202 */ /* 0x000fe60000000f00 */
[----:B------:R1:W-:Y:S01]  /*cdf0*/  STL [R1+0x2c], R0 ;  /* 0x00002c0001007387 */ /* 0x0003e20000100800 */
[----:B------:R-:W-:-:S05]  /*ce00*/  @P0 BRA `(.L_x_629) ;  /* 0xffffad8000000947 */ /* 0x000fca000383ffff */
.L_x_610:
[----:B------:R-:W2:Y:S01]  /*ce10*/  S2UR UR28, SR_CTAID.X ;  /* 0x00000000001c79c3 */ /* 0x000ea20000002500 */
[----:B------:R-:W-:-:S02]  /*ce20*/  UISETP.NE.AND UP1, UPT, UR13, URZ, UPT ;  /* 0x0000003f0d00728c */ /* 0x000fc4000bf25270 */
[----:B------:R-:W-:Y:S02]  /*ce30*/  UISETP.NE.AND UP0, UPT, UR12, URZ, UPT ;  /* 0x0000003f0c00728c */ /* 0x000fe4000bf05270 */
[----:B------:R-:W-:Y:S02]  /*ce40*/  UMOV UR27, 0x1 ;  /* 0x00000001001b7882 */ /* 0x000fe40000000000 */
[----:B------:R-:W-:Y:S02]  /*ce50*/  ULDC UR25, c[0x0][0x168] ;  /* 0x00005a0000197ab9 */ /* 0x000fe40000000800 */
[----:B------:R-:W-:Y:S01]  /*ce60*/  ULDC.64 UR4, c[0x0][0x2c8] ;  /* 0x0000b20000047ab9 */ /* 0x000fe20000000a00 */
[----:B------:R-:W-:Y:S01]  /*ce70*/  PLOP3.LUT P0, PT, PT, PT, UP0, 0x40, 0x0 ;  /* 0x000000000000781c */ /* 0x000fe20003f0e808 */
[----:B------:R-:W-:Y:S02]  /*ce80*/  UIADD3 UR25, UR27, -UR25, URZ ;  /* 0x800000191b197290 */ /* 0x000fe4000fffe03f */
[----:B------:R-:W-:-:S02]  /*ce90*/  ULDC UR26, c[0x0][0x2ac] ;  /* 0x0000ab00001a7ab9 */ /* 0x000fc40000000800 */
[----:B--2---:R-:W-:-:S04]  /*cea0*/  ULEA UR28, UR28, 0x7f, 0x7 ;  /* 0x0000007f1c1c7891 */ /* 0x004fc8000f8e383f */
[----:B------:R-:W-:-:S03]  /*ceb0*/  UIMAD.WIDE.U32 UR30, UR28, UR4, URZ ;  /* 0x000000041c1e72a5 */ /* 0x000fc6000f8e003f */
[----:B------:R-:W-:Y:S02]  /*cec0*/  ULDC UR4, c[0x0][0x1d0] ;  /* 0x0000740000047ab9 */ /* 0x000fe40000000800 */
[----:B------:R-:W-:Y:S02]  /*ced0*/  UIMAD UR4, UR26, UR4, UR25 ;  /* 0x000000041a0472a4 */ /* 0x000fe4000f8e0219 */
[----:B------:R-:W-:Y:S02]  /*cee0*/  @UP1 USHF.R.U32.HI UR28, URZ, UR5, UR31 ;  /* 0x000000053f1c1299 */ /* 0x000fe4000801161f */
[----:B------:R-:W-:Y:S02]  /*cef0*/  ULDC UR25, c[0x0][0x324] ;  /* 0x0000c90000197ab9 */ /* 0x000fe40000000800 */
[----:B------:R-:W-:-:S04]  /*cf00*/  UIADD3 UR26, UR4, UR28, URZ ;  /* 0x0000001c041a7290 */ /* 0x000fc8000fffe03f */
[----:B------:R-:W-:Y:S01]  /*cf10*/  UIADD3 UR25, UR26, -UR25, URZ ;  /* 0x800000191a197290 */ /* 0x000fe2000fffe03f */
[----:B------:R-:W-:Y:S05]  /*cf20*/  @P0 BRA `(.L_x_630) ;  /* 0x0000016000000947 */ /* 0x000fea0003800000 */
[----:B------:R-:W-:-:S06]  /*cf30*/  UISETP.GT.AND UP0, UPT, UR26, -0x1, UPT ;  /* 0xffffffff1a00788c */ /* 0x000fcc000bf04270 */
[----:B------:R-:W-:-:S13]  /*cf40*/  PLOP3.LUT P0, PT, PT, PT, UP0, 0x80, 0x0 ;  /* 0x000000000000781c */ /* 0x000fda0003f0f008 */
[----:B------:R-:W-:Y:S05]  /*cf50*/  @P0 BRA `(.L_x_631) ;  /* 0x0000009000000947 */ /* 0x000fea0003800000 */
[----:B------:R-:W-:Y:S02]  /*cf60*/  ULDC UR4, c[0x0][0x32c] ;  /* 0x0000cb0000047ab9 */ /* 0x000fe40000000800 */
[----:B------:R-:W-:Y:S02]  /*cf70*/  UISETP.NE.AND UP0, UPT, UR27, UR4, UPT ;  /* 0x000000041b00728c */ /* 0x000fe4000bf05270 */
[----:B------:R-:W-:Y:S02]  /*cf80*/  ULOP3.LUT UR26, URZ, UR26, URZ, 0x33, !UPT ;  /* 0x0000001a3f1a7292 */ /* 0x000fe4000f8e333f */
[----:B------:R-:W-:Y:S02]  /*cf90*/  ULDC.64 UR4, c[0x0][0x330] ;  /* 0x0000cc0000047ab9 */ /* 0x000fe40000000a00 */
[----:B------:R-:W-:-:S07]  /*cfa0*/  UIMAD.WIDE.U32 UR28, UR26, UR4, URZ ;  /* 0x000000041a1c72a5 */ /* 0x000fce000f8e003f */
[----:B------:R-:W-:Y:S02]  /*cfb0*/  @UP0 UMOV UR27, UR29 ;  /* 0x0000001d001b0c82 */ /* 0x000fe40008000000 */
[----:B------:R-:W-:-:S04]  /*cfc0*/  @UP0 USHF.R.U32.HI UR26, URZ, UR5, UR27 ;  /* 0x000000053f1a0299 */ /* 0x000fc8000801161b */
[----:B------:R-:W-:Y:S01]  /*cfd0*/  ULOP3.LUT UR26, URZ, UR26, URZ, 0x33, !UPT ;  /* 0x0000001a3f1a7292 */ /* 0x000fe2000f8e333f */
[----:B------:R-:W-:Y:S05]  /*cfe0*/  BRA `(.L_x_632) ;  /* 0x0000006000007947 */ /* 0x000fea0003800000 */
.L_x_631:
[----:B------:R-:W-:Y:S02]  /*cff0*/  ULDC UR4, c[0x0][0x32c] ;  /* 0x0000cb0000047ab9 */ /* 0x000fe40000000800 */
[----:B------:R-:W-:-:S03]  /*d000*/  UISETP.NE.AND UP0, UPT, UR27, UR4, UPT ;  /* 0x000000041b00728c */ /* 0x000fc6000bf05270 */
[----:B------:R-:W-:Y:S02]  /*d010*/  ULDC.64 UR4, c[0x0][0x330] ;  /* 0x0000cc0000047ab9 */ /* 0x000fe40000000a00 */
[----:B------:R-:W-:-:S07]  /*d020*/  UIMAD.WIDE.U32 UR28, UR26, UR4, URZ ;  /* 0x000000041a1c72a5 */ /* 0x000fce000f8e003f */
[----:B------:R-:W-:Y:S02]  /*d030*/  @UP0 UMOV UR27, UR29 ;  /* 0x0000001d001b0c82 */ /* 0x000fe40008000000 */
[----:B------:R-:W-:Y:S02]  /*d040*/  @UP0 USHF.R.U32.HI UR26, URZ, UR5, UR27 ;  /* 0x000000053f1a0299 */ /* 0x000fe4000801161b */
.L_x_632:
[----:B------:R-:W-:Y:S02]  /*d050*/  ULDC UR4, c[0x0][0x32c] ;  /* 0x0000cb0000047ab9 */ /* 0x000fe40000000800 */
[----:B------:R-:W-:-:S04]  /*d060*/  UIMAD UR4, UR26, UR4, URZ ;  /* 0x000000041a0472a4 */ /* 0x000fc8000f8e023f */
[----:B------:R-:W-:-:S04]  /*d070*/  UISETP.LT.AND UP0, UPT, UR25, UR4, UPT ;  /* 0x000000041900728c */ /* 0x000fc8000bf01270 */
[----:B------:R-:W-:-:S04]  /*d080*/  USEL UR25, UR25, UR4, !UP0 ;  /* 0x0000000419197287 */ /* 0x000fc8000c000000 */
.L_x_630:
[----:B------:R-:W-:-:S04]  /*d090*/  UIADD3 UR25, UR25, 0x2f, URZ ;  /* 0x0000002f19197890 */ /* 0x000fc8000fffe03f */
        /* <DEDUP_REMOVED lines=8> */
[----:B-1----:R-:W2:Y:S04]  /*d120*/  LDL R0, [R1+0xc] ;  /* 0x00000c0001007983 */ /* 0x002ea80000100800 */
[----:B------:R-:W3:Y:S04]  /*d130*/  LDL R5, [R1+0x3c] ;  /* 0x00003c0001057983 */ /* 0x000ee80000100800 */
[----:B------:R-:W3:Y:S01]  /*d140*/  LDL R4, [R1+0x34] ;  /* 0x0000340001047983 */ /* 0x000ee20000100800 */
[----:B------:R-:W-:Y:S01]  /*d150*/  MOV R139, R3 ;  /* 0x00000003008b7202 */ /* 0x000fe20000000f00 */
[----:B------:R-:W-:-:S02]  /*d160*/  IMAD.MOV.U32 R132, RZ, RZ, R136 ;  /* 0x000000ffff847224 */ /* 0x000fc400078e0088 */
[----:B------:R-:W-:Y:S02]  /*d170*/  IMAD.MOV.U32 R2, RZ, RZ, R137 ;  /* 0x000000ffff027224 */ /* 0x000fe400078e0089 */
[----:B------:R-:W-:Y:S01]  /*d180*/  IMAD.MOV.U32 R138, RZ, RZ, R135 ;  /* 0x000000ffff8a7224 */ /* 0x000fe200078e0087 */
[----:B--2---:R-:W-:-:S05]  /*d190*/  SHF.L.U32 R3, R0, 0x1, RZ ;  /* 0x0000000100037819 */ /* 0x004fca00000006ff */
[----:B------:R1:W-:Y:S01]  /*d1a0*/  STL [R1+0x38], R3 ;  /* 0x0000380301007387 */ /* 0x0003e20000100800 */
[----:B------:R-:W-:Y:S02]  /*d1b0*/  SHF.R.S32.HI R249, RZ, 0x1f, R0 ;  /* 0x0000001ffff97819 */ /* 0x000fe40000011400 */
[C---:B---3--:R-:W-:Y:S01]  /*d1c0*/  SHF.L.U64.HI R248, R4.reuse, 0x1, R5 ;  /* 0x0000000104f87819 */ /* 0x048fe20000010205 */
[----:B------:R-:W-:Y:S01]  /*d1d0*/  IMAD.SHL.U32 R247, R4, 0x2, RZ ;  /* 0x0000000204f77824 */ /* 0x000fe200078e00ff */
[----:B------:R-:W-:Y:S02]  /*d1e0*/  SHF.L.U64.HI R249, R0, 0x1, R249 ;  /* 0x0000000100f97819 */ /* 0x000fe400000102f9 */
.L_x_636:
[----:B--2--5:R2:W5:Y:S01]  /*d1f0*/  LDL R134, [R1+0x38] ;  /* 0x0000380001867983 */ /* 0x0245620000100800 */
[----:B------:R-:W-:Y:S04]  /*d200*/  DEPBAR.LE SB0, 0x0 ;  /* 0x000080000000791a */ /* 0x000fe80000000000 */
[----:B------:R-:W-:Y:S01]  /*d210*/  BAR.SYNC.DEFER_BLOCKING 0x0 ;  /* 0x0000000000007b1d */ /* 0x000fe20000010000 */
[----:B------:R-:W-:Y:S01]  /*d220*/  UISETP.GT.AND UP0, UPT, UR8, UR24, UPT ;  /* 0x000000180800728c */ /* 0x000fe2000bf04270 */
[----:B------:R-:W-:Y:S05]  /*d230*/  SEL R133, RZ, 0x10, P5 ;  /* 0x00000010ff857807 */ /* 0x000fea0002800000 */
[----:B------:R-:W-:Y:S01]  /*d240*/  PLOP3.LUT P0, PT, PT, PT, UP0, 0x80, 0x0 ;  /* 0x000000000000781c */ /* 0x000fe20003f0f008 */
[----:B------:R2:W3:Y:S04]  /*d250*/  LDSM.16.M88.4 R48, [R231+0x6100] ;  /* 0x00610000e730783b */ /* 0x0004e80000000200 */
[----:B------:R2:W4:Y:S04]  /*d260*/  LDSM.16.M88.4 R44, [R231+0x8100] ;  /* 0x00810000e72c783b */ /* 0x0005280000000200 */
[----:B------:R2:W1:Y:S04]  /*d270*/  LDSM.16.M88.4 R16, [R224+0x3100] ;  /* 0x00310000e010783b */ /* 0x0004680000000200 */
        /* <DEDUP_REMOVED lines=8> */
[----:B------:R-:W-:Y:S01]  /*d300*/  SHF.R.S32.HI R0, RZ, 0x1f, R243 ;  /* 0x0000001fff007819 */ /* 0x000fe200000114f3 */
[----:B------:R-:W-:Y:S01]  /*d310*/  IMAD.WIDE.U32 R4, R243, c[0x0][0x208], RZ ;  /* 0x00008200f3047a25 */ /* 0x000fe200078e00ff */
[----:B-1----:R-:W-:Y:S02]  /*d320*/  SHF.R.S32.HI R3, RZ, 0x1f, R242 ;  /* 0x0000001fff037819 */ /* 0x002fe400000114f2 */
        /* <DEDUP_REMOVED lines=22> */
[C-C-:B----4-:R-:W-:Y:S01]  /*d490*/  IMAD.X R15, R5.reuse, 0x1, R249.reuse, P0 ;  /* 0x00000001050f7824 */ /* 0x150fe200000e06f9 */
[----:B------:R-:W-:Y:S01]  /*d4a0*/  IADD3 R8, P0, R8, R247, RZ ;  /* 0x000000f708087210 */ /* 0x000fe20007f1e0ff */
[--C-:B------:R-:W-:Y:S01]  /*d4b0*/  IMAD.X R13, R5, 0x1, R248.reuse, P2 ;  /* 0x00000001050d7824 */ /* 0x100fe200010e06f8 */
[----:B---3--:R-:W-:Y:S02]  /*d4c0*/  IADD3 R6, P2, R3, R134, RZ ;  /* 0x0000008603067210 */ /* 0x008fe40007f5e0ff */
[----:B------:R1:W-:Y:S01]  /*d4d0*/  LDGSTS.E.BYPASS.LTC128B.128 [R21], [R14.64], !P6 ;  /* 0x000000000e157fae */ /* 0x0003e2000f101d54 */
[C---:B------:R-:W-:Y:S03]  /*d4e0*/  IMAD.X R11, R7.reuse, 0x1, R249, P1 ;  /* 0x00000001070b7824 */ /* 0x040fe600008e06f9 */
[----:B------:R1:W-:Y:S01]  /*d4f0*/  LDGSTS.E.BYPASS.LTC128B.128 [R21+0x1800], [R12.64], !P5 ;  /* 0x018000000c157fae */ /* 0x0003e2000e901d54 */
[--C-:B------:R-:W-:Y:S01]  /*d500*/  IMAD.X R9, R7, 0x1, R248.reuse, P0 ;  /* 0x0000000107097824 */ /* 0x100fe200000e06f8 */
        /* <DEDUP_REMOVED lines=8> */
.L_x_634:
        /* <DEDUP_REMOVED lines=144> */
[----:B------:R2:W2:Y:S10]  /*de90*/  MUFU.TANH R194, R12 ;  /* 0x0000000c00c27308 */ /* 0x0004b40000002400 */
[----:B------:R2:W2:Y:S01]  /*dea0*/  MUFU.TANH R193, R13 ;  /* 0x0000000d00c17308 */ /* 0x0004a20000002400 */
[----:B-1----:R-:W1:Y:S01]  /*deb0*/  LDSM.16.M88.4 R8, [R229+0x2800] ;  /* 0x00280000e508783b */ /* 0x002e620000000200 */
[----:B------:R-:W-:Y:S04]  /*dec0*/  DEPBAR.LE SB0, 0x0 ;  /* 0x000080000000791a */ /* 0x000fe80000000000 */
[-C--:B----4-:R-:W-:Y:S04]  /*ded0*/  HMMA.16816.F32.BF16 R20, R196, R4.reuse, R20 ;  /* 0x00000004c414723c */ /* 0x090fe80000041814 */
[----:B------:R4:W1:Y:S01]  /*dee0*/  MUFU.TANH R203, R14 ;  /* 0x0000000e00cb7308 */ /* 0x0008620000002400 */
[----:B------:R-:W-:Y:S03]  /*def0*/  BAR.SYNC.DEFER_BLOCKING 0x0 ;  /* 0x0000000000007b1d */ /* 0x000fe60000010000 */
[C---:B------:R-:W-:Y:S06]  /*df00*/  HMMA.16816.F32.BF16 R24, R216.reuse, R4, R24 ;  /* 0x00000004d818723c */ /* 0x040fec0000041818 */
[----:B------:R4:W1:Y:S02]  /*df10*/  MUFU.TANH R202, R15 ;  /* 0x0000000f00ca7308 */ /* 0x0008640000002400 */
[-C--:B------:R-:W-:Y:S08]  /*df20*/  HMMA.16816.F32.BF16 R28, R216, R6.reuse, R28 ;  /* 0x00000006d81c723c */ /* 0x080ff0000004181c */
[----:B------:R4:W2:Y:S01]  /*df30*/  MUFU.TANH R142, R16 ;  /* 0x00000010008e7308 */ /* 0x0008a20000002400 */
        /* <DEDUP_REMOVED lines=20> */
[----:B------:R-:W-:Y:S02]  /*e080*/  FMUL.FTZ R29, R29, c[0x0][0x320] ;  /* 0x0000c8001d1d7a20 */ /* 0x000fe40000410000 */
[----:B------:R-:W-:Y:S02]  /*e090*/  FMUL.FTZ R30, R30, c[0x0][0x320] ;  /* 0x0000c8001e1e7a20 */ /* 0x000fe40000410000 */
[----:B------:R-:W-:Y:S03]  /*e0a0*/  FMUL.FTZ R40, R40, c[0x0][0x320] ;  /* 0x0000c80028287a20 */ /* 0x000fe60000410000 */
        /* <DEDUP_REMOVED lines=48> */
[----:B------:R4:W1:Y:S01]  /*e3b0*/  MUFU.TANH R216, R51 ;  /* 0x0000003300d87308 */ /* 0x0008620000002400 */
[----:B------:R-:W-:-:S05]  /*e3c0*/  @!P0 BRA `(.L_x_635) ;  /* 0x0000037000008947 */ /* 0x000fca0003800000 */
[----:B--23--:R-:W2:Y:S01]  /*e3d0*/  LDL R135, [R1+0x14] ;  /* 0x0000140001877983 */ /* 0x00cea20000100800 */
[----:B------:R-:W-:Y:S01]  /*e3e0*/  UIMAD UR5, UR24, 0x30, UR10 ;  /* 0x00000030180578a4 */ /* 0x000fe2000f8e020a */
[----:B------:R-:W-:Y:S01]  /*e3f0*/  IMAD.MOV.U32 R242, RZ, RZ, RZ ;  /* 0x000000fffff27224 */ /* 0x000fe200078e00ff */
[----:B----4-:R-:W-:Y:S04]  /*e400*/  IADD3 R16, -R133, 0x10, RZ ;  /* 0x0000001085107810 */ /* 0x010fe80007ffe1ff */
[----:B------:R-:W-:Y:S01]  /*e410*/  IMAD.U32 R3, RZ, RZ, UR5 ;  /* 0x00000005ff037e24 */ /* 0x000fe2000f8e00ff */
[----:B------:R-:W-:Y:S04]  /*e420*/  LOP3.LUT R16, R16, 0xf, RZ, 0xc0, !PT ;  /* 0x0000000f10107812 */ /* 0x000fe800078ec0ff */
[----:B--2---:R-:W-:Y:S05]  /*e430*/  IADD3 R3, R3, -0x30, R135 ;  /* 0xffffffd003037810 */ /* 0x004fea0007ffe087 */
[----:B------:R-:W-:Y:S04]  /*e440*/  @P4 IMAD.HI.U32 R4, R3, c[0x0][0x2bc], RZ ;  /* 0x0000af0003044a27 */ /* 0x000fe800078e00ff */
[--C-:B------:R-:W-:Y:S01]  /*e450*/  IMAD.MOV.U32 R0, RZ, RZ, R3.reuse ;  /* 0x000000ffff007224 */ /* 0x100fe200078e0003 */
[----:B------:R-:W-:Y:S04]  /*e460*/  @P4 SHF.R.U32.HI R0, RZ, c[0x0][0x2c0], R4 ;  /* 0x0000b000ff004a19 */ /* 0x000fe80000011604 */
[C---:B------:R-:W-:Y:S04]  /*e470*/  @!P3 IADD3 R5, P0, R0.reuse, UR18, RZ ;  /* 0x000000120005bc10 */ /* 0x040fe8000ff1e0ff */
[----:B------:R-:W-:Y:S01]  /*e480*/  @!P3 LEA.HI.X.SX32 R6, R0, UR7, 0x1, P0 ;  /* 0x000000070006bc11 */ /* 0x000fe200080f0eff */
[----:B------:R-:W-:Y:S01]  /*e490*/  IMAD.MOV R0, RZ, RZ, -R0 ;  /* 0x000000ffff007224 */ /* 0x000fe200078e0a00 */
[C---:B------:R-:W-:Y:S03]  /*e4a0*/  @!P3 LEA R4, P0, R5.reuse, c[0x0][0x2a0], 0x2 ;  /* 0x0000a8000504ba11 */ /* 0x040fe600078010ff */
        /* <DEDUP_REMOVED lines=25> */
[C-C-:B----4-:R-:W-:Y:S01]  /*e640*/  IMAD.X R15, R5.reuse, 0x1, R249.reuse, P0 ;  /* 0x00000001050f7824 */ /* 0x150fe200000e06f9 */
[----:B------:R-:W-:Y:S01]  /*e650*/  IADD3 R8, P0, R8, R247, RZ ;  /* 0x000000f708087210 */ /* 0x000fe20007f1e0ff */
[--C-:B------:R-:W-:Y:S01]  /*e660*/  IMAD.X R13, R5, 0x1, R248.reuse, P2 ;  /* 0x00000001050d7824 */ /* 0x100fe200010e06f8 */
[----:B-1----:R-:W-:Y:S02]  /*e670*/  IADD3 R6, P2, R3, R134, RZ ;  /* 0x0000008603067210 */ /* 0x002fe40007f5e0ff */
[----:B------:R1:W-:Y:S01]  /*e680*/  LDGSTS.E.BYPASS.LTC128B.128 [R252+0x3100], [R14.64], !P6 ;  /* 0x031000000efc7fae */ /* 0x0003e2000f101d54 */
        /* <DEDUP_REMOVED lines=11> */
.L_x_635:
[----:B--23--:R-:W-:Y:S01]  /*e740*/  FMNMX.FTZ R137, R143, R2, !PT ;  /* 0x000000028f897209 */ /* 0x00cfe20007810000 */
[----:B----4-:R-:W-:Y:S01]  /*e750*/  LDSM.16.MT88.4 R20, [R225+0x100] ;  /* 0x00010000e114783b */ /* 0x010fe20000004200 */
[----:B------:R-:W-:Y:S01]  /*e760*/  FMNMX.FTZ R0, R201, R138, !PT ;  /* 0x0000008ac9007209 */ /* 0x000fe20007810000 */
[----:B------:R-:W-:Y:S01]  /*e770*/  UISETP.GT.AND UP0, UPT, UR24, UR4, UPT ;  /* 0x000000041800728c */ /* 0x000fe2000bf04270 */
[----:B------:R-:W-:Y:S01]  /*e780*/  FMNMX.FTZ R137, R195, R137, !PT ;  /* 0x00000089c3897209 */ /* 0x000fe20007810000 */
[----:B------:R-:W-:Y:S01]  /*e790*/  UIADD3 UR24, UR24, -0x1, URZ ;  /* 0xffffffff18187890 */ /* 0x000fe2000fffe03f */
[----:B------:R-:W-:Y:S02]  /*e7a0*/  FMNMX.FTZ R0, R205, R0, !PT ;  /* 0x00000000cd007209 */ /* 0x000fe40007810000 */
[----:B------:R-:W-:Y:S01]  /*e7b0*/  FMNMX.FTZ R137, R142, R137, !PT ;  /* 0x000000898e897209 */ /* 0x000fe20007810000 */
[----:B------:R-:W-:Y:S01]  /*e7c0*/  LDSM.16.MT88.4 R36, [R226+0x100] ;  /* 0x00010000e224783b */ /* 0x000fe20000004200 */
[----:B------:R-:W-:Y:S02]  /*e7d0*/  FMNMX.FTZ R3, R192, R132, !PT ;  /* 0x00000084c0037209 */ /* 0x000fe40007810000 */
[----:B------:R-:W-:Y:S02]  /*e7e0*/  FMNMX.FTZ R137, R17, R137, !PT ;  /* 0x0000008911897209 */ /* 0x000fe40007810000 */
[----:B------:R-:W-:Y:S02]  /*e7f0*/  FMNMX.FTZ R0, R194, R0, !PT ;  /* 0x00000000c2007209 */ /* 0x000fe40007810000 */
        /* <DEDUP_REMOVED lines=18> */
[----:B------:R-:W-:Y:S01]  /*e920*/  SHFL.BFLY PT, R4, R137, 0x2, 0x1f ;  /* 0x0c401f0089047f89 */ /* 0x000fe200000e0000 */
        /* <DEDUP_REMOVED lines=11> */
[----:B------:R-:W-:Y:S01]  /*e9e0*/  SHFL.BFLY PT, R135, R0, 0x2, 0x1f ;  /* 0x0c401f0000877f89 */ /* 0x000fe200000e0000 */
[----:B------:R-:W-:Y:S07]  /*e9f0*/  FMNMX.FTZ R3, R216, R3, !PT ;  /* 0x00000003d8037209 */ /* 0x000fee0007810000 */
[----:B------:R-:W1:Y:S02]  /*ea00*/  SHFL.BFLY PT, R5, R3, 0x2, 0x1f ;  /* 0x0c401f0003057f89 */ /* 0x000e6400000e0000 */
[----:B-1----:R-:W-:Y:S02]  /*ea10*/  FMNMX.FTZ R3, R3, R5, !PT ;  /* 0x0000000503037209 */ /* 0x002fe40007810000 */
[----:B------:R-:W-:Y:S02]  /*ea20*/  FMNMX.FTZ R137, R137, R4, !PT ;  /* 0x0000000489897209 */ /* 0x000fe40007810000 */
[----:B------:R-:W-:Y:S02]  /*ea30*/  FMNMX.FTZ R4, R200, R139, !PT ;  /* 0x0000008bc8047209 */ /* 0x000fe40007810000 */
[----:B------:R-:W1:Y:S01]  /*ea40*/  SHFL.BFLY PT, R136, R3, 0x1, 0x1f ;  /* 0x0c201f0003887f89 */ /* 0x000e6200000e0000 */
[----:B------:R-:W-:Y:S02]  /*ea50*/  FMNMX.FTZ R135, R0, R135, !PT ;  /* 0x0000008700877209 */ /* 0x000fe40007810000 */
[----:B------:R-:W-:Y:S04]  /*ea60*/  FMNMX.FTZ R4, R206, R4, !PT ;  /* 0x00000004ce047209 */ /* 0x000fe80007810000 */
[----:B------:R-:W-:Y:S01]  /*ea70*/  FMNMX.FTZ R4, R203, R4, !PT ;  /* 0x00000004cb047209 */ /* 0x000fe20007810000 */
[----:B------:R-:W2:Y:S03]  /*ea80*/  SHFL.BFLY PT, R6, R137, 0x1, 0x1f ;  /* 0x0c201f0089067f89 */ /* 0x000ea600000e0000 */
[----:B------:R-:W-:Y:S04]  /*ea90*/  FMNMX.FTZ R4, R202, R4, !PT ;  /* 0x00000004ca047209 */ /* 0x000fe80007810000 */
[----:B------:R-:W-:Y:S01]  /*eaa0*/  FMNMX.FTZ R4, R221, R4, !PT ;  /* 0x00000004dd047209 */ /* 0x000fe20007810000 */
[----:B------:R-:W3:Y:S03]  /*eab0*/  SHFL.BFLY PT, R5, R135, 0x1, 0x1f ;  /* 0x0c201f0087057f89 */ /* 0x000ee600000e0000 */
[----:B------:R-:W-:Y:S04]  /*eac0*/  FMNMX.FTZ R0, R222, R4, !PT ;  /* 0x00000004de007209 */ /* 0x000fe80007810000 */
[----:B------:R-:W-:Y:S02]  /*ead0*/  FMNMX.FTZ R0, R245, R0, !PT ;  /* 0x00000000f5007209 */ /* 0x000fe40007810000 */
[----:B-1----:R-:W-:Y:S02]  /*eae0*/  FMNMX.FTZ R136, R3, R136, !PT ;  /* 0x0000008803887209 */ /* 0x002fe40007810000 */
[----:B------:R-:W-:Y:S04]  /*eaf0*/  FMNMX.FTZ R4, R246, R0, !PT ;  /* 0x00000000f6047209 */ /* 0x000fe80007810000 */
[----:B------:R-:W-:Y:S02]  /*eb00*/  FMNMX.FTZ R4, R219, R4, !PT ;  /* 0x00000004db047209 */ /* 0x000fe40007810000 */
[----:B--2---:R-:W-:Y:S05]  /*eb10*/  FMNMX.FTZ R137, R137, R6, !PT ;  /* 0x0000000689897209 */ /* 0x004fea0007810000 */
[----:B------:R-:W-:Y:S01]  /*eb20*/  FADD.FTZ R0, -R137, R2 ;  /* 0x0000000289007221 */ /* 0x000fe20000010100 */
[----:B---3--:R-:W-:Y:S01]  /*eb30*/  FMNMX.FTZ R135, R135, R5, !PT ;  /* 0x0000000587877209 */ /* 0x008fe20007810000 */
[----:B------:R-:W-:Y:S02]  /*eb40*/  FMUL.FTZ R196, R137, c[0x0][0x2d0] ;  /* 0x0000b40089c47a20 */ /* 0x000fe40000410000 */
[----:B------:R-:W-:Y:S01]  /*eb50*/  FMUL.FTZ R2, R0, c[0x0][0x2d0] ;  /* 0x0000b40000027a20 */ /* 0x000fe20000410000 */
[----:B------:R-:W-:Y:S01]  /*eb60*/  FMNMX.FTZ R0, R42, R4, !PT ;  /* 0x000000042a007209 */ /* 0x000fe20007810000 */
[----:B------:R-:W-:Y:S02]  /*eb70*/  FFMA.FTZ R4, R143, c[0x0][0x2d0], -R196 ;  /* 0x0000b4008f047a23 */ /* 0x000fe400000108c4 */
[----:B-----5:R1:W2:Y:S01]  /*eb80*/  MUFU.EX2 R134, R2 ;  /* 0x0000000200867308 */ /* 0x0202a20000000800 */
[----:B------:R-:W-:Y:S01]  /*eb90*/  FMNMX.FTZ R0, R140, R0, !PT ;  /* 0x000000008c007209 */ /* 0x000fe20007810000 */
[----:B------:R-:W-:Y:S03]  /*eba0*/  FMUL.FTZ R143, R135, c[0x0][0x2d0] ;  /* 0x0000b400878f7a20 */ /* 0x000fe60000410000 */
[----:B------:R-:W-:Y:S05]  /*ebb0*/  FMNMX.FTZ R0, R141, R0, !PT ;  /* 0x000000008d007209 */ /* 0x000fea0007810000 */
[----:B------:R-:W3:Y:S01]  /*ebc0*/  SHFL.BFLY PT, R3, R0, 0x2, 0x1f ;  /* 0x0c401f0000037f89 */ /* 0x000ee200000e0000 */
[----:B------:R-:W-:Y:S01]  /*ebd0*/  MUFU.EX2 R29, R4 ;  /* 0x00000004001d7308 */ /* 0x000fe20000000800 */
[----:B-1----:R-:W-:Y:S02]  /*ebe0*/  FADD.FTZ R2, -R136, R132 ;  /* 0x0000008488027221 */ /* 0x002fe40000010100 */
[----:B--2---:R-:W-:Y:S02]  /*ebf0*/  FMUL.FTZ R16, R134, R156 ;  /* 0x0000009c86107220 */ /* 0x004fe40000410000 */
[----:B------:R-:W-:Y:S02]  /*ec00*/  FMUL.FTZ R2, R2, c[0x0][0x2d0] ;  /* 0x0000b40002027a20 */ /* 0x000fe40000410000 */
[C---:B------:R-:W-:Y:S03]  /*ec10*/  FMUL.FTZ R48, R134.reuse, R188 ;  /* 0x000000bc86307220 */ /* 0x040fe60000410000 */
[----:B------:R1:W2:Y:S01]  /*ec20*/  MUFU.EX2 R133, R2 ;  /* 0x0000000200857308 */ /* 0x0002a20000000800 */
[----:B------:R-:W-:Y:S01]  /*ec30*/  FMUL.FTZ R49, R134, R189 ;  /* 0x000000bd86317220 */ /* 0x000fe20000410000 */
[----:B---3--:R-:W-:Y:S01]  /*ec40*/  FMNMX.FTZ R0, R0, R3, !PT ;  /* 0x0000000300007209 */ /* 0x008fe20007810000 */
[----:B------:R-:W-:Y:S02]  /*ec50*/  FFMA.FTZ R3, R17, c[0x0][0x2d0], -R196 ;  /* 0x0000b40011037a23 */ /* 0x000fe400000108c4 */
[C---:B------:R-:W-:Y:S02]  /*ec60*/  FMUL.FTZ R17, R134.reuse, R157 ;  /* 0x0000009d86117220 */ /* 0x040fe40000410000 */
[C---:B------:R-:W-:Y:S02]  /*ec70*/  FMUL.FTZ R52, R134.reuse, R52 ;  /* 0x0000003486347220 */ /* 0x040fe40000410000 */
[C---:B------:R-:W-:Y:S01]  /*ec80*/  FMUL.FTZ R53, R134.reuse, R53 ;  /* 0x0000003586357220 */ /* 0x040fe20000410000 */
[----:B------:R-:W-:Y:S01]  /*ec90*/  MUFU.EX2 R7, R3 ;  /* 0x0000000300077308 */ /* 0x000fe20000000800 */
[C---:B------:R-:W-:Y:S02]  /*eca0*/  FMUL.FTZ R64, R134.reuse, R64 ;  /* 0x0000004086407220 */ /* 0x040fe40000410000 */
[C---:B------:R-:W-:Y:S02]  /*ecb0*/  FMUL.FTZ R65, R134.reuse, R65 ;  /* 0x0000004186417220 */ /* 0x040fe40000410000 */
[C---:B------:R-:W-:Y:S02]  /*ecc0*/  FMUL.FTZ R68, R134.reuse, R68 ;  /* 0x0000004486447220 */ /* 0x040fe40000410000 */
[C---:B------:R-:W-:Y:S02]  /*ecd0*/  FMUL.FTZ R69, R134.reuse, R69 ;  /* 0x0000004586457220 */ /* 0x040fe40000410000 */
[C---:B------:R-:W-:Y:S02]  /*ece0*/  FMUL.FTZ R80, R134.reuse, R80 ;  /* 0x0000005086507220 */ /* 0x040fe40000410000 */
[C---:B------:R-:W-:Y:S02]  /*ecf0*/  FMUL.FTZ R81, R134.reuse, R81 ;  /* 0x0000005186517220 */ /* 0x040fe40000410000 */
[----:B------:R-:W-:Y:S02]  /*ed00*/  FMUL.FTZ R84, R134, R84 ;  /* 0x0000005486547220 */ /* 0x000fe40000410000 */
[----:B-1----:R-:W-:Y:S02]  /*ed10*/  FADD.FTZ R2, -R135, R138 ;  /* 0x0000008a87027221 */ /* 0x002fe40000010100 */
[--C-:B------:R-:W-:Y:S02]  /*ed20*/  FFMA.FTZ R138, R207, c[0x0][0x2d0], -R196.reuse ;  /* 0x0000b400cf8a7a23 */ /* 0x100fe400000108c4 */
[----:B------:R-:W-:Y:S02]  /*ed30*/  FMUL.FTZ R2, R2, c[0x0][0x2d0] ;  /* 0x0000b40002027a20 */ /* 0x000fe40000410000 */
[C---:B--2---:R-:W-:Y:S02]  /*ed40*/  FMUL.FTZ R6, R133.reuse, R146 ;  /* 0x0000009285067220 */ /* 0x044fe40000410000 */
[----:B------:R1:W2:Y:S01]  /*ed50*/  MUFU.EX2 R132, R2 ;  /* 0x0000000200847308 */ /* 0x0002a20000000800 */
[C---:B------:R-:W-:Y:S02]  /*ed60*/  FMUL.FTZ R50, R133.reuse, R190 ;  /* 0x000000be85327220 */ /* 0x040fe40000410000 */
[C---:B------:R-:W-:Y:S02]  /*ed70*/  FMUL.FTZ R51, R133.reuse, R191 ;  /* 0x000000bf85337220 */ /* 0x040fe40000410000 */
[C---:B------:R-:W-:Y:S01]  /*ed80*/  FMUL.FTZ R54, R133.reuse, R54 ;  /* 0x0000003685367220 */ /* 0x040fe20000410000 */
[----:B------:R-:W-:Y:S01]  /*ed90*/  LDSM.16.MT88.4 R188, [R228+0x1100] ;  /* 0x00110000e4bc783b */ /* 0x000fe20000004200 */
        /* <DEDUP_REMOVED lines=8> */
[----:B------:R-:W-:Y:S02]  /*ee20*/  FMUL.FTZ R86, R133, R86 ;  /* 0x0000005685567220 */ /* 0x000fe40000410000 */
[--C-:B-1----:R-:W-:Y:S02]  /*ee30*/  FFMA.FTZ R2, R195, c[0x0][0x2d0], -R196.reuse ;  /* 0x0000b400c3027a23 */ /* 0x102fe400000108c4 */
[C---:B--2---:R-:W-:Y:S02]  /*ee40*/  FMUL.FTZ R12, R132.reuse, R152 ;  /* 0x00000098840c7220 */ /* 0x044fe40000410000 */
[----:B------:R1:W-:Y:S01]  /*ee50*/  MUFU.EX2 R9, R2 ;  /* 0x0000000200097308 */ /* 0x0003e20000000800 */
        /* <DEDUP_REMOVED lines=12> */
[----:B-1----:R-:W-:Y:S02]  /*ef20*/  FFMA.FTZ R2, R142, c[0x0][0x2d0], -R196 ;  /* 0x0000b4008e027a23 */ /* 0x002fe400000108c4 */
[----:B------:R-:W-:Y:S02]  /*ef30*/  FMUL.FTZ R142, R136, c[0x0][0x2d0] ;  /* 0x0000b400888e7a20 */ /* 0x000fe40000410000 */
[----:B------:R1:W-:Y:S01]  /*ef40*/  MUFU.EX2 R30, R2 ;  /* 0x00000002001e7308 */ /* 0x0003e20000000800 */
[C---:B------:R-:W-:Y:S02]  /*ef50*/  FMUL.FTZ R87, R133.reuse, R87 ;  /* 0x0000005785577220 */ /* 0x040fe40000410000 */
[--C-:B------:R-:W-:Y:S02]  /*ef60*/  FFMA.FTZ R3, R192, c[0x0][0x2d0], -R142.reuse ;  /* 0x0000b400c0037a23 */ /* 0x100fe4000001088e */
[C---:B------:R-:W-:Y:S02]  /*ef70*/  FMUL.FTZ R88, R132.reuse, R88 ;  /* 0x0000005884587220 */ /* 0x040fe40000410000 */
[C---:B------:R-:W-:Y:S02]  /*ef80*/  FMUL.FTZ R89, R132.reuse, R89 ;  /* 0x0000005984597220 */ /* 0x040fe40000410000 */
[C---:B------:R-:W-:Y:S01]  /*ef90*/  FMUL.FTZ R92, R132.reuse, R92 ;  /* 0x0000005c845c7220 */ /* 0x040fe20000410000 */
[----:B------:R2:W-:Y:S01]  /*efa0*/  MUFU.EX2 R43, R3 ;  /* 0x00000003002b7308 */ /* 0x0005e20000000800 */
[----:B------:R-:W-:Y:S02]  /*efb0*/  FMUL.FTZ R93, R132, R93 ;  /* 0x0000005d845d7220 */ /* 0x000fe40000410000 */
[C---:B------:R-:W-:Y:S02]  /*efc0*/  FMUL.FTZ R96, R134.reuse, R96 ;  /* 0x0000006086607220 */ /* 0x040fe40000410000 */
[C---:B------:R-:W-:Y:S02]  /*efd0*/  FMUL.FTZ R97, R134.reuse, R97 ;  /* 0x0000006186617220 */ /* 0x040fe40000410000 */
[C---:B------:R-:W-:Y:S02]  /*efe0*/  FMUL.FTZ R98, R133.reuse, R98 ;  /* 0x0000006285627220 */ /* 0x040fe40000410000 */
[C---:B------:R-:W-:Y:S02]  /*eff0*/  FMUL.FTZ R99, R133.reuse, R99 ;  /* 0x0000006385637220 */ /* 0x040fe40000410000 */
[C---:B------:R-:W-:Y:S02]  /*f000*/  FMUL.FTZ R100, R134.reuse, R100 ;  /* 0x0000006486647220 */ /* 0x040fe40000410000 */
[----:B------:R-:W-:Y:S01]  /*f010*/  FMUL.FTZ R101, R134, R101 ;  /* 0x0000006586657220 */ /* 0x000fe20000410000 */
[----:B-1----:R-:W1:Y:S01]  /*f020*/  SHFL.BFLY PT, R2, R0, 0x1, 0x1f ;  /* 0x0c201f0000027f89 */ /* 0x002e6200000e0000 */
[C---:B------:R-:W-:Y:S02]  /*f030*/  FMUL.FTZ R102, R133.reuse, R102 ;  /* 0x0000006685667220 */ /* 0x040fe40000410000 */
[C---:B------:R-:W-:Y:S02]  /*f040*/  FMUL.FTZ R103, R133.reuse, R103 ;  /* 0x0000006785677220 */ /* 0x040fe40000410000 */
[C---:B------:R-:W-:Y:S02]  /*f050*/  FMUL.FTZ R104, R132.reuse, R104 ;  /* 0x0000006884687220 */ /* 0x040fe40000410000 */
[C---:B------:R-:W-:Y:S02]  /*f060*/  FMUL.FTZ R105, R132.reuse, R105 ;  /* 0x0000006984697220 */ /* 0x040fe40000410000 */
[----:B------:R-:W-:Y:S02]  /*f070*/  FMUL.FTZ R108, R132, R108 ;  /* 0x0000006c846c7220 */ /* 0x000fe40000410000 */
[--C-:B--2---:R-:W-:Y:S01]  /*f080*/  FFMA.FTZ R3, R204, c[0x0][0x2d0], -R142.reuse ;  /* 0x0000b400cc037a23 */ /* 0x104fe2000001088e */
[----:B------:R-:W-:Y:S01]  /*f090*/  MOV R204, R40 ;  /* 0x0000002800cc7202 */ /* 0x000fe20000000f00 */
[C---:B------:R-:W-:Y:S02]  /*f0a0*/  FMUL.FTZ R40, R132.reuse, R180 ;  /* 0x000000b484287220 */ /* 0x040fe40000410000 */
[----:B------:R2:W3:Y:S01]  /*f0b0*/  MUFU.EX2 R10, R3 ;  /* 0x00000003000a7308 */ /* 0x0004e20000000800 */
[----:B------:R-:W-:Y:S02]  /*f0c0*/  FMUL.FTZ R109, R132, R109 ;  /* 0x0000006d846d7220 */ /* 0x000fe40000410000 */
[C---:B------:R-:W-:Y:S02]  /*f0d0*/  FMUL.FTZ R112, R134.reuse, R112 ;  /* 0x0000007086707220 */ /* 0x040fe40000410000 */
[C---:B------:R-:W-:Y:S02]  /*f0e0*/  FMUL.FTZ R113, R134.reuse, R113 ;  /* 0x0000007186717220 */ /* 0x040fe40000410000 */
[C---:B------:R-:W-:Y:S02]  /*f0f0*/  FMUL.FTZ R114, R133.reuse, R114 ;  /* 0x0000007285727220 */ /* 0x040fe40000410000 */
[C---:B------:R-:W-:Y:S01]  /*f100*/  FMUL.FTZ R115, R133.reuse, R115 ;  /* 0x0000007385737220 */ /* 0x040fe20000410000 */
[----:B------:R4:W-:Y:S01]  /*f110*/  MUFU.EX2 R180, R138 ;  /* 0x0000008a00b47308 */ /* 0x0009e20000000800 */
[C---:B------:R-:W-:Y:S02]  /*f120*/  FMUL.FTZ R116, R134.reuse, R116 ;  /* 0x0000007486747220 */ /* 0x040fe40000410000 */
[----:B------:R-:W-:Y:S02]  /*f130*/  FMUL.FTZ R117, R134, R117 ;  /* 0x0000007586757220 */ /* 0x000fe40000410000 */
[C---:B------:R-:W-:Y:S02]  /*f140*/  FMUL.FTZ R118, R133.reuse, R118 ;  /* 0x0000007685767220 */ /* 0x040fe40000410000 */
[C---:B------:R-:W-:Y:S02]  /*f150*/  FMUL.FTZ R119, R133.reuse, R119 ;  /* 0x0000007785777220 */ /* 0x040fe40000410000 */
[C---:B------:R-:W-:Y:S02]  /*f160*/  FMUL.FTZ R120, R132.reuse, R120 ;  /* 0x0000007884787220 */ /* 0x040fe40000410000 */
[C---:B------:R-:W-:Y:S02]  /*f170*/  FMUL.FTZ R121, R132.reuse, R121 ;  /* 0x0000007984797220 */ /* 0x040fe40000410000 */
[----:B------:R-:W-:Y:S02]  /*f180*/  FMUL.FTZ R124, R132, R124 ;  /* 0x0000007c847c7220 */ /* 0x000fe40000410000 */
[----:B--2---:R-:W-:Y:S02]  /*f190*/  FFMA.FTZ R3, R18, c[0x0][0x2d0], -R142 ;  /* 0x0000b40012037a23 */ /* 0x004fe4000001088e */
[----:B------:R-:W-:Y:S02]  /*f1a0*/  FMUL.FTZ R18, R133, R158 ;  /* 0x0000009e85127220 */ /* 0x000fe40000410000 */
[----:B------:R1:W-:Y:S01]  /*f1b0*/  MUFU.EX2 R31, R3 ;  /* 0x00000003001f7308 */ /* 0x0003e20000000800 */
[----:B------:R-:W-:Y:S02]  /*f1c0*/  FMUL.FTZ R125, R132, R125 ;  /* 0x0000007d847d7220 */ /* 0x000fe40000410000 */
[C---:B------:R-:W-:Y:S02]  /*f1d0*/  FMUL.FTZ R128, R134.reuse, R128 ;  /* 0x0000008086807220 */ /* 0x040fe40000410000 */
[----:B----4-:R-:W-:Y:S02]  /*f1e0*/  FFMA.FTZ R138, R209, c[0x0][0x2d0], -R196 ;  /* 0x0000b400d18a7a23 */ /* 0x010fe400000108c4 */
[----:B------:R-:W-:Y:S02]  /*f1f0*/  FMUL.FTZ R129, R134, R129 ;  /* 0x0000008186817220 */ /* 0x000fe40000410000 */
[C---:B------:R-:W-:Y:S02]  /*f200*/  FMUL.FTZ R130, R133.reuse, R130 ;  /* 0x0000008285827220 */ /* 0x040fe40000410000 */
[----:B------:R-:W-:Y:S01]  /*f210*/  FMUL.FTZ R131, R133, R131 ;  /* 0x0000008385837220 */ /* 0x000fe20000410000 */
[----:B-1----:R-:W-:Y:S01]  /*f220*/  FMNMX.FTZ R3, R2, R0, !PT ;  /* 0x0000000002037209 */ /* 0x002fe20007810000 */
[--C-:B------:R-:W-:Y:S02]  /*f230*/  FFMA.FTZ R2, R201, c[0x0][0x2d0], -R143.reuse ;  /* 0x0000b400c9027a23 */ /* 0x100fe4000001088f */
[--C-:B------:R-:W-:Y:S02]  /*f240*/  FFMA.FTZ R0, R19, c[0x0][0x2d0], -R142.reuse ;  /* 0x0000b40013007a23 */ /* 0x100fe4000001088e */
[----:B------:R1:W-:Y:S01]  /*f250*/  MUFU.EX2 R195, R2 ;  /* 0x0000000200c37308 */ /* 0x0003e20000000800 */
[----:B------:R-:W-:Y:S02]  /*f260*/  FMUL.FTZ R19, R133, R159 ;  /* 0x0000009f85137220 */ /* 0x000fe40000410000 */
[----:B------:R-:W-:Y:S07]  /*f270*/  LDSM.16.MT88.4 R156, [R227+0x100] ;  /* 0x00010000e39c783b */ /* 0x000fee0000004200 */
[----:B------:R2:W-:Y:S01]  /*f280*/  MUFU.EX2 R8, R0 ;  /* 0x0000000000087308 */ /* 0x0005e20000000800 */
[----:B-1----:R-:W-:Y:S01]  /*f290*/  FFMA.FTZ R2, R205, c[0x0][0x2d0], -R143 ;  /* 0x0000b400cd027a23 */ /* 0x002fe2000001088f */
[----:B------:R-:W-:Y:S01]  /*f2a0*/  MOV R205, R41 ;  /* 0x0000002900cd7202 */ /* 0x000fe20000000f00 */
[----:B------:R-:W-:Y:S07]  /*f2b0*/  FMUL.FTZ R41, R132, R181 ;  /* 0x000000b584297220 */ /* 0x000fee0000410000 */
[----:B------:R1:W-:Y:S01]  /*f2c0*/  MUFU.EX2 R192, R2 ;  /* 0x0000000200c07308 */ /* 0x0003e20000000800 */
[----:B------:R-:W-:Y:S01]  /*f2d0*/  MOV R184, R205 ;  /* 0x000000cd00b87202 */ /* 0x000fe20000000f00 */
[----:B--2---:R-:W-:Y:S01]  /*f2e0*/  FADD.FTZ R0, -R3, R139 ;  /* 0x0000008b03007221 */ /* 0x004fe20000010100 */
[----:B------:R-:W-:Y:S01]  /*f2f0*/  MOV R139, R33 ;  /* 0x00000021008b7202 */ /* 0x000fe20000000f00 */
[----:B------:R-:W-:Y:S06]  /*f300*/  FMUL.FTZ R33, R134, R173 ;  /* 0x000000ad86217220 */ /* 0x000fec0000410000 */
[----:B------:R2:W-:Y:S01]  /*f310*/  MUFU.EX2 R173, R138 ;  /* 0x0000008a00ad7308 */ /* 0x0005e20000000800 */
[----:B------:R-:W-:Y:S02]  /*f320*/  FMUL.FTZ R0, R0, c[0x0][0x2d0] ;  /* 0x0000b40000007a20 */ /* 0x000fe40000410000 */
[--C-:B------:R-:W-:Y:S07]  /*f330*/  FFMA.FTZ R139, R139, c[0x0][0x2d0], -R142.reuse ;  /* 0x0000b4008b8b7a23 */ /* 0x100fee000001088e */
[----:B------:R-:W4:Y:S01]  /*f340*/  MUFU.EX2 R0, R0 ;  /* 0x0000000000007308 */ /* 0x000f220000000800 */
[--C-:B-1----:R-:W-:Y:S01]  /*f350*/  FFMA.FTZ R2, R194, c[0x0][0x2d0], -R143.reuse ;  /* 0x0000b400c2027a23 */ /* 0x102fe2000001088f */
[----:B---3--:R-:W-:Y:S08]  /*f360*/  MOV R194, R10 ;  /* 0x0000000a00c27202 */ /* 0x008ff00000000f00 */
[----:B------:R1:W-:Y:S01]  /*f370*/  MUFU.EX2 R24, R2 ;  /* 0x0000000200187308 */ /* 0x0003e20000000800 */
[--C-:B--2---:R-:W-:Y:S09]  /*f380*/  FFMA.FTZ R138, R211, c[0x0][0x2d0], -R142.reuse ;  /* 0x0000b400d38a7a23 */ /* 0x104ff2000001088e */
[----:B------:R2:W-:Y:S01]  /*f390*/  MUFU.EX2 R181, R138 ;  /* 0x0000008a00b57308 */ /* 0x0005e20000000800 */
[C---:B----4-:R-:W-:Y:S02]  /*f3a0*/  FMUL.FTZ R10, R0.reuse, R150 ;  /* 0x00000096000a7220 */ /* 0x050fe40000410000 */
[C---:B------:R-:W-:Y:S02]  /*f3b0*/  FMUL.FTZ R11, R0.reuse, R151 ;  /* 0x00000097000b7220 */ /* 0x040fe40000410000 */
[C---:B------:R-:W-:Y:S02]  /*f3c0*/  FMUL.FTZ R14, R0.reuse, R154 ;  /* 0x0000009a000e7220 */ /* 0x040fe40000410000 */
[C---:B------:R-:W-:Y:S02]  /*f3d0*/  FMUL.FTZ R15, R0.reuse, R155 ;  /* 0x0000009b000f7220 */ /* 0x040fe40000410000 */
[----:B------:R-:W3:Y:S01]  /*f3e0*/  LDSM.16.MT88.4 R152, [R228+0x100] ;  /* 0x00010000e498783b */ /* 0x000ee20000004200 */
[----:B------:R-:W-:Y:S02]  /*f3f0*/  FMUL.FTZ R26, R0, R166 ;  /* 0x000000a6001a7220 */ /* 0x000fe40000410000 */
[--C-:B-1----:R-:W-:Y:S01]  /*f400*/  FFMA.FTZ R2, R193, c[0x0][0x2d0], -R143.reuse ;  /* 0x0000b400c1027a23 */ /* 0x102fe2000001088f */
[----:B------:R-:W-:Y:S01]  /*f410*/  MOV R193, R9 ;  /* 0x0000000900c17202 */ /* 0x000fe20000000f00 */
[----:B------:R-:W-:Y:S02]  /*f420*/  FMUL.FTZ R9, R132, R149 ;  /* 0x0000009584097220 */ /* 0x000fe40000410000 */
[----:B------:R1:W4:Y:S01]  /*f430*/  MUFU.EX2 R5, R2 ;  /* 0x0000000200057308 */ /* 0x0003220000000800 */
[C---:B------:R-:W-:Y:S02]  /*f440*/  FMUL.FTZ R27, R0.reuse, R167 ;  /* 0x000000a7001b7220 */ /* 0x040fe40000410000 */
[C---:B------:R-:W-:Y:S02]  /*f450*/  FMUL.FTZ R46, R0.reuse, R186 ;  /* 0x000000ba002e7220 */ /* 0x040fe40000410000 */
[----:B--2---:R-:W-:Y:S02]  /*f460*/  FFMA.FTZ R138, R213, c[0x0][0x2d0], -R142 ;  /* 0x0000b400d58a7a23 */ /* 0x004fe4000001088e */
        /* <DEDUP_REMOVED lines=9> */
[----:B-1----:R-:W-:Y:S02]  /*f500*/  FMUL.FTZ R2, R3, c[0x0][0x2d0] ;  /* 0x0000b40003027a20 */ /* 0x002fe40000410000 */
[----:B------:R-:W-:Y:S02]  /*f510*/  FMUL.FTZ R90, R0, R90 ;  /* 0x0000005a005a7220 */ /* 0x000fe40000410000 */
[--C-:B------:R-:W-:Y:S01]  /*f520*/  FFMA.FTZ R4, R200, c[0x0][0x2d0], -R2.reuse ;  /* 0x0000b400c8047a23 */ /* 0x100fe20000010802 */
[----:B----4-:R-:W-:Y:S01]  /*f530*/  MOV R200, R5 ;  /* 0x0000000500c87202 */ /* 0x010fe20000000f00 */
        /* <DEDUP_REMOVED lines=19> */
[----:B------:R1:W4:Y:S01]  /*f670*/  MUFU.EX2 R34, R4 ;  /* 0x0000000400227308 */ /* 0x0003220000000800 */
[-C--:B--2---:R-:W-:Y:S01]  /*f680*/  MOV R166, R35.reuse ;  /* 0x0000002300a67202 */ /* 0x084fe20000000f00 */
[--C-:B------:R-:W-:Y:S02]  /*f690*/  FFMA.FTZ R140, R140, c[0x0][0x2d0], -R2.reuse ;  /* 0x0000b4008c8c7a23 */ /* 0x100fe40000010802 */
[--C-:B-1----:R-:W-:Y:S01]  /*f6a0*/  FFMA.FTZ R4, R203, c[0x0][0x2d0], -R2.reuse ;  /* 0x0000b400cb047a23 */ /* 0x102fe20000010802 */
[----:B----4-:R-:W-:Y:S01]  /*f6b0*/  F2FP.BF16.PACK_AB R149, R34, R35 ;  /* 0x000000232295723e */ /* 0x010fe200000010ff */
[C---:B------:R-:W-:Y:S01]  /*f6c0*/  FMUL.FTZ R35, R133.reuse, R175 ;  /* 0x000000af85237220 */ /* 0x040fe20000410000 */
[----:B------:R-:W-:Y:S03]  /*f6d0*/  MOV R165, R34 ;  /* 0x0000002200a57202 */ /* 0x000fe60000000f00 */
[----:B------:R1:W2:Y:S01]  /*f6e0*/  MUFU.EX2 R28, R4 ;  /* 0x00000004001c7308 */ /* 0x0002a20000000800 */
[C---:B------:R-:W-:Y:S01]  /*f6f0*/  FMUL.FTZ R34, R133.reuse, R174 ;  /* 0x000000ae85227220 */ /* 0x040fe20000410000 */
[----:B------:R-:W-:Y:S01]  /*f700*/  MOV R203, R42 ;  /* 0x0000002a00cb7202 */ /* 0x000fe20000000f00 */
[----:B------:R-:W-:Y:S03]  /*f710*/  FMUL.FTZ R42, R0, R182 ;  /* 0x000000b6002a7220 */ /* 0x000fe60000410000 */
[----:B------:R-:W-:Y:S01]  /*f720*/  MOV R185, R203 ;  /* 0x000000cb00b97202 */ /* 0x000fe20000000f00 */
[----:B-1----:R-:W-:Y:S01]  /*f730*/  FFMA.FTZ R4, R202, c[0x0][0x2d0], -R2 ;  /* 0x0000b400ca047a23 */ /* 0x002fe20000010802 */
[----:B------:R-:W-:Y:S01]  /*f740*/  MOV R202, R7 ;  /* 0x0000000700ca7202 */ /* 0x000fe20000000f00 */
[----:B------:R-:W-:Y:S01]  /*f750*/  FMUL.FTZ R7, R133, R147 ;  /* 0x0000009385077220 */ /* 0x000fe20000410000 */
[----:B------:R-:W-:Y:S01]  /*f760*/  F2FP.BF16.PACK_AB R147, R206, R31 ;  /* 0x0000001fce93723e */ /* 0x000fe200000010ff */
[----:B------:R1:W4:Y:S01]  /*f770*/  MUFU.EX2 R201, R4 ;  /* 0x0000000400c97308 */ /* 0x0003220000000800 */
[----:B------:R-:W-:Y:S02]  /*f780*/  F2FP.BF16.PACK_AB R146, R202, R30 ;  /* 0x0000001eca92723e */ /* 0x000fe400000010ff */
[----:B--2---:R-:W-:Y:S01]  /*f790*/  MOV R167, R28 ;  /* 0x0000001c00a77202 */ /* 0x004fe20000000f00 */
[----:B-1----:R-:W-:Y:S01]  /*f7a0*/  FMUL.FTZ R4, R134, R144 ;  /* 0x0000009086047220 */ /* 0x002fe20000410000 */
[-C--:B------:R-:W-:Y:S02]  /*f7b0*/  F2FP.BF16.PACK_AB R144, R193, R29.reuse ;  /* 0x0000001dc190723e */ /* 0x080fe400000010ff */
[----:B----4-:R-:W-:Y:S01]  /*f7c0*/  F2FP.BF16.PACK_AB R151, R201, R28 ;  /* 0x0000001cc997723e */ /* 0x010fe200000010ff */
[C---:B------:R-:W-:Y:S01]  /*f7d0*/  FMUL.FTZ R28, R132.reuse, R168 ;  /* 0x000000a8841c7220 */ /* 0x040fe20000410000 */
[----:B------:R-:W-:Y:S01]  /*f7e0*/  MOV R168, R29 ;  /* 0x0000001d00a87202 */ /* 0x000fe20000000f00 */
[----:B------:R-:W-:Y:S01]  /*f7f0*/  FMUL.FTZ R29, R132, R169 ;  /* 0x000000a9841d7220 */ /* 0x000fe20000410000 */
[----:B------:R-:W-:Y:S01]  /*f800*/  MOV R169, R43 ;  /* 0x0000002b00a97202 */ /* 0x000fe20000000f00 */
[-C--:B------:R-:W-:Y:S05]  /*f810*/  HMMA.16816.F32.BF16 R4, R144, R20.reuse, R4 ;  /* 0x000000149004723c */ /* 0x080fea0000041804 */
[----:B------:R-:W-:Y:S01]  /*f820*/  FMUL.FTZ R43, R0, R183 ;  /* 0x000000b7002b7220 */ /* 0x000fe20000410000 */
[----:B------:R-:W-:Y:S02]  /*f830*/  MOV R183, R204 ;  /* 0x000000cc00b77202 */ /* 0x000fe40000000f00 */
[C---:B------:R-:W-:Y:S07]  /*f840*/  HMMA.16816.F32.BF16 R8, R148.reuse, R20, R8 ;  /* 0x000000149408723c */ /* 0x040fee0000041808 */
[C---:B------:R-:W-:Y:S01]  /*f850*/  FMUL.FTZ R20, R134.reuse, R160 ;  /* 0x000000a086147220 */ /* 0x040fe20000410000 */
[-C--:B------:R-:W-:Y:S01]  /*f860*/  HMMA.16816.F32.BF16 R12, R148, R22.reuse, R12 ;  /* 0x00000016940c723c */ /* 0x080fe2000004180c */
[----:B------:R1:W-:Y:S03]  /*f870*/  MUFU.EX2 R160, R138 ;  /* 0x0000008a00a07308 */ /* 0x0003e60000000800 */
[----:B------:R-:W-:Y:S01]  /*f880*/  FMUL.FTZ R21, R134, R161 ;  /* 0x000000a186157220 */ /* 0x000fe20000410000 */
[----:B------:R-:W-:Y:S01]  /*f890*/  MOV R161, R30 ;  /* 0x0000001e00a17202 */ /* 0x000fe20000000f00 */
[----:B------:R-:W-:Y:S02]  /*f8a0*/  FMUL.FTZ R30, R0, R170 ;  /* 0x000000aa001e7220 */ /* 0x000fe40000410000 */
[C---:B------:R-:W-:Y:S07]  /*f8b0*/  HMMA.16816.F32.BF16 R16, R144.reuse, R22, R16 ;  /* 0x000000169010723c */ /* 0x040fee0000041810 */
[C---:B------:R-:W-:Y:S01]  /*f8c0*/  FMUL.FTZ R23, R133.reuse, R163 ;  /* 0x000000a385177220 */ /* 0x040fe20000410000 */
[----:B------:R-:W-:Y:S01]  /*f8d0*/  MOV R163, R24 ;  /* 0x0000001800a37202 */ /* 0x000fe20000000f00 */
[----:B------:R-:W-:Y:S03]  /*f8e0*/  FMUL.FTZ R24, R132, R164 ;  /* 0x000000a484187220 */ /* 0x000fe60000410000 */
[----:B------:R-:W-:Y:S01]  /*f8f0*/  MOV R164, R32 ;  /* 0x0000002000a47202 */ /* 0x000fe20000000f00 */
[----:B------:R-:W-:Y:S02]  /*f900*/  FMUL.FTZ R32, R134, R172 ;  /* 0x000000ac86207220 */ /* 0x000fe40000410000 */
[C---:B------:R-:W-:Y:S01]  /*f910*/  FMUL.FTZ R22, R133.reuse, R162 ;  /* 0x000000a285167220 */ /* 0x040fe20000410000 */
[----:B------:R-:W-:Y:S01]  /*f920*/  MOV R162, R31 ;  /* 0x0000001f00a27202 */ /* 0x000fe20000000f00 */
[--C-:B-1----:R-:W-:Y:S02]  /*f930*/  FFMA.FTZ R138, R208, c[0x0][0x2d0], -R196.reuse ;  /* 0x0000b400d08a7a23 */ /* 0x102fe400000108c4 */
[----:B------:R-:W-:Y:S02]  /*f940*/  FMUL.FTZ R31, R0, R171 ;  /* 0x000000ab001f7220 */ /* 0x000fe40000410000 */
[----:B------:R1:W-:Y:S01]  /*f950*/  MUFU.EX2 R170, R138 ;  /* 0x0000008a00aa7308 */ /* 0x0003e20000000800 */
[-C--:B------:R-:W-:Y:S08]  /*f960*/  HMMA.16816.F32.BF16 R20, R144, R36.reuse, R20 ;  /* 0x000000249014723c */ /* 0x080ff00000041814 */
[C---:B------:R-:W-:Y:S07]  /*f970*/  HMMA.16816.F32.BF16 R24, R148.reuse, R36, R24 ;  /* 0x000000249418723c */ /* 0x040fee0000041818 */
[C---:B------:R-:W-:Y:S01]  /*f980*/  FMUL.FTZ R36, R134.reuse, R176 ;  /* 0x000000b086247220 */ /* 0x040fe20000410000 */
[-C--:B------:R-:W-:Y:S04]  /*f990*/  HMMA.16816.F32.BF16 R28, R148, R38.reuse, R28 ;  /* 0x00000026941c723c */ /* 0x080fe8000004181c */
[----:B------:R-:W-:Y:S01]  /*f9a0*/  MOV R176, R164 ;  /* 0x000000a400b07202 */ /* 0x000fe20000000f00 */
[----:B------:R-:W-:Y:S01]  /*f9b0*/  FMUL.FTZ R37, R134, R177 ;  /* 0x000000b186257220 */ /* 0x000fe20000410000 */
[----:B------:R-:W-:Y:S01]  /*f9c0*/  MOV R177, R206 ;  /* 0x000000ce00b17202 */ /* 0x000fe20000000f00 */
[----:B-1----:R-:W-:Y:S01]  /*f9d0*/  FFMA.FTZ R138, R210, c[0x0][0x2d0], -R196 ;  /* 0x0000b400d28a7a23 */ /* 0x002fe200000108c4 */
[C---:B------:R-:W-:Y:S01]  /*f9e0*/  HMMA.16816.F32.BF16 R32, R144.reuse, R38, R32 ;  /* 0x000000269020723c */ /* 0x040fe20000041820 */
[----:B------:R1:W-:Y:S06]  /*f9f0*/  MUFU.EX2 R206, R139 ;  /* 0x0000008b00ce7308 */ /* 0x0003ec0000000800 */
[C---:B------:R-:W-:Y:S01]  /*fa00*/  FMUL.FTZ R38, R133.reuse, R178 ;  /* 0x000000b285267220 */ /* 0x040fe20000410000 */
[----:B------:R-:W-:Y:S01]  /*fa10*/  MOV R178, R200 ;  /* 0x000000c800b27202 */ /* 0x000fe20000000f00 */
[----:B------:R-:W-:Y:S02]  /*fa20*/  FMUL.FTZ R39, R133, R179 ;  /* 0x000000b385277220 */ /* 0x000fe40000410000 */
[----:B------:R2:W-:Y:S01]  /*fa30*/  MUFU.EX2 R172, R138 ;  /* 0x0000008a00ac7308 */ /* 0x0005e20000000800 */
[----:B------:R-:W-:Y:S04]  /*fa40*/  MOV R179, R201 ;  /* 0x000000c900b37202 */ /* 0x000fe80000000f00 */
[-C--:B---3--:R-:W-:Y:S08]  /*fa50*/  HMMA.16816.F32.BF16 R36, R144, R152.reuse, R36 ;  /* 0x000000989024723c */ /* 0x088ff00000041824 */
[C---:B------:R-:W-:Y:S04]  /*fa60*/  HMMA.16816.F32.BF16 R40, R148.reuse, R152, R40 ;  /* 0x000000989428723c */ /* 0x040fe80000041828 */
[--C-:B-1----:R-:W-:Y:S01]  /*fa70*/  FFMA.FTZ R139, R216, c[0x0][0x2d0], -R142.reuse ;  /* 0x0000b400d88b7a23 */ /* 0x102fe2000001088e */
[----:B------:R-:W-:Y:S03]  /*fa80*/  MOV R216, R180 ;  /* 0x000000b400d87202 */ /* 0x000fe60000000f00 */
[-C--:B------:R-:W-:Y:S04]  /*fa90*/  HMMA.16816.F32.BF16 R44, R148, R154.reuse, R44 ;  /* 0x0000009a942c723c */ /* 0x080fe8000004182c */
[--C-:B--2---:R-:W-:Y:S04]  /*faa0*/  FFMA.FTZ R138, R212, c[0x0][0x2d0], -R142.reuse ;  /* 0x0000b400d48a7a23 */ /* 0x104fe8000001088e */
[C---:B------:R-:W-:Y:S01]  /*fab0*/  HMMA.16816.F32.BF16 R48, R144.reuse, R154, R48 ;  /* 0x0000009a9030723c */ /* 0x040fe20000041830 */
[----:B------:R1:W-:Y:S01]  /*fac0*/  MUFU.EX2 R171, R138 ;  /* 0x0000008a00ab7308 */ /* 0x0003e20000000800 */
[----:B------:R-:W2:Y:S06]  /*fad0*/  LDSM.16.MT88.4 R152, [R225+0x1900] ;  /* 0x00190000e198783b */ /* 0x000eac0000004200 */
[-C--:B------:R-:W-:Y:S08]  /*fae0*/  HMMA.16816.F32.BF16 R52, R144, R156.reuse, R52 ;  /* 0x0000009c9034723c */ /* 0x080ff00000041834 */
[C---:B------:R-:W-:Y:S08]  /*faf0*/  HMMA.16816.F32.BF16 R56, R148.reuse, R156, R56 ;  /* 0x0000009c9438723c */ /* 0x040ff00000041838 */
[-C--:B------:R-:W-:Y:S04]  /*fb00*/  HMMA.16816.F32.BF16 R60, R148, R158.reuse, R60 ;  /* 0x0000009e943c723c */ /* 0x080fe8000004183c */
[----:B-1----:R-:W-:Y:S04]  /*fb10*/  FFMA.FTZ R138, R214, c[0x0][0x2d0], -R142 ;  /* 0x0000b400d68a7a23 */ /* 0x002fe8000001088e */
[C---:B------:R-:W-:Y:S01]  /*fb20*/  HMMA.16816.F32.BF16 R64, R144.reuse, R158, R64 ;  /* 0x0000009e9040723c */ /* 0x040fe20000041840 */
[----:B------:R1:W3:Y:S01]  /*fb30*/  MUFU.EX2 R174, R138 ;  /* 0x0000008a00ae7308 */ /* 0x0002e20000000800 */
[----:B------:R-:W4:Y:S06]  /*fb40*/  LDSM.16.MT88.4 R156, [R226+0x1900] ;  /* 0x00190000e29c783b */ /* 0x000f2c0000004200 */
[-C--:B--2---:R-:W-:Y:S08]  /*fb50*/  HMMA.16816.F32.BF16 R68, R144, R152.reuse, R68 ;  /* 0x000000989044723c */ /* 0x084ff00000041844 */
[C---:B------:R-:W-:Y:S04]  /*fb60*/  HMMA.16816.F32.BF16 R72, R148.reuse, R152, R72 ;  /* 0x000000989448723c */ /* 0x040fe80000041848 */
[--C-:B-1----:R-:W-:Y:S04]  /*fb70*/  FFMA.FTZ R138, R220, c[0x0][0x2d0], -R143.reuse ;  /* 0x0000b400dc8a7a23 */ /* 0x102fe8000001088f */
[-C--:B------:R-:W-:Y:S01]  /*fb80*/  HMMA.16816.F32.BF16 R76, R148, R154.reuse, R76 ;  /* 0x0000009a944c723c */ /* 0x080fe2000004184c */
[----:B------:R1:W-:Y:S07]  /*fb90*/  MUFU.EX2 R182, R138 ;  /* 0x0000008a00b67308 */ /* 0x0003ee0000000800 */
[C---:B------:R-:W-:Y:S01]  /*fba0*/  HMMA.16816.F32.BF16 R80, R144.reuse, R154, R80 ;  /* 0x0000009a9050723c */ /* 0x040fe20000041850 */
[----:B------:R-:W2:Y:S07]  /*fbb0*/  LDSM.16.MT88.4 R152, [R228+0x1900] ;  /* 0x00190000e498783b */ /* 0x000eae0000004200 */
[-C--:B----4-:R-:W-:Y:S08]  /*fbc0*/  HMMA.16816.F32.BF16 R84, R144, R156.reuse, R84 ;  /* 0x0000009c9054723c */ /* 0x090ff00000041854 */
[C---:B------:R-:W-:Y:S04]  /*fbd0*/  HMMA.16816.F32.BF16 R88, R148.reuse, R156, R88 ;  /* 0x0000009c9458723c */ /* 0x040fe80000041858 */
[--C-:B-1----:R-:W-:Y:S04]  /*fbe0*/  FFMA.FTZ R138, R215, c[0x0][0x2d0], -R143.reuse ;  /* 0x0000b400d78a7a23 */ /* 0x102fe8000001088f */
[-C--:B------:R-:W-:Y:S01]  /*fbf0*/  HMMA.16816.F32.BF16 R92, R148, R158.reuse, R92 ;  /* 0x0000009e945c723c */ /* 0x080fe2000004185c */
[----:B------:R1:W4:Y:S07]  /*fc00*/  MUFU.EX2 R220, R138 ;  /* 0x0000008a00dc7308 */ /* 0x00032e0000000800 */
[C---:B------:R-:W-:Y:S01]  /*fc10*/  HMMA.16816.F32.BF16 R96, R144.reuse, R158, R96 ;  /* 0x0000009e9060723c */ /* 0x040fe20000041860 */
[----:B------:R-:W4:Y:S07]  /*fc20*/  LDSM.16.MT88.4 R156, [R227+0x1900] ;  /* 0x00190000e39c783b */ /* 0x000f2e0000004200 */
[-C--:B--2---:R-:W-:Y:S08]  /*fc30*/  HMMA.16816.F32.BF16 R100, R144, R152.reuse, R100 ;  /* 0x000000989064723c */ /* 0x084ff00000041864 */
[C---:B------:R-:W-:Y:S04]  /*fc40*/  HMMA.16816.F32.BF16 R104, R148.reuse, R152, R104 ;  /* 0x000000989468723c */ /* 0x040fe80000041868 */
[--C-:B-1----:R-:W-:Y:S01]  /*fc50*/  FFMA.FTZ R138, R221, c[0x0][0x2d0], -R2.reuse ;  /* 0x0000b400dd8a7a23 */ /* 0x102fe20000010802 */
[----:B---3--:R-:W-:Y:S03]  /*fc60*/  MOV R221, R174 ;  /* 0x000000ae00dd7202 */ /* 0x008fe60000000f00 */
[-C--:B------:R-:W-:Y:S01]  /*fc70*/  HMMA.16816.F32.BF16 R108, R148, R154.reuse, R108 ;  /* 0x0000009a946c723c */ /* 0x080fe2000004186c */
[----:B------:R1:W-:Y:S07]  /*fc80*/  MUFU.EX2 R215, R138 ;  /* 0x0000008a00d77308 */ /* 0x0003ee0000000800 */
[C---:B------:R-:W-:Y:S01]  /*fc90*/  HMMA.16816.F32.BF16 R112, R144.reuse, R154, R112 ;  /* 0x0000009a9070723c */ /* 0x040fe20000041870 */
[----:B------:R-:W2:Y:S07]  /*fca0*/  LDSM.16.MT88.4 R152, [R225+0x900] ;  /* 0x00090000e198783b */ /* 0x000eae0000004200 */
[-C--:B----4-:R-:W-:Y:S08]  /*fcb0*/  HMMA.16816.F32.BF16 R116, R144, R156.reuse, R116 ;  /* 0x0000009c9074723c */ /* 0x090ff00000041874 */
[C---:B------:R-:W-:Y:S04]  /*fcc0*/  HMMA.16816.F32.BF16 R120, R148.reuse, R156, R120 ;  /* 0x0000009c9478723c */ /* 0x040fe80000041878 */
[--C-:B-1----:R-:W-:Y:S01]  /*fcd0*/  FFMA.FTZ R138, R222, c[0x0][0x2d0], -R2.reuse ;  /* 0x0000b400de8a7a23 */ /* 0x102fe20000010802 */
[----:B------:R-:W-:Y:S02]  /*fce0*/  MOV R222, R172 ;  /* 0x000000ac00de7202 */ /* 0x000fe40000000f00 */
[----:B------:R-:W-:Y:S01]  /*fcf0*/  MOV R172, R169 ;  /* 0x000000a900ac7202 */ /* 0x000fe20000000f00 */
[-C--:B------:R-:W-:Y:S01]  /*fd00*/  HMMA.16816.F32.BF16 R124, R148, R158.reuse, R124 ;  /* 0x0000009e947c723c */ /* 0x080fe2000004187c */
[----:B------:R1:W3:Y:S03]  /*fd10*/  MUFU.EX2 R214, R138 ;  /* 0x0000008a00d67308 */ /* 0x0002e60000000800 */
[----:B------:R-:W-:Y:S02]  /*fd20*/  MOV R169, R163 ;  /* 0x000000a300a97202 */ /* 0x000fe40000000f00 */
[----:B------:R-:W-:Y:S02]  /*fd30*/  MOV R175, R172 ;  /* 0x000000ac00af7202 */ /* 0x000fe40000000f00 */
[----:B------:R-:W-:Y:S01]  /*fd40*/  HMMA.16816.F32.BF16 R128, R144, R158, R128 ;  /* 0x0000009e9080723c */ /* 0x000fe20000041880 */
[----:B------:R-:W-:Y:S03]  /*fd50*/  LDSM.16.MT88.4 R156, [R227+0x900] ;  /* 0x00090000e39c783b */ /* 0x000fe60000004200 */
[----:B------:R-:W-:Y:S02]  /*fd60*/  F2FP.BF16.PACK_AB R148, R220, R182 ;  /* 0x000000b6dc94723e */ /* 0x000fe400000010ff */
[----:B------:R-:W-:Y:S01]  /*fd70*/  MOV R172, R165 ;  /* 0x000000a500ac7202 */ /* 0x000fe20000000f00 */
[--C-:B-1----:R-:W-:Y:S01]  /*fd80*/  FFMA.FTZ R138, R244, c[0x0][0x2d0], -R143.reuse ;  /* 0x0000b400f48a7a23 */ /* 0x102fe2000001088f */
[----:B------:R-:W-:Y:S04]  /*fd90*/  MOV R244, R171 ;  /* 0x000000ab00f47202 */ /* 0x000fe80000000f00 */
[----:B------:R-:W-:Y:S01]  /*fda0*/  MOV R171, R168 ;  /* 0x000000a800ab7202 */ /* 0x000fe20000000f00 */
[----:B------:R1:W-:Y:S01]  /*fdb0*/  MUFU.EX2 R213, R138 ;  /* 0x0000008a00d57308 */ /* 0x0003e20000000800 */
[----:B------:R-:W-:Y:S02]  /*fdc0*/  MOV R168, R162 ;  /* 0x000000a200a87202 */ /* 0x000fe40000000f00 */
[----:B------:R-:W-:Y:S02]  /*fdd0*/  F2FP.BF16.PACK_AB R147, R221, R244 ;  /* 0x000000f4dd93723e */ /* 0x000fe400000010ff */
[----:B---3--:R-:W-:Y:S02]  /*fde0*/  F2FP.BF16.PACK_AB R149, R214, R215 ;  /* 0x000000d7d695723e */ /* 0x008fe400000010ff */
[----:B------:R-:W-:Y:S01]  /*fdf0*/  MOV R174, R171 ;  /* 0x000000ab00ae7202 */ /* 0x000fe20000000f00 */
[--C-:B-1----:R-:W-:Y:S01]  /*fe00*/  FFMA.FTZ R138, R223, c[0x0][0x2d0], -R143.reuse ;  /* 0x0000b400df8a7a23 */ /* 0x102fe2000001088f */
[----:B------:R-:W-:Y:S02]  /*fe10*/  MOV R223, R170 ;  /* 0x000000aa00df7202 */ /* 0x000fe40000000f00 */
[----:B------:R-:W-:Y:S01]  /*fe20*/  MOV R170, R167 ;  /* 0x000000a700aa7202 */ /* 0x000fe20000000f00 */
[----:B------:R1:W3:Y:S01]  /*fe30*/  MUFU.EX2 R212, R138 ;  /* 0x0000008a00d47308 */ /* 0x0002e20000000800 */
[----:B------:R-:W-:Y:S02]  /*fe40*/  MOV R167, R161 ;  /* 0x000000a100a77202 */ /* 0x000fe40000000f00 */
[----:B------:R-:W-:Y:S02]  /*fe50*/  F2FP.BF16.PACK_AB R146, R222, R223 ;  /* 0x000000dfde92723e */ /* 0x000fe400000010ff */
[----:B------:R-:W-:Y:S02]  /*fe60*/  MOV R171, R170 ;  /* 0x000000aa00ab7202 */ /* 0x000fe40000000f00 */
[----:B------:R-:W-:Y:S02]  /*fe70*/  MOV R170, R169 ;  /* 0x000000a900aa7202 */ /* 0x000fe40000000f00 */
[----:B------:R-:W-:Y:S02]  /*fe80*/  MOV R169, R168 ;  /* 0x000000a800a97202 */ /* 0x000fe40000000f00 */
[----:B------:R-:W-:Y:S01]  /*fe90*/  MOV R168, R167 ;  /* 0x000000a700a87202 */ /* 0x000fe20000000f00 */
[--C-:B-1----:R-:W-:Y:S01]  /*fea0*/  FFMA.FTZ R138, R245, c[0x0][0x2d0], -R2.reuse ;  /* 0x0000b400f58a7a23 */ /* 0x102fe20000010802 */
[----:B------:R-:W-:Y:S02]  /*feb0*/  MOV R245, R160 ;  /* 0x000000a000f57202 */ /* 0x000fe40000000f00 */
[----:B------:R-:W1:Y:S01]  /*fec0*/  LDSM.16.MT88.4 R160, [R226+0x900] ;  /* 0x00090000e2a0783b */ /* 0x000e620000004200 */
[----:B------:R4:W-:Y:S01]  /*fed0*/  MUFU.EX2 R211, R138 ;  /* 0x0000008a00d37308 */ /* 0x0009e20000000800 */
[----:B------:R-:W-:Y:S02]  /*fee0*/  F2FP.BF16.PACK_AB R145, R245, R181 ;  /* 0x000000b5f591723e */ /* 0x000fe400000010ff */
[----:B---3--:R-:W-:Y:S01]  /*fef0*/  F2FP.BF16.PACK_AB R150, R212, R213 ;  /* 0x000000d5d496723e */ /* 0x008fe200000010ff */
[----:B----4-:R-:W-:Y:S01]  /*ff00*/  FFMA.FTZ R138, R246, c[0x0][0x2d0], -R2 ;  /* 0x0000b400f68a7a23 */ /* 0x010fe20000010802 */
[----:B------:R-:W-:Y:S02]  /*ff10*/  MOV R246, R173 ;  /* 0x000000ad00f67202 */ /* 0x000fe40000000f00 */
[----:B------:R-:W-:Y:S03]  /*ff20*/  MOV R173, R166 ;  /* 0x000000a600ad7202 */ /* 0x000fe60000000f00 */
[----:B------:R3:W4:Y:S01]  /*ff30*/  MUFU.EX2 R210, R138 ;  /* 0x0000008a00d27308 */ /* 0x0007220000000800 */
[----:B------:R-:W-:Y:S01]  /*ff40*/  F2FP.BF16.PACK_AB R144, R246, R180 ;  /* 0x000000b4f690723e */ /* 0x000fe200000010ff */
[----:B------:R-:W1:Y:S01]  /*ff50*/  LDSM.16.MT88.4 R164, [R228+0x900] ;  /* 0x00090000e4a4783b */ /* 0x000e620000004200 */
[----:B------:R-:W-:Y:S05]  /*ff60*/  MOV R180, R175 ;  /* 0x000000af00b47202 */ /* 0x000fea0000000f00 */
[-C--:B--2---:R-:W-:Y:S03]  /*ff70*/  HMMA.16816.F32.BF16 R4, R144, R152.reuse, R4 ;  /* 0x000000989004723c */ /* 0x084fe60000041804 */
[--C-:B---3--:R-:W-:Y:S01]  /*ff80*/  FFMA.FTZ R138, R176, c[0x0][0x2d0], -R196.reuse ;  /* 0x0000b400b08a7a23 */ /* 0x108fe200000108c4 */
[----:B----4-:R-:W-:Y:S02]  /*ff90*/  F2FP.BF16.PACK_AB R151, R210, R211 ;  /* 0x000000d3d297723e */ /* 0x010fe400000010ff */
[----:B------:R-:W-:Y:S01]  /*ffa0*/  MOV R176, R202 ;  /* 0x000000ca00b07202 */ /* 0x000fe20000000f00 */
[----:B------:R2:W-:Y:S04]  /*ffb0*/  MUFU.EX2 R209, R138 ;  /* 0x0000008a00d17308 */ /* 0x0005e80000000800 */
[C---:B------:R-:W-:Y:S06]  /*ffc0*/  HMMA.16816.F32.BF16 R8, R148.reuse, R152, R8 ;  /* 0x000000989408723c */ /* 0x040fec0000041808 */
[----:B------:R-:W-:Y:S02]  /*ffd0*/  MUFU.EX2 R202, R139 ;  /* 0x0000008b00ca7308 */ /* 0x000fe40000000800 */
[-C--:B------:R-:W-:Y:S08]  /*ffe0*/  HMMA.16816.F32.BF16 R12, R148, R154.reuse, R12 ;  /* 0x0000009a940c723c */ /* 0x080ff0000004180c */
[C---:B------:R-:W-:Y:S01]  /*fff0*/  HMMA.16816.F32.BF16 R16, R144.reuse, R154, R16 ;  /* 0x0000009a9010723c */ /* 0x040fe20000041810 */
[----:B------:R-:W3:Y:S01]  /*10000*/  LDSM.16.MT88.4 R152, [R225+0x2100] ;  /* 0x00210000e198783b */ /* 0x000ee20000004200 */
[----:B------:R-:W-:Y:S02]  /*10010*/  MUFU.EX2 R139, R140 ;  /* 0x0000008c008b7308 */ /* 0x000fe40000000800 */
[----:B--2---:R-:W-:Y:S01]  /*10020*/  FFMA.FTZ R138, R250, c[0x0][0x2d0], -R196 ;  /* 0x0000b400fa8a7a23 */ /* 0x004fe200000108c4 */
[----:B------:R-:W-:Y:S02]  /*10030*/  MOV R250, R182 ;  /* 0x000000b600fa7202 */ /* 0x000fe40000000f00 */
[----:B------:R-:W-:Y:S01]  /*10040*/  MOV R182, R193 ;  /* 0x000000c100b67202 */ /* 0x000fe20000000f00 */
[-C--:B-1----:R-:W-:Y:S04]  /*10050*/  HMMA.16816.F32.BF16 R20, R144, R160.reuse, R20 ;  /* 0x000000a09014723c */ /* 0x082fe80000041814 */
[----:B------:R1:W2:Y:S04]  /*10060*/  MUFU.EX2 R208, R138 ;  /* 0x0000008a00d07308 */ /* 0x0002a80000000800 */
[C---:B------:R-:W-:Y:S08]  /*10070*/  HMMA.16816.F32.BF16 R24, R148.reuse, R160, R24 ;  /* 0x000000a09418723c */ /* 0x040ff00000041818 */
[-C--:B------:R-:W-:Y:S08]  /*10080*/  HMMA.16816.F32.BF16 R28, R148, R162.reuse, R28 ;  /* 0x000000a2941c723c */ /* 0x080ff0000004181c */
[C---:B------:R-:W-:Y:S01]  /*10090*/  HMMA.16816.F32.BF16 R32, R144.reuse, R162, R32 ;  /* 0x000000a29020723c */ /* 0x040fe20000041820 */
[----:B------:R-:W4:Y:S03]  /*100a0*/  LDSM.16.MT88.4 R160, [R226+0x2100] ;  /* 0x00210000e2a0783b */ /* 0x000f260000004200 */
[----:B-1----:R-:W-:Y:S01]  /*100b0*/  FFMA.FTZ R138, R251, c[0x0][0x2d0], -R142 ;  /* 0x0000b400fb8a7a23 */ /* 0x002fe2000001088e */
[----:B------:R-:W-:Y:S02]  /*100c0*/  MOV R251, R181 ;  /* 0x000000b500fb7202 */ /* 0x000fe40000000f00 */
[----:B------:R-:W-:Y:S01]  /*100d0*/  MOV R181, R174 ;  /* 0x000000ae00b57202 */ /* 0x000fe20000000f00 */
[-C--:B------:R-:W-:Y:S01]  /*100e0*/  HMMA.16816.F32.BF16 R36, R144, R164.reuse, R36 ;  /* 0x000000a49024723c */ /* 0x080fe20000041824 */
[----:B------:R1:W-:Y:S03]  /*100f0*/  MUFU.EX2 R207, R138 ;  /* 0x0000008a00cf7308 */ /* 0x0003e60000000800 */
[----:B--2---:R-:W-:Y:S04]  /*10100*/  F2FP.BF16.PACK_AB R140, R208, R209 ;  /* 0x000000d1d08c723e */ /* 0x004fe800000010ff */
[C---:B------:R-:W-:Y:S08]  /*10110*/  HMMA.16816.F32.BF16 R40, R148.reuse, R164, R40 ;  /* 0x000000a49428723c */ /* 0x040ff00000041828 */
[-C--:B------:R-:W-:Y:S08]  /*10120*/  HMMA.16816.F32.BF16 R44, R148, R166.reuse, R44 ;  /* 0x000000a6942c723c */ /* 0x080ff0000004182c */
[C---:B------:R-:W-:Y:S04]  /*10130*/  HMMA.16816.F32.BF16 R48, R144.reuse, R166, R48 ;  /* 0x000000a69030723c */ /* 0x040fe80000041830 */
[--C-:B-1----:R-:W-:Y:S04]  /*10140*/  FFMA.FTZ R138, R197, c[0x0][0x2d0], -R196.reuse ;  /* 0x0000b400c58a7a23 */ /* 0x102fe800000108c4 */
[-C--:B------:R-:W-:Y:S01]  /*10150*/  HMMA.16816.F32.BF16 R52, R144, R156.reuse, R52 ;  /* 0x0000009c9034723c */ /* 0x080fe20000041834 */
[----:B------:R1:W-:Y:S07]  /*10160*/  MUFU.EX2 R205, R138 ;  /* 0x0000008a00cd7308 */ /* 0x0003ee0000000800 */
[C---:B------:R-:W-:Y:S08]  /*10170*/  HMMA.16816.F32.BF16 R56, R148.reuse, R156, R56 ;  /* 0x0000009c9438723c */ /* 0x040ff00000041838 */
[-C--:B------:R-:W-:Y:S08]  /*10180*/  HMMA.16816.F32.BF16 R60, R148, R158.reuse, R60 ;  /* 0x0000009e943c723c */ /* 0x080ff0000004183c */
[C---:B------:R-:W-:Y:S01]  /*10190*/  HMMA.16816.F32.BF16 R64, R144.reuse, R158, R64 ;  /* 0x0000009e9040723c */ /* 0x040fe20000041840 */
[----:B------:R-:W2:Y:S03]  /*101a0*/  LDSM.16.MT88.4 R156, [R228+0x2100] ;  /* 0x00210000e49c783b */ /* 0x000ea60000004200 */
[----:B-1----:R-:W-:Y:S04]  /*101b0*/  FFMA.FTZ R138, R198, c[0x0][0x2d0], -R196 ;  /* 0x0000b400c68a7a23 */ /* 0x002fe800000108c4 */
[-C--:B---3--:R-:W-:Y:S01]  /*101c0*/  HMMA.16816.F32.BF16 R68, R144, R152.reuse, R68 ;  /* 0x000000989044723c */ /* 0x088fe20000041844 */
[----:B------:R1:W3:Y:S07]  /*101d0*/  MUFU.EX2 R204, R138 ;  /* 0x0000008a00cc7308 */ /* 0x0002ee0000000800 */
[C---:B------:R-:W-:Y:S08]  /*101e0*/  HMMA.16816.F32.BF16 R72, R148.reuse, R152, R72 ;  /* 0x000000989448723c */ /* 0x040ff00000041848 */
[-C--:B------:R-:W-:Y:S08]  /*101f0*/  HMMA.16816.F32.BF16 R76, R148, R154.reuse, R76 ;  /* 0x0000009a944c723c */ /* 0x080ff0000004184c */
[C---:B------:R-:W-:Y:S01]  /*10200*/  HMMA.16816.F32.BF16 R80, R144.reuse, R154, R80 ;  /* 0x0000009a9050723c */ /* 0x040fe20000041850 */
[----:B------:R-:W2:Y:S03]  /*10210*/  LDSM.16.MT88.4 R152, [R227+0x2100] ;  /* 0x00210000e398783b */ /* 0x000ea60000004200 */
[----:B-1----:R-:W-:Y:S01]  /*10220*/  FFMA.FTZ R138, R199, c[0x0][0x2d0], -R142 ;  /* 0x0000b400c78a7a23 */ /* 0x002fe2000001088e */
[----:B---3--:R-:W-:Y:S03]  /*10230*/  F2FP.BF16.PACK_AB R142, R204, R205 ;  /* 0x000000cdcc8e723e */ /* 0x008fe600000010ff */
[-C--:B----4-:R-:W-:Y:S01]  /*10240*/  HMMA.16816.F32.BF16 R84, R144, R160.reuse, R84 ;  /* 0x000000a09054723c */ /* 0x090fe20000041854 */
[----:B------:R1:W-:Y:S07]  /*10250*/  MUFU.EX2 R203, R138 ;  /* 0x0000008a00cb7308 */ /* 0x0003ee0000000800 */
[C---:B------:R-:W-:Y:S08]  /*10260*/  HMMA.16816.F32.BF16 R88, R148.reuse, R160, R88 ;  /* 0x000000a09458723c */ /* 0x040ff00000041858 */
[-C--:B------:R-:W-:Y:S08]  /*10270*/  HMMA.16816.F32.BF16 R92, R148, R162.reuse, R92 ;  /* 0x000000a2945c723c */ /* 0x080ff0000004185c */
[C---:B------:R-:W-:Y:S01]  /*10280*/  HMMA.16816.F32.BF16 R96, R144.reuse, R162, R96 ;  /* 0x000000a29060723c */ /* 0x040fe20000041860 */
[----:B------:R-:W3:Y:S03]  /*10290*/  LDSM.16.MT88.4 R160, [R225+0x1100] ;  /* 0x00110000e1a0783b */ /* 0x000ee60000004200 */
[--C-:B-1----:R-:W-:Y:S01]  /*102a0*/  FFMA.FTZ R138, R217, c[0x0][0x2d0], -R143.reuse ;  /* 0x0000b400d98a7a23 */ /* 0x102fe2000001088f */
[----:B------:R-:W-:Y:S02]  /*102b0*/  MOV R217, R179 ;  /* 0x000000b300d97202 */ /* 0x000fe40000000f00 */
[----:B------:R-:W-:Y:S01]  /*102c0*/  MOV R179, R194 ;  /* 0x000000c200b37202 */ /* 0x000fe20000000f00 */
[-C--:B--2---:R-:W-:Y:S01]  /*102d0*/  HMMA.16816.F32.BF16 R100, R144, R156.reuse, R100 ;  /* 0x0000009c9064723c */ /* 0x084fe20000041864 */
[----:B------:R1:W-:Y:S07]  /*102e0*/  MUFU.EX2 R201, R138 ;  /* 0x0000008a00c97308 */ /* 0x0003ee0000000800 */
[C---:B------:R-:W-:Y:S08]  /*102f0*/  HMMA.16816.F32.BF16 R104, R148.reuse, R156, R104 ;  /* 0x0000009c9468723c */ /* 0x040ff00000041868 */
[-C--:B------:R-:W-:Y:S08]  /*10300*/  HMMA.16816.F32.BF16 R108, R148, R158.reuse, R108 ;  /* 0x0000009e946c723c */ /* 0x080ff0000004186c */
[C---:B------:R-:W-:Y:S04]  /*10310*/  HMMA.16816.F32.BF16 R112, R144.reuse, R158, R112 ;  /* 0x0000009e9070723c */ /* 0x040fe80000041870 */
[--C-:B-1----:R-:W-:Y:S01]  /*10320*/  FFMA.FTZ R138, R218, c[0x0][0x2d0], -R143.reuse ;  /* 0x0000b400da8a7a23 */ /* 0x102fe2000001088f */
[----:B------:R-:W-:Y:S02]  /*10330*/  MOV R218, R178 ;  /* 0x000000b200da7202 */ /* 0x000fe40000000f00 */
[----:B------:R-:W-:Y:S01]  /*10340*/  MOV R178, R192 ;  /* 0x000000c000b27202 */ /* 0x000fe20000000f00 */
[-C--:B------:R-:W-:Y:S01]  /*10350*/  HMMA.16816.F32.BF16 R116, R144, R152.reuse, R116 ;  /* 0x000000989074723c */ /* 0x080fe20000041874 */
[----:B------:R1:W2:Y:S07]  /*10360*/  MUFU.EX2 R200, R138 ;  /* 0x0000008a00c87308 */ /* 0x0002ae0000000800 */
[C---:B------:R-:W-:Y:S08]  /*10370*/  HMMA.16816.F32.BF16 R120, R148.reuse, R152, R120 ;  /* 0x000000989478723c */ /* 0x040ff00000041878 */
[-C--:B------:R-:W-:Y:S08]  /*10380*/  HMMA.16816.F32.BF16 R124, R148, R154.reuse, R124 ;  /* 0x0000009a947c723c */ /* 0x080ff0000004187c */
[----:B------:R-:W-:Y:S04]  /*10390*/  HMMA.16816.F32.BF16 R128, R144, R154, R128 ;  /* 0x0000009a9080723c */ /* 0x000fe80000041880 */
[--C-:B-1----:R-:W-:Y:S01]  /*103a0*/  FFMA.FTZ R138, R219, c[0x0][0x2d0], -R2.reuse ;  /* 0x0000b400db8a7a23 */ /* 0x102fe20000010802 */
[----:B--2---:R-:W-:Y:S02]  /*103b0*/  F2FP.BF16.PACK_AB R192, R200, R201 ;  /* 0x000000c9c8c0723e */ /* 0x004fe400000010ff */
[----:B------:R-:W-:Y:S01]  /*103c0*/  MOV R219, R177 ;  /* 0x000000b100db7202 */ /* 0x000fe20000000f00 */
[----:B------:R1:W-:Y:S01]  /*103d0*/  MUFU.EX2 R198, R138 ;  /* 0x0000008a00c67308 */ /* 0x0003e20000000800 */
[----:B------:R-:W-:Y:S03]  /*103e0*/  MOV R177, R195 ;  /* 0x000000c300b17202 */ /* 0x000fe60000000f00 */
[--C-:B-1----:R-:W-:Y:S02]  /*103f0*/  FFMA.FTZ R138, R185, c[0x0][0x2d0], -R2.reuse ;  /* 0x0000b400b98a7a23 */ /* 0x102fe40000010802 */
[----:B------:R-:W-:Y:S01]  /*10400*/  FFMA.FTZ R2, R141, c[0x0][0x2d0], -R2 ;  /* 0x0000b4008d027a23 */ /* 0x000fe20000010802 */
[----:B------:R-:W-:Y:S03]  /*10410*/  F2FP.BF16.PACK_AB R141, R206, R207 ;  /* 0x000000cfce8d723e */ /* 0x000fe600000010ff */
[----:B------:R1:W2:Y:S02]  /*10420*/  MUFU.EX2 R199, R138 ;  /* 0x0000008a00c77308 */ /* 0x0002a40000000800 */
[--C-:B-1----:R-:W-:Y:S01]  /*10430*/  FFMA.FTZ R138, R184, c[0x0][0x2d0], -R143.reuse ;  /* 0x0000b400b88a7a23 */ /* 0x102fe2000001088f */
[----:B--2---:R-:W-:Y:S07]  /*10440*/  F2FP.BF16.PACK_AB R193, R199, R198 ;  /* 0x000000c6c7c1723e */ /* 0x004fee00000010ff */
[----:B------:R1:W-:Y:S02]  /*10450*/  MUFU.EX2 R197, R138 ;  /* 0x0000008a00c57308 */ /* 0x0003e40000000800 */
[----:B-1----:R-:W-:Y:S01]  /*10460*/  FFMA.FTZ R138, R183, c[0x0][0x2d0], -R143 ;  /* 0x0000b400b78a7a23 */ /* 0x002fe2000001088f */
[----:B------:R-:W-:Y:S02]  /*10470*/  MOV R183, R172 ;  /* 0x000000ac00b77202 */ /* 0x000fe40000000f00 */
[----:B------:R-:W-:Y:S05]  /*10480*/  F2FP.BF16.PACK_AB R143, R202, R203 ;  /* 0x000000cbca8f723e */ /* 0x000fea00000010ff */
[----:B------:R-:W1:Y:S02]  /*10490*/  MUFU.EX2 R196, R138 ;  /* 0x0000008a00c47308 */ /* 0x000e640000000800 */
[-C--:B---3--:R-:W-:Y:S01]  /*104a0*/  HMMA.16816.F32.BF16 R144, R140, R160.reuse, R4 ;  /* 0x000000a08c90723c */ /* 0x088fe20000041804 */
[----:B------:R-:W-:Y:S07]  /*104b0*/  LDSM.16.MT88.4 R4, [R227+0x1100] ;  /* 0x00110000e304783b */ /* 0x000fee0000004200 */
[----:B------:R2:W3:Y:S01]  /*104c0*/  MUFU.EX2 R138, R2 ;  /* 0x00000002008a7308 */ /* 0x0004e20000000800 */
[----:B-1----:R-:W-:Y:S03]  /*104d0*/  F2FP.BF16.PACK_AB R194, R196, R197 ;  /* 0x000000c5c4c2723e */ /* 0x002fe600000010ff */
[----:B--2---:R-:W-:Y:S02]  /*104e0*/  MOV R2, R176 ;  /* 0x000000b000027202 */ /* 0x004fe40000000f00 */
[----:B------:R-:W-:Y:S02]  /*104f0*/  MOV R176, R173 ;  /* 0x000000ad00b07202 */ /* 0x000fe40000000f00 */
[----:B------:R-:W1:Y:S01]  /*10500*/  LDSM.16.MT88.4 R172, [R226+0x1100] ;  /* 0x00110000e2ac783b */ /* 0x000e620000004200 */
[----:B---3--:R-:W-:Y:S07]  /*10510*/  F2FP.BF16.PACK_AB R195, R138, R139 ;  /* 0x0000008b8ac3723e */ /* 0x008fee00000010ff */
[C---:B------:R-:W-:Y:S01]  /*10520*/  HMMA.16816.F32.BF16 R148, R192.reuse, R160, R8 ;  /* 0x000000a0c094723c */ /* 0x040fe20000041808 */
[----:B------:R-:W2:Y:S07]  /*10530*/  LDSM.16.MT88.4 R8, [R225+0x2900] ;  /* 0x00290000e108783b */ /* 0x000eae0000004200 */
[-C--:B------:R-:W-:Y:S01]  /*10540*/  HMMA.16816.F32.BF16 R152, R192, R162.reuse, R12 ;  /* 0x000000a2c098723c */ /* 0x080fe2000004180c */
[----:B------:R-:W3:Y:S07]  /*10550*/  LDSM.16.MT88.4 R12, [R226+0x2900] ;  /* 0x00290000e20c783b */ /* 0x000eee0000004200 */
[C---:B------:R-:W-:Y:S01]  /*10560*/  HMMA.16816.F32.BF16 R156, R140.reuse, R162, R16 ;  /* 0x000000a28c9c723c */ /* 0x040fe20000041810 */
[----:B------:R-:W2:Y:S07]  /*10570*/  LDSM.16.MT88.4 R16, [R228+0x2900] ;  /* 0x00290000e410783b */ /* 0x000eae0000004200 */
[-C--:B-1----:R-:W-:Y:S01]  /*10580*/  HMMA.16816.F32.BF16 R160, R140, R172.reuse, R20 ;  /* 0x000000ac8ca0723c */ /* 0x082fe20000041814 */
[----:B------:R-:W1:Y:S07]  /*10590*/  LDSM.16.MT88.4 R20, [R227+0x2900] ;  /* 0x00290000e314783b */ /* 0x000e6e0000004200 */
[C---:B------:R-:W-:Y:S07]  /*105a0*/  HMMA.16816.F32.BF16 R164, R192.reuse, R172, R24 ;  /* 0x000000acc0a4723c */ /* 0x040fee0000041818 */
[----:B------:R-:W-:Y:S02]  /*105b0*/  MOV R27, R171 ;  /* 0x000000ab001b7202 */ /* 0x000fe40000000f00 */
[----:B------:R-:W-:Y:S03]  /*105c0*/  MOV R26, R170 ;  /* 0x000000aa001a7202 */ /* 0x000fe60000000f00 */
[----:B------:R-:W-:Y:S02]  /*105d0*/  MOV R25, R169 ;  /* 0x000000a900197202 */ /* 0x000fe40000000f00 */
[----:B------:R-:W-:Y:S02]  /*105e0*/  MOV R24, R168 ;  /* 0x000000a800187202 */ /* 0x000fe40000000f00 */
[-C--:B------:R-:W-:Y:S07]  /*105f0*/  HMMA.16816.F32.BF16 R168, R192, R174.reuse, R28 ;  /* 0x000000aec0a8723c */ /* 0x080fee000004181c */
[----:B------:R-:W-:Y:S01]  /*10600*/  MOV R29, R179 ;  /* 0x000000b3001d7202 */ /* 0x000fe20000000f00 */
[C---:B------:R-:W-:Y:S01]  /*10610*/  HMMA.16816.F32.BF16 R172, R140.reuse, R174, R32 ;  /* 0x000000ae8cac723c */ /* 0x040fe20000041820 */
[----:B------:R-:W4:Y:S03]  /*10620*/  LDL.LU R32, [R1+0x28] ;  /* 0x0000280001207983 */ /* 0x000f260000300800 */
[----:B------:R-:W-:Y:S01]  /*10630*/  MOV R30, R178 ;  /* 0x000000b2001e7202 */ /* 0x000fe20000000f00 */
[----:B------:R-:W4:Y:S01]  /*10640*/  LDL.LU R35, [R1+0x2c] ;  /* 0x00002c0001237983 */ /* 0x000f220000300800 */
[----:B------:R-:W-:Y:S02]  /*10650*/  MOV R31, R183 ;  /* 0x000000b7001f7202 */ /* 0x000fe40000000f00 */
[----:B------:R-:W-:Y:S04]  /*10660*/  MOV R33, R177 ;  /* 0x000000b100217202 */ /* 0x000fe80000000f00 */
[----:B------:R-:W-:Y:S02]  /*10670*/  MOV R34, R176 ;  /* 0x000000b000227202 */ /* 0x000fe40000000f00 */
[-C--:B------:R-:W-:Y:S01]  /*10680*/  HMMA.16816.F32.BF16 R176, R140, R188.reuse, R36 ;  /* 0x000000bc8cb0723c */ /* 0x080fe20000041824 */
[----:B------:R-:W4:Y:S02]  /*10690*/  LDL.LU R37, [R1+0x20] ;  /* 0x0000200001257983 */ /* 0x000f240000300800 */
[----:B------:R-:W-:Y:S02]  /*106a0*/  MOV R28, R182 ;  /* 0x000000b6001c7202 */ /* 0x000fe40000000f00 */
[----:B------:R-:W4:Y:S02]  /*106b0*/  LDL.LU R39, [R1+0x24] ;  /* 0x0000240001277983 */ /* 0x000f240000300800 */
[----:B------:R-:W-:Y:S02]  /*106c0*/  MOV R36, R181 ;  /* 0x000000b500247202 */ /* 0x000fe40000000f00 */
[----:B------:R-:W-:Y:S02]  /*106d0*/  MOV R38, R180 ;  /* 0x000000b400267202 */ /* 0x000fe40000000f00 */
[C---:B------:R-:W-:Y:S08]  /*106e0*/  HMMA.16816.F32.BF16 R180, R192.reuse, R188, R40 ;  /* 0x000000bcc0b4723c */ /* 0x040ff00000041828 */
[-C--:B------:R-:W-:Y:S08]  /*106f0*/  HMMA.16816.F32.BF16 R184, R192, R190.reuse, R44 ;  /* 0x000000bec0b8723c */ /* 0x080ff0000004182c */
[C---:B------:R-:W-:Y:S08]  /*10700*/  HMMA.16816.F32.BF16 R188, R140.reuse, R190, R48 ;  /* 0x000000be8cbc723c */ /* 0x040ff00000041830 */
[-C--:B------:R-:W-:Y:S08]  /*10710*/  HMMA.16816.F32.BF16 R52, R140, R4.reuse, R52 ;  /* 0x000000048c34723c */ /* 0x080ff00000041834 */
[C---:B------:R-:W-:Y:S08]  /*10720*/  HMMA.16816.F32.BF16 R56, R192.reuse, R4, R56 ;  /* 0x00000004c038723c */ /* 0x040ff00000041838 */
[-C--:B------:R-:W-:Y:S08]  /*10730*/  HMMA.16816.F32.BF16 R60, R192, R6.reuse, R60 ;  /* 0x00000006c03c723c */ /* 0x080ff0000004183c */
[C---:B------:R-:W-:Y:S08]  /*10740*/  HMMA.16816.F32.BF16 R64, R140.reuse, R6, R64 ;  /* 0x000000068c40723c */ /* 0x040ff00000041840 */
[-C--:B--2---:R-:W-:Y:S08]  /*10750*/  HMMA.16816.F32.BF16 R68, R140, R8.reuse, R68 ;  /* 0x000000088c44723c */ /* 0x084ff00000041844 */
[C---:B------:R-:W-:Y:S08]  /*10760*/  HMMA.16816.F32.BF16 R72, R192.reuse, R8, R72 ;  /* 0x00000008c048723c */ /* 0x040ff00000041848 */
[-C--:B------:R-:W-:Y:S08]  /*10770*/  HMMA.16816.F32.BF16 R76, R192, R10.reuse, R76 ;  /* 0x0000000ac04c723c */ /* 0x080ff0000004184c */
[C---:B------:R-:W-:Y:S08]  /*10780*/  HMMA.16816.F32.BF16 R80, R140.reuse, R10, R80 ;  /* 0x0000000a8c50723c */ /* 0x040ff00000041850 */
[-C--:B---3--:R-:W-:Y:S08]  /*10790*/  HMMA.16816.F32.BF16 R84, R140, R12.reuse, R84 ;  /* 0x0000000c8c54723c */ /* 0x088ff00000041854 */
        /* <DEDUP_REMOVED lines=10> */
[----:B------:R-:W-:Y:S04]  /*10840*/  HMMA.16816.F32.BF16 R128, R140, R22, R128 ;  /* 0x000000168c80723c */ /* 0x000fe80000041880 */
[----:B----4-:R-:W-:Y:S02]  /*10850*/  FFMA.FTZ R132, R132, R32, R33 ;  /* 0x0000002084847223 */ /* 0x010fe40000010021 */
[----:B------:R-:W-:Y:S02]  /*10860*/  FFMA.FTZ R0, R0, R35, R34 ;  /* 0x0000002300007223 */ /* 0x000fe40000010022 */
[----:B------:R-:W-:Y:S01]  /*10870*/  FADD.FTZ R4, R30, R132 ;  /* 0x000000841e047221 */ /* 0x000fe20000010000 */
[----:B------:R-:W-:Y:S03]  /*10880*/  MOV R132, R136 ;  /* 0x0000008800847202 */ /* 0x000fe60000000f00 */
[----:B------:R-:W-:Y:S02]  /*10890*/  FADD.FTZ R0, R31, R0 ;  /* 0x000000001f007221 */ /* 0x000fe40000010000 */
[----:B------:R-:W-:Y:S02]  /*108a0*/  FADD.FTZ R4, R26, R4 ;  /* 0x000000041a047221 */ /* 0x000fe40000010000 */
        /* <DEDUP_REMOVED lines=43> */
[----:B------:R-:W-:Y:S01]  /*10b60*/  FADD.FTZ R0, R139, R0 ;  /* 0x000000008b007221 */ /* 0x000fe20000010000 */
[----:B------:R-:W-:Y:S02]  /*10b70*/  MOV R139, R3 ;  /* 0x00000003008b7202 */ /* 0x000fe40000000f00 */
[----:B------:R1:W-:Y:S01]  /*10b80*/  STL [R1+0x28], R2 ;  /* 0x0000280201007387 */ /* 0x0003e20000100800 */
[----:B------:R-:W-:Y:S01]  /*10b90*/  FADD.FTZ R0, R138, R0 ;  /* 0x000000008a007221 */ /* 0x000fe20000010000 */
[----:B------:R-:W-:Y:S04]  /*10ba0*/  MOV R138, R135 ;  /* 0x00000087008a7202 */ /* 0x000fe80000000f00 */
[----:B------:R2:W-:Y:S01]  /*10bb0*/  STL [R1+0x2c], R0 ;  /* 0x00002c0001007387 */ /* 0x0005e20000100800 */
[----:B-1----:R-:W-:Y:S01]  /*10bc0*/  MOV R2, R137 ;  /* 0x0000008900027202 */ /* 0x002fe20000000f00 */
[----:B------:R-:W-:-:S05]  /*10bd0*/  @P0 BRA `(.L_x_636) ;  /* 0xffffc61000000947 */ /* 0x000fca000383ffff */
.L_x_633:
[----:B------:R-:W-:-:S06]  /*10be0*/  UISETP.GE.AND UP0, UPT, UR24, UR8, UPT ;  /* 0x000000081800728c */ /* 0x000fcc000bf06270 */
[----:B------:R-:W-:-:S13]  /*10bf0*/  PLOP3.LUT P0, PT, PT, PT, UP0, 0x80, 0x0 ;  /* 0x000000000000781c */ /* 0x000fda0003f0f008 */
[----:B------:R-:W-:Y:S05]  /*10c00*/  @!P0 BRA `(.L_x_637) ;  /* 0x000052b000008947 */ /* 0x000fea0003800000 */
[----:B-1----:R-:W3:Y:S01]  /*10c10*/  LDL.LU R4, [R1+0xc] ;  /* 0x00000c0001047983 */ /* 0x002ee20000300800 */
[----:B------:R-:W-:Y:S01]  /*10c20*/  IMAD.MOV.U32 R134, RZ, RZ, R136 ;  /* 0x000000ffff867224 */ /* 0x000fe200078e0088 */
[----:B------:R-:W-:Y:S01]  /*10c30*/  MOV R139, R3 ;  /* 0x00000003008b7202 */ /* 0x000fe20000000f00 */
[----:B------:R-:W-:Y:S02]  /*10c40*/  IMAD.MOV.U32 R132, RZ, RZ, R137 ;  /* 0x000000ffff847224 */ /* 0x000fe400078e0089 */
[----:B------:R-:W-:Y:S01]  /*10c50*/  IMAD.MOV.U32 R138, RZ, RZ, R135 ;  /* 0x000000ffff8a7224 */ /* 0x000fe200078e0087 */
[----:B--23--:R-:W-:-:S04]  /*10c60*/  SHF.R.S32.HI R0, RZ, 0x1f, R4 ;  /* 0x0000001fff007819 */ /* 0x00cfc80000011404 */
[C---:B------:R-:W-:Y:S02]  /*10c70*/  SHF.L.U64.HI R2, R4.reuse, 0x1, R0 ;  /* 0x0000000104027819 */ /* 0x040fe40000010200 */
[----:B------:R-:W-:-:S05]  /*10c80*/  SHF.L.U32 R0, R4, 0x1, RZ ;  /* 0x0000000104007819 */ /* 0x000fca00000006ff */
[----:B------:R1:W-:Y:S04]  /*10c90*/  STL [R1+0xc], R0 ;  /* 0x00000c0001007387 */ /* 0x0003e80000100800 */
[----:B------:R2:W-:Y:S04]  /*10ca0*/  STL [R1+0x10], R2 ;  /* 0x0000100201007387 */ /* 0x0005e80000100800 */
[----:B------:R-:W2:Y:S04]  /*10cb0*/  LDL.LU R5, [R1+0x3c] ;  /* 0x00003c0001057983 */ /* 0x000ea80000300800 */
[----:B------:R-:W1:Y:S02]  /*10cc0*/  LDL.LU R4, [R1+0x34] ;  /* 0x0000340001047983 */ /* 0x000e640000300800 */
[C---:B-1----:R-:W-:Y:S01]  /*10cd0*/  IMAD.SHL.U32 R0, R4.reuse, 0x2, RZ ;  /* 0x0000000204007824 */ /* 0x042fe200078e00ff */
[----:B--2---:R-:W-:-:S04]  /*10ce0*/  SHF.L.U64.HI R2, R4, 0x1, R5 ;  /* 0x0000000104027819 */ /* 0x004fc80000010205 */
[----:B------:R1:W-:Y:S04]  /*10cf0*/  STL [R1+0x4], R0 ;  /* 0x0000040001007387 */ /* 0x0003e80000100800 */
[----:B------:R1:W-:Y:S02]  /*10d00*/  STL [R1+0x8], R2 ;  /* 0x0000080201007387 */ /* 0x0003e40000100800 */
.L_x_655:
[----:B------:R-:W2:Y:S01]  /*10d10*/  LDL R249, [R1+0xc] ;  /* 0x00000c0001f97983 */ /* 0x000ea20000100800 */
[----:B-1----:R-:W-:Y:S01]  /*10d20*/  SHF.R.S32.HI R0, RZ, 0x1f, R243 ;  /* 0x0000001fff007819 */ /* 0x002fe200000114f3 */
[----:B------:R-:W-:Y:S04]  /*10d30*/  DEPBAR.LE SB0, 0x0 ;  /* 0x000080000000791a */ /* 0x000fe80000000000 */
[----:B------:R-:W3:Y:S01]  /*10d40*/  LDL R247, [R1+0x10] ;  /* 0x0000100001f77983 */ /* 0x000ee20000100800 */
[----:B------:R-:W-:Y:S01]  /*10d50*/  IMAD R0, R0, c[0x0][0x208], RZ ;  /* 0x0000820000007a24 */ /* 0x000fe200078e02ff */
[----:B------:R-:W-:Y:S01]  /*10d60*/  IADD3 R38, R252, 0x100, RZ ;  /* 0x00000100fc267810 */ /* 0x000fe20007ffe0ff */
[C---:B------:R-:W-:Y:S01]  /*10d70*/  IMAD.WIDE.U32 R2, R243.reuse, c[0x0][0x208], RZ ;  /* 0x00008200f3027a25 */ /* 0x040fe200078e00ff */
[----:B------:R-:W4:Y:S01]  /*10d80*/  LDL R248, [R1+0x4] ;  /* 0x0000040001f87983 */ /* 0x000f220000100800 */
[----:B------:R-:W-:Y:S02]  /*10d90*/  UISETP.GT.AND UP0, UPT, UR24, UR8, UPT ;  /* 0x000000081800728c */ /* 0x000fe4000bf04270 */
[----:B------:R-:W-:Y:S01]  /*10da0*/  IMAD R0, R243, c[0x0][0x20c], R0 ;  /* 0x00008300f3007a24 */ /* 0x000fe200078e0200 */
[----:B------:R-:W4:Y:S04]  /*10db0*/  LDL R246, [R1+0x8] ;  /* 0x0000080001f67983 */ /* 0x000f280000100800 */
[----:B------:R-:W-:Y:S01]  /*10dc0*/  BAR.SYNC.DEFER_BLOCKING 0x0 ;  /* 0x0000000000007b1d */ /* 0x000fe20000010000 */
[----:B------:R-:W-:Y:S02]  /*10dd0*/  IADD3 R3, R3, R0, RZ ;  /* 0x0000000003037210 */ /* 0x000fe40007ffe0ff */
[----:B------:R-:W-:Y:S03]  /*10de0*/  SHF.R.S32.HI R0, RZ, 0x1f, R242 ;  /* 0x0000001fff007819 */ /* 0x000fe600000114f2 */
[----:B------:R-:W-:Y:S04]  /*10df0*/  IMAD.WIDE.U32 R2, R242, c[0x0][0x218], R2 ;  /* 0x00008600f2027a25 */ /* 0x000fe800078e0002 */
[----:B------:R-:W-:Y:S01]  /*10e00*/  IMAD R0, R0, c[0x0][0x218], RZ ;  /* 0x0000860000007a24 */ /* 0x000fe200078e02ff */
[----:B------:R-:W-:Y:S03]  /*10e10*/  IADD3 R2, P0, R2, UR22, RZ ;  /* 0x0000001602027c10 */ /* 0x000fe6000ff1e0ff */
[----:B------:R-:W-:Y:S05]  /*10e20*/  IMAD R0, R242, c[0x0][0x21c], R0 ;  /* 0x00008700f2007a24 */ /* 0x000fea00078e0200 */
[----:B------:R-:W-:Y:S02]  /*10e30*/  IADD3.X R3, R3, UR16, R0, P0, !PT ;  /* 0x0000001003037c10 */ /* 0x000fe400087fe400 */
[C---:B------:R-:W-:Y:S01]  /*10e40*/  LEA R0, P0, R2.reuse, c[0x0][0x1f8], 0x1 ;  /* 0x00007e0002007a11 */ /* 0x040fe200078008ff */
[----:B-----5:R-:W-:Y:S03]  /*10e50*/  LDSM.16.M88.4 R48, [R231+0x6100] ;  /* 0x00610000e730783b */ /* 0x020fe60000000200 */
[----:B------:R-:W-:Y:S05]  /*10e60*/  LEA.HI.X R2, R2, c[0x0][0x1fc], R3, 0x1, P0 ;  /* 0x00007f0002027a11 */ /* 0x000fea00000f0c03 */
[----:B------:R-:W1:Y:S08]  /*10e70*/  LDSM.16.M88.4 R16, [R224+0x3100] ;  /* 0x00310000e010783b */ /* 0x000e700000000200 */
[----:B------:R-:W-:Y:S08]  /*10e80*/  SHFL.IDX PT, R3, R0, RZ, 0x181f ;  /* 0x00181fff00037589 */ /* 0x000ff000000e0000 */
[----:B------:R-:W-:Y:S08]  /*10e90*/  SHFL.IDX PT, R20, R2, RZ, 0x181f ;  /* 0x00181fff02147589 */ /* 0x000ff000000e0000 */
[----:B------:R-:W1:Y:S08]  /*10ea0*/  LDSM.16.M88.4 R44, [R231+0x8100] ;  /* 0x00810000e72c783b */ /* 0x000e700000000200 */
[----:B------:R-:W-:Y:S01]  /*10eb0*/  SHFL.IDX PT, R31, R2, 0x1, 0x181f ;  /* 0x00381f00021f7f89 */ /* 0x000fe200000e0000 */
[-C--:B-1----:R-:W-:Y:S07]  /*10ec0*/  HMMA.16816.F32.BF16 R4, R48, R16.reuse, RZ ;  /* 0x000000103004723c */ /* 0x082fee00000418ff */
[----:B------:R-:W-:Y:S08]  /*10ed0*/  SHFL.IDX PT, R30, R2, 0x2, 0x181f ;  /* 0x00581f00021e7f89 */ /* 0x000ff000000e0000 */
[----:B------:R-:W-:Y:S08]  /*10ee0*/  LDSM.16.M88.4 R32, [R224+0x3900] ;  /* 0x00390000e020783b */ /* 0x000ff00000000200 */
[----:B------:R-:W-:Y:S01]  /*10ef0*/  LDSM.16.M88.4 R140, [R224+0x4100] ;  /* 0x00410000e08c783b */ /* 0x000fe20000000200 */
[C---:B------:R-:W-:Y:S07]  /*10f00*/  HMMA.16816.F32.BF16 R8, R44.reuse, R16, RZ ;  /* 0x000000102c08723c */ /* 0x040fee00000418ff */
[----:B------:R-:W-:Y:S01]  /*10f10*/  LDSM.16.M88.4 R192, [R233+0x6100] ;  /* 0x00610000e9c0783b */ /* 0x000fe20000000200 */
[-C--:B------:R-:W-:Y:S07]  /*10f20*/  HMMA.16816.F32.BF16 R12, R44, R18.reuse, RZ ;  /* 0x000000122c0c723c */ /* 0x080fee00000418ff */
[----:B------:R-:W-:Y:S01]  /*10f30*/  LDSM.16.M88.4 R196, [R235] ;  /* 0x00000000ebc4783b */ /* 0x000fe20000000200 */
[C---:B------:R-:W-:Y:S07]  /*10f40*/  HMMA.16816.F32.BF16 R16, R48.reuse, R18, RZ ;  /* 0x000000123010723c */ /* 0x040fee00000418ff */
[----:B------:R-:W-:Y:S08]  /*10f50*/  LDSM.16.M88.4 R200, [R233+0x8100] ;  /* 0x00810000e9c8783b */ /* 0x000ff00000000200 */
[----:B------:R-:W-:Y:S08]  /*10f60*/  LDSM.16.M88.4 R204, [R241] ;  /* 0x00000000f1cc783b */ /* 0x000ff00000000200 */
[----:B------:R-:W-:Y:S08]  /*10f70*/  LDSM.16.M88.4 R208, [R240] ;  /* 0x00000000f0d0783b */ /* 0x000ff00000000200 */
[----:B------:R-:W-:Y:S08]  /*10f80*/  SHFL.IDX PT, R26, R0, 0x1, 0x181f ;  /* 0x00381f00001a7f89 */ /* 0x000ff000000e0000 */
[----:B------:R-:W1:Y:S01]  /*10f90*/  SHFL.IDX PT, R0, R0, 0x2, 0x181f ;  /* 0x00581f0000007f89 */ /* 0x000e6200000e0000 */
[C---:B--2---:R-:W-:Y:S04]  /*10fa0*/  IADD3 R24, P1, R3.reuse, R249, RZ ;  /* 0x000000f903187210 */ /* 0x044fe80007f3e0ff */
[----:B---3--:R-:W-:Y:S02]  /*10fb0*/  IADD3.X R25, R20, R247, RZ, P1, !PT ;  /* 0x000000f714197210 */ /* 0x008fe40000ffe4ff */
[----:B-1----:R-:W-:Y:S02]  /*10fc0*/  IADD3 R36, P1, R0, R249, RZ ;  /* 0x000000f900247210 */ /* 0x002fe40007f3e0ff */
[----:B----4-:R-:W-:Y:S01]  /*10fd0*/  IADD3 R2, P0, R3, R248, RZ ;  /* 0x000000f803027210 */ /* 0x010fe20007f1e0ff */
[----:B------:R-:W-:Y:S01]  /*10fe0*/  @!PT LDS RZ, [RZ] ;  /* 0x00000000fffff984 */ /* 0x000fe20000000800 */
[----:B------:R1:W-:Y:S01]  /*10ff0*/  LDGSTS.E.BYPASS.LTC128B.128 [R38], [R24.64], !P6 ;  /* 0x0000000018267fae */ /* 0x0003e2000f101d54 */
[----:B------:R-:W-:Y:S02]  /*11000*/  IADD3.X R37, R30, R247, RZ, P1, !PT ;  /* 0x000000f71e257210 */ /* 0x000fe40000ffe4ff */
[----:B------:R-:W-:Y:S02]  /*11010*/  IADD3.X R3, R20, R246, RZ, P0, !PT ;  /* 0x000000f614037210 */ /* 0x000fe400007fe4ff */
[-C--:B------:R-:W-:Y:S01]  /*11020*/  HMMA.16816.F32.BF16 R20, R48, R32.reuse, RZ ;  /* 0x000000203014723c */ /* 0x080fe200000418ff */
[C---:B------:R-:W-:Y:S02]  /*11030*/  IADD3 R28, P0, R26.reuse, R249, RZ ;  /* 0x000000f91a1c7210 */ /* 0x040fe40007f1e0ff */
[----:B------:R2:W-:Y:S02]  /*11040*/  LDGSTS.E.BYPASS.LTC128B.128 [R38+0x1800], [R2.64], !P5 ;  /* 0x0180000002267fae */ /* 0x0005e4000e901d54 */
[C---:B------:R-:W-:Y:S06]  /*11050*/  IADD3.X R29, R31.reuse, R247, RZ, P0, !PT ;  /* 0x000000f71f1d7210 */ /* 0x040fec00007fe4ff */
[----:B------:R3:W-:Y:S01]  /*11060*/  LDGSTS.E.BYPASS.LTC128B.128 [R38+0x800], [R28.64], !P6 ;  /* 0x008000001c267fae */ /* 0x0007e2000f101d54 */
[----:B--2---:R-:W-:Y:S02]  /*11070*/  IADD3 R2, P2, R26, R248, RZ ;  /* 0x000000f81a027210 */ /* 0x004fe40007f5e0ff */
[C---:B-1----:R-:W-:Y:S02]  /*11080*/  HMMA.16816.F32.BF16 R24, R44.reuse, R32, RZ ;  /* 0x000000202c18723c */ /* 0x042fe400000418ff */
[----:B------:R-:W-:Y:S05]  /*11090*/  IADD3.X R3, R31, R246, RZ, P2, !PT ;  /* 0x000000f61f037210 */ /* 0x000fea00017fe4ff */
[----:B------:R1:W-:Y:S01]  /*110a0*/  LDGSTS.E.BYPASS.LTC128B.128 [R38+0x2000], [R2.64], !P5 ;  /* 0x0200000002267fae */ /* 0x0003e2000e901d54 */
[----:B------:R-:W-:Y:S04]  /*110b0*/  IADD3 R32, P0, R0, R248, RZ ;  /* 0x000000f800207210 */ /* 0x000fe80007f1e0ff */
[----:B------:R-:W-:Y:S02]  /*110c0*/  IADD3.X R33, R30, R246, RZ, P0, !PT ;  /* 0x000000f61e217210 */ /* 0x000fe400007fe4ff */
[-C--:B---3--:R-:W-:Y:S01]  /*110d0*/  HMMA.16816.F32.BF16 R28, R44, R34.reuse, RZ ;  /* 0x000000222c1c723c */ /* 0x088fe200000418ff */
[----:B------:R1:W-:Y:S01]  /*110e0*/  LDGSTS.E.BYPASS.LTC128B.128 [R38+0x1000], [R36.64], !P6 ;  /* 0x0100000024267fae */ /* 0x0003e2000f101d54 */
[----:B------:R-:W-:Y:S07]  /*110f0*/  PLOP3.LUT P0, PT, PT, PT, UP0, 0x80, 0x0 ;  /* 0x000000000000781c */ /* 0x000fee0003f0f008 */
[----:B------:R2:W-:Y:S08]  /*11100*/  LDGSTS.E.BYPASS.LTC128B.128 [R38+0x2800], [R32.64], !P5 ;  /* 0x0280000020267fae */ /* 0x0005f0000e901d54 */
[----:B------:R-:W-:Y:S08]  /*11110*/  LDSM.16.M88.4 R212, [R232+0x6100] ;  /* 0x00610000e8d4783b */ /* 0x000ff00000000200 */
[----:B------:R-:W0:Y:S08]  /*11120*/  LDGDEPBAR ;  /* 0x00000000000079af */ /* 0x000e300000000000 */
[----:B------:R-:W3:Y:S01]  /*11130*/  LDSM.16.M88.4 R216, [R230+0x3100] ;  /* 0x00310000e6d8783b */ /* 0x000ee20000000200 */
[C---:B--2---:R-:W-:Y:S07]  /*11140*/  HMMA.16816.F32.BF16 R32, R48.reuse, R34, RZ ;  /* 0x000000223020723c */ /* 0x044fee00000418ff */
[----:B------:R-:W2:Y:S01]  /*11150*/  LDSM.16.M88.4 R220, [R232+0x8100] ;  /* 0x00810000e8dc783b */ /* 0x000ea20000000200 */
[-C--:B-1----:R-:W-:Y:S08]  /*11160*/  HMMA.16816.F32.BF16 R36, R48, R140.reuse, RZ ;  /* 0x0000008c3024723c */ /* 0x082ff000000418ff */
        /* <DEDUP_REMOVED lines=8> */
[----:B------:R-:W4:Y:S07]  /*111f0*/  LDSM.16.M88.4 R196, [R230+0x4100] ;  /* 0x00410000e6c4783b */ /* 0x000f2e0000000200 */
        /* <DEDUP_REMOVED lines=8> */
[----:B------:R-:W-:Y:S07]  /*11280*/  LDSM.16.M88.4 R200, [R229] ;  /* 0x00000000e5c8783b */ /* 0x000fee0000000200 */
[----:B------:R-:W-:Y:S01]  /*11290*/  HMMA.16816.F32.BF16 R48, R192, R210, R48 ;  /* 0x000000d2c030723c */ /* 0x000fe20000041830 */
[----:B------:R-:W4:Y:S07]  /*112a0*/  LDSM.16.M88.4 R192, [R234+0x6100] ;  /* 0x00610000eac0783b */ /* 0x000f2e0000000200 */
[-C--:B---3--:R-:W-:Y:S01]  /*112b0*/  HMMA.16816.F32.BF16 R4, R212, R216.reuse, R4 ;  /* 0x000000d8d404723c */ /* 0x088fe20000041804 */
[----:B------:R-:W3:Y:S07]  /*112c0*/  LDSM.16.M88.4 R208, [R229+0x800] ;  /* 0x00080000e5d0783b */ /* 0x000eee0000000200 */
[C---:B--2---:R-:W-:Y:S08]  /*112d0*/  HMMA.16816.F32.BF16 R8, R220.reuse, R216, R8 ;  /* 0x000000d8dc08723c */ /* 0x044ff00000041808 */
[-C--:B------:R-:W-:Y:S08]  /*112e0*/  HMMA.16816.F32.BF16 R12, R220, R218.reuse, R12 ;  /* 0x000000dadc0c723c */ /* 0x080ff0000004180c */
[C---:B------:R-:W-:Y:S01]  /*112f0*/  HMMA.16816.F32.BF16 R16, R212.reuse, R218, R16 ;  /* 0x000000dad410723c */ /* 0x040fe20000041810 */
[----:B------:R-:W2:Y:S07]  /*11300*/  LDSM.16.M88.4 R216, [R229+0x1000] ;  /* 0x00100000e5d8783b */ /* 0x000eae0000000200 */
[-C--:B-1----:R-:W-:Y:S08]  /*11310*/  HMMA.16816.F32.BF16 R20, R212, R140.reuse, R20 ;  /* 0x0000008cd414723c */ /* 0x082ff00000041814 */
[C---:B------:R-:W-:Y:S08]  /*11320*/  HMMA.16816.F32.BF16 R24, R220.reuse, R140, R24 ;  /* 0x0000008cdc18723c */ /* 0x040ff00000041818 */
[-C--:B------:R-:W-:Y:S08]  /*11330*/  HMMA.16816.F32.BF16 R28, R220, R142.reuse, R28 ;  /* 0x0000008edc1c723c */ /* 0x080ff0000004181c */
[C---:B------:R-:W-:Y:S01]  /*11340*/  HMMA.16816.F32.BF16 R32, R212.reuse, R142, R32 ;  /* 0x0000008ed420723c */ /* 0x040fe20000041820 */
[----:B------:R-:W-:Y:S07]  /*11350*/  LDSM.16.M88.4 R140, [R231+0xa100] ;  /* 0x00a10000e78c783b */ /* 0x000fee0000000200 */
[-C--:B----4-:R-:W-:Y:S08]  /*11360*/  HMMA.16816.F32.BF16 R36, R212, R196.reuse, R36 ;  /* 0x000000c4d424723c */ /* 0x090ff00000041824 */
[C---:B------:R-:W-:Y:S08]  /*11370*/  HMMA.16816.F32.BF16 R40, R220.reuse, R196, R40 ;  /* 0x000000c4dc28723c */ /* 0x040ff00000041828 */
[-C--:B------:R-:W-:Y:S01]  /*11380*/  HMMA.16816.F32.BF16 R44, R220, R198.reuse, R44 ;  /* 0x000000c6dc2c723c */ /* 0x080fe2000004182c */
[----:B------:R-:W-:Y:S07]  /*11390*/  LDSM.16.M88.4 R220, [R238] ;  /* 0x00000000eedc783b */ /* 0x000fee0000000200 */
[----:B------:R-:W-:Y:S01]  /*113a0*/  HMMA.16816.F32.BF16 R48, R212, R198, R48 ;  /* 0x000000c6d430723c */ /* 0x000fe20000041830 */
[----:B------:R-:W1:Y:S07]  /*113b0*/  LDSM.16.M88.4 R196, [R224+0x4900] ;  /* 0x00490000e0c4783b */ /* 0x000e6e0000000200 */
[-C--:B------:R-:W-:Y:S01]  /*113c0*/  HMMA.16816.F32.BF16 R4, R192, R200.reuse, R4 ;  /* 0x000000c8c004723c */ /* 0x080fe20000041804 */
[----:B------:R-:W4:Y:S07]  /*113d0*/  LDSM.16.M88.4 R212, [R231+0xc100] ;  /* 0x00c10000e7d4783b */ /* 0x000f2e0000000200 */
[C---:B------:R-:W-:Y:S08]  /*113e0*/  HMMA.16816.F32.BF16 R8, R204.reuse, R200, R8 ;  /* 0x000000c8cc08723c */ /* 0x040ff00000041808 */
[-C--:B------:R-:W-:Y:S08]  /*113f0*/  HMMA.16816.F32.BF16 R12, R204, R202.reuse, R12 ;  /* 0x000000cacc0c723c */ /* 0x080ff0000004180c */
[C---:B------:R-:W-:Y:S01]  /*11400*/  HMMA.16816.F32.BF16 R16, R192.reuse, R202, R16 ;  /* 0x000000cac010723c */ /* 0x040fe20000041810 */
[----:B------:R-:W1:Y:S07]  /*11410*/  LDSM.16.M88.4 R200, [R224+0x5100] ;  /* 0x00510000e0c8783b */ /* 0x000e6e0000000200 */
[-C--:B---3--:R-:W-:Y:S08]  /*11420*/  HMMA.16816.F32.BF16 R20, R192, R208.reuse, R20 ;  /* 0x000000d0c014723c */ /* 0x088ff00000041814 */
[C---:B------:R-:W-:Y:S08]  /*11430*/  HMMA.16816.F32.BF16 R24, R204.reuse, R208, R24 ;  /* 0x000000d0cc18723c */ /* 0x040ff00000041818 */
[-C--:B------:R-:W-:Y:S08]  /*11440*/  HMMA.16816.F32.BF16 R28, R204, R210.reuse, R28 ;  /* 0x000000d2cc1c723c */ /* 0x080ff0000004181c */
[C---:B------:R-:W-:Y:S01]  /*11450*/  HMMA.16816.F32.BF16 R32, R192.reuse, R210, R32 ;  /* 0x000000d2c020723c */ /* 0x040fe20000041820 */
[----:B------:R-:W-:Y:S07]  /*11460*/  LDSM.16.M88.4 R208, [R239] ;  /* 0x00000000efd0783b */ /* 0x000fee0000000200 */
[-C--:B--2---:R-:W-:Y:S08]  /*11470*/  HMMA.16816.F32.BF16 R36, R192, R216.reuse, R36 ;  /* 0x000000d8c024723c */ /* 0x084ff00000041824 */
[C---:B------:R-:W-:Y:S08]  /*11480*/  HMMA.16816.F32.BF16 R40, R204.reuse, R216, R40 ;  /* 0x000000d8cc28723c */ /* 0x040ff00000041828 */
[-C--:B------:R-:W-:Y:S01]  /*11490*/  HMMA.16816.F32.BF16 R44, R204, R218.reuse, R44 ;  /* 0x000000dacc2c723c */ /* 0x080fe2000004182c */
[----:B------:R-:W2:Y:S07]  /*114a0*/  LDSM.16.M88.4 R204, [R224+0x5900] ;  /* 0x00590000e0cc783b */ /* 0x000eae0000000200 */
[----:B------:R-:W-:Y:S01]  /*114b0*/  HMMA.16816.F32.BF16 R48, R192, R218, R48 ;  /* 0x000000dac030723c */ /* 0x000fe20000041830 */
[----:B------:R-:W3:Y:S07]  /*114c0*/  LDSM.16.M88.4 R192, [R233+0xa100] ;  /* 0x00a10000e9c0783b */ /* 0x000eee0000000200 */
[-C--:B-1----:R-:W-:Y:S01]  /*114d0*/  HMMA.16816.F32.BF16 R4, R140, R196.reuse, R4 ;  /* 0x000000c48c04723c */ /* 0x082fe20000041804 */
[----:B------:R-:W1:Y:S07]  /*114e0*/  LDSM.16.M88.4 R216, [R233+0xc100] ;  /* 0x00c10000e9d8783b */ /* 0x000e6e0000000200 */
[C---:B----4-:R-:W-:Y:S08]  /*114f0*/  HMMA.16816.F32.BF16 R8, R212.reuse, R196, R8 ;  /* 0x000000c4d408723c */ /* 0x050ff00000041808 */
[-C--:B------:R-:W-:Y:S08]  /*11500*/  HMMA.16816.F32.BF16 R12, R212, R198.reuse, R12 ;  /* 0x000000c6d40c723c */ /* 0x080ff0000004180c */
[C---:B------:R-:W-:Y:S01]  /*11510*/  HMMA.16816.F32.BF16 R16, R140.reuse, R198, R16 ;  /* 0x000000c68c10723c */ /* 0x040fe20000041810 */
[----:B------:R-:W4:Y:S07]  /*11520*/  LDSM.16.M88.4 R196, [R237] ;  /* 0x00000000edc4783b */ /* 0x000f2e0000000200 */
[-C--:B------:R-:W-:Y:S08]  /*11530*/  HMMA.16816.F32.BF16 R20, R140, R200.reuse, R20 ;  /* 0x000000c88c14723c */ /* 0x080ff00000041814 */
[C---:B------:R-:W-:Y:S08]  /*11540*/  HMMA.16816.F32.BF16 R24, R212.reuse, R200, R24 ;  /* 0x000000c8d418723c */ /* 0x040ff00000041818 */
[-C--:B------:R-:W-:Y:S08]  /*11550*/  HMMA.16816.F32.BF16 R28, R212, R202.reuse, R28 ;  /* 0x000000cad41c723c */ /* 0x080ff0000004181c */
[C---:B------:R-:W-:Y:S01]  /*11560*/  HMMA.16816.F32.BF16 R32, R140.reuse, R202, R32 ;  /* 0x000000ca8c20723c */ /* 0x040fe20000041820 */
[----:B------:R-:W-:Y:S07]  /*11570*/  LDSM.16.M88.4 R200, [R230+0x4900] ;  /* 0x00490000e6c8783b */ /* 0x000fee0000000200 */
[-C--:B--2---:R-:W-:Y:S08]  /*11580*/  HMMA.16816.F32.BF16 R36, R140, R204.reuse, R36 ;  /* 0x000000cc8c24723c */ /* 0x084ff00000041824 */
[C---:B------:R-:W-:Y:S08]  /*11590*/  HMMA.16816.F32.BF16 R40, R212.reuse, R204, R40 ;  /* 0x000000ccd428723c */ /* 0x040ff00000041828 */
[-C--:B------:R-:W-:Y:S01]  /*115a0*/  HMMA.16816.F32.BF16 R44, R212, R206.reuse, R44 ;  /* 0x000000ced42c723c */ /* 0x080fe2000004182c */
[----:B------:R-:W-:Y:S07]  /*115b0*/  LDSM.16.M88.4 R212, [R230+0x5900] ;  /* 0x00590000e6d4783b */ /* 0x000fee0000000200 */
[----:B------:R-:W-:Y:S01]  /*115c0*/  HMMA.16816.F32.BF16 R48, R140, R206, R48 ;  /* 0x000000ce8c30723c */ /* 0x000fe20000041830 */
[----:B------:R-:W2:Y:S07]  /*115d0*/  LDSM.16.M88.4 R140, [R232+0xa100] ;  /* 0x00a10000e88c783b */ /* 0x000eae0000000200 */
[-C--:B---3--:R-:W-:Y:S01]  /*115e0*/  HMMA.16816.F32.BF16 R4, R192, R208.reuse, R4 ;  /* 0x000000d0c004723c */ /* 0x088fe20000041804 */
[----:B------:R-:W3:Y:S07]  /*115f0*/  LDSM.16.M88.4 R204, [R232+0xc100] ;  /* 0x00c10000e8cc783b */ /* 0x000eee0000000200 */
[C---:B-1----:R-:W-:Y:S08]  /*11600*/  HMMA.16816.F32.BF16 R8, R216.reuse, R208, R8 ;  /* 0x000000d0d808723c */ /* 0x042ff00000041808 */
[-C--:B------:R-:W-:Y:S08]  /*11610*/  HMMA.16816.F32.BF16 R12, R216, R210.reuse, R12 ;  /* 0x000000d2d80c723c */ /* 0x080ff0000004180c */
[C---:B------:R-:W-:Y:S01]  /*11620*/  HMMA.16816.F32.BF16 R16, R192.reuse, R210, R16 ;  /* 0x000000d2c010723c */ /* 0x040fe20000041810 */
[----:B------:R-:W1:Y:S07]  /*11630*/  LDSM.16.M88.4 R208, [R230+0x5100] ;  /* 0x00510000e6d0783b */ /* 0x000e6e0000000200 */
[-C--:B------:R-:W-:Y:S08]  /*11640*/  HMMA.16816.F32.BF16 R20, R192, R220.reuse, R20 ;  /* 0x000000dcc014723c */ /* 0x080ff00000041814 */
[C---:B------:R-:W-:Y:S08]  /*11650*/  HMMA.16816.F32.BF16 R24, R216.reuse, R220, R24 ;  /* 0x000000dcd818723c */ /* 0x040ff00000041818 */
[-C--:B------:R-:W-:Y:S08]  /*11660*/  HMMA.16816.F32.BF16 R28, R216, R222.reuse, R28 ;  /* 0x000000ded81c723c */ /* 0x080ff0000004181c */
[C---:B------:R-:W-:Y:S01]  /*11670*/  HMMA.16816.F32.BF16 R32, R192.reuse, R222, R32 ;  /* 0x000000dec020723c */ /* 0x040fe20000041820 */
[----:B------:R-:W-:Y:S07]  /*11680*/  LDSM.16.M88.4 R220, [R229+0x1800] ;  /* 0x00180000e5dc783b */ /* 0x000fee0000000200 */
[-C--:B----4-:R-:W-:Y:S08]  /*11690*/  HMMA.16816.F32.BF16 R36, R192, R196.reuse, R36 ;  /* 0x000000c4c024723c */ /* 0x090ff00000041824 */
[C---:B------:R-:W-:Y:S08]  /*116a0*/  HMMA.16816.F32.BF16 R40, R216.reuse, R196, R40 ;  /* 0x000000c4d828723c */ /* 0x040ff00000041828 */
[-C--:B------:R-:W-:Y:S01]  /*116b0*/  HMMA.16816.F32.BF16 R44, R216, R198.reuse, R44 ;  /* 0x000000c6d82c723c */ /* 0x080fe2000004182c */
[----:B------:R-:W4:Y:S07]  /*116c0*/  LDSM.16.M88.4 R216, [R234+0xa100] ;  /* 0x00a10000ead8783b */ /* 0x000f2e0000000200 */
[----:B------:R-:W-:Y:S01]  /*116d0*/  HMMA.16816.F32.BF16 R48, R192, R198, R48 ;  /* 0x000000c6c030723c */ /* 0x000fe20000041830 */
[----:B------:R-:W4:Y:S07]  /*116e0*/  LDSM.16.M88.4 R192, [R236+0xc100] ;  /* 0x00c10000ecc0783b */ /* 0x000f2e0000000200 */
[-C--:B--2---:R-:W-:Y:S08]  /*116f0*/  HMMA.16816.F32.BF16 R4, R140, R200.reuse, R4 ;  /* 0x000000c88c04723c */ /* 0x084ff00000041804 */
        /* <DEDUP_REMOVED lines=11> */
[-C--:B----4-:R-:W-:Y:S08]  /*117b0*/  HMMA.16816.F32.BF16 R4, R216, R220.reuse, R4 ;  /* 0x000000dcd804723c */ /* 0x090ff00000041804 */
        /* <DEDUP_REMOVED lines=29> */
[----:B------:R-:W2:Y:S01]  /*11990*/  MUFU.TANH R215, R14 ;  /* 0x0000000e00d77308 */ /* 0x000ea20000002400 */
[----:B-1----:R-:W1:Y:S01]  /*119a0*/  LDSM.16.M88.4 R8, [R229+0x2800] ;  /* 0x00280000e508783b */ /* 0x002e620000000200 */
[----:B------:R-:W-:Y:S04]  /*119b0*/  DEPBAR.LE SB0, 0x0 ;  /* 0x000080000000791a */ /* 0x000fe80000000000 */
[-C--:B----4-:R-:W-:Y:S04]  /*119c0*/  HMMA.16816.F32.BF16 R20, R216, R4.reuse, R20 ;  /* 0x00000004d814723c */ /* 0x090fe80000041814 */
[----:B------:R-:W4:Y:S01]  /*119d0*/  MUFU.TANH R214, R15 ;  /* 0x0000000f00d67308 */ /* 0x000f220000002400 */
[----:B------:R-:W-:Y:S03]  /*119e0*/  BAR.SYNC.DEFER_BLOCKING 0x0 ;  /* 0x0000000000007b1d */ /* 0x000fe60000010000 */
[C---:B------:R-:W-:Y:S06]  /*119f0*/  HMMA.16816.F32.BF16 R24, R192.reuse, R4, R24 ;  /* 0x00000004c018723c */ /* 0x040fec0000041818 */
[----:B------:R1:W1:Y:S02]  /*11a00*/  MUFU.TANH R143, R18 ;  /* 0x00000012008f7308 */ /* 0x0002640000002400 */
        /* <DEDUP_REMOVED lines=25> */
[----:B------:R2:W2:Y:S01]  /*11ba0*/  MUFU.TANH R199, R23 ;  /* 0x0000001700c77308 */ /* 0x0004a20000002400 */
[----:B------:R-:W-:Y:S02]  /*11bb0*/  FMUL.FTZ R42, R42, c[0x0][0x320] ;  /* 0x0000c8002a2a7a20 */ /* 0x000fe40000410000 */
[----:B------:R-:W-:Y:S02]  /*11bc0*/  FMUL.FTZ R43, R43, c[0x0][0x320] ;  /* 0x0000c8002b2b7a20 */ /* 0x000fe40000410000 */
[----:B------:R-:W-:Y:S02]  /*11bd0*/  FMUL.FTZ R46, R46, c[0x0][0x320] ;  /* 0x0000c8002e2e7a20 */ /* 0x000fe40000410000 */
[----:B------:R-:W-:Y:S03]  /*11be0*/  FMUL.FTZ R47, R47, c[0x0][0x320] ;  /* 0x0000c8002f2f7a20 */ /* 0x000fe60000410000 */
[----:B------:R3:W3:Y:S03]  /*11bf0*/  MUFU.TANH R205, R24 ;  /* 0x0000001800cd7308 */ /* 0x0006e60000002400 */
[----:B------:R-:W-:Y:S02]  /*11c00*/  FMUL.FTZ R14, R48, c[0x0][0x320] ;  /* 0x0000c800300e7a20 */ /* 0x000fe40000410000 */
[----:B-1----:R-:W-:Y:S02]  /*11c10*/  FMUL.FTZ R22, R45, c[0x0][0x320] ;  /* 0x0000c8002d167a20 */ /* 0x002fe40000410000 */
[----:B------:R-:W-:Y:S02]  /*11c20*/  FMUL.FTZ R13, R49, c[0x0][0x320] ;  /* 0x0000c800310d7a20 */ /* 0x000fe40000410000 */
[----:B------:R-:W-:Y:S01]  /*11c30*/  FMUL.FTZ R21, R50, c[0x0][0x320] ;  /* 0x0000c80032157a20 */ /* 0x000fe20000410000 */
[----:B------:R1:W1:Y:S01]  /*11c40*/  MUFU.TANH R208, R25 ;  /* 0x0000001900d07308 */ /* 0x0002620000002400 */
[----:B------:R-:W-:Y:S02]  /*11c50*/  FMUL.FTZ R20, R51, c[0x0][0x320] ;  /* 0x0000c80033147a20 */ /* 0x000fe40000410000 */
[----:B--2---:R-:W-:Y:S07]  /*11c60*/  FMUL.FTZ R23, R33, c[0x0][0x320] ;  /* 0x0000c80021177a20 */ /* 0x004fee0000410000 */
[----:B------:R2:W2:Y:S01]  /*11c70*/  MUFU.TANH R221, R26 ;  /* 0x0000001a00dd7308 */ /* 0x0004a20000002400 */
[----:B---3--:R-:W-:Y:S09]  /*11c80*/  FMUL.FTZ R24, R39, c[0x0][0x320] ;  /* 0x0000c80027187a20 */ /* 0x008ff20000410000 */
[----:B------:R3:W3:Y:S01]  /*11c90*/  MUFU.TANH R220, R27 ;  /* 0x0000001b00dc7308 */ /* 0x0006e20000002400 */
[----:B-1----:R-:W-:Y:S09]  /*11ca0*/  FMUL.FTZ R25, R32, c[0x0][0x320] ;  /* 0x0000c80020197a20 */ /* 0x002ff20000410000 */
[----:B------:R1:W1:Y:S01]  /*11cb0*/  MUFU.TANH R141, R28 ;  /* 0x0000001c008d7308 */ /* 0x0002620000002400 */
[----:B--2---:R-:W-:Y:S09]  /*11cc0*/  FMUL.FTZ R26, R38, c[0x0][0x320] ;  /* 0x0000c800261a7a20 */ /* 0x004ff20000410000 */
        /* <DEDUP_REMOVED lines=8> */
[----:B------:R3:W2:Y:S01]  /*11d50*/  MUFU.TANH R142, R19 ;  /* 0x00000013008e7308 */ /* 0x0006a20000002400 */
        /* <DEDUP_REMOVED lines=24> */
[----:B------:R-:W-:Y:S05]  /*11ee0*/  IMAD.MOV.U32 R242, RZ, RZ, RZ ;  /* 0x000000fffff27224 */ /* 0x000fea00078e00ff */
[----:B------:R-:W-:Y:S05]  /*11ef0*/  IMAD.U32 R2, RZ, RZ, UR4 ;  /* 0x00000004ff027e24 */ /* 0x000fea000f8e00ff */
        /* <DEDUP_REMOVED lines=25> */
[----:B------:R-:W-:Y:S04]  /*12090*/  SHFL.IDX PT, R6, R2, 0x1, 0x181f ;  /* 0x00381f0002067f89 */ /* 0x000fe800000e0000 */
[----:B------:R3:W-:Y:S04]  /*120a0*/  SHFL.IDX PT, R7, R2, 0x2, 0x181f ;  /* 0x00581f0002077f89 */ /* 0x0007e800000e0000 */
[----:B------:R-:W4:Y:S04]  /*120b0*/  SHFL.IDX PT, R5, R0, RZ, 0x181f ;  /* 0x00181fff00057589 */ /* 0x000f2800000e0000 */
[----:B------:R-:W5:Y:S04]  /*120c0*/  SHFL.IDX PT, R12, R0, 0x1, 0x181f ;  /* 0x00381f00000c7f89 */ /* 0x000f6800000e0000 */
[----:B------:R-:W1:Y:S01]  /*120d0*/  SHFL.IDX PT, R0, R0, 0x2, 0x181f ;  /* 0x00581f0000007f89 */ /* 0x000e6200000e0000 */
[CC--:B--2---:R-:W-:Y:S02]  /*120e0*/  IADD3 R10, P1, R4.reuse, R248.reuse, RZ ;  /* 0x000000f8040a7210 */ /* 0x0c4fe40007f3e0ff */
[----:B---3--:R-:W-:Y:S04]  /*120f0*/  IADD3 R2, P0, R4, R249, RZ ;  /* 0x000000f904027210 */ /* 0x008fe80007f1e0ff */
[C---:B----4-:R-:W-:Y:S01]  /*12100*/  IADD3.X R3, R5.reuse, R247, RZ, P0, !PT ;  /* 0x000000f705037210 */ /* 0x050fe200007fe4ff */
[--C-:B------:R-:W-:Y:S01]  /*12110*/  IMAD.X R11, R5, 0x1, R246.reuse, P1 ;  /* 0x00000001050b7824 */ /* 0x100fe200008e06f6 */
[CC--:B------:R-:W-:Y:S02]  /*12120*/  IADD3 R8, P0, R6.reuse, R249.reuse, RZ ;  /* 0x000000f906087210 */ /* 0x0c0fe40007f1e0ff */
[-C--:B------:R-:W-:Y:S01]  /*12130*/  IADD3 R6, P2, R6, R248.reuse, RZ ;  /* 0x000000f806067210 */ /* 0x080fe20007f5e0ff */
[----:B------:R2:W-:Y:S01]  /*12140*/  LDGSTS.E.BYPASS.LTC128B.128 [R252+0x3100], [R2.64], !P6 ;  /* 0x0310000002fc7fae */ /* 0x0005e2000f101d54 */
[C---:B------:R-:W-:Y:S01]  /*12150*/  IADD3 R4, P1, R7.reuse, R249, RZ ;  /* 0x000000f907047210 */ /* 0x040fe20007f3e0ff */
[----:B-----5:R-:W-:Y:S02]  /*12160*/  IMAD.X R9, R12, 0x1, R247, P0 ;  /* 0x000000010c097824 */ /* 0x020fe400000e06f7 */
[----:B------:R3:W-:Y:S01]  /*12170*/  LDGSTS.E.BYPASS.LTC128B.128 [R252+0x4900], [R10.64], !P5 ;  /* 0x049000000afc7fae */ /* 0x0007e2000e901d54 */
[----:B-1----:R-:W-:Y:S03]  /*12180*/  IADD3.X R5, R0, R247, RZ, P1, !PT ;  /* 0x000000f700057210 */ /* 0x002fe60000ffe4ff */
[----:B------:R3:W-:Y:S01]  /*12190*/  LDGSTS.E.BYPASS.LTC128B.128 [R252+0x3900], [R8.64], !P6 ;  /* 0x0390000008fc7fae */ /* 0x0007e2000f101d54 */
[----:B--2---:R-:W-:Y:S01]  /*121a0*/  IADD3 R2, P0, R7, R248, RZ ;  /* 0x000000f807027210 */ /* 0x004fe20007f1e0ff */
[--C-:B------:R-:W-:Y:S04]  /*121b0*/  IMAD.X R7, R12, 0x1, R246.reuse, P2 ;  /* 0x000000010c077824 */ /* 0x100fe800010e06f6 */
[----:B------:R-:W-:Y:S01]  /*121c0*/  IMAD.X R3, R0, 0x1, R246, P0 ;  /* 0x0000000100037824 */ /* 0x000fe200000e06f6 */
[----:B------:R3:W-:Y:S04]  /*121d0*/  LDGSTS.E.BYPASS.LTC128B.128 [R252+0x5100], [R6.64], !P5 ;  /* 0x0510000006fc7fae */ /* 0x0007e8000e901d54 */
[----:B------:R3:W-:Y:S04]  /*121e0*/  LDGSTS.E.BYPASS.LTC128B.128 [R252+0x4100], [R4.64], !P6 ;  /* 0x0410000004fc7fae */ /* 0x0007e8000f101d54 */
[----:B------:R3:W-:Y:S02]  /*121f0*/  LDGSTS.E.BYPASS.LTC128B.128 [R252+0x5900], [R2.64], !P5 ;  /* 0x0590000002fc7fae */ /* 0x0007e4000e901d54 */
.L_x_638:
[----:B--234-:R-:W2:Y:S01]  /*12200*/  LDL R3, [R1+0x30] ;  /* 0x0000300001037983 */ /* 0x01cea20000100800 */
[----:B------:R-:W-:Y:S01]  /*12210*/  UISETP.NE.AND UP1, UPT, UR13, URZ, UPT ;  /* 0x0000003f0d00728c */ /* 0x000fe2000bf25270 */
[----:B------:R-:W-:Y:S01]  /*12220*/  IMAD.U32 R6, RZ, RZ, UR9 ;  /* 0x00000009ff067e24 */ /* 0x000fe2000f8e00ff */
[----:B------:R-:W-:Y:S01]  /*12230*/  UIMAD UR28, UR24, -0x30, URZ ;  /* 0xffffffd0181c78a4 */ /* 0x000fe2000f8e023f */
[----:B------:R-:W3:Y:S01]  /*12240*/  LDL R2, [R1+0x1c] ;  /* 0x00001c0001027983 */ /* 0x000ee20000100800 */
[----:B------:R-:W-:Y:S02]  /*12250*/  UISETP.NE.AND UP0, UPT, UR12, URZ, UPT ;  /* 0x0000003f0c00728c */ /* 0x000fe4000bf05270 */
[----:B------:R-:W-:Y:S01]  /*12260*/  PLOP3.LUT P1, PT, PT, PT, UP1, 0x80, 0x0 ;  /* 0x000000000000781c */ /* 0x000fe20003f2f018 */
[----:B------:R-:W0:Y:S01]  /*12270*/  LDGDEPBAR ;  /* 0x00000000000079af */ /* 0x000e220000000000 */
[----:B------:R-:W-:Y:S02]  /*12280*/  PLOP3.LUT P0, PT, PT, PT, UP1, 0x80, 0x0 ;  /* 0x000000000000781c */ /* 0x000fe40003f0f018 */
[C---:B---3--:R-:W-:Y:S09]  /*12290*/  IADD3 R7, -R2.reuse, UR28, RZ ;  /* 0x0000001c02077c10 */ /* 0x048ff2000fffe1ff */
[----:B--2---:R-:W-:Y:S04]  /*122a0*/  @P1 IMAD.HI.U32 R0, R3, c[0x0][0x2c8], RZ ;  /* 0x0000b20003001a27 */ /* 0x004fe800078e00ff */
[----:B------:R-:W-:Y:S01]  /*122b0*/  IMAD.MOV.U32 R4, RZ, RZ, R3 ;  /* 0x000000ffff047224 */ /* 0x000fe200078e0003 */
[----:B------:R-:W-:Y:S01]  /*122c0*/  @P0 SHF.R.U32.HI R4, RZ, c[0x0][0x2cc], R0 ;  /* 0x0000b300ff040a19 */ /* 0x000fe20000011600 */
[----:B------:R-:W-:Y:S01]  /*122d0*/  IMAD.U32 R0, RZ, RZ, UR28 ;  /* 0x0000001cff007e24 */ /* 0x000fe2000f8e00ff */
[----:B------:R-:W-:Y:S03]  /*122e0*/  PLOP3.LUT P0, PT, PT, PT, UP0, 0x40, 0x0 ;  /* 0x000000000000781c */ /* 0x000fe60003f0e808 */
[----:B------:R-:W2:Y:S01]  /*122f0*/  SHFL.IDX PT, R3, R4, RZ, 0x1c1f ;  /* 0x001c1fff04037589 */ /* 0x000ea200000e0000 */
[----:B------:R-:W-:Y:S04]  /*12300*/  IADD3 R0, -R2, 0x1, R0 ;  /* 0x0000000102007810 */ /* 0x000fe80007ffe100 */
[----:B------:R-:W-:Y:S04]  /*12310*/  IADD3 R6, R0, -c[0x0][0x168], R6 ;  /* 0x80005a0000067a10 */ /* 0x000fe80007ffe006 */
        /* <DEDUP_REMOVED lines=20> */
.L_x_641:
[----:B------:R-:W-:Y:S04]  /*12460*/  MOV R8, c[0x0][0x32c] ;  /* 0x0000cb0000087a02 */ /* 0x000fe80000000f00 */
[----:B------:R-:W-:Y:S11]  /*12470*/  ISETP.NE.AND P0, PT, R8, 0x1, PT ;  /* 0x000000010800780c */ /* 0x000ff60003f05270 */
[----:B------:R-:W-:Y:S02]  /*12480*/  @!UPT UIADD3 URZ, URZ, URZ, URZ ;  /* 0x0000003f3f3ff290 */ /* 0x000fe4000fffe03f */
[----:B------:R-:W-:Y:S05]  /*12490*/  @P0 IMAD.HI.U32 R8, R3, c[0x0][0x330], RZ ;  /* 0x0000cc0003080a27 */ /* 0x000fea00078e00ff */
[----:B------:R-:W-:Y:S02]  /*124a0*/  @P0 SHF.R.U32.HI R3, RZ, c[0x0][0x334], R8 ;  /* 0x0000cd00ff030a19 */ /* 0x000fe40000011608 */
.L_x_642:
[----:B------:R-:W-:Y:S05]  /*124b0*/  BSYNC B0 ;  /* 0x0000000000007941 */ /* 0x000fea0003800000 */
.L_x_640:
[----:B------:R-:W-:Y:S05]  /*124c0*/  IMAD R3, R3, c[0x0][0x32c], R7 ;  /* 0x0000cb0003037a24 */ /* 0x000fea00078e0207 */
[----:B------:R-:W-:Y:S02]  /*124d0*/  IADD3 R8, R3, c[0x0][0x32c], RZ ;  /* 0x0000cb0003087a10 */ /* 0x000fe40007ffe0ff */
[----:B------:R-:W-:Y:S02]  /*124e0*/  IMNMX R0, R0, R3, !PT ;  /* 0x0000000300007217 */ /* 0x000fe40007800200 */
[----:B------:R-:W-:Y:S02]  /*124f0*/  IMNMX R2, R2, R8, PT ;  /* 0x0000000802027217 */ /* 0x000fe40003800200 */
.L_x_639:
[----:B------:R-:W-:Y:S01]  /*12500*/  UISETP.GE.AND UP2, UPT, UR28, 0x1, UPT ;  /* 0x000000011c00788c */ /* 0x000fe2000bf46270 */
[----:B------:R-:W2:Y:S01]  /*12510*/  SHFL.IDX PT, R3, R4, 0x1, 0x1c1f ;  /* 0x003c1f0004037f89 */ /* 0x000ea200000e0000 */
        /* <DEDUP_REMOVED lines=43> */
[----:B-1----:R-:W-:Y:S02]  /*127d0*/  FSEL R201, R25, -INF , !P0 ;  /* 0xff80000019c97808 */ /* 0x002fe40004000000 */
        /* <DEDUP_REMOVED lines=20> */
[--C-:B--2---:R-:W-:Y:S01]  /*12920*/  IMAD.IADD R0, R6, 0x1, R3.reuse ;  /* 0x0000000106007824 */ /* 0x104fe200078e0203 */
        /* <DEDUP_REMOVED lines=21> */
.L_x_645:
[----:B------:R-:W-:Y:S04]  /*12a80*/  MOV R8, 0x1 ;  /* 0x0000000100087802 */ /* 0x000fe80000000f00 */
[----:B------:R-:W-:Y:S11]  /*12a90*/  ISETP.NE.AND P0, PT, R8, c[0x0][0x32c], PT ;  /* 0x0000cb0008007a0c */ /* 0x000ff60003f05270 */
[----:B------:R-:W-:Y:S02]  /*12aa0*/  @!UPT UIADD3 URZ, URZ, URZ, URZ ;  /* 0x0000003f3f3ff290 */ /* 0x000fe4000fffe03f */
[----:B------:R-:W-:Y:S05]  /*12ab0*/  @P0 IMAD.HI.U32 R8, R3, c[0x0][0x330], RZ ;  /* 0x0000cc0003080a27 */ /* 0x000fea00078e00ff */
[----:B------:R-:W-:Y:S02]  /*12ac0*/  @P0 SHF.R.U32.HI R3, RZ, c[0x0][0x334], R8 ;  /* 0x0000cd00ff030a19 */ /* 0x000fe40000011608 */
.L_x_646:
[----:B------:R-:W-:Y:S05]  /*12ad0*/  BSYNC B0 ;  /* 0x0000000000007941 */ /* 0x000fea0003800000 */
.L_x_644:
[----:B------:R-:W-:Y:S05]  /*12ae0*/  IMAD R3, R3, c[0x0][0x32c], R7 ;  /* 0x0000cb0003037a24 */ /* 0x000fea00078e0207 */
[----:B------:R-:W-:Y:S02]  /*12af0*/  IADD3 R8, R3, c[0x0][0x32c], RZ ;  /* 0x0000cb0003087a10 */ /* 0x000fe40007ffe0ff */
[----:B------:R-:W-:Y:S02]  /*12b00*/  IMNMX R0, R0, R3, !PT ;  /* 0x0000000300007217 */ /* 0x000fe40007800200 */
[----:B------:R-:W-:Y:S02]  /*12b10*/  IMNMX R2, R2, R8, PT ;  /* 0x0000000802027217 */ /* 0x000fe40003800200 */
.L_x_643:
        /* <DEDUP_REMOVED lines=86> */
.L_x_649:
[----:B------:R-:W-:Y:S04]  /*13080*/  MOV R8, c[0x0][0x32c] ;  /* 0x0000cb0000087a02 */ /* 0x000fe80000000f00 */
[----:B------:R-:W-:Y:S11]  /*13090*/  ISETP.NE.AND P0, PT, R8, 0x1, PT ;  /* 0x000000010800780c */ /* 0x000ff60003f05270 */
[----:B------:R-:W-:Y:S02]  /*130a0*/  @!UPT UIADD3 URZ, URZ, URZ, URZ ;  /* 0x0000003f3f3ff290 */ /* 0x000fe4000fffe03f */
[----:B------:R-:W-:Y:S05]  /*130b0*/  @P0 IMAD.HI.U32 R8, R3, c[0x0][0x330], RZ ;  /* 0x0000cc0003080a27 */ /* 0x000fea00078e00ff */
[----:B------:R-:W-:Y:S02]  /*130c0*/  @P0 SHF.R.U32.HI R3, RZ, c[0x0][0x334], R8 ;  /* 0x0000cd00ff030a19 */ /* 0x000fe40000011608 */
.L_x_650:
[----:B------:R-:W-:Y:S05]  /*130d0*/  BSYNC B0 ;  /* 0x0000000000007941 */ /* 0x000fea0003800000 */
.L_x_648:
[----:B------:R-:W-:Y:S05]  /*130e0*/  IMAD R3, R3, c[0x0][0x32c], R7 ;  /* 0x0000cb0003037a24 */ /* 0x000fea00078e0207 */
[----:B------:R-:W-:Y:S02]  /*130f0*/  IADD3 R8, R3, c[0x0][0x32c], RZ ;  /* 0x0000cb0003087a10 */ /* 0x000fe40007ffe0ff */
[----:B------:R-:W-:Y:S02]  /*13100*/  IMNMX R0, R0, R3, !PT ;  /* 0x0000000300007217 */ /* 0x000fe40007800200 */
[----:B------:R-:W-:Y:S02]  /*13110*/  IMNMX R2, R2, R8, PT ;  /* 0x0000000802027217 */ /* 0x000fe40003800200 */
.L_x_647:
        /* <DEDUP_REMOVED lines=86> */
.L_x_653:
[----:B------:R-:W-:Y:S04]  /*13680*/  MOV R4, c[0x0][0x32c] ;  /* 0x0000cb0000047a02 */ /* 0x000fe80000000f00 */
[----:B------:R-:W-:Y:S11]  /*13690*/  ISETP.NE.AND P0, PT, R4, 0x1, PT ;  /* 0x000000010400780c */ /* 0x000ff60003f05270 */
[----:B------:R-:W-:Y:S02]  /*136a0*/  @!UPT UIADD3 URZ, URZ, URZ, URZ ;  /* 0x0000003f3f3ff290 */ /* 0x000fe4000fffe03f */
[----:B------:R-:W-:Y:S05]  /*136b0*/  @P0 IMAD.HI.U32 R4, R3, c[0x0][0x330], RZ ;  /* 0x0000cc0003040a27 */ /* 0x000fea00078e00ff */
[----:B------:R-:W-:Y:S02]  /*136c0*/  @P0 SHF.R.U32.HI R3, RZ, c[0x0][0x334], R4 ;  /* 0x0000cd00ff030a19 */ /* 0x000fe40000011604 */
.L_x_654:
[----:B------:R-:W-:Y:S05]  /*136d0*/  BSYNC B0 ;  /* 0x0000000000007941 */ /* 0x000fea0003800000 */
.L_x_652:
[----:B------:R-:W-:Y:S05]  /*136e0*/  IMAD R7, R3, c[0x0][0x32c], R7 ;  /* 0x0000cb0003077a24 */ /* 0x000fea00078e0207 */
[----:B------:R-:W-:Y:S02]  /*136f0*/  IADD3 R3, R7, c[0x0][0x32c], RZ ;  /* 0x0000cb0007037a10 */ /* 0x000fe40007ffe0ff */
[----:B------:R-:W-:Y:S02]  /*13700*/  IMNMX R0, R0, R7, !PT ;  /* 0x0000000700007217 */ /* 0x000fe40007800200 */
[----:B------:R-:W-:Y:S02]  /*13710*/  IMNMX R2, R2, R3, PT ;  /* 0x0000000302027217 */ /* 0x000fe40003800200 */
.L_x_651:
        /* <DEDUP_REMOVED lines=22> */
[----:B------:R-:W-:Y:S01]  /*13880*/  PLOP3.LUT P0, PT, PT, PT, UP4, 0x40, 0x0 ;  /* 0x000000000000781c */ /* 0x000fe20003f0e848 */
[----:B------:R-:W-:Y:S01]  /*13890*/  UISETP.NE.AND UP4, UPT, UR28, URZ, UPT ;  /* 0x0000003f1c00728c */ /* 0x000fe2000bf85270 */
[----:B------:R-:W-:Y:S02]  /*138a0*/  FMNMX.FTZ R137, R201, R137, !PT ;  /* 0x00000089c9897209 */ /* 0x000fe40007810000 */
[----:B------:R-:W-:Y:S02]  /*138b0*/  FMNMX.FTZ R3, R199, R3, !PT ;  /* 0x00000003c7037209 */ /* 0x000fe40007810000 */
[----:B------:R-:W-:Y:S02]  /*138c0*/  FMNMX.FTZ R137, R204, R137, !PT ;  /* 0x00000089cc897209 */ /* 0x000fe40007810000 */
[----:B------:R-:W-:Y:S02]  /*138d0*/  ISETP.GT.AND P0, PT, R0, RZ, P0 ;  /* 0x000000ff0000720c */ /* 0x000fe40000704270 */
[----:B------:R-:W-:Y:S01]  /*138e0*/  PLOP3.LUT P2, PT, PT, PT, UP3, 0x40, 0x0 ;  /* 0x000000000000781c */ /* 0x000fe20003f4e838 */
[----:B------:R-:W-:Y:S01]  /*138f0*/  UISETP.NE.AND UP3, UPT, UR27, URZ, UPT ;  /* 0x0000003f1b00728c */ /* 0x000fe2000bf65270 */
[----:B------:R-:W-:Y:S02]  /*13900*/  ISETP.LT.OR P0, PT, R2, 0x1, P0 ;  /* 0x000000010200780c */ /* 0x000fe40000701670 */
[----:B------:R-:W-:Y:S02]  /*13910*/  FMNMX.FTZ R137, R223, R137, !PT ;  /* 0x00000089df897209 */ /* 0x000fe40007810000 */
[----:B------:R-:W-:Y:S02]  /*13920*/  FMNMX.FTZ R3, R203, R3, !PT ;  /* 0x00000003cb037209 */ /* 0x000fe40007810000 */
[----:B------:R-:W-:Y:S02]  /*13930*/  ISETP.GT.AND P2, PT, R0, 0x1, P2 ;  /* 0x000000010000780c */ /* 0x000fe40001744270 */
[----:B------:R-:W-:Y:S02]  /*13940*/  FSEL R5, R245, -INF , !P0 ;  /* 0xff800000f5057808 */ /* 0x000fe40004000000 */
[----:B------:R-:W-:Y:S02]  /*13950*/  MOV R245, R33 ;  /* 0x0000002100f57202 */ /* 0x000fe40000000f00 */
[----:B------:R-:W-:Y:S02]  /*13960*/  FMNMX.FTZ R137, R246, R137, !PT ;  /* 0x00000089f6897209 */ /* 0x000fe40007810000 */
[----:B------:R-:W-:Y:S02]  /*13970*/  ISETP.LT.OR P2, PT, R2, 0x2, P2 ;  /* 0x000000020200780c */ /* 0x000fe40001741670 */
[----:B------:R-:W-:Y:S02]  /*13980*/  FMNMX.FTZ R3, R207, R3, !PT ;  /* 0x00000003cf037209 */ /* 0x000fe40007810000 */
[----:B------:R-:W-:Y:S02]  /*13990*/  FSEL R7, R244, -INF , !P2 ;  /* 0xff800000f4077808 */ /* 0x000fe40005000000 */
[----:B------:R-:W-:Y:S02]  /*139a0*/  MOV R244, R32 ;  /* 0x0000002000f47202 */ /* 0x000fe40000000f00 */
[----:B------:R-:W-:Y:S02]  /*139b0*/  FMNMX.FTZ R137, R245, R137, !PT ;  /* 0x00000089f5897209 */ /* 0x000fe40007810000 */
[----:B------:R-:W-:Y:S02]  /*139c0*/  FMNMX.FTZ R3, R218, R3, !PT ;  /* 0x00000003da037209 */ /* 0x000fe40007810000 */
[----:B------:R-:W-:Y:S02]  /*139d0*/  FMNMX.FTZ R137, R244, R137, !PT ;  /* 0x00000089f4897209 */ /* 0x000fe40007810000 */
[----:B------:R-:W-:Y:S02]  /*139e0*/  FMNMX.FTZ R3, R222, R3, !PT ;  /* 0x00000003de037209 */ /* 0x000fe40007810000 */
[----:B------:R-:W-:Y:S01]  /*139f0*/  PLOP3.LUT P1, PT, PT, PT, UP2, 0x40, 0x0 ;  /* 0x000000000000781c */ /* 0x000fe20003f2e828 */
[----:B------:R-:W1:Y:S01]  /*13a00*/  SHFL.BFLY PT, R6, R137, 0x2, 0x1f ;  /* 0x0c401f0089067f89 */ /* 0x000e6200000e0000 */
[----:B------:R-:W-:Y:S01]  /*13a10*/  FMNMX.FTZ R3, R250, R3, !PT ;  /* 0x00000003fa037209 */ /* 0x000fe20007810000 */
[----:B------:R-:W-:Y:S01]  /*13a20*/  UISETP.NE.AND UP2, UPT, UR26, URZ, UPT ;  /* 0x0000003f1a00728c */ /* 0x000fe2000bf45270 */
[----:B------:R-:W-:Y:S01]  /*13a30*/  PLOP3.LUT P0, PT, PT, PT, UP1, 0x40, 0x0 ;  /* 0x000000000000781c */ /* 0x000fe20003f0e818 */
[----:B------:R-:W-:Y:S01]  /*13a40*/  UISETP.NE.AND UP1, UPT, UR25, URZ, UPT ;  /* 0x0000003f1900728c */ /* 0x000fe2000bf25270 */
[----:B------:R-:W-:Y:S02]  /*13a50*/  FMNMX.FTZ R3, R51, R3, !PT ;  /* 0x0000000333037209 */ /* 0x000fe40007810000 */
[C---:B------:R-:W-:Y:S02]  /*13a60*/  ISETP.GT.AND P1, PT, R0.reuse, 0x8, P1 ;  /* 0x000000080000780c */ /* 0x040fe40000f24270 */
[----:B------:R-:W-:Y:S01]  /*13a70*/  ISETP.GT.AND P0, PT, R0, 0x9, P0 ;  /* 0x000000090000780c */ /* 0x000fe20000704270 */
[----:B------:R-:W2:Y:S01]  /*13a80*/  SHFL.BFLY PT, R20, R3, 0x2, 0x1f ;  /* 0x0c401f0003147f89 */ /* 0x000ea200000e0000 */
[C---:B------:R-:W-:Y:S02]  /*13a90*/  ISETP.LT.OR P1, PT, R2.reuse, 0x9, P1 ;  /* 0x000000090200780c */ /* 0x040fe40000f21670 */
[----:B------:R-:W-:Y:S02]  /*13aa0*/  ISETP.LT.OR P0, PT, R2, 0xa, P0 ;  /* 0x0000000a0200780c */ /* 0x000fe40000701670 */
[----:B------:R-:W-:Y:S02]  /*13ab0*/  FSEL R24, R215, -INF , !P1 ;  /* 0xff800000d7187808 */ /* 0x000fe40004800000 */
[----:B------:R-:W-:Y:S02]  /*13ac0*/  FSEL R25, R214, -INF , !P0 ;  /* 0xff800000d6197808 */ /* 0x000fe40004000000 */
[----:B------:R-:W-:Y:S02]  /*13ad0*/  PLOP3.LUT P1, PT, PT, PT, UP6, 0x40, 0x0 ;  /* 0x000000000000781c */ /* 0x000fe40003f2e868 */
[----:B------:R-:W-:Y:S02]  /*13ae0*/  PLOP3.LUT P0, PT, PT, PT, UP5, 0x40, 0x0 ;  /* 0x000000000000781c */ /* 0x000fe40003f0e858 */
[C---:B------:R-:W-:Y:S02]  /*13af0*/  ISETP.GT.AND P1, PT, R0.reuse, 0x11, P1 ;  /* 0x000000110000780c */ /* 0x040fe40000f24270 */
[----:B------:R-:W-:Y:S02]  /*13b00*/  ISETP.GT.AND P0, PT, R0, 0x18, P0 ;  /* 0x000000180000780c */ /* 0x000fe40000704270 */
[----:B------:R-:W-:Y:S02]  /*13b10*/  FMNMX.FTZ R4, R8, R138, !PT ;  /* 0x0000008a08047209 */ /* 0x000fe40007810000 */
[C---:B------:R-:W-:Y:S02]  /*13b20*/  ISETP.LT.OR P1, PT, R2.reuse, 0x12, P1 ;  /* 0x000000120200780c */ /* 0x040fe40000f21670 */
[----:B------:R-:W-:Y:S02]  /*13b30*/  ISETP.LT.OR P0, PT, R2, 0x19, P0 ;  /* 0x000000190200780c */ /* 0x000fe40000701670 */
[----:B------:R-:W-:Y:S01]  /*13b40*/  PLOP3.LUT P2, PT, PT, PT, UP0, 0x40, 0x0 ;  /* 0x000000000000781c */ /* 0x000fe20003f4e808 */
[----:B------:R-:W-:Y:S01]  /*13b50*/  UISETP.NE.AND UP0, UPT, UR5, URZ, UPT ;  /* 0x0000003f0500728c */ /* 0x000fe2000bf05270 */
[----:B-1----:R-:W-:Y:S02]  /*13b60*/  FMNMX.FTZ R137, R137, R6, !PT ;  /* 0x0000000689897209 */ /* 0x002fe40007810000 */
[----:B--2---:R-:W-:Y:S02]  /*13b70*/  FMNMX.FTZ R3, R3, R20, !PT ;  /* 0x0000001403037209 */ /* 0x004fe40007810000 */
[----:B------:R-:W-:Y:S01]  /*13b80*/  FMNMX.FTZ R4, R12, R4, !PT ;  /* 0x000000040c047209 */ /* 0x000fe20007810000 */
[----:B------:R-:W1:Y:S01]  /*13b90*/  SHFL.BFLY PT, R6, R137, 0x1, 0x1f ;  /* 0x0c201f0089067f89 */ /* 0x000e6200000e0000 */
[----:B------:R-:W-:Y:S02]  /*13ba0*/  FSEL R202, R220, -INF , !P1 ;  /* 0xff800000dcca7808 */ /* 0x000fe40004800000 */
[----:B------:R-:W-:Y:S02]  /*13bb0*/  FSEL R206, R213, -INF , !P0 ;  /* 0xff800000d5ce7808 */ /* 0x000fe40004000000 */
[----:B------:R-:W-:Y:S02]  /*13bc0*/  ISETP.GT.AND P2, PT, R0, 0x10, P2 ;  /* 0x000000100000780c */ /* 0x000fe40001744270 */
[----:B------:R-:W-:Y:S01]  /*13bd0*/  PLOP3.LUT P1, PT, PT, PT, UP4, 0x40, 0x0 ;  /* 0x000000000000781c */ /* 0x000fe20003f2e848 */
[----:B------:R-:W2:Y:S01]  /*13be0*/  SHFL.BFLY PT, R136, R3, 0x1, 0x1f ;  /* 0x0c201f0003887f89 */ /* 0x000ea200000e0000 */
[----:B------:R-:W-:Y:S02]  /*13bf0*/  PLOP3.LUT P0, PT, PT, PT, UP3, 0x40, 0x0 ;  /* 0x000000000000781c */ /* 0x000fe40003f0e838 */
[----:B------:R-:W-:Y:S02]  /*13c00*/  FMNMX.FTZ R4, R11, R4, !PT ;  /* 0x000000040b047209 */ /* 0x000fe40007810000 */
[----:B------:R-:W-:Y:S02]  /*13c10*/  ISETP.LT.OR P2, PT, R2, 0x11, P2 ;  /* 0x000000110200780c */ /* 0x000fe40001741670 */
[C---:B------:R-:W-:Y:S02]  /*13c20*/  ISETP.GT.AND P1, PT, R0.reuse, 0x19, P1 ;  /* 0x000000190000780c */ /* 0x040fe40000f24270 */
[----:B------:R-:W-:Y:S02]  /*13c30*/  ISETP.GT.AND P0, PT, R0, 0x20, P0 ;  /* 0x000000200000780c */ /* 0x000fe40000704270 */
[----:B------:R-:W-:Y:S02]  /*13c40*/  FMNMX.FTZ R4, R14, R4, !PT ;  /* 0x000000040e047209 */ /* 0x000fe40007810000 */
[----:B------:R-:W-:Y:S02]  /*13c50*/  FSEL R200, R221, -INF , !P2 ;  /* 0xff800000ddc87808 */ /* 0x000fe40005000000 */
[C---:B------:R-:W-:Y:S02]  /*13c60*/  ISETP.LT.OR P1, PT, R2.reuse, 0x1a, P1 ;  /* 0x0000001a0200780c */ /* 0x040fe40000f21670 */
[----:B-1----:R-:W-:Y:S02]  /*13c70*/  FMNMX.FTZ R137, R137, R6, !PT ;  /* 0x0000000689897209 */ /* 0x002fe40007810000 */
[----:B------:R-:W-:Y:S02]  /*13c80*/  FMNMX.FTZ R6, R5, R139, !PT ;  /* 0x0000008b05067209 */ /* 0x000fe40007810000 */
[----:B------:R-:W-:Y:S01]  /*13c90*/  ISETP.LT.OR P0, PT, R2, 0x21, P0 ;  /* 0x000000210200780c */ /* 0x000fe20000701670 */
[----:B------:R-:W-:Y:S01]  /*13ca0*/  FMUL.FTZ R141, R137, c[0x0][0x2d0] ;  /* 0x0000b400898d7a20 */ /* 0x000fe20000410000 */
[----:B------:R-:W-:Y:S02]  /*13cb0*/  FMNMX.FTZ R6, R7, R6, !PT ;  /* 0x0000000607067209 */ /* 0x000fe40007810000 */
[----:B--2---:R-:W-:Y:S02]  /*13cc0*/  FMNMX.FTZ R136, R3, R136, !PT ;  /* 0x0000008803887209 */ /* 0x004fe40007810000 */
[----:B------:R-:W-:Y:S02]  /*13cd0*/  FMNMX.FTZ R3, R24, R6, !PT ;  /* 0x0000000618037209 */ /* 0x000fe40007810000 */
[----:B------:R-:W-:Y:S01]  /*13ce0*/  FMNMX.FTZ R4, R205, R4, !PT ;  /* 0x00000004cd047209 */ /* 0x000fe20007810000 */
[----:B------:R-:W-:Y:S01]  /*13cf0*/  FMUL.FTZ R142, R136, c[0x0][0x2d0] ;  /* 0x0000b400888e7a20 */ /* 0x000fe20000410000 */
[----:B------:R-:W-:Y:S02]  /*13d00*/  FMNMX.FTZ R3, R25, R3, !PT ;  /* 0x0000000319037209 */ /* 0x000fe40007810000 */
[----:B------:R-:W-:Y:S02]  /*13d10*/  FSEL R209, R212, -INF , !P1 ;  /* 0xff800000d4d17808 */ /* 0x000fe40004800000 */
[----:B------:R-:W-:Y:S02]  /*13d20*/  FSEL R212, R42, -INF , !P0 ;  /* 0xff8000002ad47808 */ /* 0x000fe40004000000 */
[----:B------:R-:W-:Y:S02]  /*13d30*/  FMNMX.FTZ R3, R200, R3, !PT ;  /* 0x00000003c8037209 */ /* 0x000fe40007810000 */
[----:B------:R-:W-:Y:S02]  /*13d40*/  PLOP3.LUT P0, PT, PT, PT, UP1, 0x40, 0x0 ;  /* 0x000000000000781c */ /* 0x000fe40003f0e818 */
[----:B------:R-:W-:Y:S02]  /*13d50*/  FMNMX.FTZ R4, R208, R4, !PT ;  /* 0x00000004d0047209 */ /* 0x000fe40007810000 */
[----:B------:R-:W-:Y:S02]  /*13d60*/  ISETP.GT.AND P0, PT, R0, 0x28, P0 ;  /* 0x000000280000780c */ /* 0x000fe40000704270 */
[----:B------:R-:W-:Y:S02]  /*13d70*/  FMNMX.FTZ R3, R202, R3, !PT ;  /* 0x00000003ca037209 */ /* 0x000fe40007810000 */
[----:B------:R-:W-:Y:S02]  /*13d80*/  PLOP3.LUT P1, PT, PT, PT, UP2, 0x40, 0x0 ;  /* 0x000000000000781c */ /* 0x000fe40003f2e828 */
[----:B------:R-:W-:Y:S02]  /*13d90*/  ISETP.LT.OR P0, PT, R2, 0x29, P0 ;  /* 0x000000290200780c */ /* 0x000fe40000701670 */
[----:B------:R-:W-:Y:S02]  /*13da0*/  FMNMX.FTZ R4, R210, R4, !PT ;  /* 0x00000004d2047209 */ /* 0x000fe40007810000 */
        /* <DEDUP_REMOVED lines=8> */
[----:B------:R-:W-:Y:S01]  /*13e30*/  FMNMX.FTZ R4, R247, R4, !PT ;  /* 0x00000004f7047209 */ /* 0x000fe20007810000 */
[----:B------:R-:W-:Y:S01]  /*13e40*/  UIADD3 UR24, UR24, -0x1, URZ ;  /* 0xffffffff18187890 */ /* 0x000fe2000fffe03f */
[----:B------:R-:W-:Y:S02]  /*13e50*/  FSEL R214, R43, -INF , !P1 ;  /* 0xff8000002bd67808 */ /* 0x000fe40004800000 */
[----:B------:R-:W-:Y:S02]  /*13e60*/  ISETP.GT.AND P0, PT, R0, 0x29, P0 ;  /* 0x000000290000780c */ /* 0x000fe40000704270 */
[----:B------:R-:W-:Y:S02]  /*13e70*/  FMNMX.FTZ R0, R212, R3, !PT ;  /* 0x00000003d4007209 */ /* 0x000fe40007810000 */
[----:B------:R-:W-:Y:S02]  /*13e80*/  FMNMX.FTZ R4, R248, R4, !PT ;  /* 0x00000004f8047209 */ /* 0x000fe40007810000 */
[----:B------:R-:W-:Y:S02]  /*13e90*/  ISETP.LT.OR P0, PT, R2, 0x2a, P0 ;  /* 0x0000002a0200780c */ /* 0x000fe40000701670 */
[----:B------:R-:W-:Y:S02]  /*13ea0*/  FMNMX.FTZ R0, R214, R0, !PT ;  /* 0x00000000d6007209 */ /* 0x000fe40007810000 */
[----:B------:R-:W-:Y:S02]  /*13eb0*/  FSEL R140, R47, -INF , !P0 ;  /* 0xff8000002f8c7808 */ /* 0x000fe40004000000 */
[----:B------:R-:W-:Y:S02]  /*13ec0*/  FMNMX.FTZ R4, R249, R4, !PT ;  /* 0x00000004f9047209 */ /* 0x000fe40007810000 */
[----:B------:R-:W-:Y:S02]  /*13ed0*/  FMNMX.FTZ R0, R213, R0, !PT ;  /* 0x00000000d5007209 */ /* 0x000fe40007810000 */
[----:B------:R-:W-:Y:S02]  /*13ee0*/  FMNMX.FTZ R4, R251, R4, !PT ;  /* 0x00000004fb047209 */ /* 0x000fe40007810000 */
[----:B------:R-:W-:Y:S02]  /*13ef0*/  FMNMX.FTZ R0, R140, R0, !PT ;  /* 0x000000008c007209 */ /* 0x000fe40007810000 */
[----:B------:R-:W-:Y:S01]  /*13f00*/  FSETP.NEU.FTZ.AND P2, PT, R137, -INF , PT ;  /* 0xff8000008900780b */ /* 0x000fe20003f5d000 */
[----:B------:R-:W1:Y:S01]  /*13f10*/  SHFL.BFLY PT, R20, R4, 0x2, 0x1f ;  /* 0x0c401f0004147f89 */ /* 0x000e6200000e0000 */
[----:B------:R-:W-:Y:S02]  /*13f20*/  FSETP.NEU.FTZ.AND P1, PT, R136, -INF , PT ;  /* 0xff8000008800780b */ /* 0x000fe40003f3d000 */
[----:B------:R-:W-:Y:S02]  /*13f30*/  FSEL R141, R141, RZ, P2 ;  /* 0x000000ff8d8d7208 */ /* 0x000fe40001000000 */
[----:B------:R-:W-:Y:S03]  /*13f40*/  FSEL R142, R142, RZ, P1 ;  /* 0x000000ff8e8e7208 */ /* 0x000fe60000800000 */
[----:B------:R-:W2:Y:S01]  /*13f50*/  SHFL.BFLY PT, R2, R0, 0x2, 0x1f ;  /* 0x0c401f0000027f89 */ /* 0x000ea200000e0000 */
[--C-:B------:R-:W-:Y:S02]  /*13f60*/  FFMA.FTZ R16, R16, c[0x0][0x2d0], -R141.reuse ;  /* 0x0000b40010107a23 */ /* 0x100fe4000001088d */
[--C-:B------:R-:W-:Y:S02]  /*13f70*/  FFMA.FTZ R17, R17, c[0x0][0x2d0], -R141.reuse ;  /* 0x0000b40011117a23 */ /* 0x100fe4000001088d */
[----:B------:R-:W3:Y:S01]  /*13f80*/  MUFU.EX2 R22, R16 ;  /* 0x0000001000167308 */ /* 0x000ee20000000800 */
[--C-:B------:R-:W-:Y:S02]  /*13f90*/  FFMA.FTZ R15, R15, c[0x0][0x2d0], -R142.reuse ;  /* 0x0000b4000f0f7a23 */ /* 0x100fe4000001088e */
[--C-:B------:R-:W-:Y:S02]  /*13fa0*/  FFMA.FTZ R10, R10, c[0x0][0x2d0], -R141.reuse ;  /* 0x0000b4000a0a7a23 */ /* 0x100fe4000001088d */
[----:B------:R-:W-:Y:S02]  /*13fb0*/  FFMA.FTZ R19, R19, c[0x0][0x2d0], -R141 ;  /* 0x0000b40013137a23 */ /* 0x000fe4000001088d */
[--C-:B------:R-:W-:Y:S02]  /*13fc0*/  FFMA.FTZ R9, R9, c[0x0][0x2d0], -R142.reuse ;  /* 0x0000b40009097a23 */ /* 0x100fe4000001088e */
[--C-:B------:R-:W-:Y:S01]  /*13fd0*/  FFMA.FTZ R13, R13, c[0x0][0x2d0], -R142.reuse ;  /* 0x0000b4000d0d7a23 */ /* 0x100fe2000001088e */
[----:B------:R-:W4:Y:S01]  /*13fe0*/  MUFU.EX2 R21, R17 ;  /* 0x0000001100157308 */ /* 0x000f220000000800 */
[----:B-1----:R-:W-:Y:S01]  /*13ff0*/  FMNMX.FTZ R4, R4, R20, !PT ;  /* 0x0000001404047209 */ /* 0x002fe20007810000 */
[----:B------:R-:W-:Y:S04]  /*14000*/  FFMA.FTZ R18, R18, c[0x0][0x2d0], -R142 ;  /* 0x0000b40012127a23 */ /* 0x000fe8000001088e */
[----:B------:R-:W1:Y:S01]  /*14010*/  SHFL.BFLY PT, R135, R4, 0x1, 0x1f ;  /* 0x0c201f0004877f89 */ /* 0x000e6200000e0000 */
[----:B--2---:R-:W-:Y:S03]  /*14020*/  FMNMX.FTZ R3, R0, R2, !PT ;  /* 0x0000000200037209 */ /* 0x004fe60007810000 */
[----:B------:R-:W-:Y:S01]  /*14030*/  MUFU.EX2 R6, R15 ;  /* 0x0000000f00067308 */ /* 0x000fe20000000800 */
[----:B------:R-:W-:Y:S02]  /*14040*/  FSEL R0, R137, RZ, P2 ;  /* 0x000000ff89007208 */ /* 0x000fe40001000000 */
[----:B------:R-:W-:Y:S02]  /*14050*/  FSEL R2, R136, RZ, P1 ;  /* 0x000000ff88027208 */ /* 0x000fe40000800000 */
[----:B---3--:R-:W-:Y:S01]  /*14060*/  MOV R46, R22 ;  /* 0x00000016002e7202 */ /* 0x008fe20000000f00 */
[----:B------:R-:W-:Y:S02]  /*14070*/  FADD.FTZ R0, -R0, R132 ;  /* 0x0000008400007221 */ /* 0x000fe40000010100 */
[----:B------:R-:W-:Y:S02]  /*14080*/  FADD.FTZ R2, -R2, R134 ;  /* 0x0000008602027221 */ /* 0x000fe40000010100 */
[----:B------:R-:W-:Y:S01]  /*14090*/  FMUL.FTZ R0, R0, c[0x0][0x2d0] ;  /* 0x0000b40000007a20 */ /* 0x000fe20000410000 */
[----:B------:R-:W2:Y:S01]  /*140a0*/  MUFU.EX2 R49, R10 ;  /* 0x0000000a00317308 */ /* 0x000ea20000000800 */
[----:B------:R-:W-:Y:S01]  /*140b0*/  FMUL.FTZ R2, R2, c[0x0][0x2d0] ;  /* 0x0000b40002027a20 */ /* 0x000fe20000410000 */
[----:B----4-:R-:W-:Y:S02]  /*140c0*/  MOV R47, R21 ;  /* 0x00000015002f7202 */ /* 0x010fe40000000f00 */
[----:B------:R-:W-:Y:S01]  /*140d0*/  LDSM.16.MT88.4 R20, [R225+0x100] ;  /* 0x00010000e114783b */ /* 0x000fe20000004200 */
[----:B-1----:R-:W-:Y:S05]  /*140e0*/  FMNMX.FTZ R135, R4, R135, !PT ;  /* 0x0000008704877209 */ /* 0x002fea0007810000 */
[----:B------:R1:W3:Y:S01]  /*140f0*/  MUFU.EX2 R133, R0 ;  /* 0x0000000000857308 */ /* 0x0002e20000000800 */
[C---:B------:R-:W-:Y:S01]  /*14100*/  FSETP.NEU.FTZ.AND P0, PT, R135.reuse, -INF , PT ;  /* 0xff8000008700780b */ /* 0x040fe20003f1d000 */
[----:B------:R-:W4:Y:S01]  /*14110*/  SHFL.BFLY PT, R4, R3, 0x1, 0x1f ;  /* 0x0c201f0003047f89 */ /* 0x000f2200000e0000 */
[----:B------:R-:W-:Y:S07]  /*14120*/  FMUL.FTZ R143, R135, c[0x0][0x2d0] ;  /* 0x0000b400878f7a20 */ /* 0x000fee0000410000 */
[----:B------:R-:W5:Y:S01]  /*14130*/  MUFU.EX2 R132, R2 ;  /* 0x0000000200847308 */ /* 0x000f620000000800 */
[----:B------:R-:W-:Y:S02]  /*14140*/  FSEL R143, R143, RZ, P0 ;  /* 0x000000ff8f8f7208 */ /* 0x000fe40000000000 */
[----:B--2---:R-:W-:Y:S03]  /*14150*/  F2FP.BF16.PACK_AB R192, R46, R49 ;  /* 0x000000312ec0723e */ /* 0x004fe600000010ff */
[--C-:B------:R-:W-:Y:S02]  /*14160*/  FFMA.FTZ R8, R8, c[0x0][0x2d0], -R143.reuse ;  /* 0x0000b40008087a23 */ /* 0x100fe4000001088f */
[--C-:B------:R-:W-:Y:S02]  /*14170*/  FFMA.FTZ R12, R12, c[0x0][0x2d0], -R143.reuse ;  /* 0x0000b4000c0c7a23 */ /* 0x100fe4000001088f */
[----:B------:R-:W2:Y:S01]  /*14180*/  MUFU.EX2 R48, R19 ;  /* 0x0000001300307308 */ /* 0x000ea20000000800 */
[--C-:B------:R-:W-:Y:S02]  /*14190*/  FFMA.FTZ R11, R11, c[0x0][0x2d0], -R143.reuse ;  /* 0x0000b4000b0b7a23 */ /* 0x100fe4000001088f */
[----:B------:R-:W-:Y:S01]  /*141a0*/  FFMA.FTZ R14, R14, c[0x0][0x2d0], -R143 ;  /* 0x0000b4000e0e7a23 */ /* 0x000fe2000001088f */
[----:B-1----:R-:W-:Y:S01]  /*141b0*/  FSEL R0, R135, RZ, P0 ;  /* 0x000000ff87007208 */ /* 0x002fe20000000000 */
[C---:B---3--:R-:W-:Y:S02]  /*141c0*/  FMUL.FTZ R16, R133.reuse, R156 ;  /* 0x0000009c85107220 */ /* 0x048fe40000410000 */
[C---:B------:R-:W-:Y:S01]  /*141d0*/  FMUL.FTZ R17, R133.reuse, R157 ;  /* 0x0000009d85117220 */ /* 0x040fe20000410000 */
[----:B----4-:R-:W-:Y:S01]  /*141e0*/  FMNMX.FTZ R3, R4, R3, !PT ;  /* 0x0000000304037209 */ /* 0x010fe20007810000 */
[----:B------:R-:W-:Y:S01]  /*141f0*/  FADD.FTZ R0, -R0, R138 ;  /* 0x0000008a00007221 */ /* 0x000fe20000010100 */
[----:B------:R-:W-:Y:S01]  /*14200*/  MUFU.EX2 R221, R9 ;  /* 0x0000000900dd7308 */ /* 0x000fe20000000800 */
[----:B------:R-:W-:Y:S01]  /*14210*/  MOV R138, R6 ;  /* 0x00000006008a7202 */ /* 0x000fe20000000f00 */
[----:B------:R-:W-:Y:S01]  /*14220*/  FMUL.FTZ R32, R133, R172 ;  /* 0x000000ac85207220 */ /* 0x000fe20000410000 */
[C---:B------:R-:W-:Y:S01]  /*14230*/  FSETP.NEU.FTZ.AND P0, PT, R3.reuse, -INF , PT ;  /* 0xff8000000300780b */ /* 0x040fe20003f1d000 */
[----:B------:R-:W-:Y:S02]  /*14240*/  FMUL.FTZ R0, R0, c[0x0][0x2d0] ;  /* 0x0000b40000007a20 */ /* 0x000fe40000410000 */
[----:B------:R-:W-:Y:S02]  /*14250*/  FMUL.FTZ R134, R3, c[0x0][0x2d0] ;  /* 0x0000b40003867a20 */ /* 0x000fe40000410000 */
[----:B-----5:R-:W-:Y:S02]  /*14260*/  FMUL.FTZ R6, R132, R146 ;  /* 0x0000009284067220 */ /* 0x020fe40000410000 */
[----:B------:R1:W3:Y:S01]  /*14270*/  MUFU.EX2 R2, R0 ;  /* 0x0000000000027308 */ /* 0x0002e20000000800 */
[----:B------:R-:W-:Y:S01]  /*14280*/  FSEL R134, R134, RZ, P0 ;  /* 0x000000ff86867208 */ /* 0x000fe20000000000 */
[----:B------:R-:W-:Y:S01]  /*14290*/  FMUL.FTZ R33, R133, R173 ;  /* 0x000000ad85217220 */ /* 0x000fe20000410000 */
[----:B--2---:R-:W-:Y:S01]  /*142a0*/  F2FP.BF16.PACK_AB R194, R48, R47 ;  /* 0x0000002f30c2723e */ /* 0x004fe200000010ff */
[C---:B------:R-:W-:Y:S02]  /*142b0*/  FMUL.FTZ R19, R132.reuse, R159 ;  /* 0x0000009f84137220 */ /* 0x040fe40000410000 */
[--C-:B------:R-:W-:Y:S02]  /*142c0*/  FFMA.FTZ R4, R25, c[0x0][0x2d0], -R134.reuse ;  /* 0x0000b40019047a23 */ /* 0x100fe40000010886 */
[--C-:B------:R-:W-:Y:S02]  /*142d0*/  FFMA.FTZ R5, R5, c[0x0][0x2d0], -R134.reuse ;  /* 0x0000b40005057a23 */ /* 0x100fe40000010886 */
[----:B------:R-:W2:Y:S01]  /*142e0*/  MUFU.EX2 R43, R13 ;  /* 0x0000000d002b7308 */ /* 0x000ea20000000800 */
[C---:B------:R-:W-:Y:S01]  /*142f0*/  FMUL.FTZ R34, R132.reuse, R174 ;  /* 0x000000ae84227220 */ /* 0x040fe20000410000 */
[----:B------:R-:W-:Y:S01]  /*14300*/  MOV R174, R48 ;  /* 0x0000003000ae7202 */ /* 0x000fe20000000f00 */
[C---:B------:R-:W-:Y:S02]  /*14310*/  FMUL.FTZ R35, R132.reuse, R175 ;  /* 0x000000af84237220 */ /* 0x040fe40000410000 */
[C---:B------:R-:W-:Y:S02]  /*14320*/  FMUL.FTZ R48, R133.reuse, R188 ;  /* 0x000000bc85307220 */ /* 0x040fe40000410000 */
[C---:B------:R-:W-:Y:S02]  /*14330*/  FMUL.FTZ R52, R133.reuse, R52 ;  /* 0x0000003485347220 */ /* 0x040fe40000410000 */
[----:B------:R-:W-:Y:S01]  /*14340*/  FMUL.FTZ R53, R133, R53 ;  /* 0x0000003585357220 */ /* 0x000fe20000410000 */
[----:B------:R-:W4:Y:S01]  /*14350*/  MUFU.EX2 R44, R18 ;  /* 0x00000012002c7308 */ /* 0x000f220000000800 */
[C---:B------:R-:W-:Y:S02]  /*14360*/  FMUL.FTZ R54, R132.reuse, R54 ;  /* 0x0000003684367220 */ /* 0x040fe40000410000 */
[C---:B------:R-:W-:Y:S02]  /*14370*/  FMUL.FTZ R55, R132.reuse, R55 ;  /* 0x0000003784377220 */ /* 0x040fe40000410000 */
[--C-:B-1----:R-:W-:Y:S02]  /*14380*/  FFMA.FTZ R0, R7, c[0x0][0x2d0], -R134.reuse ;  /* 0x0000b40007007a23 */ /* 0x102fe40000010886 */
[----:B------:R-:W-:Y:S02]  /*14390*/  FMUL.FTZ R7, R132, R147 ;  /* 0x0000009384077220 */ /* 0x000fe40000410000 */
[C---:B---3--:R-:W-:Y:S01]  /*143a0*/  FMUL.FTZ R9, R2.reuse, R149 ;  /* 0x0000009502097220 */ /* 0x048fe20000410000 */
[----:B------:R1:W-:Y:S01]  /*143b0*/  MUFU.EX2 R216, R0 ;  /* 0x0000000000d87308 */ /* 0x0003e20000000800 */
[C---:B------:R-:W-:Y:S02]  /*143c0*/  FMUL.FTZ R25, R2.reuse, R165 ;  /* 0x000000a502197220 */ /* 0x040fe40000410000 */
[C---:B------:R-:W-:Y:S01]  /*143d0*/  FMUL.FTZ R28, R2.reuse, R168 ;  /* 0x000000a8021c7220 */ /* 0x040fe20000410000 */
[----:B--2---:R-:W-:Y:S01]  /*143e0*/  F2FP.BF16.PACK_AB R193, R43, R221 ;  /* 0x000000dd2bc1723e */ /* 0x004fe200000010ff */
[C---:B------:R-:W-:Y:S02]  /*143f0*/  FMUL.FTZ R13, R2.reuse, R153 ;  /* 0x00000099020d7220 */ /* 0x040fe40000410000 */
[C---:B------:R-:W-:Y:S02]  /*14400*/  FMUL.FTZ R29, R2.reuse, R169 ;  /* 0x000000a9021d7220 */ /* 0x040fe40000410000 */
[C---:B------:R-:W-:Y:S01]  /*14410*/  FMUL.FTZ R41, R2.reuse, R181 ;  /* 0x000000b502297220 */ /* 0x040fe20000410000 */
[----:B------:R2:W3:Y:S01]  /*14420*/  MUFU.EX2 R215, R5 ;  /* 0x0000000500d77308 */ /* 0x0004e20000000800 */
[----:B------:R-:W-:Y:S01]  /*14430*/  MOV R181, R46 ;  /* 0x0000002e00b57202 */ /* 0x000fe20000000f00 */
[----:B------:R-:W-:Y:S01]  /*14440*/  FMUL.FTZ R56, R2, R56 ;  /* 0x0000003802387220 */ /* 0x000fe20000410000 */
[----:B----4-:R-:W-:Y:S01]  /*14450*/  F2FP.BF16.PACK_AB R195, R44, R138 ;  /* 0x0000008a2cc3723e */ /* 0x010fe200000010ff */
[----:B------:R-:W-:Y:S01]  /*14460*/  FMUL.FTZ R18, R132, R158 ;  /* 0x0000009e84127220 */ /* 0x000fe20000410000 */
[----:B------:R-:W-:Y:S01]  /*14470*/  MOV R172, R44 ;  /* 0x0000002c00ac7202 */ /* 0x000fe20000000f00 */
[C---:B------:R-:W-:Y:S01]  /*14480*/  FMUL.FTZ R44, R2.reuse, R184 ;  /* 0x000000b8022c7220 */ /* 0x040fe20000410000 */
[----:B------:R-:W-:Y:S01]  /*14490*/  LDSM.16.MT88.4 R156, [R226+0x900] ;  /* 0x00090000e29c783b */ /* 0x000fe20000004200 */
[C---:B------:R-:W-:Y:S02]  /*144a0*/  FMUL.FTZ R57, R2.reuse, R57 ;  /* 0x0000003902397220 */ /* 0x040fe40000410000 */
[----:B------:R4:W-:Y:S01]  /*144b0*/  MUFU.EX2 R219, R4 ;  /* 0x0000000400db7308 */ /* 0x0009e20000000800 */
[C---:B------:R-:W-:Y:S02]  /*144c0*/  FMUL.FTZ R60, R2.reuse, R60 ;  /* 0x0000003c023c7220 */ /* 0x040fe40000410000 */
[----:B------:R-:W-:Y:S02]  /*144d0*/  FMUL.FTZ R61, R2, R61 ;  /* 0x0000003d023d7220 */ /* 0x000fe40000410000 */
[----:B-1----:R-:W-:Y:S02]  /*144e0*/  FFMA.FTZ R0, R24, c[0x0][0x2d0], -R134 ;  /* 0x0000b40018007a23 */ /* 0x002fe40000010886 */
[----:B------:R-:W-:Y:S02]  /*144f0*/  FMUL.FTZ R24, R2, R164 ;  /* 0x000000a402187220 */ /* 0x000fe40000410000 */
[C---:B------:R-:W-:Y:S01]  /*14500*/  FMUL.FTZ R64, R133.reuse, R64 ;  /* 0x0000004085407220 */ /* 0x040fe20000410000 */
[----:B------:R1:W5:Y:S01]  /*14510*/  MUFU.EX2 R217, R0 ;  /* 0x0000000000d97308 */ /* 0x0003620000000800 */
[C---:B------:R-:W-:Y:S02]  /*14520*/  FMUL.FTZ R65, R133.reuse, R65 ;  /* 0x0000004185417220 */ /* 0x040fe40000410000 */
[----:B------:R-:W-:Y:S02]  /*14530*/  FMUL.FTZ R66, R132, R66 ;  /* 0x0000004284427220 */ /* 0x000fe40000410000 */
[C---:B--2---:R-:W-:Y:S01]  /*14540*/  FMUL.FTZ R5, R133.reuse, R145 ;  /* 0x0000009185057220 */ /* 0x044fe20000410000 */
[----:B---3--:R-:W-:Y:S01]  /*14550*/  F2FP.BF16.PACK_AB R145, R216, R215 ;  /* 0x000000d7d891723e */ /* 0x008fe200000010ff */
[C---:B------:R-:W-:Y:S02]  /*14560*/  FMUL.FTZ R67, R132.reuse, R67 ;  /* 0x0000004384437220 */ /* 0x040fe40000410000 */
[C---:B------:R-:W-:Y:S01]  /*14570*/  FMUL.FTZ R68, R133.reuse, R68 ;  /* 0x0000004485447220 */ /* 0x040fe20000410000 */
[----:B------:R2:W-:Y:S01]  /*14580*/  MUFU.EX2 R50, R8 ;  /* 0x0000000800327308 */ /* 0x0005e20000000800 */
[C---:B------:R-:W-:Y:S02]  /*14590*/  FMUL.FTZ R69, R133.reuse, R69 ;  /* 0x0000004585457220 */ /* 0x040fe40000410000 */
[C---:B------:R-:W-:Y:S02]  /*145a0*/  FMUL.FTZ R70, R132.reuse, R70 ;  /* 0x0000004684467220 */ /* 0x040fe40000410000 */
[----:B----4-:R-:W-:Y:S02]  /*145b0*/  FMUL.FTZ R4, R133, R144 ;  /* 0x0000009085047220 */ /* 0x010fe40000410000 */
[----:B------:R-:W-:Y:S02]  /*145c0*/  FMUL.FTZ R71, R132, R71 ;  /* 0x0000004784477220 */ /* 0x000fe40000410000 */
[C---:B------:R-:W-:Y:S01]  /*145d0*/  FMUL.FTZ R72, R2.reuse, R72 ;  /* 0x0000004802487220 */ /* 0x040fe20000410000 */
[----:B------:R-:W3:Y:S01]  /*145e0*/  MUFU.EX2 R220, R12 ;  /* 0x0000000c00dc7308 */ /* 0x000ee20000000800 */
[C---:B------:R-:W-:Y:S01]  /*145f0*/  FMUL.FTZ R73, R2.reuse, R73 ;  /* 0x0000004902497220 */ /* 0x040fe20000410000 */
[-C--:B------:R-:W-:Y:S01]  /*14600*/  HMMA.16816.F32.BF16 R4, R192, R20.reuse, R4 ;  /* 0x00000014c004723c */ /* 0x080fe20000041804 */
[C---:B------:R-:W-:Y:S01]  /*14610*/  FMUL.FTZ R76, R2.reuse, R76 ;  /* 0x0000004c024c7220 */ /* 0x040fe20000410000 */
[----:B-1----:R-:W-:Y:S01]  /*14620*/  FSEL R0, R3, RZ, P0 ;  /* 0x000000ff03007208 */ /* 0x002fe20000000000 */
[----:B------:R-:W-:Y:S01]  /*14630*/  FMUL.FTZ R77, R2, R77 ;  /* 0x0000004d024d7220 */ /* 0x000fe20000410000 */
[----:B-----5:R-:W-:Y:S01]  /*14640*/  F2FP.BF16.PACK_AB R147, R219, R217 ;  /* 0x000000d9db93723e */ /* 0x020fe200000010ff */
[C---:B------:R-:W-:Y:S01]  /*14650*/  FMUL.FTZ R80, R133.reuse, R80 ;  /* 0x0000005085507220 */ /* 0x040fe20000410000 */
[----:B------:R-:W-:Y:S01]  /*14660*/  PLOP3.LUT P0, PT, PT, PT, UP0, 0x80, 0x0 ;  /* 0x000000000000781c */ /* 0x000fe20003f0f008 */
[----:B------:R-:W-:Y:S01]  /*14670*/  FADD.FTZ R0, -R0, R139 ;  /* 0x0000008b00007221 */ /* 0x000fe20000010100 */
[----:B------:R-:W1:Y:S01]  /*14680*/  MUFU.EX2 R40, R11 ;  /* 0x0000000b00287308 */ /* 0x000e620000000800 */
[C---:B------:R-:W-:Y:S03]  /*14690*/  FMUL.FTZ R81, R133.reuse, R81 ;  /* 0x0000005185517220 */ /* 0x040fe60000410000 */
[----:B------:R-:W-:Y:S02]  /*146a0*/  FMUL.FTZ R0, R0, c[0x0][0x2d0] ;  /* 0x0000b40000007a20 */ /* 0x000fe40000410000 */
[----:B--2---:R-:W-:Y:S02]  /*146b0*/  FMUL.FTZ R8, R2, R148 ;  /* 0x0000009402087220 */ /* 0x004fe40000410000 */
[C---:B------:R-:W-:Y:S02]  /*146c0*/  FMUL.FTZ R82, R132.reuse, R82 ;  /* 0x0000005284527220 */ /* 0x040fe40000410000 */
[----:B------:R-:W2:Y:S01]  /*146d0*/  MUFU.EX2 R45, R14 ;  /* 0x0000000e002d7308 */ /* 0x000ea20000000800 */
[----:B------:R-:W-:Y:S02]  /*146e0*/  FMUL.FTZ R83, R132, R83 ;  /* 0x0000005384537220 */ /* 0x000fe40000410000 */
[C---:B------:R-:W-:Y:S01]  /*146f0*/  FMUL.FTZ R84, R133.reuse, R84 ;  /* 0x0000005485547220 */ /* 0x040fe20000410000 */
[----:B---3--:R-:W-:Y:S01]  /*14700*/  F2FP.BF16.PACK_AB R144, R220, R50 ;  /* 0x00000032dc90723e */ /* 0x008fe200000010ff */
[----:B------:R-:W-:Y:S02]  /*14710*/  FMUL.FTZ R12, R2, R152 ;  /* 0x00000098020c7220 */ /* 0x000fe40000410000 */
[C---:B------:R-:W-:Y:S02]  /*14720*/  FMUL.FTZ R85, R133.reuse, R85 ;  /* 0x0000005585557220 */ /* 0x040fe40000410000 */
[C---:B------:R-:W-:Y:S01]  /*14730*/  FMUL.FTZ R86, R132.reuse, R86 ;  /* 0x0000005684567220 */ /* 0x040fe20000410000 */
[----:B------:R-:W3:Y:S01]  /*14740*/  MUFU.EX2 R0, R0 ;  /* 0x0000000000007308 */ /* 0x000ee20000000800 */
[----:B------:R-:W-:Y:S02]  /*14750*/  FMUL.FTZ R87, R132, R87 ;  /* 0x0000005784577220 */ /* 0x000fe40000410000 */
[C---:B------:R-:W-:Y:S01]  /*14760*/  FMUL.FTZ R88, R2.reuse, R88 ;  /* 0x0000005802587220 */ /* 0x040fe20000410000 */
[----:B-1----:R-:W-:Y:S01]  /*14770*/  MOV R175, R40 ;  /* 0x0000002800af7202 */ /* 0x002fe20000000f00 */
[C---:B------:R-:W-:Y:S02]  /*14780*/  FMUL.FTZ R89, R2.reuse, R89 ;  /* 0x0000005902597220 */ /* 0x040fe40000410000 */
[C---:B------:R-:W-:Y:S02]  /*14790*/  FMUL.FTZ R92, R2.reuse, R92 ;  /* 0x0000005c025c7220 */ /* 0x040fe40000410000 */
[C---:B------:R-:W-:Y:S02]  /*147a0*/  FMUL.FTZ R93, R2.reuse, R93 ;  /* 0x0000005d025d7220 */ /* 0x040fe40000410000 */
[C---:B------:R-:W-:Y:S02]  /*147b0*/  FMUL.FTZ R96, R133.reuse, R96 ;  /* 0x0000006085607220 */ /* 0x040fe40000410000 */
[----:B------:R-:W-:Y:S01]  /*147c0*/  FMUL.FTZ R97, R133, R97 ;  /* 0x0000006185617220 */ /* 0x000fe20000410000 */
[----:B--2---:R-:W-:Y:S01]  /*147d0*/  F2FP.BF16.PACK_AB R146, R45, R40 ;  /* 0x000000282d92723e */ /* 0x004fe200000010ff */
[C---:B------:R-:W-:Y:S01]  /*147e0*/  FMUL.FTZ R40, R2.reuse, R180 ;  /* 0x000000b402287220 */ /* 0x040fe20000410000 */
[----:B------:R-:W-:Y:S01]  /*147f0*/  MOV R173, R45 ;  /* 0x0000002d00ad7202 */ /* 0x000fe20000000f00 */
[----:B------:R-:W-:Y:S01]  /*14800*/  FMUL.FTZ R45, R2, R185 ;  /* 0x000000b9022d7220 */ /* 0x000fe20000410000 */
[----:B------:R-:W-:Y:S01]  /*14810*/  MOV R180, R49 ;  /* 0x0000003100b47202 */ /* 0x000fe20000000f00 */
[C---:B------:R-:W-:Y:S02]  /*14820*/  FMUL.FTZ R49, R133.reuse, R189 ;  /* 0x000000bd85317220 */ /* 0x040fe40000410000 */
[C---:B------:R-:W-:Y:S02]  /*14830*/  FMUL.FTZ R98, R132.reuse, R98 ;  /* 0x0000006284627220 */ /* 0x040fe40000410000 */
[----:B------:R-:W-:Y:S02]  /*14840*/  FMUL.FTZ R99, R132, R99 ;  /* 0x0000006384637220 */ /* 0x000fe40000410000 */
[C---:B---3--:R-:W-:Y:S02]  /*14850*/  FMUL.FTZ R10, R0.reuse, R150 ;  /* 0x00000096000a7220 */ /* 0x048fe40000410000 */
[C---:B------:R-:W-:Y:S02]  /*14860*/  FMUL.FTZ R11, R0.reuse, R151 ;  /* 0x00000097000b7220 */ /* 0x040fe40000410000 */
[----:B------:R-:W1:Y:S01]  /*14870*/  LDSM.16.MT88.4 R148, [R228+0x100] ;  /* 0x00010000e494783b */ /* 0x000e620000004200 */
[C---:B------:R-:W-:Y:S02]  /*14880*/  FMUL.FTZ R14, R0.reuse, R154 ;  /* 0x0000009a000e7220 */ /* 0x040fe40000410000 */
[C---:B------:R-:W-:Y:S02]  /*14890*/  FMUL.FTZ R15, R0.reuse, R155 ;  /* 0x0000009b000f7220 */ /* 0x040fe40000410000 */
[C---:B------:R-:W-:Y:S01]  /*148a0*/  HMMA.16816.F32.BF16 R8, R144.reuse, R20, R8 ;  /* 0x000000149008723c */ /* 0x040fe20000041808 */
[----:B------:R-:W-:Y:S01]  /*148b0*/  FMUL.FTZ R42, R0, R182 ;  /* 0x000000b6002a7220 */ /* 0x000fe20000410000 */
[----:B------:R-:W-:Y:S01]  /*148c0*/  MOV R182, R138 ;  /* 0x0000008a00b67202 */ /* 0x000fe20000000f00 */
[--C-:B------:R-:W-:Y:S01]  /*148d0*/  FFMA.FTZ R138, R196, c[0x0][0x2d0], -R141.reuse ;  /* 0x0000b400c48a7a23 */ /* 0x100fe2000001088d */
[----:B------:R-:W2:Y:S01]  /*148e0*/  LDSM.16.MT88.4 R152, [R227+0x100] ;  /* 0x00010000e398783b */ /* 0x000ea20000004200 */
[C---:B------:R-:W-:Y:S01]  /*148f0*/  FMUL.FTZ R31, R0.reuse, R171 ;  /* 0x000000ab001f7220 */ /* 0x040fe20000410000 */
[----:B------:R-:W-:Y:S01]  /*14900*/  MOV R171, R47 ;  /* 0x0000002f00ab7202 */ /* 0x000fe20000000f00 */
[C---:B------:R-:W-:Y:S01]  /*14910*/  FMUL.FTZ R47, R0.reuse, R187 ;  /* 0x000000bb002f7220 */ /* 0x040fe20000410000 */
[-C--:B------:R-:W-:Y:S01]  /*14920*/  HMMA.16816.F32.BF16 R12, R144, R22.reuse, R12 ;  /* 0x00000016900c723c */ /* 0x080fe2000004180c */
[----:B------:R3:W-:Y:S03]  /*14930*/  MUFU.EX2 R187, R138 ;  /* 0x0000008a00bb7308 */ /* 0x0007e60000000800 */
[C---:B------:R-:W-:Y:S01]  /*14940*/  FMUL.FTZ R20, R133.reuse, R160 ;  /* 0x000000a085147220 */ /* 0x040fe20000410000 */
[----:B------:R-:W-:Y:S01]  /*14950*/  MOV R196, R245 ;  /* 0x000000f500c47202 */ /* 0x000fe20000000f00 */
[----:B------:R-:W-:Y:S02]  /*14960*/  FMUL.FTZ R21, R133, R161 ;  /* 0x000000a185157220 */ /* 0x000fe40000410000 */
[C---:B------:R-:W-:Y:S01]  /*14970*/  HMMA.16816.F32.BF16 R16, R192.reuse, R22, R16 ;  /* 0x00000016c010723c */ /* 0x040fe20000041810 */
[C---:B------:R-:W-:Y:S03]  /*14980*/  FMUL.FTZ R26, R0.reuse, R166 ;  /* 0x000000a6001a7220 */ /* 0x040fe60000410000 */
[C---:B------:R-:W-:Y:S02]  /*14990*/  FMUL.FTZ R27, R0.reuse, R167 ;  /* 0x000000a7001b7220 */ /* 0x040fe40000410000 */
[----:B------:R-:W-:Y:S01]  /*149a0*/  FMUL.FTZ R30, R0, R170 ;  /* 0x000000aa001e7220 */ /* 0x000fe20000410000 */
[----:B------:R-:W-:Y:S01]  /*149b0*/  LDSM.16.MT88.4 R164, [R227+0x900] ;  /* 0x00090000e3a4783b */ /* 0x000fe20000004200 */
[C---:B------:R-:W-:Y:S04]  /*149c0*/  FMUL.FTZ R22, R132.reuse, R162 ;  /* 0x000000a284167220 */ /* 0x040fe80000410000 */
[----:B------:R-:W-:Y:S02]  /*149d0*/  FMUL.FTZ R23, R132, R163 ;  /* 0x000000a384177220 */ /* 0x000fe40000410000 */
[C---:B------:R-:W-:Y:S01]  /*149e0*/  FMUL.FTZ R46, R0.reuse, R186 ;  /* 0x000000ba002e7220 */ /* 0x040fe20000410000 */
[----:B------:R-:W-:Y:S01]  /*149f0*/  LDSM.16.MT88.4 R160, [R228+0x900] ;  /* 0x00090000e4a0783b */ /* 0x000fe20000004200 */
[C---:B------:R-:W-:Y:S02]  /*14a00*/  FMUL.FTZ R58, R0.reuse, R58 ;  /* 0x0000003a003a7220 */ /* 0x040fe40000410000 */
[--C-:B---3--:R-:W-:Y:S01]  /*14a10*/  FFMA.FTZ R138, R197, c[0x0][0x2d0], -R141.reuse ;  /* 0x0000b400c58a7a23 */ /* 0x108fe2000001088d */
[-C--:B------:R-:W-:Y:S01]  /*14a20*/  HMMA.16816.F32.BF16 R20, R192, R36.reuse, R20 ;  /* 0x00000024c014723c */ /* 0x080fe20000041814 */
[C---:B------:R-:W-:Y:S02]  /*14a30*/  FMUL.FTZ R59, R0.reuse, R59 ;  /* 0x0000003b003b7220 */ /* 0x040fe40000410000 */
[----:B------:R3:W-:Y:S01]  /*14a40*/  MUFU.EX2 R139, R138 ;  /* 0x0000008a008b7308 */ /* 0x0007e20000000800 */
[C---:B------:R-:W-:Y:S02]  /*14a50*/  FMUL.FTZ R62, R0.reuse, R62 ;  /* 0x0000003e003e7220 */ /* 0x040fe40000410000 */
[C---:B------:R-:W-:Y:S02]  /*14a60*/  FMUL.FTZ R63, R0.reuse, R63 ;  /* 0x0000003f003f7220 */ /* 0x040fe40000410000 */
[C---:B------:R-:W-:Y:S01]  /*14a70*/  HMMA.16816.F32.BF16 R24, R144.reuse, R36, R24 ;  /* 0x000000249018723c */ /* 0x040fe20000041818 */
[C---:B------:R-:W-:Y:S03]  /*14a80*/  FMUL.FTZ R74, R0.reuse, R74 ;  /* 0x0000004a004a7220 */ /* 0x040fe60000410000 */
[C---:B------:R-:W-:Y:S02]  /*14a90*/  FMUL.FTZ R75, R0.reuse, R75 ;  /* 0x0000004b004b7220 */ /* 0x040fe40000410000 */
[----:B------:R-:W-:Y:S02]  /*14aa0*/  FMUL.FTZ R78, R0, R78 ;  /* 0x0000004e004e7220 */ /* 0x000fe40000410000 */
[-C--:B------:R-:W-:Y:S01]  /*14ab0*/  HMMA.16816.F32.BF16 R28, R144, R38.reuse, R28 ;  /* 0x00000026901c723c */ /* 0x080fe2000004181c */
[C---:B------:R-:W-:Y:S03]  /*14ac0*/  FMUL.FTZ R36, R133.reuse, R176 ;  /* 0x000000b085247220 */ /* 0x040fe60000410000 */
[C---:B------:R-:W-:Y:S01]  /*14ad0*/  FMUL.FTZ R37, R133.reuse, R177 ;  /* 0x000000b185257220 */ /* 0x040fe20000410000 */
[----:B------:R-:W-:Y:S01]  /*14ae0*/  MOV R176, R50 ;  /* 0x0000003200b07202 */ /* 0x000fe20000000f00 */
[C---:B------:R-:W-:Y:S01]  /*14af0*/  FMUL.FTZ R50, R132.reuse, R190 ;  /* 0x000000be84327220 */ /* 0x040fe20000410000 */
[----:B------:R-:W-:Y:S01]  /*14b00*/  MOV R190, R51 ;  /* 0x0000003300be7202 */ /* 0x000fe20000000f00 */
[C---:B------:R-:W-:Y:S01]  /*14b10*/  HMMA.16816.F32.BF16 R32, R192.reuse, R38, R32 ;  /* 0x00000026c020723c */ /* 0x040fe20000041820 */
[----:B------:R-:W-:Y:S03]  /*14b20*/  FMUL.FTZ R51, R132, R191 ;  /* 0x000000bf84337220 */ /* 0x000fe60000410000 */
[--C-:B---3--:R-:W-:Y:S01]  /*14b30*/  FFMA.FTZ R138, R198, c[0x0][0x2d0], -R142.reuse ;  /* 0x0000b400c68a7a23 */ /* 0x108fe2000001088e */
[----:B------:R-:W-:Y:S01]  /*14b40*/  MOV R191, R244 ;  /* 0x000000f400bf7202 */ /* 0x000fe20000000f00 */
[----:B------:R-:W-:Y:S01]  /*14b50*/  FMUL.FTZ R79, R0, R79 ;  /* 0x0000004f004f7220 */ /* 0x000fe20000410000 */
[----:B------:R-:W-:Y:S01]  /*14b60*/  MOV R177, R221 ;  /* 0x000000dd00b17202 */ /* 0x000fe20000000f00 */
[----:B------:R-:W-:Y:S01]  /*14b70*/  FMUL.FTZ R39, R132, R179 ;  /* 0x000000b384277220 */ /* 0x000fe20000410000 */
[----:B------:R-:W-:Y:S03]  /*14b80*/  MOV R179, R43 ;  /* 0x0000002b00b37202 */ /* 0x000fe60000000f00 */
[----:B------:R-:W-:Y:S02]  /*14b90*/  FMUL.FTZ R43, R0, R183 ;  /* 0x000000b7002b7220 */ /* 0x000fe40000410000 */
[----:B------:R3:W-:Y:S01]  /*14ba0*/  MUFU.EX2 R183, R138 ;  /* 0x0000008a00b77308 */ /* 0x0007e20000000800 */
[----:B------:R-:W-:Y:S01]  /*14bb0*/  FMUL.FTZ R38, R132, R178 ;  /* 0x000000b284267220 */ /* 0x000fe20000410000 */
[----:B------:R-:W-:Y:S01]  /*14bc0*/  MOV R178, R220 ;  /* 0x000000dc00b27202 */ /* 0x000fe20000000f00 */
[C---:B------:R-:W-:Y:S02]  /*14bd0*/  FMUL.FTZ R90, R0.reuse, R90 ;  /* 0x0000005a005a7220 */ /* 0x040fe40000410000 */
[C---:B------:R-:W-:Y:S02]  /*14be0*/  FMUL.FTZ R91, R0.reuse, R91 ;  /* 0x0000005b005b7220 */ /* 0x040fe40000410000 */
[C---:B------:R-:W-:Y:S01]  /*14bf0*/  FMUL.FTZ R94, R0.reuse, R94 ;  /* 0x0000005e005e7220 */ /* 0x040fe20000410000 */
[-C--:B-1----:R-:W-:Y:S01]  /*14c00*/  HMMA.16816.F32.BF16 R36, R192, R148.reuse, R36 ;  /* 0x00000094c024723c */ /* 0x082fe20000041824 */
[----:B------:R-:W-:Y:S02]  /*14c10*/  FMUL.FTZ R95, R0, R95 ;  /* 0x0000005f005f7220 */ /* 0x000fe40000410000 */
[C---:B------:R-:W-:Y:S02]  /*14c20*/  FMUL.FTZ R100, R133.reuse, R100 ;  /* 0x0000006485647220 */ /* 0x040fe40000410000 */
[----:B------:R-:W-:Y:S02]  /*14c30*/  FMUL.FTZ R101, R133, R101 ;  /* 0x0000006585657220 */ /* 0x000fe40000410000 */
[C---:B------:R-:W-:Y:S01]  /*14c40*/  FMUL.FTZ R102, R132.reuse, R102 ;  /* 0x0000006684667220 */ /* 0x040fe20000410000 */
[C---:B------:R-:W-:Y:S01]  /*14c50*/  HMMA.16816.F32.BF16 R40, R144.reuse, R148, R40 ;  /* 0x000000949028723c */ /* 0x040fe20000041828 */
[----:B------:R-:W-:Y:S03]  /*14c60*/  FMUL.FTZ R103, R132, R103 ;  /* 0x0000006784677220 */ /* 0x000fe60000410000 */
[C---:B------:R-:W-:Y:S02]  /*14c70*/  FMUL.FTZ R104, R2.reuse, R104 ;  /* 0x0000006802687220 */ /* 0x040fe40000410000 */
[----:B------:R-:W-:Y:S02]  /*14c80*/  FMUL.FTZ R105, R2, R105 ;  /* 0x0000006902697220 */ /* 0x000fe40000410000 */
[-C--:B------:R-:W-:Y:S01]  /*14c90*/  HMMA.16816.F32.BF16 R44, R144, R150.reuse, R44 ;  /* 0x00000096902c723c */ /* 0x080fe2000004182c */
[--C-:B---3--:R-:W-:Y:S03]  /*14ca0*/  FFMA.FTZ R138, R199, c[0x0][0x2d0], -R142.reuse ;  /* 0x0000b400c78a7a23 */ /* 0x108fe6000001088e */
[C---:B------:R-:W-:Y:S01]  /*14cb0*/  FMUL.FTZ R106, R0.reuse, R106 ;  /* 0x0000006a006a7220 */ /* 0x040fe20000410000 */
[----:B------:R1:W-:Y:S01]  /*14cc0*/  MUFU.EX2 R185, R138 ;  /* 0x0000008a00b97308 */ /* 0x0003e20000000800 */
[----:B------:R-:W-:Y:S02]  /*14cd0*/  FMUL.FTZ R107, R0, R107 ;  /* 0x0000006b006b7220 */ /* 0x000fe40000410000 */
[C---:B------:R-:W-:Y:S01]  /*14ce0*/  HMMA.16816.F32.BF16 R48, R192.reuse, R150, R48 ;  /* 0x00000096c030723c */ /* 0x040fe20000041830 */
[----:B------:R-:W3:Y:S03]  /*14cf0*/  LDSM.16.MT88.4 R148, [R225+0x1900] ;  /* 0x00190000e194783b */ /* 0x000ee60000004200 */
[C---:B------:R-:W-:Y:S02]  /*14d00*/  FMUL.FTZ R108, R2.reuse, R108 ;  /* 0x0000006c026c7220 */ /* 0x040fe40000410000 */
[----:B------:R-:W-:Y:S02]  /*14d10*/  FMUL.FTZ R109, R2, R109 ;  /* 0x0000006d026d7220 */ /* 0x000fe40000410000 */
[-C--:B--2---:R-:W-:Y:S01]  /*14d20*/  HMMA.16816.F32.BF16 R52, R192, R152.reuse, R52 ;  /* 0x00000098c034723c */ /* 0x084fe20000041834 */
[C---:B------:R-:W-:Y:S03]  /*14d30*/  FMUL.FTZ R110, R0.reuse, R110 ;  /* 0x0000006e006e7220 */ /* 0x040fe60000410000 */
[----:B------:R-:W-:Y:S02]  /*14d40*/  FMUL.FTZ R111, R0, R111 ;  /* 0x0000006f006f7220 */ /* 0x000fe40000410000 */
[C---:B------:R-:W-:Y:S02]  /*14d50*/  FMUL.FTZ R112, R133.reuse, R112 ;  /* 0x0000007085707220 */ /* 0x040fe40000410000 */
[C---:B------:R-:W-:Y:S01]  /*14d60*/  HMMA.16816.F32.BF16 R56, R144.reuse, R152, R56 ;  /* 0x000000989038723c */ /* 0x040fe20000041838 */
[----:B------:R-:W-:Y:S03]  /*14d70*/  FMUL.FTZ R113, R133, R113 ;  /* 0x0000007185717220 */ /* 0x000fe60000410000 */
[C---:B------:R-:W-:Y:S02]  /*14d80*/  FMUL.FTZ R114, R132.reuse, R114 ;  /* 0x0000007284727220 */ /* 0x040fe40000410000 */
[--C-:B-1----:R-:W-:Y:S02]  /*14d90*/  FFMA.FTZ R138, R201, c[0x0][0x2d0], -R141.reuse ;  /* 0x0000b400c98a7a23 */ /* 0x102fe4000001088d */
[-C--:B------:R-:W-:Y:S01]  /*14da0*/  HMMA.16816.F32.BF16 R60, R144, R154.reuse, R60 ;  /* 0x0000009a903c723c */ /* 0x080fe2000004183c */
[----:B------:R-:W-:Y:S01]  /*14db0*/  FMUL.FTZ R115, R132, R115 ;  /* 0x0000007384737220 */ /* 0x000fe20000410000 */
[----:B------:R1:W-:Y:S02]  /*14dc0*/  MUFU.EX2 R188, R138 ;  /* 0x0000008a00bc7308 */ /* 0x0003e40000000800 */
[C---:B------:R-:W-:Y:S02]  /*14dd0*/  FMUL.FTZ R120, R2.reuse, R120 ;  /* 0x0000007802787220 */ /* 0x040fe40000410000 */
[----:B------:R-:W-:Y:S02]  /*14de0*/  FMUL.FTZ R121, R2, R121 ;  /* 0x0000007902797220 */ /* 0x000fe40000410000 */
[C---:B------:R-:W-:Y:S01]  /*14df0*/  HMMA.16816.F32.BF16 R64, R192.reuse, R154, R64 ;  /* 0x0000009ac040723c */ /* 0x040fe20000041840 */
[----:B------:R-:W2:Y:S03]  /*14e00*/  LDSM.16.MT88.4 R152, [R226+0x1900] ;  /* 0x00190000e298783b */ /* 0x000ea60000004200 */
[C---:B------:R-:W-:Y:S02]  /*14e10*/  FMUL.FTZ R122, R0.reuse, R122 ;  /* 0x0000007a007a7220 */ /* 0x040fe40000410000 */
[----:B------:R-:W-:Y:S02]  /*14e20*/  FMUL.FTZ R123, R0, R123 ;  /* 0x0000007b007b7220 */ /* 0x000fe40000410000 */
[C---:B------:R-:W-:Y:S01]  /*14e30*/  FMUL.FTZ R124, R2.reuse, R124 ;  /* 0x0000007c027c7220 */ /* 0x040fe20000410000 */
[-C--:B---3--:R-:W-:Y:S03]  /*14e40*/  HMMA.16816.F32.BF16 R68, R192, R148.reuse, R68 ;  /* 0x00000094c044723c */ /* 0x088fe60000041844 */
[----:B------:R-:W-:Y:S02]  /*14e50*/  FMUL.FTZ R125, R2, R125 ;  /* 0x0000007d027d7220 */ /* 0x000fe40000410000 */
[C---:B------:R-:W-:Y:S02]  /*14e60*/  FMUL.FTZ R126, R0.reuse, R126 ;  /* 0x0000007e007e7220 */ /* 0x040fe40000410000 */
[----:B------:R-:W-:Y:S01]  /*14e70*/  FMUL.FTZ R127, R0, R127 ;  /* 0x0000007f007f7220 */ /* 0x000fe20000410000 */
[C---:B------:R-:W-:Y:S01]  /*14e80*/  HMMA.16816.F32.BF16 R72, R144.reuse, R148, R72 ;  /* 0x000000949048723c */ /* 0x040fe20000041848 */
[----:B-1----:R-:W-:Y:S03]  /*14e90*/  FFMA.FTZ R138, R204, c[0x0][0x2d0], -R141 ;  /* 0x0000b400cc8a7a23 */ /* 0x002fe6000001088d */
[C---:B------:R-:W-:Y:S01]  /*14ea0*/  FMUL.FTZ R128, R133.reuse, R128 ;  /* 0x0000008085807220 */ /* 0x040fe20000410000 */
[----:B------:R1:W3:Y:S01]  /*14eb0*/  MUFU.EX2 R169, R138 ;  /* 0x0000008a00a97308 */ /* 0x0002e20000000800 */
[C---:B------:R-:W-:Y:S02]  /*14ec0*/  FMUL.FTZ R129, R133.reuse, R129 ;  /* 0x0000008185817220 */ /* 0x040fe40000410000 */
[-C--:B------:R-:W-:Y:S01]  /*14ed0*/  HMMA.16816.F32.BF16 R76, R144, R150.reuse, R76 ;  /* 0x00000096904c723c */ /* 0x080fe2000004184c */
[C---:B------:R-:W-:Y:S03]  /*14ee0*/  FMUL.FTZ R130, R132.reuse, R130 ;  /* 0x0000008284827220 */ /* 0x040fe60000410000 */
[C---:B------:R-:W-:Y:S02]  /*14ef0*/  FMUL.FTZ R131, R132.reuse, R131 ;  /* 0x0000008384837220 */ /* 0x040fe40000410000 */
[C---:B------:R-:W-:Y:S02]  /*14f00*/  FMUL.FTZ R116, R133.reuse, R116 ;  /* 0x0000007485747220 */ /* 0x040fe40000410000 */
[C---:B------:R-:W-:Y:S01]  /*14f10*/  HMMA.16816.F32.BF16 R80, R192.reuse, R150, R80 ;  /* 0x00000096c050723c */ /* 0x040fe20000041850 */
[----:B------:R-:W4:Y:S03]  /*14f20*/  LDSM.16.MT88.4 R148, [R228+0x1900] ;  /* 0x00190000e494783b */ /* 0x000f260000004200 */
[----:B------:R-:W-:Y:S02]  /*14f30*/  FMUL.FTZ R117, R133, R117 ;  /* 0x0000007585757220 */ /* 0x000fe40000410000 */
[C---:B------:R-:W-:Y:S02]  /*14f40*/  FMUL.FTZ R118, R132.reuse, R118 ;  /* 0x0000007684767220 */ /* 0x040fe40000410000 */
[-C--:B--2---:R-:W-:Y:S01]  /*14f50*/  HMMA.16816.F32.BF16 R84, R192, R152.reuse, R84 ;  /* 0x00000098c054723c */ /* 0x084fe20000041854 */
[----:B------:R-:W-:Y:S03]  /*14f60*/  FMUL.FTZ R119, R132, R119 ;  /* 0x0000007784777220 */ /* 0x000fe60000410000 */
[--C-:B-1----:R-:W-:Y:S04]  /*14f70*/  FFMA.FTZ R138, R203, c[0x0][0x2d0], -R142.reuse ;  /* 0x0000b400cb8a7a23 */ /* 0x102fe8000001088e */
[C---:B------:R-:W-:Y:S01]  /*14f80*/  HMMA.16816.F32.BF16 R88, R144.reuse, R152, R88 ;  /* 0x000000989058723c */ /* 0x040fe20000041858 */
[----:B------:R1:W-:Y:S07]  /*14f90*/  MUFU.EX2 R189, R138 ;  /* 0x0000008a00bd7308 */ /* 0x0003ee0000000800 */
[-C--:B------:R-:W-:Y:S08]  /*14fa0*/  HMMA.16816.F32.BF16 R92, R144, R154.reuse, R92 ;  /* 0x0000009a905c723c */ /* 0x080ff0000004185c */
[C---:B------:R-:W-:Y:S01]  /*14fb0*/  HMMA.16816.F32.BF16 R96, R192.reuse, R154, R96 ;  /* 0x0000009ac060723c */ /* 0x040fe20000041860 */
[----:B------:R-:W2:Y:S07]  /*14fc0*/  LDSM.16.MT88.4 R152, [R227+0x1900] ;  /* 0x00190000e398783b */ /* 0x000eae0000004200 */
[-C--:B----4-:R-:W-:Y:S01]  /*14fd0*/  HMMA.16816.F32.BF16 R100, R192, R148.reuse, R100 ;  /* 0x00000094c064723c */ /* 0x090fe20000041864 */
[----:B-1----:R-:W-:Y:S04]  /*14fe0*/  FFMA.FTZ R138, R207, c[0x0][0x2d0], -R142 ;  /* 0x0000b400cf8a7a23 */ /* 0x002fe8000001088e */
[----:B------:R1:W4:Y:S03]  /*14ff0*/  MUFU.EX2 R170, R138 ;  /* 0x0000008a00aa7308 */ /* 0x0003260000000800 */
[C---:B------:R-:W-:Y:S08]  /*15000*/  HMMA.16816.F32.BF16 R104, R144.reuse, R148, R104 ;  /* 0x000000949068723c */ /* 0x040ff00000041868 */
[-C--:B------:R-:W-:Y:S08]  /*15010*/  HMMA.16816.F32.BF16 R108, R144, R150.reuse, R108 ;  /* 0x00000096906c723c */ /* 0x080ff0000004186c */
[C---:B------:R-:W-:Y:S01]  /*15020*/  HMMA.16816.F32.BF16 R112, R192.reuse, R150, R112 ;  /* 0x00000096c070723c */ /* 0x040fe20000041870 */
[----:B------:R-:W5:Y:S03]  /*15030*/  LDSM.16.MT88.4 R148, [R225+0x900] ;  /* 0x00090000e194783b */ /* 0x000f660000004200 */
[--C-:B-1----:R-:W-:Y:S04]  /*15040*/  FFMA.FTZ R138, R205, c[0x0][0x2d0], -R143.reuse ;  /* 0x0000b400cd8a7a23 */ /* 0x102fe8000001088f */
[-C--:B--2---:R-:W-:Y:S01]  /*15050*/  HMMA.16816.F32.BF16 R116, R192, R152.reuse, R116 ;  /* 0x00000098c074723c */ /* 0x084fe20000041874 */
[----:B------:R1:W-:Y:S07]  /*15060*/  MUFU.EX2 R184, R138 ;  /* 0x0000008a00b87308 */ /* 0x0003ee0000000800 */
[C---:B------:R-:W-:Y:S08]  /*15070*/  HMMA.16816.F32.BF16 R120, R144.reuse, R152, R120 ;  /* 0x000000989078723c */ /* 0x040ff00000041878 */
[-C--:B------:R-:W-:Y:S07]  /*15080*/  HMMA.16816.F32.BF16 R124, R144, R154.reuse, R124 ;  /* 0x0000009a907c723c */ /* 0x080fee000004187c */
[----:B---3--:R-:W-:Y:S01]  /*15090*/  F2FP.BF16.PACK_AB R146, R169, R188 ;  /* 0x000000bca992723e */ /* 0x008fe200000010ff */
[----:B------:R-:W-:Y:S01]  /*150a0*/  HMMA.16816.F32.BF16 R128, R192, R154, R128 ;  /* 0x0000009ac080723c */ /* 0x000fe20000041880 */
[----:B----4-:R-:W-:Y:S03]  /*150b0*/  F2FP.BF16.PACK_AB R147, R170, R189 ;  /* 0x000000bdaa93723e */ /* 0x010fe600000010ff */
[--C-:B-1----:R-:W-:Y:S01]  /*150c0*/  FFMA.FTZ R138, R208, c[0x0][0x2d0], -R143.reuse ;  /* 0x0000b400d08a7a23 */ /* 0x102fe2000001088f */
[----:B------:R-:W-:Y:S02]  /*150d0*/  F2FP.BF16.PACK_AB R144, R139, R187 ;  /* 0x000000bb8b90723e */ /* 0x000fe400000010ff */
[----:B------:R-:W-:Y:S01]  /*150e0*/  F2FP.BF16.PACK_AB R145, R185, R183 ;  /* 0x000000b7b991723e */ /* 0x000fe200000010ff */
[----:B------:R1:W2:Y:S06]  /*150f0*/  MUFU.EX2 R186, R138 ;  /* 0x0000008a00ba7308 */ /* 0x0002ac0000000800 */
[-C--:B-----5:R-:W-:Y:S01]  /*15100*/  HMMA.16816.F32.BF16 R4, R144, R148.reuse, R4 ;  /* 0x000000949004723c */ /* 0x0a0fe20000041804 */
[--C-:B-1----:R-:W-:Y:S01]  /*15110*/  FFMA.FTZ R138, R210, c[0x0][0x2d0], -R143.reuse ;  /* 0x0000b400d28a7a23 */ /* 0x102fe2000001088f */
[----:B--2---:R-:W-:Y:S03]  /*15120*/  F2FP.BF16.PACK_AB R152, R186, R184 ;  /* 0x000000b8ba98723e */ /* 0x004fe600000010ff */
        /* <DEDUP_REMOVED lines=28> */
[----:B------:R-:W1:Y:S03]  /*152f0*/  LDSM.16.MT88.4 R156, [R226+0x2100] ;  /* 0x00210000e29c783b */ /* 0x000e660000004200 */
        /* <DEDUP_REMOVED lines=12> */
[--C-:B---3--:R-:W-:Y:S02]  /*153c0*/  FFMA.FTZ R138, R196, c[0x0][0x2d0], -R141.reuse ;  /* 0x0000b400c48a7a23 */ /* 0x108fe4000001088d */
[----:B------:R-:W-:Y:S01]  /*153d0*/  LDSM.16.MT88.4 R196, [R227+0x1100] ;  /* 0x00110000e3c4783b */ /* 0x000fe20000004200 */
[----:B------:R-:W-:Y:S01]  /*153e0*/  FFMA.FTZ R141, R191, c[0x0][0x2d0], -R141 ;  /* 0x0000b400bf8d7a23 */ /* 0x000fe2000001088d */
[----:B------:R3:W-:Y:S03]  /*153f0*/  MUFU.EX2 R218, R138 ;  /* 0x0000008a00da7308 */ /* 0x0007e60000000800 */
        /* <DEDUP_REMOVED lines=9> */
[----:B----4-:R-:W-:Y:S04]  /*15490*/  F2FP.BF16.PACK_AB R141, R220, R221 ;  /* 0x000000dddc8d723e */ /* 0x010fe800000010ff */
        /* <DEDUP_REMOVED lines=16> */
[----:B------:R1:W4:Y:S01]  /*155a0*/  MUFU.EX2 R207, R138 ;  /* 0x0000008a00cf7308 */ /* 0x0003220000000800 */
[----:B------:R-:W-:Y:S06]  /*155b0*/  LDSM.16.MT88.4 R188, [R228+0x1100] ;  /* 0x00110000e4bc783b */ /* 0x000fec0000004200 */
        /* <DEDUP_REMOVED lines=42> */
[-C--:B-1----:R-:W-:Y:S07]  /*15860*/  HMMA.16816.F32.BF16 R160, R140, R172.reuse, R20 ;  /* 0x000000ac8ca0723c */ /* 0x082fee0000041814 */
[----:B------:R-:W-:Y:S01]  /*15870*/  MOV R23, R187 ;  /* 0x000000bb00177202 */ /* 0x000fe20000000f00 */
[C---:B------:R-:W-:Y:S01]  /*15880*/  HMMA.16816.F32.BF16 R164, R192.reuse, R172, R24 ;  /* 0x000000acc0a4723c */ /* 0x040fe20000041818 */
[----:B------:R-:W5:Y:S03]  /*15890*/  LDL.LU R27, [R1+0x2c] ;  /* 0x00002c00011b7983 */ /* 0x000f660000300800 */
[----:B------:R-:W-:Y:S02]  /*158a0*/  MOV R22, R186 ;  /* 0x000000ba00167202 */ /* 0x000fe40000000f00 */
[----:B------:R-:W-:Y:S02]  /*158b0*/  MOV R21, R185 ;  /* 0x000000b900157202 */ /* 0x000fe40000000f00 */
[----:B------:R-:W-:Y:S02]  /*158c0*/  MOV R24, R171 ;  /* 0x000000ab00187202 */ /* 0x000fe40000000f00 */
[-C--:B------:R-:W-:Y:S01]  /*158d0*/  HMMA.16816.F32.BF16 R168, R192, R174.reuse, R28 ;  /* 0x000000aec0a8723c */ /* 0x080fe2000004181c */
[----:B------:R-:W5:Y:S01]  /*158e0*/  LDL.LU R28, [R1+0x28] ;  /* 0x00002800011c7983 */ /* 0x000f620000300800 */
[----:B------:R-:W-:Y:S02]  /*158f0*/  MOV R26, R183 ;  /* 0x000000b7001a7202 */ /* 0x000fe40000000f00 */
[----:B------:R-:W-:Y:S02]  /*15900*/  MOV R20, R184 ;  /* 0x000000b800147202 */ /* 0x000fe40000000f00 */
[----:B------:R-:W-:Y:S02]  /*15910*/  MOV R25, R182 ;  /* 0x000000b600197202 */ /* 0x000fe40000000f00 */
[C---:B------:R-:W-:Y:S01]  /*15920*/  HMMA.16816.F32.BF16 R172, R140.reuse, R174, R32 ;  /* 0x000000ae8cac723c */ /* 0x040fe20000041820 */
[----:B------:R-:W5:Y:S03]  /*15930*/  LDL.LU R33, [R1+0x20] ;  /* 0x0000200001217983 */ /* 0x000f660000300800 */
[----:B------:R-:W-:Y:S01]  /*15940*/  MOV R31, R178 ;  /* 0x000000b2001f7202 */ /* 0x000fe20000000f00 */
[----:B------:R-:W5:Y:S01]  /*15950*/  LDL.LU R32, [R1+0x24] ;  /* 0x0000240001207983 */ /* 0x000f620000300800 */
[----:B------:R-:W-:Y:S02]  /*15960*/  MOV R30, R179 ;  /* 0x000000b3001e7202 */ /* 0x000fe40000000f00 */
[----:B------:R-:W-:Y:S04]  /*15970*/  MOV R35, R176 ;  /* 0x000000b000237202 */ /* 0x000fe80000000f00 */
[----:B------:R-:W-:Y:S02]  /*15980*/  MOV R34, R177 ;  /* 0x000000b100227202 */ /* 0x000fe40000000f00 */
[-C--:B------:R-:W-:Y:S01]  /*15990*/  HMMA.16816.F32.BF16 R176, R140, R188.reuse, R36 ;  /* 0x000000bc8cb0723c */ /* 0x080fe20000041824 */
[----:B------:R-:W-:Y:S06]  /*159a0*/  MOV R29, R181 ;  /* 0x000000b5001d7202 */ /* 0x000fec0000000f00 */
        /* <DEDUP_REMOVED lines=23> */
[----:B------:R-:W-:Y:S01]  /*15b20*/  HMMA.16816.F32.BF16 R128, R140, R18, R128 ;  /* 0x000000128c80723c */ /* 0x000fe20000041880 */
[----:B-----5:R-:W-:Y:S04]  /*15b30*/  FFMA.FTZ R4, R2, R28, R35 ;  /* 0x0000001c02047223 */ /* 0x020fe80000010023 */
[----:B------:R-:W-:Y:S02]  /*15b40*/  FADD.FTZ R4, R31, R4 ;  /* 0x000000041f047221 */ /* 0x000fe40000010000 */
[----:B------:R-:W-:Y:S02]  /*15b50*/  FFMA.FTZ R133, R133, R33, R39 ;  /* 0x0000002185857223 */ /* 0x000fe40000010027 */
[----:B------:R-:W-:Y:S03]  /*15b60*/  FADD.FTZ R5, R26, R4 ;  /* 0x000000041a057221 */ /* 0x000fe60000010000 */
[----:B------:R-:W-:Y:S02]  /*15b70*/  FFMA.FTZ R132, R132, R32, R34 ;  /* 0x0000002084847223 */ /* 0x000fe40000010022 */
[----:B------:R-:W-:Y:S02]  /*15b80*/  FADD.FTZ R2, R29, R133 ;  /* 0x000000851d027221 */ /* 0x000fe40000010000 */
[----:B------:R-:W-:Y:S02]  /*15b90*/  FADD.FTZ R132, R30, R132 ;  /* 0x000000841e847221 */ /* 0x000fe40000010000 */
[----:B------:R-:W-:Y:S02]  /*15ba0*/  FADD.FTZ R2, R24, R2 ;  /* 0x0000000218027221 */ /* 0x000fe40000010000 */
[----:B------:R-:W-:Y:S02]  /*15bb0*/  FFMA.FTZ R4, R0, R27, R215 ;  /* 0x0000001b00047223 */ /* 0x000fe400000100d7 */
        /* <DEDUP_REMOVED lines=48> */
.L_x_637:
[----:B-12---:R-:W2:Y:S04]  /*15ec0*/  LDL.LU R0, [R1+0x20] ;  /* 0x0000200001007983 */ /* 0x006ea80000300800 */
        /* <DEDUP_REMOVED lines=29> */
[----:B------:R-:W-:-:S05]  /*160a0*/  FSETP.NE.FTZ.AND P1, PT, R7, RZ, PT ;  /* 0x000000ff0700720b */ /* 0x000fca0003f35000 */
[----:B------:R-:W1:Y:S01]  /*160b0*/  @P3 MUFU.RCP R0, R11 ;  /* 0x0000000b00003308 */ /* 0x000e620000001000 */
[----:B------:R-:W-:-:S07]  /*160c0*/  FSETP.NE.FTZ.AND P0, PT, R6, RZ, PT ;  /* 0x000000ff0600720b */ /* 0x000fce0003f15000 */
[----:B------:R-:W-:Y:S06]  /*160d0*/  @P2 MUFU.RCP R4, R9 ;  /* 0x0000000900042308 */ /* 0x000fec0000001000 */
[----:B------:R-:W-:Y:S01]  /*160e0*/  @P0 MOV R8, 0x3f317218 ;  /* 0x3f31721800080802 */ /* 0x000fe20000000f00 */
[C---:B-1----:R-:W-:Y:S01]  /*160f0*/  FMUL.FTZ R144, R0.reuse, R144 ;  /* 0x0000009000907220 */ /* 0x042fe20000410000 */
[----:B------:R-:W1:Y:S01]  /*16100*/  @P1 MUFU.RCP R2, R7 ;  /* 0x0000000700021308 */ /* 0x000e620000001000 */
        /* <DEDUP_REMOVED lines=13> */
[C---:B------:R-:W-:Y:S01]  /*161e0*/  FMUL.FTZ R52, R0.reuse, R52 ;  /* 0x0000003400347220 */ /* 0x040fe20000410000 */
[----:B------:R-:W-:Y:S01]  /*161f0*/  @P1 MUFU.LG2 R7, R7 ;  /* 0x0000000700071308 */ /* 0x000fe20000000c00 */
        /* <DEDUP_REMOVED lines=19> */
[----:B------:R-:W-:Y:S01]  /*16330*/  MOV R0, RZ ;  /* 0x000000ff00007202 */ /* 0x000fe20000000f00 */
[C---:B-1----:R-:W-:Y:S02]  /*16340*/  FMUL.FTZ R148, R2.reuse, R148 ;  /* 0x0000009402947220 */ /* 0x042fe40000410000 */
[----:B------:R-:W-:-:S02]  /*16350*/  FMUL.FTZ R149, R2, R149 ;  /* 0x0000009502957220 */ /* 0x000fc40000410000 */
[C---:B------:R-:W-:Y:S01]  /*16360*/  FMUL.FTZ R152, R2.reuse, R152 ;  /* 0x0000009802987220 */ /* 0x040fe20000410000 */
[----:B------:R-:W1:Y:S01]  /*16370*/  @P0 MUFU.RCP R0, R6 ;  /* 0x0000000600000308 */ /* 0x000e620000001000 */
[C---:B------:R-:W-:Y:S02]  /*16380*/  FMUL.FTZ R153, R2.reuse, R153 ;  /* 0x0000009902997220 */ /* 0x040fe40000410000 */
[C---:B------:R-:W-:Y:S02]  /*16390*/  FMUL.FTZ R164, R2.reuse, R164 ;  /* 0x000000a402a47220 */ /* 0x040fe40000410000 */
[C---:B------:R-:W-:Y:S02]  /*163a0*/  FMUL.FTZ R165, R2.reuse, R165 ;  /* 0x000000a502a57220 */ /* 0x040fe40000410000 */
[C---:B------:R-:W-:Y:S01]  /*163b0*/  FMUL.FTZ R168, R2.reuse, R168 ;  /* 0x000000a802a87220 */ /* 0x040fe20000410000 */
[----:B------:R-:W2:Y:S01]  /*163c0*/  @P0 MUFU.LG2 R6, R6 ;  /* 0x0000000600060308 */ /* 0x000ea20000000c00 */
        /* <DEDUP_REMOVED lines=59> */
[C---:B-1----:R-:W-:Y:S02]  /*16780*/  FMUL.FTZ R150, R0.reuse, R150 ;  /* 0x0000009600967220 */ /* 0x042fe40000410000 */
        /* <DEDUP_REMOVED lines=38> */
[----:B--2---:R-:W-:Y:S02]  /*169f0*/  @P0 FMUL.FTZ R4, R6, 0.69314718246459960938 ;  /* 0x3f31721806040820 */ /* 0x004fe40000410000 */
[----:B------:R-:W-:Y:S02]  /*16a00*/  @P0 FMUL.FTZ R0, R8, c[0x0][0x2d0] ;  /* 0x0000b40008000a20 */ /* 0x000fe40000410000 */
[----:B------:R-:W-:-:S02]  /*16a10*/  @P3 FFMA.FTZ R18, R10, R137, R11 ;  /* 0x000000890a123223 */ /* 0x000fc4000001000b */
[----:B------:R-:W-:Y:S02]  /*16a20*/  @P2 FFMA.FTZ R19, R5, R136, R9 ;  /* 0x0000008805132223 */ /* 0x000fe40000010009 */
[----:B------:R-:W-:Y:S02]  /*16a30*/  @P1 FFMA.FTZ R20, R2, R135, R7 ;  /* 0x0000008702141223 */ /* 0x000fe40000010007 */
[----:B------:R-:W-:Y:S02]  /*16a40*/  @P0 FFMA.FTZ R21, R0, R3, R4 ;  /* 0x0000000300150223 */ /* 0x000fe40000010004 */
.L_x_575:
[----:B------:R-:W-:Y:S05]  /*16a50*/  @P4 BRA `(.L_x_656) ;  /* 0x0000209000004947 */ /* 0x000fea0003800000 */
[----:B------:R-:W3:Y:S01]  /*16a60*/  S2R R16, SR_TID.X ;  /* 0x0000000000107919 */ /* 0x000ee20000002100 */
[----:B------:R-:W-:Y:S01]  /*16a70*/  ULDC.64 UR4, c[0x0][0x4d0] ;  /* 0x0001340000047ab9 */ /* 0x000fe20000000a00 */
[----:B------:R-:W-:Y:S01]  /*16a80*/  IMAD R4, RZ, RZ, -UR11 ;  /* 0x8000000bff047e24 */ /* 0x000fe2000f8e02ff */
[----:B------:R-:W-:Y:S01]  /*16a90*/  UIMAD.WIDE.U32 UR8, UR11, UR4, URZ ;  /* 0x000000040b0872a5 */ /* 0x000fe2000f8e003f */
[----:B------:R-:W4:Y:S01]  /*16aa0*/  S2R R11, SR_CTAID.Y ;  /* 0x00000000000b7919 */ /* 0x000f220000002600 */
[----:B------:R-:W-:Y:S01]  /*16ab0*/  USHF.R.S32.HI UR6, URZ, 0x1f, UR11 ;  /* 0x0000001f3f067899 */ /* 0x000fe2000801140b */
[----:B------:R-:W-:Y:S01]  /*16ac0*/  MOV R24, c[0x0][0x4e8] ;  /* 0x00013a0000187a02 */ /* 0x000fe20000000f00 */
[----:B------:R-:W-:Y:S01]  /*16ad0*/  BSSY B0, `(.L_x_657) ;  /* 0x00000db000007945 */ /* 0x000fe20003800000 */
[----:B------:R-:W1:Y:S01]  /*16ae0*/  S2R R9, SR_CTAID.Z ;  /* 0x0000000000097919 */ /* 0x000e620000002700 */
        /* <DEDUP_REMOVED lines=12> */
[----:B----4-:R-:W-:Y:S01]  /*16bb0*/  IMAD R12, R4, c[0x0][0x550], R11 ;  /* 0x00015400040c7a24 */ /* 0x010fe200078e020b */
        /* <DEDUP_REMOVED lines=13> */
[----:B------:R-:W-:Y:S01]  /*16c90*/  IMAD.WIDE.U32 R4, R9, c[0x0][0x4d8], R4 ;  /* 0x0001360009047a25 */ /* 0x000fe200078e0004 */
        /* <DEDUP_REMOVED lines=71> */
[----:B------:R-:W3:Y:S01]  /*17110*/  SHFL.IDX PT, R11, R0, 0x1, 0x1c1f ;  /* 0x003c1f00000b7f89 */ /* 0x000ee200000e0000 */
[-C--:B------:R-:W-:Y:S01]  /*17120*/  ISETP.GE.OR P2, PT, R14, R24.reuse, P1 ;  /* 0x000000180e00720c */ /* 0x080fe20000f46670 */
[----:B------:R-:W-:Y:S01]  /*17130*/  IMAD.IADD R3, R3, 0x1, R15 ;  /* 0x0000000103037824 */ /* 0x000fe200078e020f */
[----:B------:R-:W-:Y:S01]  /*17140*/  LEA R23, P0, R2, c[0x0][0x400], 0x2 ;  /* 0x0001000002177a11 */ /* 0x000fe200078010ff */
[----:B------:R-:W-:Y:S01]  /*17150*/  SHFL.IDX PT, R8, R6, 0x2, 0x1c1f ;  /* 0x005c1f0006087f89 */ /* 0x000fe200000e0000 */
[----:B------:R-:W-:-:S02]  /*17160*/  ISETP.GE.AND P5, PT, R14, R24, PT ;  /* 0x000000180e00720c */ /* 0x000fc40003fa6270 */
[----:B------:R-:W-:Y:S01]  /*17170*/  LEA.HI.X R22, R2, c[0x0][0x404], R3, 0x2, P0 ;  /* 0x0001010002167a11 */ /* 0x000fe200000f1403 */
[----:B------:R-:W4:Y:S01]  /*17180*/  SHFL.IDX PT, R9, R0, 0x2, 0x1c1f ;  /* 0x005c1f0000097f89 */ /* 0x000f2200000e0000 */
[----:B------:R-:W-:-:S03]  /*17190*/  ISETP.GE.AND P6, PT, R13, R24, PT ;  /* 0x000000180d00720c */ /* 0x000fc60003fc6270 */
[----:B------:R-:W-:Y:S04]  /*171a0*/  SHFL.IDX PT, R6, R6, 0x3, 0x1c1f ;  /* 0x007c1f0006067f89 */ /* 0x000fe800000e0000 */
[----:B------:R2:W3:Y:S04]  /*171b0*/  SHFL.IDX PT, R7, R0, 0x3, 0x1c1f ;  /* 0x007c1f0000077f89 */ /* 0x0004e800000e0000 */
[----:B-1----:R1:W-:Y:S04]  /*171c0*/  @!P4 ST.E [R4.64], R18 ;  /* 0x000000120400c985 */ /* 0x0023e8000c101914 */
[----:B------:R1:W1:Y:S04]  /*171d0*/  SHFL.IDX PT, R2, R23, RZ, 0x1c1f ;  /* 0x001c1fff17027589 */ /* 0x00026800000e0000 */
[----:B------:R1:W1:Y:S01]  /*171e0*/  SHFL.IDX PT, R3, R22, RZ, 0x1c1f ;  /* 0x001c1fff16037589 */ /* 0x00026200000e0000 */
[----:B--2---:R-:W-:-:S04]  /*171f0*/  IADD3 R0, R12, 0x8, RZ ;  /* 0x000000080c007810 */ /* 0x004fc80007ffe0ff */
[CC--:B------:R-:W-:Y:S02]  /*17200*/  ISETP.GE.OR P3, PT, R0.reuse, R24.reuse, P1 ;  /* 0x000000180000720c */ /* 0x0c0fe40000f66670 */
[-C--:B------:R-:W-:Y:S02]  /*17210*/  ISETP.GE.OR P1, PT, R13, R24.reuse, P1 ;  /* 0x000000180d00720c */ /* 0x080fe40000f26670 */
[----:B------:R-:W-:Y:S02]  /*17220*/  ISETP.GE.AND P0, PT, R0, R24, PT ;  /* 0x000000180000720c */ /* 0x000fe40003f06270 */
[----:B------:R-:W-:-:S04]  /*17230*/  LOP3.LUT R0, R17, 0x7ffffffc, RZ, 0xc0, !PT ;  /* 0x7ffffffc11007812 */ /* 0x000fc800078ec0ff */
[----:B------:R-:W-:-:S03]  /*17240*/  IADD3 R0, R16, -R0, RZ ;  /* 0x8000000010007210 */ /* 0x000fc60007ffe0ff */
[----:B---3--:R2:W-:Y:S02]  /*17250*/  @!P3 ST.E [R10.64], R19 ;  /* 0x000000130a00b985 */ /* 0x0085e4000c101914 */
[----:B------:R-:W-:Y:S02]  /*17260*/  IMAD.SHL.U32 R0, R0, 0x2, RZ ;  /* 0x0000000200007824 */ /* 0x000fe400078e00ff */
[----:B----4-:R2:W-:Y:S04]  /*17270*/  @!P2 ST.E [R8.64], R20 ;  /* 0x000000140800a985 */ /* 0x0105e8000c101914 */
        /* <DEDUP_REMOVED lines=96> */
.L_x_658:
[----:B-1----:R-:W-:Y:S05]  /*17880*/  BSYNC B0 ;  /* 0x0000000000007941 */ /* 0x002fea0003800000 */
.L_x_657:
        /* <DEDUP_REMOVED lines=97> */
.L_x_660:
[----:B------:R-:W-:Y:S05]  /*17ea0*/  BSYNC B0 ;  /* 0x0000000000007941 */ /* 0x000fea0003800000 */
.L_x_659:
        /* <DEDUP_REMOVED lines=97> */
.L_x_662:
[----:B------:R-:W-:Y:S05]  /*184c0*/  BSYNC B0 ;  /* 0x0000000000007941 */ /* 0x000fea0003800000 */
.L_x_661:
        /* <DEDUP_REMOVED lines=98> */
.L_x_656:
        /* <DEDUP_REMOVED lines=50> */
.L_x_663:
        /* <DEDUP_REMOVED lines=15> */
.L_x_1800:


//--------------------- .text._ZN7cutlass13device_kernelIN5flash19enable_sm80_to_sm89INS1_16FlashAttnFwdSm80INS1_25CollectiveMainloopFwdSm80ILi8ELi1ELb1EN4cute5tupleIJNS5_1CILi128EEENS7_ILi96EEES8_EEELi128ENS_10bfloat16_tEfNS_4arch4Sm80ELb0ELb1ELb1ELb1ELb1ELb0ELb1ELb1EEENS1_21CollectiveEpilogueFwdINS6_IJS8_S8_S9_EEENS6_IJNS7_ILi1EEESH_SH_EEESB_SD_Li256ELb1ELb1ELb1ELb0EEENS1_36VarlenDynamicPersistentTileSchedulerILi128ELi96ELi256ELi256ELb1ELb1ELb0ELb1ELb0ELb1EEEEEEEEEvNT_6ParamsE --------------------------
	.section	.text._ZN7cutlass13device_kernelIN5flash19enable_sm80_to_sm89INS1_16FlashAttnFwdSm80INS1_25CollectiveMainloopFwdSm80ILi8ELi1ELb1EN4cute5tupleIJNS5_1CILi128EEENS7_ILi96EEES8_EEELi128ENS_10bfloat16_tEfNS_4arch4Sm80ELb0ELb1ELb1ELb1ELb1ELb0ELb1ELb1EEENS1_21CollectiveEpilogueFwdINS6_IJS8_S8_S9_EEENS6_IJNS7_ILi1EEESH_SH_EEESB_SD_Li256ELb1ELb1ELb1ELb0EEENS1_36VarlenDynamicPersistentTileSchedulerILi128ELi96ELi256ELi256ELb1ELb1ELb0ELb1ELb0ELb1EEEEEEEEEvNT_6ParamsE,"ax",@progbits
	.sectioninfo	@"SHI_REGISTERS=255"
	.align	128
.text._ZN7cutlass13device_kernelIN5flash19enable_sm80_to_sm89INS1_16FlashAttnFwdSm80INS1_25CollectiveMainloopFwdSm80ILi8ELi1ELb1EN4cute5tupleIJNS5_1CILi128EEENS7_ILi96EEES8_EEELi128ENS_10bfloat16_tEfNS_4arch4Sm80ELb0ELb1ELb1ELb1ELb1ELb0ELb1ELb1EEENS1_21CollectiveEpilogueFwdINS6_IJS8_S8_S9_EEENS6_IJNS7_ILi1EEESH_SH_EEESB_SD_Li256ELb1ELb1ELb1ELb0EEENS1_36VarlenDynamicPersistentTileSchedulerILi128ELi96ELi256ELi256ELb1ELb1ELb0ELb1ELb0ELb1EEEEEEEEEvNT_6ParamsE:
        .type           _ZN7cutlass13device_kernelIN5flash19enable_sm80_to_sm89INS1_16FlashAttnFwdSm80INS1_25CollectiveMainloopFwdSm80ILi8ELi1ELb1EN4cute5tupleIJNS5_1CILi128EEENS7_ILi96EEES8_EEELi128ENS_10bfloat16_tEfNS_4arch4Sm80ELb0ELb1ELb1ELb1ELb1ELb0ELb1ELb1EEENS1_21CollectiveEpilogueFwdINS6_IJS8_S8_S9_EEENS6_IJNS7_ILi1EEESH_SH_EEESB_SD_Li256ELb1ELb1ELb1ELb0EEENS1_36VarlenDynamicPersistentTileSchedulerILi128ELi96ELi256ELi256ELb1ELb1ELb0ELb1ELb0ELb1EEEEEEEEEvNT_6ParamsE,@function
        .size           _ZN7cutlass13device_kernelIN5flash19enable_sm80_to_sm89INS1_16FlashAttnFwdSm80INS1_25CollectiveMainloopFwdSm80ILi8ELi1ELb1EN4cute5tupleIJNS5_1CILi128EEENS7_ILi96EEES8_EEELi128ENS_10bfloat16_tEfNS_4arch4Sm80ELb0ELb1ELb1ELb1ELb1ELb0ELb1ELb1EEENS1_21CollectiveEpilogueFwdINS6_IJS8_S8_S9_EEENS6_IJNS7_ILi1EEESH_SH_EEESB_SD_Li256ELb1ELb1ELb1ELb0EEENS1_36VarlenDynamicPersistentTileSchedulerILi128ELi96ELi256ELi256ELb1ELb1ELb0ELb1ELb0ELb1EEEEEEEEEvNT_6ParamsE,(.L_x_1801 - _ZN7cutlass13device_kernelIN5flash19enable_sm80_to_sm89INS1_16FlashAttnFwdSm80INS1_25CollectiveMainloopFwdSm80ILi8ELi1ELb1EN4cute5tupleIJNS5_1CILi128EEENS7_ILi96EEES8_EEELi128ENS_10bfloat16_tEfNS_4arch4Sm80ELb0ELb1ELb1ELb1ELb1ELb0ELb1ELb1EEENS1_21CollectiveEpilogueFwdINS6_IJS8_S8_S9_EEENS6_IJNS7_ILi1EEESH_SH_EEESB_SD_Li256ELb1ELb1ELb1ELb0EEENS1_36VarlenDynamicPersistentTileSchedulerILi128ELi96ELi256ELi256ELb1ELb1ELb0ELb1ELb0ELb1EEEEEEEEEvNT_6ParamsE)
        .other          _ZN7cutlass13device_kernelIN5flash19enable_sm80_to_sm89INS1_16FlashAttnFwdSm80INS1_25CollectiveMainloopFwdSm80ILi8ELi1ELb1EN4cute5tupleIJNS5_1CILi128EEENS7_ILi96EEES8_EEELi128ENS_10bfloat16_tEfNS_4arch4Sm80ELb0ELb1ELb1ELb1ELb1ELb0ELb1ELb1EEENS1_21CollectiveEpilogueFwdINS6_IJS8_S8_S9_EEENS6_IJNS7_ILi1EEESH_SH_EEESB_SD_Li256ELb1ELb1ELb1ELb0EEENS1_36VarlenDynamicPersistentTileSchedulerILi128ELi96ELi256ELi256ELb1ELb1ELb0ELb1ELb0ELb1EEEEEEEEEvNT_6ParamsE,@"STO_CUDA_ENTRY STV_DEFAULT"
_ZN7cutlass13device_kernelIN5flash19enable_sm80_to_sm89INS1_16FlashAttnFwdSm80INS1_25CollectiveMainloopFwdSm80ILi8ELi1ELb1EN4cute5tupleIJNS5_1CILi128EEENS7_ILi96EEES8_EEELi128ENS_10bfloat16_tEfNS_4arch4Sm80ELb0ELb1ELb1ELb1ELb1ELb0ELb1ELb1EEENS1_21CollectiveEpilogueFwdINS6_IJS8_S8_S9_EEENS6_IJNS7_ILi1EEESH_SH_EEESB_SD_Li256ELb1ELb1ELb1ELb0EEENS1_36VarlenDynamicPersistentTileSchedulerILi128ELi96ELi256ELi256ELb1ELb1ELb0ELb1ELb0ELb1EEEEEEEEEvNT_6ParamsE:
[----:B------:R-:W-:-:S03]  /*0000*/  MOV R1, c[0x0][0x28] ;  /* 0x00000a0000017a02 */ /* 0x000fc60000000f00 */
[----:B------:R-:W1:Y:S01]  /*0010*/  S2R R2, SR_TID.X ;  /* 0x0000000000027919 */ /* 0x000e620000002100 */
[----:B------:R-:W-:Y:S01]  /*0020*/  IADD3 R1, R1, -0x28, RZ ;  /* 0xffffffd801017810 */ /* 0x000fe20007ffe0ff */
[----:B------:R-:W-:Y:S01]  /*0030*/  ULDC.64 UR6, c[0x0][0x118] ;  /* 0x0000460000067ab9 */ /* 0x000fe20000000a00 */
[----:B-1----:R-:W-:-:S05]  /*0040*/  SHF.R.U32.HI R0, RZ, 0x5, R2 ;  /* 0x00000005ff007819 */ /* 0x002fca0000011602 */
[----:B------:R-:W1:Y:S02]  /*0050*/  SHFL.IDX PT, R3, R0, RZ, 0x1f ;  /* 0x00001fff00037589 */ /* 0x000e6400000e0000 */
[----:B-1----:R-:W-:Y:S02]  /*0060*/  ISETP.NE.AND P0, PT, R3, RZ, PT ;  /* 0x000000ff0300720c */ /* 0x002fe40003f05270 */
[----:B------:R1:W-:Y:S11]  /*0070*/  STL [R1+0x20], R3 ;  /* 0x0000200301007387 */ /* 0x0003f60000100800 */
[----:B------:R-:W-:Y:S06]  /*0080*/  @P0 BAR.SYNC.DEFER_BLOCKING 0x5, 0x100 ;  /* 0x0144000000000b1d */ /* 0x000fec0000010000 */
[----:B------:R-:W2:Y:S04]  /*0090*/  @P0 LDS.128 R248, [0xe100] ;  /* 0x00e10000fff80984 */ /* 0x000ea80000000c00 */
[----:B------:R-:W-:Y:S06]  /*00a0*/  @P0 BAR.ARV 0x4, 0x100 ;  /* 0x0104000000000b1d */ /* 0x000fec0000002000 */
[----:B------:R-:W-:Y:S05]  /*00b0*/  @P0 BRA `(.L_x_664) ;  /* 0x00000f1000000947 */ /* 0x000fea0003800000 */
[----:B-1----:R-:W-:Y:S01]  /*00c0*/  LOP3.LUT R13, R2, 0x1f, RZ, 0xc0, !PT ;  /* 0x0000001f020d7812 */ /* 0x002fe200078ec0ff */
[----:B------:R-:W-:-:S03]  /*00d0*/  CS2R R8, SRZ ;  /* 0x0000000000087805 */ /* 0x000fc6000001ff00 */
[----:B------:R-:W-:-:S04]  /*00e0*/  ISETP.NE.AND P6, PT, R13, 0x1f, PT ;  /* 0x0000001f0d00780c */ /* 0x000fc80003fc5270 */
[----:B------:R-:W-:-:S13]  /*00f0*/  ISETP.GE.OR P0, PT, R13, c[0x0][0x53c], !P6 ;  /* 0x00014f000d007a0c */ /* 0x000fda0007706670 */
[----:B------:R-:W-:Y:S02]  /*0100*/  @!P0 IMAD.MOV.U32 R4, RZ, RZ, 0x4 ;  /* 0x00000004ff048424 */ /* 0x000fe400078e00ff */
[----:B------:R-:W-:Y:S02]  /*0110*/  @!P0 IMAD.MOV.U32 R2, RZ, RZ, 0x4 ;  /* 0x00000004ff028424 */ /* 0x000fe400078e00ff */
[----:B------:R-:W-:-:S04]  /*0120*/  @!P0 IMAD.WIDE.U32 R4, R13, R4, c[0x0][0x580] ;  /* 0x000160000d048625 */ /* 0x000fc800078e0004 */
[C---:B------:R-:W-:Y:S01]  /*0130*/  @!P0 IMAD.WIDE.U32 R2, R13.reuse, R2, c[0x0][0x578] ;  /* 0x00015e000d028625 */ /* 0x040fe200078e0002 */
[----:B------:R-:W3:Y:S04]  /*0140*/  @!P0 LDG.E R9, [R4.64] ;  /* 0x0000000604098981 */ /* 0x000ee8000c1e1900 */
[----:B------:R-:W3:Y:S01]  /*0150*/  @!P0 LDG.E R8, [R2.64] ;  /* 0x0000000602088981 */ /* 0x000ee2000c1e1900 */
[C---:B------:R-:W-:Y:S01]  /*0160*/  ISETP.NE.AND P5, PT, R13.reuse, RZ, PT ;  /* 0x000000ff0d00720c */ /* 0x040fe20003fa5270 */
[----:B------:R-:W1:Y:S01]  /*0170*/  S2UR UR4, SR_CTAID.X ;  /* 0x00000000000479c3 */ /* 0x000e620000002500 */
[C---:B------:R-:W-:Y:S01]  /*0180*/  ISETP.GE.U32.AND P4, PT, R13.reuse, 0x2, PT ;  /* 0x000000020d00780c */ /* 0x040fe20003f86070 */
[----:B------:R-:W-:Y:S01]  /*0190*/  IMAD.MOV.U32 R7, RZ, RZ, RZ ;  /* 0x000000ffff077224 */ /* 0x000fe200078e00ff */
[----:B------:R-:W-:-:S02]  /*01a0*/  ISETP.GE.U32.AND P3, PT, R13, 0x4, PT ;  /* 0x000000040d00780c */ /* 0x000fc40003f66070 */
[C---:B------:R-:W-:Y:S02]  /*01b0*/  ISETP.GE.U32.AND P2, PT, R13.reuse, 0x8, PT ;  /* 0x000000080d00780c */ /* 0x040fe40003f46070 */
[----:B------:R-:W-:Y:S01]  /*01c0*/  ISETP.GE.U32.AND P1, PT, R13, 0x10, PT ;  /* 0x000000100d00780c */ /* 0x000fe20003f26070 */
[----:B---3--:R-:W-:-:S05]  /*01d0*/  IMAD R4, R9, R8, RZ ;  /* 0x0000000809047224 */ /* 0x008fca00078e02ff */
[----:B------:R-:W3:Y:S02]  /*01e0*/  SHFL.UP PT, R0, R4, 0x1, RZ ;  /* 0x0420000004007989 */ /* 0x000ee400000e00ff */
[----:B---3--:R-:W-:-:S05]  /*01f0*/  SEL R0, R0, RZ, P5 ;  /* 0x000000ff00007207 */ /* 0x008fca0002800000 */
[----:B------:R-:W-:-:S05]  /*0200*/  IMAD.IADD R4, R4, 0x1, R0 ;  /* 0x0000000104047824 */ /* 0x000fca00078e0200 */
        /* <DEDUP_REMOVED lines=12> */
[----:B------:R-:W3:Y:S02]  /*02d0*/  SHFL.IDX PT, R6, R4, 0x1f, 0x1f ;  /* 0x03e01f0004067f89 */ /* 0x000ee400000e0000 */
[----:B---3--:R-:W-:-:S04]  /*02e0*/  IMAD R6, R6, c[0x0][0x538], RZ ;  /* 0x00014e0006067a24 */ /* 0x008fc800078e02ff */
[----:B------:R-:W-:Y:S01]  /*02f0*/  IMAD.MOV.U32 R0, RZ, RZ, R6 ;  /* 0x000000ffff007224 */ /* 0x000fe200078e0006 */
[----:B-1----:R-:W-:-:S13]  /*0300*/  ISETP.GT.AND P0, PT, R6, UR4, PT ;  /* 0x0000000406007c0c */ /* 0x002fda000bf04270 */
[----:B------:R-:W-:Y:S05]  /*0310*/  @P0 BRA `(.L_x_665) ;  /* 0x0000026000000947 */ /* 0x000fea0003800000 */
[----:B------:R-:W-:Y:S02]  /*0320*/  MOV R6, R0 ;  /* 0x0000000000067202 */ /* 0x000fe40000000f00 */
[----:B------:R-:W-:-:S04]  /*0330*/  MOV R7, RZ ;  /* 0x000000ff00077202 */ /* 0x000fc80000000f00 */
.L_x_669:
        /* <DEDUP_REMOVED lines=9> */
[----:B------:R-:W-:-:S04]  /*03d0*/  @!P0 IMAD.WIDE R4, R0, R2, c[0x0][0x580] ;  /* 0x0001600000048625 */ /* 0x000fc800078e0202 */
[----:B------:R-:W-:Y:S01]  /*03e0*/  @!P0 IMAD.WIDE R2, R0, R3, c[0x0][0x578] ;  /* 0x00015e0000028625 */ /* 0x000fe200078e0203 */
[----:B------:R-:W3:Y:S04]  /*03f0*/  @!P0 LDG.E R9, [R4.64] ;  /* 0x0000000604098981 */ /* 0x000ee8000c1e1900 */
[----:B------:R-:W3:Y:S02]  /*0400*/  @!P0 LDG.E R8, [R2.64] ;  /* 0x0000000602088981 */ /* 0x000ee4000c1e1900 */
[----:B---3--:R-:W-:Y:S01]  /*0410*/  IMAD R5, R9, R8, RZ ;  /* 0x0000000809057224 */ /* 0x008fe200078e02ff */
[----:B------:R-:W-:Y:S05]  /*0420*/  BRA.DIV ~URZ, `(.L_x_667) ;  /* 0x00017ab27f007947 */ /* 0x000fea000b800000 */
[----:B------:R1:W3:Y:S02]  /*0430*/  SHFL.UP PT, R0, R5, 0x1, RZ ;  /* 0x0420000005007989 */ /* 0x0002e400000e00ff */
.L_x_833:
        /* <DEDUP_REMOVED lines=16> */
.L_x_834:
[----:B---3--:R-:W-:-:S05]  /*0540*/  IMAD R0, R0, c[0x0][0x538], RZ ;  /* 0x00014e0000007a24 */ /* 0x008fca00078e02ff */
[----:B------:R-:W-:-:S04]  /*0550*/  IADD3 R6, R0, R6, RZ ;  /* 0x0000000600067210 */ /* 0x000fc80007ffe0ff */
[----:B------:R-:W-:-:S13]  /*0560*/  ISETP.GT.AND P0, PT, R6, UR4, PT ;  /* 0x0000000406007c0c */ /* 0x000fda000bf04270 */
[----:B-12---:R-:W-:Y:S05]  /*0570*/  @!P0 BRA `(.L_x_669) ;  /* 0xfffffdc000008947 */ /* 0x006fea000383ffff */
.L_x_665:
[----:B------:R-:W-:-:S05]  /*0580*/  IADD3 R10, -R0, R6, RZ ;  /* 0x00000006000a7210 */ /* 0x000fca0007ffe1ff */
[----:B------:R-:W-:-:S05]  /*0590*/  IMAD R0, R4, c[0x0][0x538], R10 ;  /* 0x00014e0004007a24 */ /* 0x000fca00078e020a */
[----:B------:R-:W-:Y:S01]  /*05a0*/  ISETP.GT.AND P0, PT, R0, UR4, PT ;  /* 0x0000000400007c0c */ /* 0x000fe2000bf04270 */
[----:B------:R-:W-:-:S12]  /*05b0*/  BRA.DIV ~URZ, `(.L_x_670) ;  /* 0x00017b427f007947 */ /* 0x000fd8000b800000 */
[----:B------:R-:W-:-:S04]  /*05c0*/  VOTE.ANY R6, PT, !P0 ;  /* 0x0000000000067806 */ /* 0x000fc800040e0100 */
.L_x_835:
[----:B------:R-:W1:Y:S02]  /*05d0*/  POPC R0, R6 ;  /* 0x0000000600007309 */ /* 0x000e640000000000 */
[----:B-12---:R-:W-:Y:S01]  /*05e0*/  IADD3 R251, R0, R7, RZ ;  /* 0x0000000700fb7210 */ /* 0x006fe20007ffe0ff */
[----:B------:R-:W-:Y:S05]  /*05f0*/  BRA.DIV ~URZ, `(.L_x_671) ;  /* 0x00017b527f007947 */ /* 0x000fea000b800000 */
[----:B------:R1:W2:Y:S01]  /*0600*/  SHFL.IDX PT, R12, R9, R0, 0x1f ;  /* 0x00001f00090c7589 */ /* 0x0002a200000e0000 */
[----:B------:R-:W-:-:S03]  /*0610*/  MOV R5, RZ ;  /* 0x000000ff00057202 */ /* 0x000fc60000000f00 */
[----:B------:R1:W3:Y:S04]  /*0620*/  SHFL.IDX PT, R9, R8, R0, 0x1f ;  /* 0x00001f0008097589 */ /* 0x0002e800000e0000 */
.L_x_836:
[----:B------:R-:W-:Y:S01]  /*0630*/  ISETP.NE.AND P0, PT, R6, RZ, PT ;  /* 0x000000ff0600720c */ /* 0x000fe20003f05270 */
[----:B------:R-:W-:-:S12]  /*0640*/  BSSY B0, `(.L_x_672) ;  /* 0x0000005000007945 */ /* 0x000fd80003800000 */
[----:B------:R-:W-:Y:S05]  /*0650*/  @!P0 BRA `(.L_x_673) ;  /* 0x0000003000008947 */ /* 0x000fea0003800000 */
[----:B-1----:R-:W-:Y:S01]  /*0660*/  IADD3 R0, R0, -0x1, RZ ;  /* 0xffffffff00007810 */ /* 0x002fe20007ffe0ff */
[----:B------:R-:W-:Y:S05]  /*0670*/  BRA.DIV ~URZ, `(.L_x_674) ;  /* 0x00017bb27f007947 */ /* 0x000fea000b800000 */
[----:B------:R1:W4:Y:S02]  /*0680*/  SHFL.IDX PT, R5, R4, R0, 0x1f ;  /* 0x00001f0004057589 */ /* 0x00032400000e0000 */
.L_x_673:
[----:B------:R-:W-:Y:S05]  /*0690*/  BSYNC B0 ;  /* 0x0000000000007941 */ /* 0x000fea0003800000 */
.L_x_672:
[----:B---3--:R-:W-:Y:S01]  /*06a0*/  ISETP.NE.AND P0, PT, R9, 0x1, PT ;  /* 0x000000010900780c */ /* 0x008fe20003f05270 */
[----:B----4-:R-:W-:Y:S01]  /*06b0*/  IMAD R248, R5, c[0x0][0x538], R10 ;  /* 0x00014e0005f87a24 */ /* 0x010fe200078e020a */
[----:B------:R-:W-:Y:S04]  /*06c0*/  BSSY B0, `(.L_x_675) ;  /* 0x0000085000007945 */ /* 0x000fe80003800000 */
[----:B------:R-:W-:-:S07]  /*06d0*/  IADD3 R11, -R248, UR4, RZ ;  /* 0x00000004f80b7c10 */ /* 0x000fce000fffe1ff */
[----:B------:R-:W-:Y:S05]  /*06e0*/  @!P0 BRA `(.L_x_676) ;  /* 0x000003e000008947 */ /* 0x000fea0003800000 */
[-C--:B-12---:R-:W-:Y:S02]  /*06f0*/  IABS R0, R12.reuse ;  /* 0x0000000c00007213 */ /* 0x086fe40000000000 */
[----:B------:R-:W-:-:S03]  /*0700*/  IABS R6, R12 ;  /* 0x0000000c00067213 */ /* 0x000fc60000000000 */
[----:B------:R-:W-:Y:S01]  /*0710*/  IMAD.MOV.U32 R5, RZ, RZ, R0 ;  /* 0x000000ffff057224 */ /* 0x000fe200078e0000 */
[----:B------:R-:W-:-:S03]  /*0720*/  IABS R0, R9 ;  /* 0x0000000900007213 */ /* 0x000fc60000000000 */
[----:B------:R-:W1:Y:S02]  /*0730*/  I2F.RP R2, R5 ;  /* 0x0000000500027306 */ /* 0x000e640000209400 */
[----:B------:R-:W-:Y:S01]  /*0740*/  IMAD.MOV.U32 R8, RZ, RZ, R0 ;  /* 0x000000ffff087224 */ /* 0x000fe200078e0000 */
[----:B------:R-:W-:-:S05]  /*0750*/  IABS R0, R11 ;  /* 0x0000000b00007213 */ /* 0x000fca0000000000 */
[----:B------:R-:W-:Y:S08]  /*0760*/  I2F.RP R7, R8 ;  /* 0x0000000800077306 */ /* 0x000ff00000209400 */
[----:B-1----:R-:W1:Y:S02]  /*0770*/  MUFU.RCP R2, R2 ;  /* 0x0000000200027308 */ /* 0x002e640000001000 */
[----:B-1----:R-:W-:-:S06]  /*0780*/  IADD3 R2, R2, 0xffffffe, RZ ;  /* 0x0ffffffe02027810 */ /* 0x002fcc0007ffe0ff */
[----:B------:R-:W1:Y:S02]  /*0790*/  F2I.FTZ.U32.TRUNC.NTZ R3, R2 ;  /* 0x0000000200037305 */ /* 0x000e64000021f000 */
[----:B-1----:R-:W-:-:S04]  /*07a0*/  IMAD.MOV R2, RZ, RZ, -R3 ;  /* 0x000000ffff027224 */ /* 0x002fc800078e0a03 */
[----:B------:R-:W-:Y:S02]  /*07b0*/  IMAD R4, R2, R5, RZ ;  /* 0x0000000502047224 */ /* 0x000fe400078e02ff */
[----:B------:R-:W-:-:S04]  /*07c0*/  IMAD.MOV.U32 R2, RZ, RZ, RZ ;  /* 0x000000ffff027224 */ /* 0x000fc800078e00ff */
[----:B------:R-:W-:Y:S01]  /*07d0*/  IMAD.HI.U32 R2, R3, R4, R2 ;  /* 0x0000000403027227 */ /* 0x000fe200078e0002 */
[----:B------:R-:W-:-:S03]  /*07e0*/  MOV R3, R0 ;  /* 0x0000000000037202 */ /* 0x000fc60000000f00 */
[----:B------:R-:W-:Y:S02]  /*07f0*/  IMAD.MOV R0, RZ, RZ, -R6 ;  /* 0x000000ffff007224 */ /* 0x000fe400078e0a06 */
        /* <DEDUP_REMOVED lines=28> */
[----:B------:R-:W-:-:S03]  /*09c0*/  IMAD.MOV R5, RZ, RZ, -R4 ;  /* 0x000000ffff057224 */ /* 0x000fc600078e0a04 */
        /* <DEDUP_REMOVED lines=10> */
[----:B------:R-:W-:-:S04]  /*0a70*/  IMAD.MOV R2, RZ, RZ, -R0 ;  /* 0x000000ffff027224 */ /* 0x000fc800078e0a00 */
[C---:B------:R-:W-:Y:S01]  /*0a80*/  IMAD R3, R9.reuse, R2, R4 ;  /* 0x0000000209037224 */ /* 0x040fe200078e0204 */
[----:B------:R-:W-:Y:S01]  /*0a90*/  LEA R2, R9, R0, 0x18 ;  /* 0x0000000009027211 */ /* 0x000fe200078ec0ff */
[----:B------:R-:W-:-:S04]  /*0aa0*/  IMAD R0, R12, R5, R11 ;  /* 0x000000050c007224 */ /* 0x000fc800078e020b */
[----:B------:R-:W-:Y:S01]  /*0ab0*/  IMAD R250, R3, 0x10000, R2 ;  /* 0x0001000003fa7824 */ /* 0x000fe200078e0202 */
[----:B------:R-:W-:Y:S05]  /*0ac0*/  BRA `(.L_x_677) ;  /* 0x0000044000007947 */ /* 0x000fea0003800000 */
.L_x_676:
[----:B------:R-:W-:-:S04]  /*0ad0*/  IMAD.MOV.U32 R2, RZ, RZ, 0x4 ;  /* 0x00000004ff027424 */ /* 0x000fc800078e00ff */
[----:B------:R-:W-:-:S05]  /*0ae0*/  IMAD.WIDE R2, R251, R2, c[0x0][0x590] ;  /* 0x00016400fb027625 */ /* 0x000fca00078e0202 */
[----:B------:R-:W3:Y:S02]  /*0af0*/  LDG.E R7, [R2.64] ;  /* 0x0000000602077981 */ /* 0x000ee4000c1e1900 */
[----:B-123--:R-:W-:-:S05]  /*0b00*/  IMAD R9, R7, R12, RZ ;  /* 0x0000000c07097224 */ /* 0x00efca00078e02ff */
[-C--:B------:R-:W-:Y:S02]  /*0b10*/  IABS R0, R9.reuse ;  /* 0x0000000900007213 */ /* 0x080fe40000000000 */
[----:B------:R-:W-:-:S03]  /*0b20*/  IABS R8, R9 ;  /* 0x0000000900087213 */ /* 0x000fc60000000000 */
[----:B------:R-:W-:-:S04]  /*0b30*/  IMAD.MOV.U32 R6, RZ, RZ, R0 ;  /* 0x000000ffff067224 */ /* 0x000fc800078e0000 */
[----:B------:R-:W1:Y:S08]  /*0b40*/  I2F.RP R2, R6 ;  /* 0x0000000600027306 */ /* 0x000e700000209400 */
[----:B-1----:R-:W1:Y:S02]  /*0b50*/  MUFU.RCP R2, R2 ;  /* 0x0000000200027308 */ /* 0x002e640000001000 */
[----:B-1----:R-:W-:-:S06]  /*0b60*/  IADD3 R2, R2, 0xffffffe, RZ ;  /* 0x0ffffffe02027810 */ /* 0x002fcc0007ffe0ff */
[----:B------:R-:W1:Y:S02]  /*0b70*/  F2I.FTZ.U32.TRUNC.NTZ R3, R2 ;  /* 0x0000000200037305 */ /* 0x000e64000021f000 */
[----:B-1----:R-:W-:-:S04]  /*0b80*/  IMAD.MOV R0, RZ, RZ, -R3 ;  /* 0x000000ffff007224 */ /* 0x002fc800078e0a03 */
[----:B------:R-:W-:Y:S01]  /*0b90*/  IMAD.MOV.U32 R2, RZ, RZ, R0 ;  /* 0x000000ffff027224 */ /* 0x000fe200078e0000 */
[----:B------:R-:W-:-:S03]  /*0ba0*/  IABS R0, R11 ;  /* 0x0000000b00007213 */ /* 0x000fc60000000000 */
[----:B------:R-:W-:Y:S01]  /*0bb0*/  IMAD R4, R2, R6, RZ ;  /* 0x0000000602047224 */ /* 0x000fe200078e02ff */
[----:B------:R-:W-:Y:S01]  /*0bc0*/  MOV R5, R0 ;  /* 0x0000000000057202 */ /* 0x000fe20000000f00 */
[----:B------:R-:W-:-:S04]  /*0bd0*/  IMAD.MOV.U32 R2, RZ, RZ, RZ ;  /* 0x000000ffff027224 */ /* 0x000fc800078e00ff */
[----:B------:R-:W-:-:S04]  /*0be0*/  IMAD.HI.U32 R0, R3, R4, R2 ;  /* 0x0000000403007227 */ /* 0x000fc800078e0002 */
[----:B------:R-:W-:Y:S02]  /*0bf0*/  IMAD.MOV R2, RZ, RZ, -R8 ;  /* 0x000000ffff027224 */ /* 0x000fe400078e0a08 */
        /* <DEDUP_REMOVED lines=9> */
[----:B------:R-:W-:-:S04]  /*0c90*/  @P2 IADD3 R0, R0, 0x1, RZ ;  /* 0x0000000100002810 */ /* 0x000fc80007ffe0ff */
[----:B------:R-:W-:-:S05]  /*0ca0*/  MOV R4, R0 ;  /* 0x0000000000047202 */ /* 0x000fca0000000f00 */
[----:B------:R-:W-:Y:S01]  /*0cb0*/  @!P1 IMAD.MOV R4, RZ, RZ, -R4 ;  /* 0x000000ffff049224 */ /* 0x000fe200078e0a04 */
[----:B------:R-:W-:-:S05]  /*0cc0*/  @!P0 LOP3.LUT R4, RZ, R9, RZ, 0x33, !PT ;  /* 0x00000009ff048212 */ /* 0x000fca00078e33ff */
[----:B------:R-:W-:-:S05]  /*0cd0*/  IMAD R10, R7, R4, RZ ;  /* 0x00000004070a7224 */ /* 0x000fca00078e02ff */
[----:B------:R-:W-:-:S04]  /*0ce0*/  IADD3 R0, -R10, c[0x0][0x538], RZ ;  /* 0x00014e000a007a10 */ /* 0x000fc80007ffe1ff */
[----:B------:R-:W-:-:S04]  /*0cf0*/  IMNMX R6, R7, R0, PT ;  /* 0x0000000007067217 */ /* 0x000fc80003800200 */
[----:B------:R-:W-:-:S05]  /*0d00*/  IABS R0, R6 ;  /* 0x0000000600007213 */ /* 0x000fca0000000000 */
[----:B------:R-:W-:-:S04]  /*0d10*/  IMAD.MOV.U32 R5, RZ, RZ, R0 ;  /* 0x000000ffff057224 */ /* 0x000fc800078e0000 */
[----:B------:R-:W1:Y:S08]  /*0d20*/  I2F.RP R2, R5 ;  /* 0x0000000500027306 */ /* 0x000e700000209400 */
[----:B-1----:R-:W1:Y:S02]  /*0d30*/  MUFU.RCP R2, R2 ;  /* 0x0000000200027308 */ /* 0x002e640000001000 */
[----:B-1----:R-:W-:-:S06]  /*0d40*/  IADD3 R2, R2, 0xffffffe, RZ ;  /* 0x0ffffffe02027810 */ /* 0x002fcc0007ffe0ff */
[----:B------:R1:W2:Y:S02]  /*0d50*/  F2I.FTZ.U32.TRUNC.NTZ R3, R2 ;  /* 0x0000000200037305 */ /* 0x0002a4000021f000 */
[----:B-1----:R-:W-:Y:S01]  /*0d60*/  IMAD.MOV R2, RZ, RZ, -R4 ;  /* 0x000000ffff027224 */ /* 0x002fe200078e0a04 */
[----:B--2---:R-:W-:-:S03]  /*0d70*/  IADD3 R0, RZ, -R3, RZ ;  /* 0x80000003ff007210 */ /* 0x004fc60007ffe0ff */
[----:B------:R-:W-:Y:S01]  /*0d80*/  IMAD R8, R9, R2, R11 ;  /* 0x0000000209087224 */ /* 0x000fe200078e020b */
[----:B------:R-:W-:Y:S01]  /*0d90*/  IABS R9, R6 ;  /* 0x0000000600097213 */ /* 0x000fe20000000000 */
[----:B------:R-:W-:-:S03]  /*0da0*/  IMAD.MOV.U32 R2, RZ, RZ, R0 ;  /* 0x000000ffff027224 */ /* 0x000fc600078e0000 */
[----:B------:R-:W-:Y:S01]  /*0db0*/  IABS R0, R8 ;  /* 0x0000000800007213 */ /* 0x000fe20000000000 */
[----:B------:R-:W-:Y:S02]  /*0dc0*/  IMAD R7, R2, R5, RZ ;  /* 0x0000000502077224 */ /* 0x000fe400078e02ff */
[----:B------:R-:W-:Y:S02]  /*0dd0*/  IMAD.MOV.U32 R2, RZ, RZ, RZ ;  /* 0x000000ffff027224 */ /* 0x000fe400078e00ff */
[----:B------:R-:W-:Y:S01]  /*0de0*/  IMAD.MOV.U32 R4, RZ, RZ, R0 ;  /* 0x000000ffff047224 */ /* 0x000fe200078e0000 */
[----:B------:R-:W-:Y:S01]  /*0df0*/  IADD3 R0, RZ, -R9, RZ ;  /* 0x80000009ff007210 */ /* 0x000fe20007ffe0ff */
[----:B------:R-:W-:-:S04]  /*0e00*/  IMAD.HI.U32 R3, R3, R7, R2 ;  /* 0x0000000703037227 */ /* 0x000fc800078e0002 */
[----:B------:R-:W-:Y:S02]  /*0e10*/  IMAD.MOV.U32 R2, RZ, RZ, R0 ;  /* 0x000000ffff027224 */ /* 0x000fe400078e0000 */
[----:B------:R-:W-:Y:S01]  /*0e20*/  IMAD.HI.U32 R0, R3, R4, RZ ;  /* 0x0000000403007227 */ /* 0x000fe200078e00ff */
[----:B------:R-:W-:-:S03]  /*0e30*/  IADD3 R3, R10, 0x1000000, R8 ;  /* 0x010000000a037810 */ /* 0x000fc60007ffe008 */
[----:B------:R-:W-:-:S05]  /*0e40*/  IMAD R2, R0, R2, R4 ;  /* 0x0000000200027224 */ /* 0x000fca00078e0204 */
[----:B------:R-:W-:-:S13]  /*0e50*/  ISETP.GT.U32.AND P0, PT, R5, R2, PT ;  /* 0x000000020500720c */ /* 0x000fda0003f04070 */
[----:B------:R-:W-:Y:S01]  /*0e60*/  @!P0 IMAD.IADD R2, R2, 0x1, -R5 ;  /* 0x0000000102028824 */ /* 0x000fe200078e0a05 */
[----:B------:R-:W-:Y:S02]  /*0e70*/  @!P0 IADD3 R0, R0, 0x1, RZ ;  /* 0x0000000100008810 */ /* 0x000fe40007ffe0ff */
[----:B------:R-:W-:Y:S02]  /*0e80*/  ISETP.NE.AND P0, PT, R6, RZ, PT ;  /* 0x000000ff0600720c */ /* 0x000fe40003f05270 */
[----:B------:R-:W-:Y:S02]  /*0e90*/  ISETP.GE.U32.AND P2, PT, R2, R5, PT ;  /* 0x000000050200720c */ /* 0x000fe40003f46070 */
[----:B------:R-:W-:-:S04]  /*0ea0*/  LOP3.LUT R2, R8, R6, RZ, 0x3c, !PT ;  /* 0x0000000608027212 */ /* 0x000fc800078e3cff */
[----:B------:R-:W-:Y:S01]  /*0eb0*/  ISETP.GE.AND P1, PT, R2, RZ, PT ;  /* 0x000000ff0200720c */ /* 0x000fe20003f26270 */
[----:B------:R-:W-:-:S06]  /*0ec0*/  IMAD.MOV R2, RZ, RZ, -R6 ;  /* 0x000000ffff027224 */ /* 0x000fcc00078e0a06 */
[----:B------:R-:W-:-:S06]  /*0ed0*/  @P2 IADD3 R0, R0, 0x1, RZ ;  /* 0x0000000100002810 */ /* 0x000fcc0007ffe0ff */
[----:B------:R-:W-:Y:S02]  /*0ee0*/  @!P1 IADD3 R0, -R0, RZ, RZ ;  /* 0x000000ff00009210 */ /* 0x000fe40007ffe1ff */
[----:B------:R-:W-:-:S05]  /*0ef0*/  @!P0 LOP3.LUT R0, RZ, R6, RZ, 0x33, !PT ;  /* 0x00000006ff008212 */ /* 0x000fca00078e33ff */
[----:B------:R-:W-:Y:S02]  /*0f00*/  IMAD R250, R0, R2, R3 ;  /* 0x0000000200fa7224 */ /* 0x000fe400078e0203 */
.L_x_677:
[----:B------:R-:W-:Y:S05]  /*0f10*/  BSYNC B0 ;  /* 0x0000000000007941 */ /* 0x000fea0003800000 */
.L_x_675:
[----:B------:R-:W-:-:S04]  /*0f20*/  LOP3.LUT R0, RZ, R0, RZ, 0x33, !PT ;  /* 0x00000000ff007212 */ /* 0x000fc800078e33ff */
[----:B------:R-:W-:Y:S01]  /*0f30*/  IADD3 R249, R0, R12, RZ ;  /* 0x0000000c00f97210 */ /* 0x000fe20007ffe0ff */
[----:B------:R-:W-:Y:S05]  /*0f40*/  BRA `(.L_x_678) ;  /* 0x0000004000007947 */ /* 0x000fea0003800000 */
.L_x_666:
[----:B--2---:R-:W-:Y:S01]  /*0f50*/  IMAD.MOV.U32 R249, RZ, RZ, RZ ;  /* 0x000000fffff97224 */ /* 0x004fe200078e00ff */
[----:B------:R-:W-:Y:S01]  /*0f60*/  MOV R250, RZ ;  /* 0x000000ff00fa7202 */ /* 0x000fe20000000f00 */
[----:B------:R-:W-:Y:S01]  /*0f70*/  IMAD.U32 R248, RZ, RZ, UR4 ;  /* 0x00000004fff87e24 */ /* 0x000fe2000f8e00ff */
[----:B------:R-:W-:Y:S02]  /*0f80*/  MOV R251, c[0x0][0x53c] ;  /* 0x00014f0000fb7a02 */ /* 0x000fe40000000f00 */
.L_x_678:
[----:B------:R-:W-:Y:S01]  /*0f90*/  ISETP.NE.AND P0, PT, R13, RZ, PT ;  /* 0x000000ff0d00720c */ /* 0x000fe20003f05270 */
[----:B------:R-:W-:-:S12]  /*0fa0*/  WARPSYNC 0xffffffff ;  /* 0xffffffff00007948 */ /* 0x000fd80003800000 */
[----:B------:R1:W-:Y:S04]  /*0fb0*/  @!P0 STS.128 [0xe100], R248 ;  /* 0x00e100f8ff008388 */ /* 0x0003e80000000c00 */
[----:B------:R-:W-:Y:S06]  /*0fc0*/  BAR.ARV 0x5, 0x100 ;  /* 0x0144000000007b1d */ /* 0x000fec0000002000 */
.L_x_664:
[----:B-12---:R-:W-:-:S13]  /*0fd0*/  ISETP.GE.AND P0, PT, R251, c[0x0][0x53c], PT ;  /* 0x00014f00fb007a0c */ /* 0x006fda0003f06270 */
        /* <DEDUP_REMOVED lines=39> */
[----:B------:R-:W-:Y:S01]  /*1250*/  LOP3.LUT R6, R8, 0x1, RZ, 0xc0, !PT ;  /* 0x0000000108067812 */ /* 0x000fe200078ec0ff */
[----:B------:R-:W-:Y:S01]  /*1260*/  IMAD.IADD R18, R16, 0x1, -R3 ;  /* 0x0000000110127824 */ /* 0x000fe200078e0a03 */
[----:B------:R-:W-:-:S02]  /*1270*/  LOP3.LUT R4, R0, 0x8, R9, 0xf8, !PT ;  /* 0x0000000800047812 */ /* 0x000fc400078ef809 */
[----:B------:R-:W-:Y:S02]  /*1280*/  SHF.R.U32.HI R2, RZ, 0x3, R0 ;  /* 0x00000003ff027819 */ /* 0x000fe40000011600 */
[--C-:B------:R-:W-:Y:S02]  /*1290*/  SHF.R.S32.HI R9, RZ, 0x5, R10.reuse ;  /* 0x00000005ff097819 */ /* 0x100fe4000001140a */
[----:B------:R-:W-:Y:S02]  /*12a0*/  SHF.R.S32.HI R0, RZ, 0x1f, R10 ;  /* 0x0000001fff007819 */ /* 0x000fe4000001140a */
[----:B------:R-:W-:Y:S02]  /*12b0*/  SHF.R.S32.HI R11, RZ, 0x1f, R18 ;  /* 0x0000001fff0b7819 */ /* 0x000fe40000011412 */
[----:B------:R-:W-:Y:S02]  /*12c0*/  LEA.HI R0, R0, R9, RZ, 0x3 ;  /* 0x0000000900007211 */ /* 0x000fe400078f18ff */
[----:B------:R-:W-:Y:S01]  /*12d0*/  LOP3.LUT R3, R15, 0xfffffffc, RZ, 0xc0, !PT ;  /* 0xfffffffc0f037812 */ /* 0x000fe200078ec0ff */
[----:B------:R-:W-:Y:S01]  /*12e0*/  IMAD.MOV.U32 R15, RZ, RZ, 0x20 ;  /* 0x00000020ff0f7424 */ /* 0x000fe200078e00ff */
[----:B------:R-:W-:-:S02]  /*12f0*/  LOP3.LUT R0, R0, 0xffffff8, RZ, 0xc0, !PT ;  /* 0x0ffffff800007812 */ /* 0x000fc400078ec0ff */
[----:B------:R-:W-:Y:S01]  /*1300*/  LEA.HI R11, R11, R18, RZ, 0x2 ;  /* 0x000000120b0b7211 */ /* 0x000fe200078f10ff */
[----:B------:R-:W-:Y:S01]  /*1310*/  IMAD.IADD R3, R16, 0x1, -R3 ;  /* 0x0000000110037824 */ /* 0x000fe200078e0a03 */
[----:B------:R-:W-:Y:S01]  /*1320*/  LOP3.LUT R10, R4, R2, RZ, 0x3c, !PT ;  /* 0x00000002040a7212 */ /* 0x000fe200078e3cff */
[----:B------:R-:W-:Y:S01]  /*1330*/  IMAD.IADD R4, R9, 0x1, -R0 ;  /* 0x0000000109047824 */ /* 0x000fe200078e0a00 */
[----:B------:R-:W-:Y:S01]  /*1340*/  SHF.R.S32.HI R2, RZ, 0x2, R11 ;  /* 0x00000002ff027819 */ /* 0x000fe2000001140b */
[----:B------:R-:W-:Y:S01]  /*1350*/  IMAD.MOV.U32 R16, RZ, RZ, 0x10 ;  /* 0x00000010ff107424 */ /* 0x000fe200078e00ff */
[----:B------:R-:W-:Y:S02]  /*1360*/  ISETP.NE.U32.AND P4, PT, R6, 0x1, PT ;  /* 0x000000010600780c */ /* 0x000fe40003f85070 */
[----:B------:R-:W-:Y:S01]  /*1370*/  LEA.HI R0, R3, R3, RZ, 0x1 ;  /* 0x0000000303007211 */ /* 0x000fe200078f08ff */
[----:B------:R-:W-:Y:S01]  /*1380*/  IMAD R17, R4, 0x10, R2 ;  /* 0x0000001004117824 */ /* 0x000fe200078e0202 */
[----:B------:R-:W-:Y:S01]  /*1390*/  R2P PR, R8, 0x6 ;  /* 0x0000000608007804 */ /* 0x000fe20000000000 */
[C---:B------:R-:W-:Y:S01]  /*13a0*/  IMAD.SHL.U32 R2, R5.reuse, 0x40, RZ ;  /* 0x0000004005027824 */ /* 0x040fe200078e00ff */
[----:B------:R-:W-:Y:S01]  /*13b0*/  LOP3.LUT R6, R0, 0x1ffffffe, RZ, 0xc0, !PT ;  /* 0x1ffffffe00067812 */ /* 0x000fe200078ec0ff */
[----:B------:R-:W-:Y:S01]  /*13c0*/  IMAD.SHL.U32 R4, R8, 0x40, RZ ;  /* 0x0000004008047824 */ /* 0x000fe200078e00ff */
[----:B------:R-:W-:Y:S01]  /*13d0*/  LOP3.LUT P3, RZ, R5, 0x2, RZ, 0xc0, !PT ;  /* 0x0000000205ff7812 */ /* 0x000fe2000786c0ff */
[----:B------:R-:W-:Y:S01]  /*13e0*/  IMAD R0, R13, 0x200, R10 ;  /* 0x000002000d007824 */ /* 0x000fe200078e020a */
[----:B------:R-:W-:Y:S01]  /*13f0*/  LOP3.LUT P0, RZ, R5, 0x4, RZ, 0xc0, !PT ;  /* 0x0000000405ff7812 */ /* 0x000fe2000780c0ff */
[----:B------:R-:W-:Y:S01]  /*1400*/  IMAD.SHL.U32 R5, R13, 0x8, RZ ;  /* 0x000000080d057824 */ /* 0x000fe200078e00ff */
[----:B------:R-:W-:Y:S01]  /*1410*/  LOP3.LUT R2, R2, 0x1c0, RZ, 0xc0, !PT ;  /* 0x000001c002027812 */ /* 0x000fe200078ec0ff */
[----:B------:R-:W-:Y:S01]  /*1420*/  IMAD.IADD R246, R3, 0x1, -R6 ;  /* 0x0000000103f67824 */ /* 0x000fe200078e0a06 */
[----:B------:R-:W-:Y:S01]  /*1430*/  LOP3.LUT R4, R4, 0x1c0, RZ, 0xc0, !PT ;  /* 0x000001c004047812 */ /* 0x000fe200078ec0ff */
[----:B------:R-:W-:Y:S01]  /*1440*/  IMAD.MOV.U32 R8, RZ, RZ, 0x40 ;  /* 0x00000040ff087424 */ /* 0x000fe200078e00ff */
[----:B------:R-:W-:Y:S01]  /*1450*/  LOP3.LUT R12, R12, 0x7ffffe00, R7, 0xf8, !PT ;  /* 0x7ffffe000c0c7812 */ /* 0x000fe200078ef807 */
[----:B------:R-:W-:Y:S01]  /*1460*/  IMAD R7, R9, 0x200, R3 ;  /* 0x0000020009077824 */ /* 0x000fe200078e0203 */
[----:B------:R-:W-:Y:S01]  /*1470*/  LOP3.LUT R6, R2, 0x8, R5, 0xf8, !PT ;  /* 0x0000000802067812 */ /* 0x000fe200078ef805 */
[----:B------:R-:W-:Y:S01]  /*1480*/  IMAD R10, R229, 0x20, R245 ;  /* 0x00000020e50a7824 */ /* 0x000fe200078e02f5 */
[----:B------:R-:W-:Y:S01]  /*1490*/  SHF.R.U32.HI R3, RZ, 0x3, R2 ;  /* 0x00000003ff037819 */ /* 0x000fe20000011602 */
[----:B------:R-:W-:Y:S01]  /*14a0*/  IMAD.SHL.U32 R195, R12, 0x2, RZ ;  /* 0x000000020cc37824 */ /* 0x000fe200078e00ff */
[----:B------:R-:W-:Y:S01]  /*14b0*/  LEA.HI R2, R4, R4, RZ, 0x1d ;  /* 0x0000000404027211 */ /* 0x000fe200078fe8ff */
[----:B------:R-:W-:Y:S01]  /*14c0*/  STL [R1+0x24], R17 ;  /* 0x0000241101007387 */ /* 0x000fe20000100800 */
[----:B------:R-:W-:Y:S01]  /*14d0*/  LOP3.LUT R3, R6, R3, RZ, 0x3c, !PT ;  /* 0x0000000306037212 */ /* 0x000fe200078e3cff */
[----:B------:R-:W-:Y:S01]  /*14e0*/  IMAD.SHL.U32 R6, R14, 0x40, RZ ;  /* 0x000000400e067824 */ /* 0x000fe200078e00ff */
[----:B------:R-:W-:Y:S01]  /*14f0*/  SEL R5, R16, 0xfffffff0, !P3 ;  /* 0xfffffff010057807 */ /* 0x000fe20005800000 */
[----:B------:R-:W-:Y:S01]  /*1500*/  IMAD.U32 R7, R7, 0x2, R2 ;  /* 0x0000000207077824 */ /* 0x000fe200078e0002 */
[----:B------:R-:W-:Y:S01]  /*1510*/  LOP3.LUT R2, R11, 0x7ffffffc, RZ, 0xc0, !PT ;  /* 0x7ffffffc0b027812 */ /* 0x000fe200078ec0ff */
[----:B------:R-:W-:Y:S01]  /*1520*/  IMAD R246, R246, 0x8, R17 ;  /* 0x00000008f6f67824 */ /* 0x000fe200078e0211 */
[----:B------:R-:W-:-:S02]  /*1530*/  SEL R4, R15, 0xffffffe0, !P0 ;  /* 0xffffffe00f047807 */ /* 0x000fc40004000000 */
[----:B------:R-:W-:Y:S01]  /*1540*/  IADD3 R221, R219, 0x40, RZ ;  /* 0x00000040dbdd7810 */ /* 0x000fe20007ffe0ff */
[----:B------:R-:W-:Y:S01]  /*1550*/  IMAD.IADD R2, R18, 0x1, -R2 ;  /* 0x0000000112027824 */ /* 0x000fe200078e0a02 */
[----:B------:R-:W-:Y:S01]  /*1560*/  LOP3.LUT R3, R3, 0x7ffffe00, R6, 0xf8, !PT ;  /* 0x7ffffe0003037812 */ /* 0x000fe200078ef806 */
[----:B------:R-:W-:Y:S01]  /*1570*/  IMAD.IADD R4, R5, 0x1, R4 ;  /* 0x0000000105047824 */ /* 0x000fe200078e0204 */
[----:B------:R-:W-:Y:S01]  /*1580*/  SHF.R.S32.HI R6, RZ, 0x1f, R221 ;  /* 0x0000001fff067819 */ /* 0x000fe200000114dd */
[----:B------:R-:W-:Y:S01]  /*1590*/  IMAD.SHL.U32 R233, R2, 0x2, RZ ;  /* 0x0000000202e97824 */ /* 0x000fe200078e00ff */
[----:B------:R-:W-:Y:S02]  /*15a0*/  LEA R180, R0, 0x8100, 0x1 ;  /* 0x0000810000b47811 */ /* 0x000fe400078e08ff */
[----:B------:R-:W-:Y:S02]  /*15b0*/  SHF.R.S32.HI R5, RZ, 0x1f, R219 ;  /* 0x0000001fff057819 */ /* 0x000fe400000114db */
[----:B------:R-:W-:-:S02]  /*15c0*/  IADD3 R24, R233, 0x10, RZ ;  /* 0x00000010e9187810 */ /* 0x000fc40007ffe0ff */
[C---:B------:R-:W-:Y:S02]  /*15d0*/  IADD3 R23, R233.reuse, 0x18, RZ ;  /* 0x00000018e9177810 */ /* 0x040fe40007ffe0ff */
[C---:B------:R-:W-:Y:S02]  /*15e0*/  IADD3 R22, R233.reuse, 0x20, RZ ;  /* 0x00000020e9167810 */ /* 0x040fe40007ffe0ff */
[C---:B------:R-:W-:Y:S02]  /*15f0*/  IADD3 R21, R233.reuse, 0x28, RZ ;  /* 0x00000028e9157810 */ /* 0x040fe40007ffe0ff */
[C---:B------:R-:W-:Y:S02]  /*1600*/  IADD3 R19, R233.reuse, 0x38, RZ ;  /* 0x00000038e9137810 */ /* 0x040fe40007ffe0ff */
[----:B------:R-:W-:Y:S02]  /*1610*/  IADD3 R18, R233, 0x40, RZ ;  /* 0x00000040e9127810 */ /* 0x000fe40007ffe0ff */
[----:B------:R-:W-:-:S02]  /*1620*/  SEL R6, R8, 0xffffffc0, !P2 ;  /* 0xffffffc008067807 */ /* 0x000fc40005000000 */
[----:B------:R-:W-:Y:S02]  /*1630*/  SEL R0, R8, 0xffffffc0, !P0 ;  /* 0xffffffc008007807 */ /* 0x000fe40004000000 */
[C---:B------:R-:W-:Y:S02]  /*1640*/  IADD3 R16, R233.reuse, 0x50, RZ ;  /* 0x00000050e9107810 */ /* 0x040fe40007ffe0ff */
[----:B------:R-:W-:Y:S02]  /*1650*/  IADD3 R14, R233, 0x58, RZ ;  /* 0x00000058e90e7810 */ /* 0x000fe40007ffe0ff */
[----:B------:R-:W-:Y:S02]  /*1660*/  LEA R10, R7, 0x80, 0x1 ;  /* 0x00000080070a7811 */ /* 0x000fe400078e08ff */
[----:B------:R-:W-:Y:S02]  /*1670*/  SEL R5, R15, 0xffffffe0, !P1 ;  /* 0xffffffe00f057807 */ /* 0x000fe40004800000 */
[----:B------:R-:W-:Y:S01]  /*1680*/  IADD3 R12, R233, 0x68, RZ ;  /* 0x00000068e90c7810 */ /* 0x000fe20007ffe0ff */
[----:B------:R1:W-:Y:S01]  /*1690*/  STL [R1], R10 ;  /* 0x0000000a01007387 */ /* 0x0003e20000100800 */
[----:B------:R-:W-:-:S02]  /*16a0*/  SHF.R.S32.HI R8, RZ, 0x1f, R24 ;  /* 0x0000001fff087819 */ /* 0x000fc40000011418 */
[----:B------:R-:W-:Y:S02]  /*16b0*/  SHF.R.S32.HI R7, RZ, 0x1f, R23 ;  /* 0x0000001fff077819 */ /* 0x000fe40000011417 */
[----:B------:R-:W-:Y:S02]  /*16c0*/  SHF.R.S32.HI R8, RZ, 0x1f, R22 ;  /* 0x0000001fff087819 */ /* 0x000fe40000011416 */
[----:B------:R-:W-:Y:S02]  /*16d0*/  SHF.R.S32.HI R7, RZ, 0x1f, R21 ;  /* 0x0000001fff077819 */ /* 0x000fe40000011415 */
[----:B------:R-:W-:Y:S02]  /*16e0*/  SHF.R.S32.HI R8, RZ, 0x1f, R19 ;  /* 0x0000001fff087819 */ /* 0x000fe40000011413 */
[----:B------:R-:W-:Y:S02]  /*16f0*/  SHF.R.S32.HI R7, RZ, 0x1f, R18 ;  /* 0x0000001fff077819 */ /* 0x000fe40000011412 */
[----:B------:R-:W-:-:S02]  /*1700*/  SHF.R.S32.HI R8, RZ, 0x1f, R16 ;  /* 0x0000001fff087819 */ /* 0x000fc40000011410 */
[----:B------:R-:W-:Y:S02]  /*1710*/  SHF.R.S32.HI R7, RZ, 0x1f, R14 ;  /* 0x0000001fff077819 */ /* 0x000fe4000001140e */
[----:B------:R-:W-:Y:S01]  /*1720*/  SHF.R.S32.HI R8, RZ, 0x1f, R12 ;  /* 0x0000001fff087819 */ /* 0x000fe2000001140c */
[C---:B------:R-:W-:Y:S01]  /*1730*/  IMAD.IADD R8, R10.reuse, 0x1, R5 ;  /* 0x000000010a087824 */ /* 0x040fe200078e0205 */
[C---:B------:R-:W-:Y:S02]  /*1740*/  IADD3 R7, R10.reuse, -0x10, RZ ;  /* 0xfffffff00a077810 */ /* 0x040fe40007ffe0ff */
[----:B------:R-:W-:Y:S02]  /*1750*/  LEA R183, R3, 0x100, 0x1 ;  /* 0x0000010003b77811 */ /* 0x000fe400078e08ff */
[C---:B------:R-:W-:Y:S01]  /*1760*/  @P4 IADD3 R7, R10.reuse, 0x10, RZ ;  /* 0x000000100a074810 */ /* 0x040fe20007ffe0ff */
[----:B------:R2:W-:Y:S01]  /*1770*/  STL [R1+0xc], R8 ;  /* 0x00000c0801007387 */ /* 0x0005e20000100800 */
[----:B------:R-:W-:Y:S01]  /*1780*/  SEL R2, R15, 0xffffffe0, !P3 ;  /* 0xffffffe00f027807 */ /* 0x000fe20005800000 */
[----:B-1----:R-:W-:Y:S01]  /*1790*/  IMAD.IADD R10, R10, 0x1, R6 ;  /* 0x000000010a0a7824 */ /* 0x002fe200078e0206 */
[----:B------:R-:W-:Y:S01]  /*17a0*/  IADD3 R25, R233, 0x8, RZ ;  /* 0x00000008e9197810 */ /* 0x000fe20007ffe0ff */
[----:B------:R-:W-:Y:S01]  /*17b0*/  IMAD R188, R9, 0x800, R183 ;  /* 0x0000080009bc7824 */ /* 0x000fe200078e02b7 */
[--C-:B------:R-:W-:Y:S01]  /*17c0*/  IADD3 R186, R0, R183, R2.reuse ;  /* 0x000000b700ba7210 */ /* 0x100fe20007ffe002 */
[--C-:B------:R-:W-:Y:S01]  /*17d0*/  IMAD.IADD R3, R5, 0x1, R7.reuse ;  /* 0x0000000105037824 */ /* 0x100fe200078e0207 */
[----:B------:R1:W-:Y:S01]  /*17e0*/  STL [R1+0x1c], R10 ;  /* 0x00001c0a01007387 */ /* 0x0003e20000100800 */
[----:B------:R-:W-:Y:S01]  /*17f0*/  IMAD.IADD R5, R6, 0x1, R7 ;  /* 0x0000000106057824 */ /* 0x000fe200078e0207 */
[----:B------:R-:W-:Y:S01]  /*1800*/  IADD3 R20, R233, 0x30, RZ ;  /* 0x00000030e9147810 */ /* 0x000fe20007ffe0ff */
[----:B------:R-:W-:Y:S01]  /*1810*/  IMAD.IADD R185, R183, 0x1, R2 ;  /* 0x00000001b7b97824 */ /* 0x000fe200078e0202 */
[----:B------:R1:W-:Y:S01]  /*1820*/  STL [R1+0x4], R7 ;  /* 0x0000040701007387 */ /* 0x0003e20000100800 */
[----:B------:R-:W-:Y:S01]  /*1830*/  IMAD.IADD R189, R2, 0x1, R188 ;  /* 0x0000000102bd7824 */ /* 0x000fe200078e02bc */
[----:B------:R-:W-:Y:S01]  /*1840*/  IADD3 R11, R233, 0x70, RZ ;  /* 0x00000070e90b7810 */ /* 0x000fe20007ffe0ff */
[----:B------:R-:W-:Y:S01]  /*1850*/  IMAD.IADD R2, R3, 0x1, R6 ;  /* 0x0000000103027824 */ /* 0x000fe200078e0206 */
[C---:B------:R-:W-:Y:S01]  /*1860*/  IADD3 R17, R233.reuse, 0x48, RZ ;  /* 0x00000048e9117810 */ /* 0x040fe20007ffe0ff */
[----:B------:R-:W-:Y:S01]  /*1870*/  IMAD R187, R4, 0x2, R183 ;  /* 0x0000000204bb7824 */ /* 0x000fe200078e02b7 */
[----:B------:R-:W-:Y:S01]  /*1880*/  IADD3 R13, R233, 0x60, RZ ;  /* 0x00000060e90d7810 */ /* 0x000fe20007ffe0ff */
[----:B------:R-:W-:Y:S01]  /*1890*/  IMAD.IADD R184, R183, 0x1, R0 ;  /* 0x00000001b7b87824 */ /* 0x000fe200078e0200 */
[----:B------:R-:W-:Y:S01]  /*18a0*/  IADD3 R252, R233, 0x78, RZ ;  /* 0x00000078e9fc7810 */ /* 0x000fe20007ffe0ff */
[C---:B------:R-:W-:Y:S01]  /*18b0*/  IMAD.IADD R191, R0.reuse, 0x1, R188 ;  /* 0x0000000100bf7824 */ /* 0x040fe200078e02bc */
[----:B------:R-:W-:Y:S01]  /*18c0*/  SHF.R.S32.HI R15, RZ, 0x1f, R25 ;  /* 0x0000001fff0f7819 */ /* 0x000fe20000011419 */
[----:B------:R-:W-:Y:S01]  /*18d0*/  IMAD.IADD R190, R0, 0x1, R189 ;  /* 0x0000000100be7824 */ /* 0x000fe200078e02bd */
[----:B------:R-:W-:Y:S01]  /*18e0*/  SHF.R.S32.HI R15, RZ, 0x1f, R20 ;  /* 0x0000001fff0f7819 */ /* 0x000fe20000011414 */
[----:B--2---:R-:W-:Y:S01]  /*18f0*/  IMAD.IADD R8, R8, 0x1, R6 ;  /* 0x0000000108087824 */ /* 0x004fe200078e0206 */
[----:B------:R-:W-:-:S02]  /*1900*/  SHF.R.S32.HI R12, RZ, 0x1f, R11 ;  /* 0x0000001fff0c7819 */ /* 0x000fc4000001140b */
[----:B------:R-:W-:Y:S02]  /*1910*/  SHF.R.S32.HI R15, RZ, 0x1f, R17 ;  /* 0x0000001fff0f7819 */ /* 0x000fe40000011411 */
[----:B------:R1:W-:Y:S01]  /*1920*/  STL [R1+0x18], R8 ;  /* 0x0000180801007387 */ /* 0x0003e20000100800 */
[----:B------:R-:W-:Y:S02]  /*1930*/  SHF.R.S32.HI R13, RZ, 0x1f, R13 ;  /* 0x0000001fff0d7819 */ /* 0x000fe4000001140d */
[----:B------:R-:W-:Y:S01]  /*1940*/  SHF.R.S32.HI R11, RZ, 0x1f, R252 ;  /* 0x0000001fff0b7819 */ /* 0x000fe200000114fc */
[----:B------:R1:W-:Y:S04]  /*1950*/  STL [R1+0x14], R5 ;  /* 0x0000140501007387 */ /* 0x0003e80000100800 */
[----:B------:R1:W-:Y:S04]  /*1960*/  STL [R1+0x8], R3 ;  /* 0x0000080301007387 */ /* 0x0003e80000100800 */
[----:B------:R1:W-:Y:S02]  /*1970*/  STL [R1+0x10], R2 ;  /* 0x0000100201007387 */ /* 0x0003e40000100800 */
.L_x_832:
[----:B------:R-:W-:Y:S01]  /*1980*/  ISETP.NE.U32.AND P0, PT, RZ, c[0x0][0x370], PT ;  /* 0x0000dc00ff007a0c */ /* 0x000fe20003f05070 */
[----:B------:R-:W-:Y:S01]  /*1990*/  IMAD.MOV.U32 R13, RZ, RZ, 0x4 ;  /* 0x00000004ff0d7424 */ /* 0x000fe200078e00ff */
[----:B------:R-:W-:Y:S01]  /*19a0*/  ISETP.NE.U32.AND P2, PT, RZ, c[0x0][0x360], PT ;  /* 0x0000d800ff007a0c */ /* 0x000fe20003f45070 */
[----:B------:R-:W-:Y:S01]  /*19b0*/  IMAD.MOV.U32 R234, RZ, RZ, RZ ;  /* 0x000000ffffea7224 */ /* 0x000fe200078e00ff */
[----:B------:R-:W-:Y:S01]  /*19c0*/  ISETP.NE.AND.EX P1, PT, RZ, c[0x0][0x374], PT, P0 ;  /* 0x0000dd00ff007a0c */ /* 0x000fe20003f25300 */
[----:B------:R-:W-:Y:S01]  /*19d0*/  IMAD.MOV.U32 R12, RZ, RZ, RZ ;  /* 0x000000ffff0c7224 */ /* 0x000fe200078e00ff */
[----:B------:R-:W-:Y:S01]  /*19e0*/  ISETP.NE.AND.EX P0, PT, RZ, c[0x0][0x364], PT, P2 ;  /* 0x0000d900ff007a0c */ /* 0x000fe20003f05320 */
[----:B-1----:R-:W-:Y:S01]  /*19f0*/  IMAD.WIDE R2, R251, R13, c[0x0][0x348] ;  /* 0x0000d200fb027625 */ /* 0x002fe200078e020d */
[----:B------:R-:W-:-:S04]  /*1a00*/  ISETP.NE.U32.AND P3, PT, RZ, c[0x0][0x348], PT ;  /* 0x0000d200ff007a0c */ /* 0x000fc80003f65070 */
[----:B------:R-:W-:-:S05]  /*1a10*/  ISETP.NE.AND.EX P3, PT, RZ, c[0x0][0x34c], PT, P3 ;  /* 0x0000d300ff007a0c */ /* 0x000fca0003f65330 */
[----:B------:R-:W-:-:S04]  /*1a20*/  @P1 IMAD.WIDE R6, R251, R13, c[0x0][0x370] ;  /* 0x0000dc00fb061625 */ /* 0x000fc800078e020d */
[----:B------:R-:W-:Y:S01]  /*1a30*/  @P0 IMAD.WIDE R4, R251, R13, c[0x0][0x360] ;  /* 0x0000d800fb040625 */ /* 0x000fe200078e020d */
[----:B------:R1:W5:Y:S04]  /*1a40*/  @P1 LDG.E R234, [R6.64] ;  /* 0x0000000606ea1981 */ /* 0x000368000c1e1900 */
        /* <DEDUP_REMOVED lines=9> */
.L_x_679:
[----:B------:R-:W-:-:S04]  /*1ae0*/  ISETP.NE.U32.AND P0, PT, RZ, c[0x0][0x368], PT ;  /* 0x0000da00ff007a0c */ /* 0x000fc80003f05070 */
[----:B------:R-:W-:-:S13]  /*1af0*/  ISETP.NE.AND.EX P0, PT, RZ, c[0x0][0x36c], PT, P0 ;  /* 0x0000db00ff007a0c */ /* 0x000fda0003f05300 */
[----:B------:R-:W-:Y:S05]  /*1b00*/  @!P0 BRA `(.L_x_680) ;  /* 0x0000003000008947 */ /* 0x000fea0003800000 */
[----:B-1----:R-:W-:-:S05]  /*1b10*/  IMAD.WIDE R2, R251, R13, c[0x0][0x368] ;  /* 0x0000da00fb027625 */ /* 0x002fca00078e020d */
[----:B------:R1:W5:Y:S01]  /*1b20*/  LDG.E R0, [R2.64] ;  /* 0x0000000602007981 */ /* 0x000362000c1e1900 */
[----:B------:R-:W-:Y:S05]  /*1b30*/  BRA `(.L_x_681) ;  /* 0x0000008000007947 */ /* 0x000fea0003800000 */
.L_x_680:
[----:B------:R-:W-:Y:S01]  /*1b40*/  ISETP.NE.U32.AND P0, PT, RZ, c[0x0][0x350], PT ;  /* 0x0000d400ff007a0c */ /* 0x000fe20003f05070 */
[----:B------:R-:W-:-:S03]  /*1b50*/  IMAD.U32 R0, RZ, RZ, UR5 ;  /* 0x00000005ff007e24 */ /* 0x000fc6000f8e00ff */
[----:B------:R-:W-:-:S13]  /*1b60*/  ISETP.NE.AND.EX P0, PT, RZ, c[0x0][0x354], PT, P0 ;  /* 0x0000d500ff007a0c */ /* 0x000fda0003f05300 */
[----:B------:R-:W-:Y:S05]  /*1b70*/  @!P0 BRA `(.L_x_681) ;  /* 0x0000004000008947 */ /* 0x000fea0003800000 */
[----:B-1----:R-:W-:-:S05]  /*1b80*/  IMAD.WIDE R2, R251, R13, c[0x0][0x350] ;  /* 0x0000d400fb027625 */ /* 0x002fca00078e020d */
[----:B------:R-:W2:Y:S04]  /*1b90*/  LDG.E R4, [R2.64] ;  /* 0x0000000602047981 */ /* 0x000ea8000c1e1900 */
[----:B------:R-:W2:Y:S02]  /*1ba0*/  LDG.E R0, [R2.64+0x4] ;  /* 0x0000040602007981 */ /* 0x000ea4000c1e1900 */
[----:B--2---:R-:W-:Y:S02]  /*1bb0*/  IADD3 R0, -R4, R0, RZ ;  /* 0x0000000004007210 */ /* 0x004fe40007ffe1ff */
.L_x_681:
[----:B-1----:R-:W-:Y:S01]  /*1bc0*/  IMAD.MOV.U32 R2, RZ, RZ, c[0x0][0x2c4] ;  /* 0x0000b100ff027624 */ /* 0x002fe200078e00ff */
[----:B------:R-:W-:Y:S01]  /*1bd0*/  LOP3.LUT R192, R192, 0xffefffff, RZ, 0xc0, !PT ;  /* 0xffefffffc0c07812 */ /* 0x000fe200078ec0ff */
[----:B------:R-:W-:Y:S02]  /*1be0*/  IMAD.SHL.U32 R244, R249, 0x80, RZ ;  /* 0x00000080f9f47824 */ /* 0x000fe400078e00ff */
[----:B------:R-:W-:Y:S01]  /*1bf0*/  IMAD.MOV.U32 R6, RZ, RZ, c[0x0][0x32c] ;  /* 0x0000cb00ff067624 */ /* 0x000fe200078e00ff */
[----:B------:R-:W-:Y:S01]  /*1c00*/  ISETP.NE.AND P4, PT, R2, 0x1, PT ;  /* 0x000000010200780c */ /* 0x000fe20003f85270 */
[----:B-----5:R-:W-:Y:S01]  /*1c10*/  IMAD.IADD R232, R0, 0x1, -R234 ;  /* 0x0000000100e87824 */ /* 0x020fe200078e0aea */
[----:B------:R-:W-:-:S02]  /*1c20*/  IADD3 R2, R244, 0x7f, RZ ;  /* 0x0000007ff4027810 */ /* 0x000fc40007ffe0ff */
[----:B------:R-:W-:-:S03]  /*1c30*/  ISETP.GE.AND P1, PT, R6, 0x1, PT ;  /* 0x000000010600780c */ /* 0x000fc60003f26270 */
[----:B------:R-:W-:-:S06]  /*1c40*/  IMAD.MOV.U32 R0, RZ, RZ, R2 ;  /* 0x000000ffff007224 */ /* 0x000fcc00078e0002 */
[----:B------:R-:W-:Y:S01]  /*1c50*/  @P4 IMAD.HI.U32 R3, R2, c[0x0][0x2c8], RZ ;  /* 0x0000b20002034a27 */ /* 0x000fe200078e00ff */
[----:B------:R-:W-:Y:S02]  /*1c60*/  IADD3 R2, R232, 0x1, -R231 ;  /* 0x00000001e8027810 */ /* 0x000fe40007ffe8e7 */
[----:B------:R-:W-:Y:S02]  /*1c70*/  @P4 LOP3.LUT R192, R192, 0x100000, RZ, 0xfc, !PT ;  /* 0x00100000c0c04812 */ /* 0x000fe400078efcff */
[----:B------:R-:W-:Y:S02]  /*1c80*/  @P4 SHF.R.U32.HI R0, RZ, c[0x0][0x2cc], R3 ;  /* 0x0000b300ff004a19 */ /* 0x000fe40000011603 */
[----:B------:R-:W-:-:S03]  /*1c90*/  LOP3.LUT R192, R192, 0xffdfffff, RZ, 0xc0, !PT ;  /* 0xffdfffffc0c07812 */ /* 0x000fc600078ec0ff */
[----:B------:R-:W-:Y:S01]  /*1ca0*/  IMAD.IADD R0, R2, 0x1, R0 ;  /* 0x0000000102007824 */ /* 0x000fe200078e0200 */
[----:B------:R-:W-:-:S04]  /*1cb0*/  @P1 LOP3.LUT R192, R192, 0x200000, RZ, 0xfc, !PT ;  /* 0x00200000c0c01812 */ /* 0x000fc800078efcff */
[----:B------:R-:W-:Y:S01]  /*1cc0*/  IADD3 R3, R0, c[0x0][0x328], RZ ;  /* 0x0000ca0000037a10 */ /* 0x000fe20007ffe0ff */
[----:B------:R-:W-:Y:S05]  /*1cd0*/  @!P1 BRA `(.L_x_682) ;  /* 0x0000010000009947 */ /* 0x000fea0003800000 */
[C---:B------:R-:W-:Y:S01]  /*1ce0*/  ISETP.GT.AND P0, PT, R0.reuse, RZ, PT ;  /* 0x000000ff0000720c */ /* 0x040fe20003f04270 */
[----:B------:R-:W-:Y:S01]  /*1cf0*/  BSSY B0, `(.L_x_683) ;  /* 0x000000c000007945 */ /* 0x000fe20003800000 */
[----:B------:R-:W-:-:S11]  /*1d00*/  IADD3 R2, R0, -0x1, RZ ;  /* 0xffffffff00027810 */ /* 0x000fd60007ffe0ff */
[----:B------:R-:W-:Y:S05]  /*1d10*/  @P0 BRA `(.L_x_684) ;  /* 0x0000006000000947 */ /* 0x000fea0003800000 */
[----:B------:R-:W-:Y:S01]  /*1d20*/  ISETP.NE.AND P0, PT, R6, 0x1, PT ;  /* 0x000000010600780c */ /* 0x000fe20003f05270 */
[----:B------:R-:W-:-:S12]  /*1d30*/  IMAD.MOV R0, RZ, RZ, -R0 ;  /* 0x000000ffff007224 */ /* 0x000fd800078e0a00 */
[----:B------:R-:W-:-:S05]  /*1d40*/  @P0 IMAD.HI.U32 R2, R0, c[0x0][0x330], RZ ;  /* 0x0000cc0000020a27 */ /* 0x000fca00078e00ff */
[----:B------:R-:W-:-:S04]  /*1d50*/  @P0 SHF.R.U32.HI R0, RZ, c[0x0][0x334], R2 ;  /* 0x0000cd00ff000a19 */ /* 0x000fc80000011602 */
[----:B------:R-:W-:Y:S01]  /*1d60*/  LOP3.LUT R2, RZ, R0, RZ, 0x33, !PT ;  /* 0x00000000ff027212 */ /* 0x000fe200078e33ff */
[----:B------:R-:W-:Y:S05]  /*1d70*/  BRA `(.L_x_685) ;  /* 0x0000003000007947 */ /* 0x000fea0003800000 */
.L_x_684:
[----:B------:R-:W-:-:S13]  /*1d80*/  ISETP.NE.AND P0, PT, R6, 0x1, PT ;  /* 0x000000010600780c */ /* 0x000fda0003f05270 */
[----:B------:R-:W-:-:S05]  /*1d90*/  @P0 IMAD.HI.U32 R0, R2, c[0x0][0x330], RZ ;  /* 0x0000cc0002000a27 */ /* 0x000fca00078e00ff */
[----:B------:R-:W-:Y:S02]  /*1da0*/  @P0 SHF.R.U32.HI R2, RZ, c[0x0][0x334], R0 ;  /* 0x0000cd00ff020a19 */ /* 0x000fe40000011600 */
.L_x_685:
[----:B------:R-:W-:Y:S05]  /*1db0*/  BSYNC B0 ;  /* 0x0000000000007941 */ /* 0x000fea0003800000 */
.L_x_683:
[----:B------:R-:W-:-:S05]  /*1dc0*/  IMAD R2, R2, R6, c[0x0][0x32c] ;  /* 0x0000cb0002027624 */ /* 0x000fca00078e0206 */
[----:B------:R-:W-:-:S04]  /*1dd0*/  IMNMX R3, R3, R2, PT ;  /* 0x0000000203037217 */ /* 0x000fc80003800200 */
.L_x_682:
[----:B------:R-:W-:Y:S01]  /*1de0*/  IADD3 R3, R3, 0x5f, RZ ;  /* 0x0000005f03037810 */ /* 0x000fe20007ffe0ff */
[----:B------:R-:W-:Y:S01]  /*1df0*/  @P4 IMAD.HI.U32 R4, R244, c[0x0][0x2c8], RZ ;  /* 0x0000b200f4044a27 */ /* 0x000fe200078e00ff */
[----:B------:R-:W-:-:S03]  /*1e00*/  IADD3 R2, R232, 0x5f, RZ ;  /* 0x0000005fe8027810 */ /* 0x000fc60007ffe0ff */
[----:B------:R-:W-:-:S04]  /*1e10*/  IMAD.HI R5, R3, 0x2aaaaaab, RZ ;  /* 0x2aaaaaab03057827 */ /* 0x000fc800078e02ff */
[----:B------:R-:W-:-:S04]  /*1e20*/  IMAD.HI R2, R2, 0x2aaaaaab, RZ ;  /* 0x2aaaaaab02027827 */ /* 0x000fc800078e02ff */
[----:B------:R-:W-:Y:S01]  /*1e30*/  IMAD.MOV.U32 R0, RZ, RZ, R244 ;  /* 0x000000ffff007224 */ /* 0x000fe200078e00f4 */
[----:B------:R-:W-:Y:S01]  /*1e40*/  @P4 SHF.R.U32.HI R0, RZ, c[0x0][0x2cc], R4 ;  /* 0x0000b300ff004a19 */ /* 0x000fe20000011604 */
[----:B------:R-:W-:Y:S01]  /*1e50*/  IMAD.IADD R224, R232, 0x1, -R231 ;  /* 0x00000001e8e07824 */ /* 0x000fe200078e0ae7 */
[----:B------:R-:W-:Y:S02]  /*1e60*/  SHF.R.U32.HI R4, RZ, 0x1f, R5 ;  /* 0x0000001fff047819 */ /* 0x000fe40000011605 */
[----:B------:R-:W-:Y:S01]  /*1e70*/  SHF.R.U32.HI R3, RZ, 0x1f, R2 ;  /* 0x0000001fff037819 */ /* 0x000fe20000011602 */
[----:B------:R-:W-:Y:S01]  /*1e80*/  IMAD.IADD R0, R224, 0x1, R0 ;  /* 0x00000001e0007824 */ /* 0x000fe200078e0200 */
[----:B------:R-:W-:Y:S02]  /*1e90*/  LEA.HI.SX32 R4, R5, R4, 0x1c ;  /* 0x0000000405047211 */ /* 0x000fe400078fe2ff */
[----:B------:R-:W-:Y:S02]  /*1ea0*/  LEA.HI.SX32 R3, R2, R3, 0x1c ;  /* 0x0000000302037211 */ /* 0x000fe400078fe2ff */
[----:B------:R-:W-:-:S02]  /*1eb0*/  IADD3 R2, R0, -c[0x0][0x324], RZ ;  /* 0x8000c90000027a10 */ /* 0x000fc40007ffe0ff */
[----:B------:R-:W-:Y:S01]  /*1ec0*/  IMNMX R11, R3, R4, PT ;  /* 0x00000004030b7217 */ /* 0x000fe20003800200 */
[----:B------:R-:W-:Y:S05]  /*1ed0*/  @!P1 BRA `(.L_x_686) ;  /* 0x000000f000009947 */ /* 0x000fea0003800000 */
[----:B------:R-:W-:Y:S01]  /*1ee0*/  ISETP.GT.AND P0, PT, R0, -0x1, PT ;  /* 0xffffffff0000780c */ /* 0x000fe20003f04270 */
[----:B------:R-:W-:-:S12]  /*1ef0*/  BSSY B0, `(.L_x_687) ;  /* 0x000000b000007945 */ /* 0x000fd80003800000 */
[----:B------:R-:W-:Y:S05]  /*1f00*/  @P0 BRA `(.L_x_688) ;  /* 0x0000006000000947 */ /* 0x000fea0003800000 */
[----:B------:R-:W-:Y:S02]  /*1f10*/  ISETP.NE.AND P0, PT, R6, 0x1, PT ;  /* 0x000000010600780c */ /* 0x000fe40003f05270 */
[----:B------:R-:W-:-:S11]  /*1f20*/  LOP3.LUT R0, RZ, R0, RZ, 0x33, !PT ;  /* 0x00000000ff007212 */ /* 0x000fd600078e33ff */
[----:B------:R-:W-:-:S05]  /*1f30*/  @P0 IMAD.HI.U32 R3, R0, c[0x0][0x330], RZ ;  /* 0x0000cc0000030a27 */ /* 0x000fca00078e00ff */
[----:B------:R-:W-:-:S04]  /*1f40*/  @P0 SHF.R.U32.HI R0, RZ, c[0x0][0x334], R3 ;  /* 0x0000cd00ff000a19 */ /* 0x000fc80000011603 */
[----:B------:R-:W-:Y:S01]  /*1f50*/  LOP3.LUT R0, RZ, R0, RZ, 0x33, !PT ;  /* 0x00000000ff007212 */ /* 0x000fe200078e33ff */
[----:B------:R-:W-:Y:S05]  /*1f60*/  BRA `(.L_x_689) ;  /* 0x0000003000007947 */ /* 0x000fea0003800000 */
.L_x_688:
[----:B------:R-:W-:-:S13]  /*1f70*/  ISETP.NE.AND P0, PT, R6, 0x1, PT ;  /* 0x000000010600780c */ /* 0x000fda0003f05270 */
[----:B------:R-:W-:-:S05]  /*1f80*/  @P0 IMAD.HI.U32 R3, R0, c[0x0][0x330], RZ ;  /* 0x0000cc0000030a27 */ /* 0x000fca00078e00ff */
[----:B------:R-:W-:Y:S02]  /*1f90*/  @P0 SHF.R.U32.HI R0, RZ, c[0x0][0x334], R3 ;  /* 0x0000cd00ff000a19 */ /* 0x000fe40000011603 */
.L_x_689:
[----:B------:R-:W-:Y:S05]  /*1fa0*/  BSYNC B0 ;  /* 0x0000000000007941 */ /* 0x000fea0003800000 */
.L_x_687:
[----:B------:R-:W-:-:S05]  /*1fb0*/  IMAD R0, R0, c[0x0][0x32c], RZ ;  /* 0x0000cb0000007a24 */ /* 0x000fca00078e02ff */
[----:B------:R-:W-:-:S05]  /*1fc0*/  IMNMX R2, R2, R0, !PT ;  /* 0x0000000002027217 */ /* 0x000fca0007800200 */
.L_x_686:
[----:B------:R-:W-:Y:S01]  /*1fd0*/  IMAD.HI R2, R2, 0x2aaaaaab, RZ ;  /* 0x2aaaaaab02027827 */ /* 0x000fe200078e02ff */
[----:B------:R-:W-:Y:S01]  /*1fe0*/  LOP3.LUT R3, R250, 0xff0000, RZ, 0xc0, !PT ;  /* 0x00ff0000fa037812 */ /* 0x000fe200078ec0ff */
[----:B------:R-:W-:Y:S03]  /*1ff0*/  BSSY B0, `(.L_x_690) ;  /* 0x000002b000007945 */ /* 0x000fe60003800000 */
[----:B------:R-:W-:-:S04]  /*2000*/  SHF.R.U32.HI R0, RZ, 0x1f, R2 ;  /* 0x0000001fff007819 */ /* 0x000fc80000011602 */
[----:B------:R-:W-:Y:S02]  /*2010*/  LEA.HI.SX32 R2, R2, R0, 0x1c ;  /* 0x0000000002027211 */ /* 0x000fe400078fe2ff */
[----:B------:R-:W-:Y:S02]  /*2020*/  LOP3.LUT R0, R250, 0xff000000, RZ, 0xc0, !PT ;  /* 0xff000000fa007812 */ /* 0x000fe400078ec0ff */
[----:B------:R-:W-:Y:S01]  /*2030*/  IMNMX R6, RZ, R2, !PT ;  /* 0x00000002ff067217 */ /* 0x000fe20007800200 */
[----:B------:R-:W-:Y:S01]  /*2040*/  IMAD.MOV.U32 R2, RZ, RZ, RZ ;  /* 0x000000ffff027224 */ /* 0x000fe200078e00ff */
[----:B------:R-:W-:Y:S02]  /*2050*/  SHF.R.U32.HI R0, RZ, 0x8, R0 ;  /* 0x00000008ff007819 */ /* 0x000fe40000011600 */
[----:B------:R-:W-:Y:S02]  /*2060*/  ISETP.GT.AND P0, PT, R11, R6, PT ;  /* 0x000000060b00720c */ /* 0x000fe40003f04270 */
[----:B------:R-:W-:-:S04]  /*2070*/  LEA.HI R0, R3, R0, RZ, 0x10 ;  /* 0x0000000003007211 */ /* 0x000fc800078f80ff */
[----:B------:R-:W-:Y:S02]  /*2080*/  LOP3.LUT R249, R0, 0xff, RZ, 0xc0, !PT ;  /* 0x000000ff00f97812 */ /* 0x000fe400078ec0ff */
[----:B------:R-:W-:-:S05]  /*2090*/  SHF.R.U32.HI R247, RZ, 0x10, R0 ;  /* 0x00000010fff77819 */ /* 0x000fca0000011600 */
[----:B------:R-:W-:Y:S05]  /*20a0*/  @!P0 BRA `(.L_x_691) ;  /* 0x000001f000008947 */ /* 0x000fea0003800000 */
[----:B------:R-:W-:-:S04]  /*20b0*/  ISETP.NE.AND P0, PT, R247, RZ, PT ;  /* 0x000000fff700720c */ /* 0x000fc80003f05270 */
[----:B------:R-:W-:-:S04]  /*20c0*/  SEL R0, R247, c[0x0][0x338], P0 ;  /* 0x0000ce00f7007a07 */ /* 0x000fc80000000000 */
[----:B------:R-:W-:Y:S02]  /*20d0*/  IABS R3, R0 ;  /* 0x0000000000037213 */ /* 0x000fe40000000000 */
[----:B------:R-:W-:Y:S02]  /*20e0*/  IADD3 R7, R0, -0x1, R11 ;  /* 0xffffffff00077810 */ /* 0x000fe40007ffe00b */
[----:B------:R-:W1:Y:S03]  /*20f0*/  I2F.RP R2, R3 ;  /* 0x0000000300027306 */ /* 0x000e660000209400 */
[----:B------:R-:W-:-:S05]  /*2100*/  IMAD.IADD R7, R7, 0x1, -R6 ;  /* 0x0000000107077824 */ /* 0x000fca00078e0a06 */
[----:B------:R-:W-:Y:S01]  /*2110*/  IABS R10, R7 ;  /* 0x00000007000a7213 */ /* 0x000fe20000000000 */
[----:B-1----:R-:W1:Y:S02]  /*2120*/  MUFU.RCP R2, R2 ;  /* 0x0000000200027308 */ /* 0x002e640000001000 */
        /* <DEDUP_REMOVED lines=23> */
.L_x_691:
[----:B------:R-:W-:Y:S05]  /*22a0*/  BSYNC B0 ;  /* 0x0000000000007941 */ /* 0x000fea0003800000 */
.L_x_690:
[----:B------:R-:W-:Y:S01]  /*22b0*/  IMAD R230, R249, R2, R6 ;  /* 0x00000002f9e67224 */ /* 0x000fe200078e0206 */
        /* <DEDUP_REMOVED lines=40> */
[----:B------:R-:W-:-:S05]  /*2540*/  @P0 IMAD.WIDE R2, R251, R13, c[0x0][0x340] ;  /* 0x0000d000fb020625 */ /* 0x000fca00078e020d */
[----:B------:R1:W5:Y:S01]  /*2550*/  @P0 LDG.E R9, [R2.64] ;  /* 0x0000000602090981 */ /* 0x000362000c1e1900 */
[----:B------:R-:W-:Y:S01]  /*2560*/  SHF.R.S32.HI R0, RZ, 0x1f, R12 ;  /* 0x0000001fff007819 */ /* 0x000fe2000001140c */
[----:B------:R-:W-:Y:S01]  /*2570*/  WARPSYNC 0xffffffff ;  /* 0xffffffff00007948 */ /* 0x000fe20003800000 */
[----:B------:R-:W-:Y:S02]  /*2580*/  SHF.R.S32.HI R4, RZ, 0x1f, R251 ;  /* 0x0000001fff047819 */ /* 0x000fe400000114fb */
[----:B------:R-:W-:Y:S01]  /*2590*/  LOP3.LUT R19, R250, 0xffff, RZ, 0xc0, !PT ;  /* 0x0000fffffa137812 */ /* 0x000fe200078ec0ff */
[----:B------:R-:W-:Y:S01]  /*25a0*/  IMAD R0, R0, c[0x0][0x178], RZ ;  /* 0x00005e0000007a24 */ /* 0x000fe200078e02ff */
[----:B------:R-:W-:Y:S02]  /*25b0*/  SEL R5, R251, RZ, !P3 ;  /* 0x000000fffb057207 */ /* 0x000fe40005800000 */
[----:B------:R-:W-:Y:S01]  /*25c0*/  IADD3 R142, R199, -0x1, RZ ;  /* 0xffffffffc78e7810 */ /* 0x000fe20007ffe0ff */
[----:B------:R-:W-:Y:S01]  /*25d0*/  IMAD R0, R12, c[0x0][0x17c], R0 ;  /* 0x00005f000c007a24 */ /* 0x000fe200078e0200 */
[----:B------:R-:W-:Y:S01]  /*25e0*/  SEL R6, R4, RZ, !P3 ;  /* 0x000000ff04067207 */ /* 0x000fe20005800000 */
[----:B-1----:R-:W-:-:S04]  /*25f0*/  IMAD.WIDE.U32 R2, R12, c[0x0][0x178], RZ ;  /* 0x00005e000c027a25 */ /* 0x002fc800078e00ff */
[----:B------:R-:W-:Y:S02]  /*2600*/  IMAD.IADD R0, R3, 0x1, R0 ;  /* 0x0000000103007824 */ /* 0x000fe400078e0200 */
[----:B------:R-:W-:Y:S02]  /*2610*/  @!P0 IMAD.MOV.U32 R9, RZ, RZ, R251 ;  /* 0x000000ffff098224 */ /* 0x000fe400078e00fb */
[----:B------:R-:W-:Y:S01]  /*2620*/  IMAD R145, R229, 0x20, R245 ;  /* 0x00000020e5917824 */ /* 0x000fe200078e02f5 */
[----:B------:R-:W-:Y:S01]  /*2630*/  MOV R18, 0x60 ;  /* 0x0000006000127802 */ /* 0x000fe20000000f00 */
[----:B------:R-:W-:Y:S01]  /*2640*/  IMAD.MOV.U32 R3, RZ, RZ, R0 ;  /* 0x000000ffff037224 */ /* 0x000fe200078e0000 */
[----:B------:R-:W-:Y:S01]  /*2650*/  SHF.R.S32.HI R21, RZ, 0x1f, R219 ;  /* 0x0000001fff157819 */ /* 0x000fe200000114db */
[----:B------:R-:W-:Y:S01]  /*2660*/  IMAD.IADD R4, R145, 0x1, R244 ;  /* 0x0000000191047824 */ /* 0x000fe200078e02f4 */
[----:B------:R-:W-:Y:S01]  /*2670*/  SHF.R.S32.HI R20, RZ, 0x1f, R221 ;  /* 0x0000001fff147819 */ /* 0x000fe200000114dd */
[----:B------:R-:W-:Y:S01]  /*2680*/  IMAD.WIDE.U32 R2, R19, c[0x0][0x1b8], R2 ;  /* 0x00006e0013027a25 */ /* 0x000fe200078e0002 */
[----:B------:R-:W-:Y:S01]  /*2690*/  BAR.SYNC.DEFER_BLOCKING 0x0 ;  /* 0x0000000000007b1d */ /* 0x000fe20000010000 */
[----:B------:R-:W-:-:S02]  /*26a0*/  MOV R204, RZ ;  /* 0x000000ff00cc7202 */ /* 0x000fc40000000f00 */
[----:B------:R-:W-:Y:S01]  /*26b0*/  @P4 IMAD.HI.U32 R7, R4, c[0x0][0x2c8], RZ ;  /* 0x0000b20004074a27 */ /* 0x000fe200078e00ff */
[----:B------:R-:W-:Y:S02]  /*26c0*/  MOV R0, R4 ;  /* 0x0000000400007202 */ /* 0x000fe40000000f00 */
[----:B------:R-:W-:Y:S01]  /*26d0*/  LOP3.LUT R192, R192, 0xfff7ffff, RZ, 0xc0, !PT ;  /* 0xfff7ffffc0c07812 */ /* 0x000fe200078ec0ff */
[----:B------:R-:W-:Y:S01]  /*26e0*/  IMAD R6, R6, c[0x0][0x1c0], RZ ;  /* 0x0000700006067a24 */ /* 0x000fe200078e02ff */
[----:B------:R-:W-:Y:S01]  /*26f0*/  @P4 SHF.R.U32.HI R0, RZ, c[0x0][0x2cc], R7 ;  /* 0x0000b300ff004a19 */ /* 0x000fe20000011607 */
[----:B------:R-:W-:Y:S02]  /*2700*/  IMAD R3, R19, c[0x0][0x1bc], R3 ;  /* 0x00006f0013037a24 */ /* 0x000fe400078e0203 */
[----:B------:R-:W-:Y:S01]  /*2710*/  IMAD R8, R5, c[0x0][0x1c4], R6 ;  /* 0x0000710005087a24 */ /* 0x000fe200078e0206 */
[--C-:B------:R-:W-:Y:S01]  /*2720*/  SHF.R.S32.HI R7, RZ, 0x1f, R0.reuse ;  /* 0x0000001fff077819 */ /* 0x100fe20000011400 */
[----:B------:R-:W-:-:S02]  /*2730*/  IMAD.MOV R6, RZ, RZ, -R0 ;  /* 0x000000ffff067224 */ /* 0x000fc400078e0a00 */
[----:B------:R-:W-:-:S04]  /*2740*/  IMAD.WIDE.U32 R2, R5, c[0x0][0x1c0], R2 ;  /* 0x0000700005027a25 */ /* 0x000fc800078e0002 */
[----:B------:R-:W-:Y:S02]  /*2750*/  IMAD R4, R6, c[0x0][0x2c4], R4 ;  /* 0x0000b10006047a24 */ /* 0x000fe400078e0204 */
[----:B------:R-:W-:Y:S02]  /*2760*/  IMAD R5, R7, c[0x0][0x1b0], RZ ;  /* 0x00006c0007057a24 */ /* 0x000fe400078e02ff */
[----:B------:R-:W-:Y:S02]  /*2770*/  IMAD.IADD R3, R3, 0x1, R8 ;  /* 0x0000000103037824 */ /* 0x000fe400078e0208 */
[C---:B------:R-:W-:Y:S01]  /*2780*/  IMAD R6, R0.reuse, c[0x0][0x1b4], R5 ;  /* 0x00006d0000067a24 */ /* 0x040fe200078e0205 */
[----:B------:R-:W-:Y:S01]  /*2790*/  SHF.R.S32.HI R5, RZ, 0x1f, R4 ;  /* 0x0000001fff057819 */ /* 0x000fe20000011404 */
[----:B------:R-:W-:-:S04]  /*27a0*/  IMAD.WIDE.U32 R2, R0, c[0x0][0x1b0], R2 ;  /* 0x00006c0000027a25 */ /* 0x000fc800078e0002 */
[----:B------:R-:W-:Y:S01]  /*27b0*/  IMAD R0, R5, c[0x0][0x1a8], RZ ;  /* 0x00006a0005007a24 */ /* 0x000fe200078e02ff */
[----:B------:R-:W-:Y:S01]  /*27c0*/  IADD3 R3, R3, R6, RZ ;  /* 0x0000000603037210 */ /* 0x000fe20007ffe0ff */
[----:B------:R-:W-:Y:S01]  /*27d0*/  IMAD R17, R231, c[0x0][0x2c4], RZ ;  /* 0x0000b100e7117a24 */ /* 0x000fe200078e02ff */
[----:B-----5:R-:W-:Y:S01]  /*27e0*/  SHF.R.S32.HI R6, RZ, 0x1f, R9 ;  /* 0x0000001fff067819 */ /* 0x020fe20000011409 */
[C---:B------:R-:W-:Y:S02]  /*27f0*/  IMAD R0, R4.reuse, c[0x0][0x1ac], R0 ;  /* 0x00006b0004007a24 */ /* 0x040fe400078e0200 */
[----:B------:R-:W-:-:S04]  /*2800*/  IMAD.WIDE.U32 R4, R4, c[0x0][0x1a8], R2 ;  /* 0x00006a0004047a25 */ /* 0x000fc800078e0002 */
[----:B------:R-:W-:Y:S01]  /*2810*/  IMAD.IADD R0, R5, 0x1, R0 ;  /* 0x0000000105007824 */ /* 0x000fe200078e0200 */
[C---:B------:R-:W-:Y:S01]  /*2820*/  LEA R2, P0, R4.reuse, c[0x0][0x160], 0x1 ;  /* 0x0000580004027a11 */ /* 0x040fe200078008ff */
[----:B------:R-:W-:Y:S02]  /*2830*/  IMAD.IADD R14, R245, 0x1, R244 ;  /* 0x00000001f50e7824 */ /* 0x000fe400078e02f4 */
[----:B------:R-:W-:Y:S01]  /*2840*/  IMAD.MOV.U32 R146, RZ, RZ, c[0x0][0x2b8] ;  /* 0x0000ae00ff927624 */ /* 0x000fe200078e00ff */
[----:B------:R-:W-:Y:S01]  /*2850*/  LEA.HI.X R0, R4, c[0x0][0x164], R0, 0x1, P0 ;  /* 0x0000590004007a11 */ /* 0x000fe200000f0c00 */
[----:B------:R-:W-:Y:S01]  /*2860*/  SHFL.IDX PT, R12, R2, 0x1, 0x181f ;  /* 0x00381f00020c7f89 */ /* 0x000fe200000e0000 */
[----:B------:R-:W-:Y:S01]  /*2870*/  IMAD R141, R199, R18, -0x60 ;  /* 0xffffffa0c78d7424 */ /* 0x000fe200078e0212 */
[----:B------:R-:W-:Y:S01]  /*2880*/  ISETP.GE.AND P1, PT, R14, R17, PT ;  /* 0x000000110e00720c */ /* 0x000fe20003f26270 */
[----:B------:R-:W-:Y:S01]  /*2890*/  IMAD R6, R6, c[0x0][0x2b0], RZ ;  /* 0x0000ac0006067a24 */ /* 0x000fe200078e02ff */
[----:B------:R-:W1:Y:S01]  /*28a0*/  SHFL.IDX PT, R4, R2, RZ, 0x181f ;  /* 0x00181fff02047589 */ /* 0x000e6200000e0000 */
[----:B------:R-:W-:Y:S01]  /*28b0*/  ISETP.NE.AND P5, PT, R146, 0x1, PT ;  /* 0x000000019200780c */ /* 0x000fe20003fa5270 */
[----:B------:R-:W-:Y:S01]  /*28c0*/  IMAD.IADD R3, R145, 0x1, R141 ;  /* 0x0000000191037824 */ /* 0x000fe200078e028d */
[----:B------:R-:W-:Y:S01]  /*28d0*/  IADD3 R7, R14, 0x20, RZ ;  /* 0x000000200e077810 */ /* 0x000fe20007ffe0ff */
[----:B------:R-:W2:Y:S01]  /*28e0*/  SHFL.IDX PT, R5, R0, RZ, 0x181f ;  /* 0x00181fff00057589 */ /* 0x000ea200000e0000 */
[----:B------:R-:W-:-:S02]  /*28f0*/  IMAD R8, R9, c[0x0][0x2b4], R6 ;  /* 0x0000ad0009087a24 */ /* 0x000fc400078e0206 */
[----:B------:R-:W-:Y:S01]  /*2900*/  ISETP.GE.AND P2, PT, R7, R17, PT ;  /* 0x000000110700720c */ /* 0x000fe20003f46270 */
[----:B------:R-:W3:Y:S01]  /*2910*/  SHFL.IDX PT, R15, R0, 0x1, 0x181f ;  /* 0x00381f00000f7f89 */ /* 0x000ee200000e0000 */
[----:B------:R-:W-:Y:S01]  /*2920*/  ISETP.GE.AND P0, PT, R3, R232, PT ;  /* 0x000000e80300720c */ /* 0x000fe20003f06270 */
[----:B------:R-:W-:Y:S01]  /*2930*/  IMAD.WIDE.U32 R238, R9, c[0x0][0x2b0], RZ ;  /* 0x0000ac0009ee7a25 */ /* 0x000fe200078e00ff */
[----:B------:R-:W-:Y:S02]  /*2940*/  IADD3 R13, R3, R234, RZ ;  /* 0x000000ea030d7210 */ /* 0x000fe40007ffe0ff */
[----:B------:R-:W-:Y:S01]  /*2950*/  ISETP.GT.OR P3, PT, R145, 0x5f, P0 ;  /* 0x0000005f9100780c */ /* 0x000fe20000764670 */
[----:B------:R-:W-:Y:S01]  /*2960*/  IMAD.IADD R242, R239, 0x1, R8 ;  /* 0x00000001eff27824 */ /* 0x000fe200078e0208 */
[----:B------:R-:W-:Y:S01]  /*2970*/  @P5 LOP3.LUT R192, R192, 0x80000, RZ, 0xfc, !PT ;  /* 0x00080000c0c05812 */ /* 0x000fe200078efcff */
[----:B------:R-:W-:-:S04]  /*2980*/  @P5 IMAD.HI.U32 R7, R13, c[0x0][0x2bc], RZ ;  /* 0x0000af000d075a27 */ /* 0x000fc800078e00ff */
[----:B------:R-:W-:Y:S01]  /*2990*/  IMAD.MOV.U32 R3, RZ, RZ, R13 ;  /* 0x000000ffff037224 */ /* 0x000fe200078e000d */
[----:B------:R-:W-:Y:S02]  /*29a0*/  @P5 SHF.R.U32.HI R3, RZ, c[0x0][0x2c0], R7 ;  /* 0x0000b000ff035a19 */ /* 0x000fe40000011607 */
[----:B------:R-:W-:Y:S02]  /*29b0*/  ISETP.GE.AND P5, PT, R221, c[0x0][0x198], PT ;  /* 0x00006600dd007a0c */ /* 0x000fe40003fa6270 */
[-C--:B-1----:R-:W-:Y:S02]  /*29c0*/  @!P1 LEA R10, P4, R219, R4.reuse, 0x1 ;  /* 0x00000004db0a9211 */ /* 0x082fe400078808ff */
[----:B------:R-:W-:Y:S02]  /*29d0*/  @!P1 LEA R4, P0, R221, R4, 0x1 ;  /* 0x00000004dd049211 */ /* 0x000fe400078008ff */
[-C--:B--2---:R-:W-:Y:S02]  /*29e0*/  @!P1 LEA.HI.X R11, R219, R5.reuse, R21, 0x1, P4 ;  /* 0x00000005db0b9211 */ /* 0x084fe400020f0c15 */
[----:B------:R-:W-:-:S02]  /*29f0*/  @!P1 LEA.HI.X R5, R221, R5, R20, 0x1, P0 ;  /* 0x00000005dd059211 */ /* 0x000fc400000f0c14 */
[C---:B------:R-:W-:Y:S02]  /*2a00*/  @!P2 LEA R6, P0, R219.reuse, R12, 0x1 ;  /* 0x0000000cdb06a211 */ /* 0x040fe400078008ff */
[C---:B------:R-:W-:Y:S02]  /*2a10*/  ISETP.GE.AND P4, PT, R219.reuse, c[0x0][0x198], PT ;  /* 0x00006600db007a0c */ /* 0x040fe40003f86270 */
[----:B---3--:R-:W-:Y:S02]  /*2a20*/  @!P2 LEA.HI.X R7, R219, R15, R21, 0x1, P0 ;  /* 0x0000000fdb07a211 */ /* 0x008fe400000f0c15 */
[----:B------:R-:W-:-:S04]  /*2a30*/  @!P3 IADD3 R9, P0, R3, R238, RZ ;  /* 0x000000ee0309b210 */ /* 0x000fc80007f1e0ff */
[----:B------:R-:W-:Y:S02]  /*2a40*/  @!P3 LEA.HI.X.SX32 R16, R3, R242, 0x1, P0 ;  /* 0x000000f20310b211 */ /* 0x000fe400000f0eff */
[----:B------:R-:W-:-:S03]  /*2a50*/  @!P3 LEA R8, P0, R9, c[0x0][0x2a0], 0x2 ;  /* 0x0000a8000908ba11 */ /* 0x000fc600078010ff */
[----:B------:R1:W-:Y:S01]  /*2a60*/  @!P1 LDGSTS.E.BYPASS.LTC128B.128 [R195+0x100], [R10.64], !P4 ;  /* 0x001000000ac39fae */ /* 0x0003e2000e101d46 */
[----:B------:R-:W-:-:S03]  /*2a70*/  @!P3 LEA.HI.X R9, R9, c[0x0][0x2a4], R16, 0x2, P0 ;  /* 0x0000a9000909ba11 */ /* 0x000fc600000f1410 */
[----:B------:R2:W-:Y:S04]  /*2a80*/  @!P1 LDGSTS.E.BYPASS.LTC128B.128 [R195+0x4100], [R4.64], !P5 ;  /* 0x0410000004c39fae */ /* 0x0005e8000e901d46 */
[----:B------:R4:W-:Y:S04]  /*2a90*/  @!P2 LDGSTS.E.BYPASS.LTC128B.128 [R195+0x1100], [R6.64], !P4 ;  /* 0x0110000006c3afae */ /* 0x0009e8000e101d46 */
[----:B------:R4:W3:Y:S01]  /*2aa0*/  @!P3 LDG.E R204, [R8.64] ;  /* 0x0000000608ccb981 */ /* 0x0008e2000c1e1900 */
[----:B-1----:R-:W-:Y:S02]  /*2ab0*/  IADD3 R10, R14, 0x40, RZ ;  /* 0x000000400e0a7810 */ /* 0x002fe40007ffe0ff */
[----:B--2---:R-:W-:-:S02]  /*2ac0*/  @!P2 LEA R4, P0, R221, R12, 0x1 ;  /* 0x0000000cdd04a211 */ /* 0x004fc400078008ff */
[----:B------:R-:W1:Y:S02]  /*2ad0*/  SHFL.IDX PT, R12, R2, 0x2, 0x181f ;  /* 0x00581f00020c7f89 */ /* 0x000e6400000e0000 */
[----:B------:R-:W-:Y:S02]  /*2ae0*/  @!P2 LEA.HI.X R5, R221, R15, R20, 0x1, P0 ;  /* 0x0000000fdd05a211 */ /* 0x000fe400000f0c14 */
[----:B------:R-:W2:Y:S01]  /*2af0*/  SHFL.IDX PT, R15, R0, 0x2, 0x181f ;  /* 0x00581f00000f7f89 */ /* 0x000ea200000e0000 */
[----:B------:R-:W-:Y:S01]  /*2b00*/  ISETP.GE.AND P0, PT, R10, R17, PT ;  /* 0x000000110a00720c */ /* 0x000fe20003f06270 */
[----:B------:R-:W-:Y:S02]  /*2b10*/  IMAD.MOV R3, RZ, RZ, -R3 ;  /* 0x000000ffff037224 */ /* 0x000fe400078e0a03 */
[----:B----4-:R4:W4:Y:S02]  /*2b20*/  SHFL.IDX PT, R8, R2, 0x3, 0x181f ;  /* 0x00781f0002087f89 */ /* 0x01092400000e0000 */
[----:B------:R-:W-:-:S02]  /*2b30*/  IMAD R211, R3, c[0x0][0x2b8], R13 ;  /* 0x0000ae0003d37a24 */ /* 0x000fc400078e020d */
[----:B------:R4:W-:Y:S01]  /*2b40*/  @!P2 LDGSTS.E.BYPASS.LTC128B.128 [R195+0x5100], [R4.64], !P5 ;  /* 0x0510000004c3afae */ /* 0x0009e2000e901d46 */
[----:B------:R-:W-:Y:S02]  /*2b50*/  IADD3 R7, R14, 0x60, RZ ;  /* 0x000000600e077810 */ /* 0x000fe40007ffe0ff */
[----:B------:R-:W-:-:S03]  /*2b60*/  SHF.R.S32.HI R13, RZ, 0x1f, R211 ;  /* 0x0000001fff0d7819 */ /* 0x000fc600000114d3 */
[----:B-1----:R-:W-:-:S04]  /*2b70*/  @!P0 LEA R10, P1, R219, R12, 0x1 ;  /* 0x0000000cdb0a8211 */ /* 0x002fc800078208ff */
[----:B--2---:R-:W-:Y:S01]  /*2b80*/  @!P0 LEA.HI.X R11, R219, R15, R21, 0x1, P1 ;  /* 0x0000000fdb0b8211 */ /* 0x004fe200008f0c15 */
[----:B------:R-:W-:Y:S01]  /*2b90*/  IMAD R6, R13, c[0x0][0x1e0], RZ ;  /* 0x000078000d067a24 */ /* 0x000fe200078e02ff */
[----:B------:R-:W-:Y:S01]  /*2ba0*/  ISETP.GE.AND P2, PT, R7, R17, PT ;  /* 0x000000110700720c */ /* 0x000fe20003f46270 */
[----:B----4-:R-:W-:Y:S02]  /*2bb0*/  IMAD.WIDE.U32 R2, R211, c[0x0][0x1e0], RZ ;  /* 0x00007800d3027a25 */ /* 0x010fe400078e00ff */
[----:B------:R1:W-:Y:S01]  /*2bc0*/  @!P0 LDGSTS.E.BYPASS.LTC128B.128 [R195+0x2100], [R10.64], !P4 ;  /* 0x021000000ac38fae */ /* 0x0003e2000e101d46 */
[----:B------:R-:W-:-:S03]  /*2bd0*/  @!P0 LEA R4, P1, R221, R12, 0x1 ;  /* 0x0000000cdd048211 */ /* 0x000fc600078208ff */
[----:B------:R2:W4:Y:S01]  /*2be0*/  SHFL.IDX PT, R12, R0, 0x3, 0x181f ;  /* 0x00781f00000c7f89 */ /* 0x00052200000e0000 */
[----:B------:R-:W-:Y:S01]  /*2bf0*/  @!P0 LEA.HI.X R5, R221, R15, R20, 0x1, P1 ;  /* 0x0000000fdd058211 */ /* 0x000fe200008f0c14 */
[----:B------:R-:W-:-:S04]  /*2c00*/  IMAD.WIDE.U32 R236, R19, c[0x0][0x1e8], RZ ;  /* 0x00007a0013ec7a25 */ /* 0x000fc800078e00ff */
[----:B------:R1:W-:Y:S01]  /*2c10*/  @!P0 LDGSTS.E.BYPASS.LTC128B.128 [R195+0x6100], [R4.64], !P5 ;  /* 0x0610000004c38fae */ /* 0x0003e2000e901d46 */
[----:B------:R-:W-:Y:S02]  /*2c20*/  IMAD R235, R19, c[0x0][0x1ec], R237 ;  /* 0x00007b0013eb7a24 */ /* 0x000fe400078e02ed */
[----:B--2---:R-:W-:-:S04]  /*2c30*/  IMAD R0, R211, c[0x0][0x1e4], R6 ;  /* 0x00007900d3007a24 */ /* 0x004fc800078e0206 */
[----:B------:R-:W-:Y:S01]  /*2c40*/  IMAD.IADD R3, R3, 0x1, R0 ;  /* 0x0000000103037824 */ /* 0x000fe200078e0200 */
[----:B------:R-:W-:-:S04]  /*2c50*/  @!P2 LEA R6, P0, R219, R8, 0x1 ;  /* 0x00000008db06a211 */ /* 0x000fc800078008ff */
[----:B----4-:R-:W-:-:S05]  /*2c60*/  @!P2 LEA.HI.X R7, R219, R12, R21, 0x1, P0 ;  /* 0x0000000cdb07a211 */ /* 0x010fca00000f0c15 */
[----:B------:R2:W-:Y:S01]  /*2c70*/  @!P2 LDGSTS.E.BYPASS.LTC128B.128 [R195+0x3100], [R6.64], !P4 ;  /* 0x0310000006c3afae */ /* 0x0005e2000e101d46 */
[----:B------:R-:W-:-:S04]  /*2c80*/  IMAD.WIDE.U32 R240, R19, c[0x0][0x210], RZ ;  /* 0x0000840013f07a25 */ /* 0x000fc800078e00ff */
[----:B------:R-:W-:Y:S01]  /*2c90*/  IMAD R243, R19, c[0x0][0x214], R241 ;  /* 0x0000850013f37a24 */ /* 0x000fe200078e02f1 */
[----:B------:R-:W-:Y:S01]  /*2ca0*/  SHF.L.U32 R143, R219, 0x1, RZ ;  /* 0x00000001db8f7819 */ /* 0x000fe200000006ff */
[----:B------:R-:W-:Y:S01]  /*2cb0*/  IMAD.SHL.U32 R144, R221, 0x2, RZ ;  /* 0x00000002dd907824 */ /* 0x000fe200078e00ff */
[----:B------:R-:W-:Y:S02]  /*2cc0*/  SHF.L.U64.HI R68, R219, 0x1, R21 ;  /* 0x00000001db447819 */ /* 0x000fe40000010215 */
[----:B------:R-:W-:Y:S02]  /*2cd0*/  IADD3 R71, R180, 0x20, RZ ;  /* 0x00000020b4477810 */ /* 0x000fe40007ffe0ff */
[----:B------:R-:W-:Y:S02]  /*2ce0*/  SHF.L.U64.HI R69, R221, 0x1, R20 ;  /* 0x00000001dd457819 */ /* 0x000fe40000010214 */
[----:B---3--:R-:W-:Y:S01]  /*2cf0*/  SHF.R.S32.HI R14, RZ, 0x1f, R204 ;  /* 0x0000001fff0e7819 */ /* 0x008fe200000114cc */
[----:B------:R-:W-:-:S04]  /*2d00*/  IMAD.WIDE.U32 R2, R204, c[0x0][0x1f0], R2 ;  /* 0x00007c00cc027a25 */ /* 0x000fc800078e0002 */
[----:B------:R-:W-:-:S04]  /*2d10*/  IMAD R0, R14, c[0x0][0x1f0], RZ ;  /* 0x00007c000e007a24 */ /* 0x000fc800078e02ff */
[----:B-1----:R-:W-:Y:S01]  /*2d20*/  IMAD R4, R204, c[0x0][0x1f4], R0 ;  /* 0x00007d00cc047a24 */ /* 0x002fe200078e0200 */
[----:B------:R-:W-:-:S04]  /*2d30*/  IADD3 R0, P0, R2, R236, RZ ;  /* 0x000000ec02007210 */ /* 0x000fc80007f1e0ff */
[----:B------:R-:W-:Y:S01]  /*2d40*/  IADD3.X R2, R235, R3, R4, P0, !PT ;  /* 0x00000003eb027210 */ /* 0x000fe200007fe404 */
[----:B------:R-:W-:Y:S01]  /*2d50*/  IMAD R4, R199, -0x60, R18 ;  /* 0xffffffa0c7047824 */ /* 0x000fe200078e0212 */
[----:B------:R-:W-:-:S04]  /*2d60*/  LEA R5, P0, R0, c[0x0][0x1c8], 0x1 ;  /* 0x0000720000057a11 */ /* 0x000fc800078008ff */
[----:B------:R-:W-:Y:S02]  /*2d70*/  LEA.HI.X R15, R0, c[0x0][0x1cc], R2, 0x1, P0 ;  /* 0x00007300000f7a11 */ /* 0x000fe400000f0c02 */
[----:B------:R-:W1:Y:S01]  /*2d80*/  SHFL.IDX PT, R0, R5, RZ, 0x181f ;  /* 0x00181fff05007589 */ /* 0x000e6200000e0000 */
[----:B------:R-:W-:-:S03]  /*2d90*/  IADD3 R140, R232, R4, RZ ;  /* 0x00000004e88c7210 */ /* 0x000fc60007ffe0ff */
[----:B------:R-:W3:Y:S02]  /*2da0*/  SHFL.IDX PT, R9, R15, RZ, 0x181f ;  /* 0x00181fff0f097589 */ /* 0x000ee400000e0000 */
[----:B------:R-:W-:Y:S02]  /*2db0*/  IMAD.IADD R18, R140, 0x1, -R245 ;  /* 0x000000018c127824 */ /* 0x000fe400078e0af5 */
[----:B------:R-:W2:Y:S01]  /*2dc0*/  SHFL.IDX PT, R10, R5, 0x1, 0x181f ;  /* 0x00381f00050a7f89 */ /* 0x000ea200000e0000 */
[----:B------:R-:W-:-:S03]  /*2dd0*/  @!P2 LEA R2, P0, R221, R8, 0x1 ;  /* 0x00000008dd02a211 */ /* 0x000fc600078008ff */
[----:B------:R-:W4:Y:S01]  /*2de0*/  SHFL.IDX PT, R11, R15, 0x1, 0x181f ;  /* 0x00381f000f0b7f89 */ /* 0x000f2200000e0000 */
[C---:B------:R-:W-:Y:S02]  /*2df0*/  ISETP.GE.AND P1, PT, R18.reuse, 0x1, PT ;  /* 0x000000011200780c */ /* 0x040fe40003f26270 */
[----:B------:R-:W-:Y:S02]  /*2e00*/  @!P2 LEA.HI.X R3, R221, R12, R20, 0x1, P0 ;  /* 0x0000000cdd03a211 */ /* 0x000fe400000f0c14 */
[----:B------:R-:W-:-:S03]  /*2e10*/  ISETP.GE.AND P0, PT, R18, 0x21, PT ;  /* 0x000000211200780c */ /* 0x000fc60003f06270 */
[----:B------:R2:W-:Y:S04]  /*2e20*/  @!P2 LDGSTS.E.BYPASS.LTC128B.128 [R195+0x7100], [R2.64], !P5 ;  /* 0x0710000002c3afae */ /* 0x0005e8000e901d46 */
[----:B------:R-:W0:Y:S02]  /*2e30*/  LDGDEPBAR ;  /* 0x00000000000079af */ /* 0x000e240000000000 */
[-C--:B-1----:R-:W-:Y:S02]  /*2e40*/  @P1 LEA R8, P3, R221, R0.reuse, 0x1 ;  /* 0x00000000dd081211 */ /* 0x082fe400078608ff */
[C---:B------:R-:W-:Y:S02]  /*2e50*/  @P1 ISETP.GE.AND P4, PT, R219.reuse, c[0x0][0x1d4], PT ;  /* 0x00007500db001a0c */ /* 0x040fe40003f86270 */
[----:B--2---:R-:W-:-:S04]  /*2e60*/  @P1 LEA R2, P2, R219, R0, 0x1 ;  /* 0x00000000db021211 */ /* 0x004fc800078408ff */
[CCC-:B---3--:R-:W-:Y:S02]  /*2e70*/  @P1 LEA.HI.X R3, R219.reuse, R9.reuse, R21.reuse, 0x1, P2 ;  /* 0x00000009db031211 */ /* 0x1c8fe400010f0c15 */
[----:B------:R-:W-:Y:S02]  /*2e80*/  @P0 LEA R6, P2, R219, R10, 0x1 ;  /* 0x0000000adb060211 */ /* 0x000fe400078408ff */
[----:B------:R-:W-:Y:S01]  /*2e90*/  @P1 LEA.HI.X R9, R221, R9, R20, 0x1, P3 ;  /* 0x00000009dd091211 */ /* 0x000fe200018f0c14 */
[----:B------:R-:W-:Y:S01]  /*2ea0*/  IMAD R0, R13, c[0x0][0x208], RZ ;  /* 0x000082000d007a24 */ /* 0x000fe200078e02ff */
[----:B------:R-:W-:Y:S01]  /*2eb0*/  @P1 ISETP.GE.AND P3, PT, R221, c[0x0][0x1d4], PT ;  /* 0x00007500dd001a0c */ /* 0x000fe20003f66270 */
[----:B------:R1:W-:Y:S01]  /*2ec0*/  @P1 LDGSTS.E.BYPASS.LTC128B.128 [R195+0x8100], [R2.64], !P4 ;  /* 0x0810000002c31fae */ /* 0x0003e2000e101d46 */
[C---:B----4-:R-:W-:Y:S02]  /*2ed0*/  @P0 LEA.HI.X R7, R219.reuse, R11, R21, 0x1, P2 ;  /* 0x0000000bdb070211 */ /* 0x050fe400010f0c15 */
[----:B------:R-:W-:Y:S01]  /*2ee0*/  @P0 ISETP.GE.AND P2, PT, R219, c[0x0][0x1d4], PT ;  /* 0x00007500db000a0c */ /* 0x000fe20003f46270 */
[----:B------:R-:W2:Y:S01]  /*2ef0*/  SHFL.IDX PT, R13, R5, 0x2, 0x181f ;  /* 0x00581f00050d7f89 */ /* 0x000ea200000e0000 */
[----:B------:R-:W-:-:S03]  /*2f00*/  IMAD R0, R211, c[0x0][0x20c], R0 ;  /* 0x00008300d3007a24 */ /* 0x000fc600078e0200 */
[----:B------:R-:W3:Y:S04]  /*2f10*/  SHFL.IDX PT, R12, R15, 0x2, 0x181f ;  /* 0x00581f000f0c7f89 */ /* 0x000ee800000e0000 */
[----:B------:R4:W-:Y:S01]  /*2f20*/  @P1 LDGSTS.E.BYPASS.LTC128B.128 [R195+0xb100], [R8.64], !P3 ;  /* 0x0b10000008c31fae */ /* 0x0009e2000d901d46 */
[----:B------:R-:W-:-:S03]  /*2f30*/  ISETP.GE.AND P3, PT, R18, 0x41, PT ;  /* 0x000000411200780c */ /* 0x000fc60003f66270 */
[----:B------:R2:W-:Y:S01]  /*2f40*/  @P0 LDGSTS.E.BYPASS.LTC128B.128 [R195+0x9100], [R6.64], !P2 ;  /* 0x0910000006c30fae */ /* 0x0005e2000d101d46 */
[----:B------:R-:W-:Y:S01]  /*2f50*/  @P0 ISETP.GE.AND P2, PT, R221, c[0x0][0x1d4], PT ;  /* 0x00007500dd000a0c */ /* 0x000fe20003f46270 */
[----:B-1----:R-:W-:-:S04]  /*2f60*/  IMAD.WIDE.U32 R2, R211, c[0x0][0x208], RZ ;  /* 0x00008200d3027a25 */ /* 0x002fc800078e00ff */
[----:B------:R-:W-:Y:S02]  /*2f70*/  IMAD.IADD R3, R3, 0x1, R0 ;  /* 0x0000000103037824 */ /* 0x000fe400078e0200 */
[----:B------:R-:W-:Y:S02]  /*2f80*/  IMAD R0, R14, c[0x0][0x218], RZ ;  /* 0x000086000e007a24 */ /* 0x000fe400078e02ff */
[----:B------:R-:W-:-:S04]  /*2f90*/  IMAD.WIDE.U32 R2, R204, c[0x0][0x218], R2 ;  /* 0x00008600cc027a25 */ /* 0x000fc800078e0002 */
[----:B------:R-:W-:Y:S01]  /*2fa0*/  IMAD R0, R204, c[0x0][0x21c], R0 ;  /* 0x00008700cc007a24 */ /* 0x000fe200078e0200 */
[----:B--2---:R-:W-:-:S04]  /*2fb0*/  @P0 LEA R6, P1, R221, R10, 0x1 ;  /* 0x0000000add060211 */ /* 0x004fc800078208ff */
[----:B------:R-:W-:Y:S02]  /*2fc0*/  @P0 LEA.HI.X R7, R221, R11, R20, 0x1, P1 ;  /* 0x0000000bdd070211 */ /* 0x000fe400008f0c14 */
[----:B------:R-:W-:-:S03]  /*2fd0*/  IADD3 R2, P1, R2, R240, RZ ;  /* 0x000000f002027210 */ /* 0x000fc60007f3e0ff */
[----:B------:R1:W-:Y:S01]  /*2fe0*/  @P0 LDGSTS.E.BYPASS.LTC128B.128 [R195+0xc100], [R6.64], !P2 ;  /* 0x0c10000006c30fae */ /* 0x0003e2000d101d46 */
[----:B------:R-:W-:Y:S02]  /*2ff0*/  IADD3.X R3, R243, R3, R0, P1, !PT ;  /* 0x00000003f3037210 */ /* 0x000fe40000ffe400 */
[C---:B------:R-:W-:Y:S02]  /*3000*/  LEA R0, P0, R2.reuse, c[0x0][0x1f8], 0x1 ;  /* 0x00007e0002007a11 */ /* 0x040fe400078008ff */
[----:B------:R-:W-:Y:S02]  /*3010*/  @P3 ISETP.GE.AND P2, PT, R219, c[0x0][0x1d4], PT ;  /* 0x00007500db003a0c */ /* 0x000fe40003f46270 */
[C---:B------:R-:W-:Y:S02]  /*3020*/  @P3 ISETP.GE.AND P4, PT, R221.reuse, c[0x0][0x1d4], PT ;  /* 0x00007500dd003a0c */ /* 0x040fe40003f86270 */
[----:B------:R-:W-:Y:S02]  /*3030*/  LEA.HI.X R14, R2, c[0x0][0x1fc], R3, 0x1, P0 ;  /* 0x00007f00020e7a11 */ /* 0x000fe400000f0c03 */
[----:B------:R-:W-:-:S04]  /*3040*/  @P3 LEA R2, P0, R221, R13, 0x1 ;  /* 0x0000000ddd023211 */ /* 0x000fc800078008ff */
[----:B---3--:R-:W-:Y:S02]  /*3050*/  @P3 LEA.HI.X R3, R221, R12, R20, 0x1, P0 ;  /* 0x0000000cdd033211 */ /* 0x008fe400000f0c14 */
[----:B-1----:R-:W-:-:S04]  /*3060*/  @P3 LEA R6, P1, R219, R13, 0x1 ;  /* 0x0000000ddb063211 */ /* 0x002fc800078208ff */
[----:B------:R-:W-:-:S05]  /*3070*/  @P3 LEA.HI.X R7, R219, R12, R21, 0x1, P1 ;  /* 0x0000000cdb073211 */ /* 0x000fca00008f0c15 */
[----:B------:R1:W-:Y:S04]  /*3080*/  @P3 LDGSTS.E.BYPASS.LTC128B.128 [R195+0xa100], [R6.64], !P2 ;  /* 0x0a10000006c33fae */ /* 0x0003e8000d101d46 */
[----:B------:R2:W-:Y:S04]  /*3090*/  @P3 LDGSTS.E.BYPASS.LTC128B.128 [R195+0xd100], [R2.64], !P4 ;  /* 0x0d10000002c33fae */ /* 0x0005e8000e101d46 */
[----:B------:R-:W0:Y:S01]  /*30a0*/  LDGDEPBAR ;  /* 0x00000000000079af */ /* 0x000e220000000000 */
[----:B------:R-:W-:-:S04]  /*30b0*/  DEPBAR.LE SB0, 0x1 ;  /* 0x000080400000791a */ /* 0x000fc80000000000 */
[----:B------:R-:W-:Y:S06]  /*30c0*/  BAR.SYNC.DEFER_BLOCKING 0x0 ;  /* 0x0000000000007b1d */ /* 0x000fec0000010000 */
[----:B------:R-:W3:Y:S04]  /*30d0*/  SHFL.IDX PT, R10, R0, RZ, 0x181f ;  /* 0x00181fff000a7589 */ /* 0x000ee800000e0000 */
[----:B----4-:R-:W-:Y:S04]  /*30e0*/  SHFL.IDX PT, R9, R0, 0x1, 0x181f ;  /* 0x00381f0000097f89 */ /* 0x010fe800000e0000 */
        /* <DEDUP_REMOVED lines=9> */
[----:B------:R-:W4:Y:S04]  /*3180*/  SHFL.IDX PT, R11, R14, RZ, 0x181f ;  /* 0x00181fff0e0b7589 */ /* 0x000f2800000e0000 */
[----:B------:R-:W1:Y:S01]  /*3190*/  SHFL.IDX PT, R8, R14, 0x1, 0x181f ;  /* 0x00381f000e087f89 */ /* 0x000e6200000e0000 */
[----:B------:R-:W-:-:S03]  /*31a0*/  R2P PR, R229, 0x6 ;  /* 0x00000006e5007804 */ /* 0x000fc60000000000 */
[----:B------:R-:W1:Y:S04]  /*31b0*/  SHFL.IDX PT, R5, R0, 0x2, 0x181f ;  /* 0x00581f0000057f89 */ /* 0x000e6800000e0000 */
[----:B------:R1:W2:Y:S01]  /*31c0*/  SHFL.IDX PT, R0, R14, 0x2, 0x181f ;  /* 0x00581f000e007f89 */ /* 0x0002a200000e0000 */
[----:B------:R-:W-:-:S04]  /*31d0*/  DEPBAR.LE SB0, 0x0 ;  /* 0x000080000000791a */ /* 0x000fc80000000000 */
[----:B------:R-:W-:Y:S01]  /*31e0*/  BAR.SYNC.DEFER_BLOCKING 0x0 ;  /* 0x0000000000007b1d */ /* 0x000fe20000010000 */
[----:B---3--:R-:W-:Y:S02]  /*31f0*/  IADD3 R16, P3, R10, R143, RZ ;  /* 0x0000008f0a107210 */ /* 0x008fe40007f7e0ff */
[----:B------:R-:W-:-:S03]  /*3200*/  @P1 IADD3 R71, R180, -0x20, RZ ;  /* 0xffffffe0b4471810 */ /* 0x000fc60007ffe0ff */
[----:B----4-:R-:W-:Y:S01]  /*3210*/  IMAD.X R17, R11, 0x1, R68, P3 ;  /* 0x000000010b117824 */ /* 0x010fe200018e0644 */
[----:B------:R-:W-:Y:S02]  /*3220*/  ISETP.GE.AND P3, PT, R219, c[0x0][0x1d4], PT ;  /* 0x00007500db007a0c */ /* 0x000fe40003f66270 */
[-C--:B-1----:R-:W-:Y:S02]  /*3230*/  IADD3 R14, P0, R10, R144.reuse, RZ ;  /* 0x000000900a0e7210 */ /* 0x082fe40007f1e0ff */
[----:B------:R-:W-:Y:S02]  /*3240*/  IADD3 R10, P1, R9, R144, RZ ;  /* 0x00000090090a7210 */ /* 0x000fe40007f3e0ff */
[----:B------:R-:W-:-:S03]  /*3250*/  IADD3.X R15, R11, R69, RZ, P0, !PT ;  /* 0x000000450b0f7210 */ /* 0x000fc600007fe4ff */
[----:B------:R-:W-:Y:S01]  /*3260*/  IMAD.X R11, R8, 0x1, R69, P1 ;  /* 0x00000001080b7824 */ /* 0x000fe200008e0645 */
[----:B------:R-:W-:Y:S02]  /*3270*/  ISETP.LT.OR P1, PT, R18, 0x1, P3 ;  /* 0x000000011200780c */ /* 0x000fe40001f21670 */
[----:B------:R-:W-:Y:S01]  /*3280*/  IADD3 R6, P0, R5, R143, RZ ;  /* 0x0000008f05067210 */ /* 0x000fe20007f1e0ff */
[----:B------:R-:W1:Y:S03]  /*3290*/  LDSM.16.M88.4 R20, [R180] ;  /* 0x00000000b414783b */ /* 0x000e660000000200 */
[----:B--2---:R-:W-:Y:S01]  /*32a0*/  IADD3.X R7, R0, R68, RZ, P0, !PT ;  /* 0x0000004400077210 */ /* 0x004fe200007fe4ff */
[----:B------:R-:W2:Y:S01]  /*32b0*/  LDSM.16.M88.4 R24, [R180+0x800] ;  /* 0x00080000b418783b */ /* 0x000ea20000000200 */
[----:B------:R-:W-:-:S03]  /*32c0*/  ISETP.GE.AND P0, PT, R221, c[0x0][0x1d4], PT ;  /* 0x00007500dd007a0c */ /* 0x000fc60003f06270 */
[----:B------:R-:W-:Y:S04]  /*32d0*/  LDSM.16.M88.4 R28, [R180+0x1000] ;  /* 0x00100000b41c783b */ /* 0x000fe80000000200 */
[----:B------:R-:W-:Y:S04]  /*32e0*/  LDSM.16.M88.4 R52, [R180+0x1800] ;  /* 0x00180000b434783b */ /* 0x000fe80000000200 */
[----:B------:R-:W-:Y:S04]  /*32f0*/  LDSM.16.M88.4 R84, [R180+0x2000] ;  /* 0x00200000b454783b */ /* 0x000fe80000000200 */
[----:B------:R-:W-:Y:S04]  /*3300*/  LDSM.16.M88.4 R92, [R180+0x2800] ;  /* 0x00280000b45c783b */ /* 0x000fe80000000200 */
[----:B------:R-:W3:Y:S04]  /*3310*/  LDSM.16.M88.4 R44, [R71] ;  /* 0x00000000472c783b */ /* 0x000ee80000000200 */
[----:B------:R-:W-:Y:S04]  /*3320*/  LDSM.16.M88.4 R64, [R71+0x800] ;  /* 0x000800004740783b */ /* 0x000fe80000000200 */
[----:B------:R-:W-:Y:S04]  /*3330*/  LDSM.16.M88.4 R76, [R71+0x1000] ;  /* 0x00100000474c783b */ /* 0x000fe80000000200 */
[----:B------:R-:W4:Y:S04]  /*3340*/  LDSM.16.M88.4 R72, [R71+0x1800] ;  /* 0x001800004748783b */ /* 0x000f280000000200 */
[----:B------:R-:W-:Y:S04]  /*3350*/  LDSM.16.M88.4 R96, [R71+0x2000] ;  /* 0x002000004760783b */ /* 0x000fe80000000200 */
[----:B------:R-:W-:Y:S04]  /*3360*/  LDSM.16.M88.4 R100, [R71+0x2800] ;  /* 0x002800004764783b */ /* 0x000fe80000000200 */
[----:B------:R-:W-:Y:S01]  /*3370*/  @!PT LDS RZ, [RZ] ;  /* 0x00000000fffff984 */ /* 0x000fe20000000800 */
[----:B------:R-:W-:Y:S01]  /*3380*/  @!PT LDS RZ, [RZ] ;  /* 0x00000000fffff984 */ /* 0x000fe20000000800 */
[----:B------:R-:W-:Y:S01]  /*3390*/  @!PT LDS RZ, [RZ] ;  /* 0x00000000fffff984 */ /* 0x000fe20000000800 */
[----:B------:R1:W-:Y:S01]  /*33a0*/  LDGSTS.E.BYPASS.LTC128B.128 [R195+0x100], [R16.64], !P1 ;  /* 0x0010000010c37fae */ /* 0x0003e2000c901d46 */
[----:B------:R-:W-:-:S02]  /*33b0*/  ISETP.LT.OR P1, PT, R18, 0x1, P0 ;  /* 0x000000011200780c */ /* 0x000fc40000721670 */
[----:B------:R-:W-:-:S11]  /*33c0*/  IADD3 R12, P4, R9, R143, RZ ;  /* 0x0000008f090c7210 */ /* 0x000fd60007f9e0ff */
[----:B------:R1:W-:Y:S01]  /*33d0*/  LDGSTS.E.BYPASS.LTC128B.128 [R195+0x3100], [R14.64], !P1 ;  /* 0x031000000ec37fae */ /* 0x0003e2000c901d46 */
[----:B------:R-:W-:Y:S01]  /*33e0*/  ISETP.LT.OR P1, PT, R18, 0x21, P3 ;  /* 0x000000211200780c */ /* 0x000fe20001f21670 */
[----:B------:R-:W-:Y:S01]  /*33f0*/  IMAD.X R13, R8, 0x1, R68, P4 ;  /* 0x00000001080d7824 */ /* 0x000fe200020e0644 */
[----:B------:R-:W-:-:S05]  /*3400*/  IADD3 R2, P4, R5, R144, RZ ;  /* 0x0000009005027210 */ /* 0x000fca0007f9e0ff */
[----:B------:R-:W-:Y:S01]  /*3410*/  IMAD.X R3, R0, 0x1, R69, P4 ;  /* 0x0000000100037824 */ /* 0x000fe200020e0645 */
[C---:B------:R-:W-:Y:S01]  /*3420*/  ISETP.LT.OR P4, PT, R18.reuse, 0x21, P0 ;  /* 0x000000211200780c */ /* 0x040fe20000781670 */
[----:B------:R-:W-:Y:S01]  /*3430*/  IMAD.MOV.U32 R0, RZ, RZ, 0x40 ;  /* 0x00000040ff007424 */ /* 0x000fe200078e00ff */
[----:B------:R-:W-:-:S03]  /*3440*/  ISETP.LT.OR P0, PT, R18, 0x41, P0 ;  /* 0x000000411200780c */ /* 0x000fc60000701670 */
[----:B------:R1:W-:Y:S01]  /*3450*/  LDGSTS.E.BYPASS.LTC128B.128 [R195+0x1100], [R12.64], !P1 ;  /* 0x011000000cc37fae */ /* 0x0003e2000c901d46 */
[----:B------:R-:W-:Y:S02]  /*3460*/  ISETP.LT.OR P1, PT, R18, 0x41, P3 ;  /* 0x000000411200780c */ /* 0x000fe40001f21670 */
[----:B------:R-:W-:-:S04]  /*3470*/  SEL R0, R0, 0xffffffc0, !P2 ;  /* 0xffffffc000007807 */ /* 0x000fc80005000000 */
[----:B------:R-:W-:Y:S01]  /*3480*/  IADD3 R182, R180, R0, RZ ;  /* 0x00000000b4b67210 */ /* 0x000fe20007ffe0ff */
[----:B------:R2:W-:Y:S06]  /*3490*/  LDGSTS.E.BYPASS.LTC128B.128 [R195+0x4100], [R10.64], !P4 ;  /* 0x041000000ac37fae */ /* 0x0005ec000e101d46 */
[----:B------:R2:W-:Y:S04]  /*34a0*/  LDGSTS.E.BYPASS.LTC128B.128 [R195+0x2100], [R6.64], !P1 ;  /* 0x0210000006c37fae */ /* 0x0005e8000c901d46 */
[----:B------:R3:W-:Y:S04]  /*34b0*/  LDGSTS.E.BYPASS.LTC128B.128 [R195+0x5100], [R2.64], !P0 ;  /* 0x0510000002c37fae */ /* 0x0007e8000c101d46 */
[----:B------:R-:W4:Y:S01]  /*34c0*/  LDSM.16.M88.4 R60, [R182] ;  /* 0x00000000b63c783b */ /* 0x000f220000000200 */
[C---:B-1----:R-:W-:Y:S03]  /*34d0*/  HMMA.16816.F32.BF16 R12, R120.reuse, R20, RZ ;  /* 0x00000014780c723c */ /* 0x042fe600000418ff */
[----:B------:R-:W-:Y:S04]  /*34e0*/  LDSM.16.M88.4 R80, [R182+0x800] ;  /* 0x00080000b650783b */ /* 0x000fe80000000200 */
[----:B------:R-:W-:Y:S01]  /*34f0*/  LDSM.16.M88.4 R112, [R180+0x3800] ;  /* 0x00380000b470783b */ /* 0x000fe20000000200 */
[C---:B------:R-:W-:Y:S03]  /*3500*/  HMMA.16816.F32.BF16 R40, R120.reuse, R22, RZ ;  /* 0x000000167828723c */ /* 0x040fe600000418ff */
[----:B------:R-:W-:Y:S04]  /*3510*/  LDSM.16.M88.4 R116, [R182+0x3000] ;  /* 0x00300000b674783b */ /* 0x000fe80000000200 */
[----:B------:R-:W-:Y:S01]  /*3520*/  LDSM.16.M88.4 R108, [R71+0x3800] ;  /* 0x00380000476c783b */ /* 0x000fe20000000200 */
[----:B--2---:R-:W-:Y:S03]  /*3530*/  HMMA.16816.F32.BF16 R32, R120, R24, RZ ;  /* 0x000000187820723c */ /* 0x004fe600000418ff */
[----:B------:R-:W0:Y:S01]  /*3540*/  LDGDEPBAR ;  /* 0x00000000000079af */ /* 0x000e220000000000 */
[----:B---3--:R-:W-:-:S04]  /*3550*/  IADD3 R2, R71, 0x3000, RZ ;  /* 0x0000300047027810 */ /* 0x008fc80007ffe0ff */
[----:B------:R-:W-:Y:S01]  /*3560*/  HMMA.16816.F32.BF16 R48, R124, R44, R12 ;  /* 0x0000002c7c30723c */ /* 0x000fe2000004180c */
[----:B------:R-:W-:-:S05]  /*3570*/  IMAD.IADD R181, R2, 0x1, R0 ;  /* 0x0000000102b57824 */ /* 0x000fca00078e0200 */
[----:B------:R-:W1:Y:S02]  /*3580*/  LDSM.16.M88.4 R56, [R181+-0x3000] ;  /* 0xffd00000b538783b */ /* 0x000e640000000200 */
[C---:B------:R-:W-:Y:S08]  /*3590*/  HMMA.16816.F32.BF16 R12, R120.reuse, R52, RZ ;  /* 0x00000034780c723c */ /* 0x040ff000000418ff */
[C---:B------:R-:W-:Y:S08]  /*35a0*/  HMMA.16816.F32.BF16 R36, R120.reuse, R26, RZ ;  /* 0x0000001a7824723c */ /* 0x040ff000000418ff */
[----:B------:R-:W-:Y:S01]  /*35b0*/  HMMA.16816.F32.BF16 R8, R120, R54, RZ ;  /* 0x000000367808723c */ /* 0x000fe200000418ff */
[----:B------:R-:W-:Y:S07]  /*35c0*/  LDSM.16.M88.4 R52, [R182+0x1000] ;  /* 0x00100000b634783b */ /* 0x000fee0000000200 */
[----:B------:R-:W-:Y:S01]  /*35d0*/  HMMA.16816.F32.BF16 R24, R124, R46, R40 ;  /* 0x0000002e7c18723c */ /* 0x000fe20000041828 */
[----:B------:R-:W2:Y:S04]  /*35e0*/  LDSM.16.M88.4 R40, [R180+0x3000] ;  /* 0x00300000b428783b */ /* 0x000ea80000000200 */
[----:B------:R-:W-:Y:S03]  /*35f0*/  LDSM.16.M88.4 R44, [R182+0x1800] ;  /* 0x00180000b62c783b */ /* 0x000fe60000000200 */
[----:B------:R-:W-:Y:S08]  /*3600*/  HMMA.16816.F32.BF16 R16, R120, R30, RZ ;  /* 0x0000001e7810723c */ /* 0x000ff000000418ff */
[----:B----4-:R-:W-:Y:S08]  /*3610*/  HMMA.16816.F32.BF16 R136, R124, R72, R12 ;  /* 0x000000487c88723c */ /* 0x010ff0000004180c */
[----:B------:R-:W-:Y:S08]  /*3620*/  HMMA.16816.F32.BF16 R12, R152, R60, R48 ;  /* 0x0000003c980c723c */ /* 0x000ff00000041830 */
[C---:B------:R-:W-:Y:S08]  /*3630*/  HMMA.16816.F32.BF16 R20, R120.reuse, R28, RZ ;  /* 0x0000001c7814723c */ /* 0x040ff000000418ff */
[----:B------:R-:W-:Y:S08]  /*3640*/  HMMA.16816.F32.BF16 R28, R120, R84, RZ ;  /* 0x00000054781c723c */ /* 0x000ff000000418ff */
[----:B------:R-:W-:Y:S01]  /*3650*/  HMMA.16816.F32.BF16 R128, R124, R74, R8 ;  /* 0x0000004a7c80723c */ /* 0x000fe20000041808 */
[----:B------:R-:W-:Y:S07]  /*3660*/  LDSM.16.M88.4 R72, [R181+-0x2000] ;  /* 0xffe00000b548783b */ /* 0x000fee0000000200 */
[----:B------:R-:W-:Y:S01]  /*3670*/  HMMA.16816.F32.BF16 R8, R152, R62, R24 ;  /* 0x0000003e9808723c */ /* 0x000fe20000041818 */
[----:B------:R-:W3:Y:S07]  /*3680*/  LDSM.16.M88.4 R60, [R181+-0x2800] ;  /* 0xffd80000b53c783b */ /* 0x000eee0000000200 */
[C---:B------:R-:W-:Y:S08]  /*3690*/  HMMA.16816.F32.BF16 R32, R124.reuse, R64, R32 ;  /* 0x000000407c20723c */ /* 0x040ff00000041820 */
[----:B------:R-:W-:Y:S08]  /*36a0*/  HMMA.16816.F32.BF16 R132, R124, R78, R16 ;  /* 0x0000004e7c84723c */ /* 0x000ff00000041810 */
[----:B-1----:R-:W-:Y:S08]  /*36b0*/  HMMA.16816.F32.BF16 R16, R156, R56, R12 ;  /* 0x000000389c10723c */ /* 0x002ff0000004180c */
[----:B------:R-:W-:Y:S01]  /*36c0*/  HMMA.16816.F32.BF16 R88, R124, R76, R20 ;  /* 0x0000004c7c58723c */ /* 0x000fe20000041814 */
[----:B------:R-:W1:Y:S07]  /*36d0*/  LDSM.16.M88.4 R76, [R71+0x3000] ;  /* 0x00300000474c783b */ /* 0x000e6e0000000200 */
[----:B------:R-:W-:Y:S08]  /*36e0*/  HMMA.16816.F32.BF16 R12, R120, R92, RZ ;  /* 0x0000005c780c723c */ /* 0x000ff000000418ff */
[C---:B------:R-:W-:Y:S01]  /*36f0*/  HMMA.16816.F32.BF16 R64, R124.reuse, R66, R36 ;  /* 0x000000427c40723c */ /* 0x040fe20000041824 */
[----:B------:R-:W-:Y:S07]  /*3700*/  LDSM.16.M88.4 R36, [R182+0x2000] ;  /* 0x00200000b624783b */ /* 0x000fee0000000200 */
[----:B------:R-:W-:Y:S08]  /*3710*/  HMMA.16816.F32.BF16 R104, R124, R96, R28 ;  /* 0x000000607c68723c */ /* 0x000ff0000004181c */
[----:B------:R-:W-:Y:S01]  /*3720*/  HMMA.16816.F32.BF16 R20, R120, R86, RZ ;  /* 0x000000567814723c */ /* 0x000fe200000418ff */
[----:B------:R-:W-:Y:S07]  /*3730*/  LDSM.16.M88.4 R84, [R181+-0x1000] ;  /* 0xfff00000b554783b */ /* 0x000fee0000000200 */
[----:B------:R-:W-:Y:S08]  /*3740*/  HMMA.16816.F32.BF16 R28, R156, R58, R8 ;  /* 0x0000003a9c1c723c */ /* 0x000ff00000041808 */
[----:B------:R-:W-:Y:S01]  /*3750*/  HMMA.16816.F32.BF16 R8, R120, R94, RZ ;  /* 0x0000005e7808723c */ /* 0x000fe200000418ff */
[----:B------:R-:W4:Y:S07]  /*3760*/  LDSM.16.M88.4 R92, [R182+0x2800] ;  /* 0x00280000b65c783b */ /* 0x000f2e0000000200 */
[----:B------:R-:W-:Y:S08]  /*3770*/  HMMA.16816.F32.BF16 R48, R152, R80, R32 ;  /* 0x000000509830723c */ /* 0x000ff00000041820 */
[----:B--2---:R-:W-:Y:S08]  /*3780*/  HMMA.16816.F32.BF16 R24, R160, R40, R16 ;  /* 0x00000028a018723c */ /* 0x004ff00000041810 */
[----:B------:R-:W-:Y:S08]  /*3790*/  HMMA.16816.F32.BF16 R16, R124, R100, R12 ;  /* 0x000000647c10723c */ /* 0x000ff0000004180c */
[----:B------:R-:W-:Y:S01]  /*37a0*/  HMMA.16816.F32.BF16 R12, R152, R82, R64 ;  /* 0x00000052980c723c */ /* 0x000fe20000041840 */
[----:B------:R-:W2:Y:S07]  /*37b0*/  LDSM.16.M88.4 R80, [R181+-0x1800] ;  /* 0xffe80000b550783b */ /* 0x000eae0000000200 */
[C---:B------:R-:W-:Y:S08]  /*37c0*/  HMMA.16816.F32.BF16 R32, R124.reuse, R98, R20 ;  /* 0x000000627c20723c */ /* 0x040ff00000041814 */
[----:B------:R-:W-:Y:S01]  /*37d0*/  HMMA.16816.F32.BF16 R96, R124, R102, R8 ;  /* 0x000000667c60723c */ /* 0x000fe20000041808 */
[----:B------:R-:W-:Y:S07]  /*37e0*/  LDSM.16.M88.4 R100, [R181+-0x800] ;  /* 0xfff80000b564783b */ /* 0x000fee0000000200 */
[----:B---3--:R-:W-:Y:S08]  /*37f0*/  HMMA.16816.F32.BF16 R8, R156, R60, R48 ;  /* 0x0000003c9c08723c */ /* 0x008ff00000041830 */
[----:B-1----:R-:W-:Y:S08]  /*3800*/  HMMA.16816.F32.BF16 R24, R164, R76, R24 ;  /* 0x0000004ca418723c */ /* 0x002ff00000041818 */
[----:B------:R-:W-:Y:S08]  /*3810*/  HMMA.16816.F32.BF16 R20, R160, R42, R28 ;  /* 0x0000002aa014723c */ /* 0x000ff0000004181c */
[----:B------:R-:W-:Y:S01]  /*3820*/  HMMA.16816.F32.BF16 R40, R152, R54, R132 ;  /* 0x000000369828723c */ /* 0x000fe20000041884 */
[----:B------:R-:W1:Y:S07]  /*3830*/  LDSM.16.M88.4 R132, [R181] ;  /* 0x00000000b584783b */ /* 0x000e6e0000000200 */
[----:B------:R-:W-:Y:S08]  /*3840*/  HMMA.16816.F32.BF16 R28, R156, R62, R12 ;  /* 0x0000003e9c1c723c */ /* 0x000ff0000004180c */
[C---:B------:R-:W-:Y:S08]  /*3850*/  HMMA.16816.F32.BF16 R88, R152.reuse, R52, R88 ;  /* 0x000000349858723c */ /* 0x040ff00000041858 */
[C---:B------:R-:W-:Y:S08]  /*3860*/  HMMA.16816.F32.BF16 R52, R152.reuse, R44, R136 ;  /* 0x0000002c9834723c */ /* 0x040ff00000041888 */
[C---:B------:R-:W-:Y:S08]  /*3870*/  HMMA.16816.F32.BF16 R64, R152.reuse, R46, R128 ;  /* 0x0000002e9840723c */ /* 0x040ff00000041880 */
[----:B----4-:R-:W-:Y:S08]  /*3880*/  HMMA.16816.F32.BF16 R44, R152, R92, R16 ;  /* 0x0000005c982c723c */ /* 0x010ff00000041810 */
[----:B------:R-:W-:Y:S08]  /*3890*/  HMMA.16816.F32.BF16 R16, R160, R112, R8 ;  /* 0x00000070a010723c */ /* 0x000ff00000041808 */
[----:B------:R-:W-:Y:S08]  /*38a0*/  HMMA.16816.F32.BF16 R8, R168, R116, R24 ;  /* 0x00000074a808723c */ /* 0x000ff00000041818 */
[C---:B------:R-:W-:Y:S08]  /*38b0*/  HMMA.16816.F32.BF16 R56, R152.reuse, R36, R104 ;  /* 0x000000249838723c */ /* 0x040ff00000041868 */
[----:B------:R-:W-:Y:S01]  /*38c0*/  HMMA.16816.F32.BF16 R48, R152, R38, R32 ;  /* 0x000000269830723c */ /* 0x000fe20000041820 */
[----:B------:R-:W3:Y:S07]  /*38d0*/  LDSM.16.M88.4 R36, [R180+0x4000] ;  /* 0x00400000b424783b */ /* 0x000eee0000000200 */
[----:B------:R-:W-:Y:S01]  /*38e0*/  HMMA.16816.F32.BF16 R12, R164, R78, R20 ;  /* 0x0000004ea40c723c */ /* 0x000fe20000041814 */
[----:B------:R-:W-:Y:S07]  /*38f0*/  LDSM.16.M88.4 R76, [R180+0x4800] ;  /* 0x00480000b44c783b */ /* 0x000fee0000000200 */
[----:B------:R-:W-:Y:S01]  /*3900*/  HMMA.16816.F32.BF16 R32, R152, R94, R96 ;  /* 0x0000005e9820723c */ /* 0x000fe20000041860 */
[----:B------:R-:W4:Y:S07]  /*3910*/  LDSM.16.M88.4 R92, [R182+0x3800] ;  /* 0x00380000b65c783b */ /* 0x000f2e0000000200 */
[----:B------:R-:W-:Y:S08]  /*3920*/  HMMA.16816.F32.BF16 R24, R160, R114, R28 ;  /* 0x00000072a018723c */ /* 0x000ff0000004181c */
[----:B------:R-:W-:Y:S08]  /*3930*/  HMMA.16816.F32.BF16 R20, R156, R72, R88 ;  /* 0x000000489c14723c */ /* 0x000ff00000041858 */
[----:B------:R-:W-:Y:S08]  /*3940*/  HMMA.16816.F32.BF16 R16, R164, R108, R16 ;  /* 0x0000006ca410723c */ /* 0x000ff00000041810 */
[C---:B--2---:R-:W-:Y:S08]  /*3950*/  HMMA.16816.F32.BF16 R52, R156.reuse, R80, R52 ;  /* 0x000000509c34723c */ /* 0x044ff00000041834 */
[----:B------:R-:W-:Y:S08]  /*3960*/  HMMA.16816.F32.BF16 R64, R156, R82, R64 ;  /* 0x000000529c40723c */ /* 0x000ff00000041840 */
[----:B-1----:R-:W-:Y:S08]  /*3970*/  HMMA.16816.F32.BF16 R28, R172, R132, R8 ;  /* 0x00000084ac1c723c */ /* 0x002ff00000041808 */
[----:B------:R-:W-:Y:S01]  /*3980*/  HMMA.16816.F32.BF16 R80, R156, R100, R44 ;  /* 0x000000649c50723c */ /* 0x000fe2000004182c */
[----:B------:R-:W1:Y:S07]  /*3990*/  LDSM.16.M88.4 R44, [R71+0x4000] ;  /* 0x00400000472c783b */ /* 0x000e6e0000000200 */
[----:B------:R-:W-:Y:S08]  /*39a0*/  HMMA.16816.F32.BF16 R8, R168, R118, R12 ;  /* 0x00000076a808723c */ /* 0x000ff0000004180c */
[C---:B------:R-:W-:Y:S08]  /*39b0*/  HMMA.16816.F32.BF16 R40, R156.reuse, R74, R40 ;  /* 0x0000004a9c28723c */ /* 0x040ff00000041828 */
[----:B------:R-:W-:Y:S01]  /*39c0*/  HMMA.16816.F32.BF16 R72, R156, R84, R56 ;  /* 0x000000549c48723c */ /* 0x000fe20000041838 */
[----:B------:R-:W2:Y:S07]  /*39d0*/  LDSM.16.M88.4 R56, [R181+0x800] ;  /* 0x00080000b538783b */ /* 0x000eae0000000200 */
[----:B------:R-:W-:Y:S08]  /*39e0*/  HMMA.16816.F32.BF16 R24, R164, R110, R24 ;  /* 0x0000006ea418723c */ /* 0x000ff00000041818 */
[----:B---3--:R-:W-:Y:S08]  /*39f0*/  HMMA.16816.F32.BF16 R12, R160, R36, R20 ;  /* 0x00000024a00c723c */ /* 0x008ff00000041814 */
[----:B----4-:R-:W-:Y:S01]  /*3a00*/  HMMA.16816.F32.BF16 R20, R168, R92, R16 ;  /* 0x0000005ca814723c */ /* 0x010fe20000041810 */
[----:B------:R-:W-:-:S07]  /*3a10*/  FMUL.FTZ R0, R28, c[0x0][0x320] ;  /* 0x0000c8001c007a20 */ /* 0x000fce0000410000 */
[----:B------:R-:W-:Y:S01]  /*3a20*/  HMMA.16816.F32.BF16 R100, R156, R102, R32 ;  /* 0x000000669c64723c */ /* 0x000fe20000041820 */
[----:B------:R-:W3:Y:S07]  /*3a30*/  LDSM.16.M88.4 R32, [R182+0x4000] ;  /* 0x00400000b620783b */ /* 0x000eee0000000200 */
[----:B------:R-:W-:Y:S01]  /*3a40*/  HMMA.16816.F32.BF16 R16, R172, R134, R8 ;  /* 0x00000086ac10723c */ /* 0x000fe20000041808 */
[----:B------:R4:W1:Y:S07]  /*3a50*/  MUFU.TANH R98, R0 ;  /* 0x0000000000627308 */ /* 0x00086e0000002400 */
[----:B------:R-:W-:Y:S01]  /*3a60*/  HMMA.16816.F32.BF16 R36, R160, R38, R40 ;  /* 0x00000026a024723c */ /* 0x000fe20000041828 */
[----:B------:R-:W2:Y:S01]  /*3a70*/  LDSM.16.M88.4 R40, [R71+0x4800] ;  /* 0x004800004728783b */ /* 0x000ea20000000200 */
[----:B----4-:R-:W-:-:S06]  /*3a80*/  FMUL.FTZ R0, R29, c[0x0][0x320] ;  /* 0x0000c8001d007a20 */ /* 0x010fcc0000410000 */
[----:B------:R-:W-:Y:S01]  /*3a90*/  HMMA.16816.F32.BF16 R8, R168, R94, R24 ;  /* 0x0000005ea808723c */ /* 0x000fe20000041818 */
[----:B------:R4:W2:Y:S07]  /*3aa0*/  MUFU.TANH R96, R0 ;  /* 0x0000000000607308 */ /* 0x0008ae0000002400 */
[----:B-1----:R-:W-:Y:S01]  /*3ab0*/  HMMA.16816.F32.BF16 R12, R164, R44, R12 ;  /* 0x0000002ca40c723c */ /* 0x002fe2000004180c */
[----:B----4-:R-:W-:-:S04]  /*3ac0*/  FMUL.FTZ R0, R30, c[0x0][0x320] ;  /* 0x0000c8001e007a20 */ /* 0x010fc80000410000 */
[----:B------:R1:W4:Y:S03]  /*3ad0*/  MUFU.TANH R99, R0 ;  /* 0x0000000000637308 */ /* 0x0003260000002400 */
[----:B------:R-:W-:Y:S01]  /*3ae0*/  HMMA.16816.F32.BF16 R84, R156, R86, R48 ;  /* 0x000000569c54723c */ /* 0x000fe20000041830 */
[----:B------:R-:W-:Y:S01]  /*3af0*/  LDSM.16.M88.4 R48, [R181+0x1000] ;  /* 0x00100000b530783b */ /* 0x000fe20000000200 */
[----:B-1----:R-:W-:-:S06]  /*3b00*/  FMUL.FTZ R0, R31, c[0x0][0x320] ;  /* 0x0000c8001f007a20 */ /* 0x002fcc0000410000 */
[----:B--2---:R-:W-:Y:S01]  /*3b10*/  HMMA.16816.F32.BF16 R28, R172, R56, R20 ;  /* 0x00000038ac1c723c */ /* 0x004fe20000041814 */
[----:B------:R1:W2:Y:S07]  /*3b20*/  MUFU.TANH R97, R0 ;  /* 0x0000000000617308 */ /* 0x0002ae0000002400 */
[----:B------:R-:W-:Y:S01]  /*3b30*/  HMMA.16816.F32.BF16 R60, R160, R76, R52 ;  /* 0x0000004ca03c723c */ /* 0x000fe20000041834 */
[----:B------:R-:W2:Y:S01]  /*3b40*/  LDSM.16.M88.4 R52, [R180+0x5000] ;  /* 0x00500000b434783b */ /* 0x000ea20000000200 */
[----:B-1----:R-:W-:-:S04]  /*3b50*/  FMUL.FTZ R0, R16, c[0x0][0x320] ;  /* 0x0000c80010007a20 */ /* 0x002fc80000410000 */
[----:B------:R1:W1:Y:S02]  /*3b60*/  MUFU.TANH R93, R0 ;  /* 0x00000000005d7308 */ /* 0x0002640000002400 */
[----:B------:R-:W-:Y:S01]  /*3b70*/  HMMA.16816.F32.BF16 R24, R164, R46, R36 ;  /* 0x0000002ea418723c */ /* 0x000fe20000041824 */
[----:B------:R-:W2:Y:S01]  /*3b80*/  LDSM.16.M88.4 R44, [R182+0x4800] ;  /* 0x00480000b62c783b */ /* 0x000ea20000000200 */
[----:B-1----:R-:W-:-:S04]  /*3b90*/  FMUL.FTZ R0, R17, c[0x0][0x320] ;  /* 0x0000c80011007a20 */ /* 0x002fc80000410000 */
[----:B------:R1:W1:Y:S02]  /*3ba0*/  MUFU.TANH R92, R0 ;  /* 0x00000000005c7308 */ /* 0x0002640000002400 */
[----:B------:R-:W-:Y:S08]  /*3bb0*/  HMMA.16816.F32.BF16 R64, R160, R78, R64 ;  /* 0x0000004ea040723c */ /* 0x000ff00000041840 */
[----:B------:R-:W-:Y:S01]  /*3bc0*/  HMMA.16816.F32.BF16 R8, R172, R58, R8 ;  /* 0x0000003aac08723c */ /* 0x000fe20000041808 */
[----:B-1----:R-:W-:-:S07]  /*3bd0*/  FMUL.FTZ R0, R18, c[0x0][0x320] ;  /* 0x0000c80012007a20 */ /* 0x002fce0000410000 */
[----:B---3--:R-:W-:Y:S01]  /*3be0*/  HMMA.16816.F32.BF16 R20, R168, R32, R12 ;  /* 0x00000020a814723c */ /* 0x008fe2000004180c */
[----:B------:R1:W3:Y:S02]  /*3bf0*/  MUFU.TANH R95, R0 ;  /* 0x00000000005f7308 */ /* 0x0002e40000002400 */
[----:B-1----:R-:W-:-:S06]  /*3c00*/  FMUL.FTZ R0, R19, c[0x0][0x320] ;  /* 0x0000c80013007a20 */ /* 0x002fcc0000410000 */
[----:B------:R1:W1:Y:S01]  /*3c10*/  MUFU.TANH R94, R0 ;  /* 0x00000000005e7308 */ /* 0x0002620000002400 */
[----:B------:R-:W-:Y:S01]  /*3c20*/  HMMA.16816.F32.BF16 R12, R168, R34, R24 ;  /* 0x00000022a80c723c */ /* 0x000fe20000041818 */
[----:B------:R-:W2:Y:S01]  /*3c30*/  LDSM.16.M88.4 R32, [R71+0x5000] ;  /* 0x005000004720783b */ /* 0x000ea20000000200 */
[----:B-1----:R-:W-:-:S05]  /*3c40*/  FMUL.FTZ R0, R28, c[0x0][0x320] ;  /* 0x0000c8001c007a20 */ /* 0x002fca0000410000 */
[----:B------:R1:W1:Y:S01]  /*3c50*/  MUFU.TANH R89, R0 ;  /* 0x0000000000597308 */ /* 0x0002620000002400 */
[----:B------:R-:W-:Y:S01]  /*3c60*/  HMMA.16816.F32.BF16 R16, R164, R40, R60 ;  /* 0x00000028a410723c */ /* 0x000fe2000004183c */
[----:B------:R-:W-:Y:S01]  /*3c70*/  LDSM.16.M88.4 R60, [R180+0x5800] ;  /* 0x00580000b43c783b */ /* 0x000fe20000000200 */
[----:B-1----:R-:W-:-:S05]  /*3c80*/  FMUL.FTZ R0, R29, c[0x0][0x320] ;  /* 0x0000c8001d007a20 */ /* 0x002fca0000410000 */
[----:B------:R1:W1:Y:S01]  /*3c90*/  MUFU.TANH R88, R0 ;  /* 0x0000000000587308 */ /* 0x0002620000002400 */
[----:B------:R-:W-:Y:S01]  /*3ca0*/  HMMA.16816.F32.BF16 R24, R164, R42, R64 ;  /* 0x0000002aa418723c */ /* 0x000fe20000041840 */
[----:B------:R-:W3:Y:S01]  /*3cb0*/  LDSM.16.M88.4 R40, [R181+0x1800] ;  /* 0x00180000b528783b */ /* 0x000ee20000000200 */
[----:B-1----:R-:W-:-:S05]  /*3cc0*/  FMUL.FTZ R0, R30, c[0x0][0x320] ;  /* 0x0000c8001e007a20 */ /* 0x002fca0000410000 */
[----:B------:R1:W1:Y:S01]  /*3cd0*/  MUFU.TANH R91, R0 ;  /* 0x00000000005b7308 */ /* 0x0002620000002400 */
[----:B--2---:R-:W-:Y:S01]  /*3ce0*/  HMMA.16816.F32.BF16 R72, R160, R52, R72 ;  /* 0x00000034a048723c */ /* 0x004fe20000041848 */
[----:B-1----:R-:W-:-:S07]  /*3cf0*/  FMUL.FTZ R0, R31, c[0x0][0x320] ;  /* 0x0000c8001f007a20 */ /* 0x002fce0000410000 */
[----:B------:R-:W-:Y:S01]  /*3d00*/  HMMA.16816.F32.BF16 R28, R172, R48, R20 ;  /* 0x00000030ac1c723c */ /* 0x000fe20000041814 */
[----:B------:R1:W2:Y:S02]  /*3d10*/  MUFU.TANH R90, R0 ;  /* 0x00000000005a7308 */ /* 0x0002a40000002400 */
[----:B-1----:R-:W-:-:S06]  /*3d20*/  FMUL.FTZ R0, R8, c[0x0][0x320] ;  /* 0x0000c80008007a20 */ /* 0x002fcc0000410000 */
[----:B------:R1:W1:Y:S01]  /*3d30*/  MUFU.TANH R77, R0 ;  /* 0x00000000004d7308 */ /* 0x0002620000002400 */
[----:B------:R-:W-:Y:S01]  /*3d40*/  HMMA.16816.F32.BF16 R20, R168, R44, R16 ;  /* 0x0000002ca814723c */ /* 0x000fe20000041810 */
[----:B-1----:R-:W-:-:S06]  /*3d50*/  FMUL.FTZ R0, R9, c[0x0][0x320] ;  /* 0x0000c80009007a20 */ /* 0x002fcc0000410000 */
[----:B------:R1:W1:Y:S02]  /*3d60*/  MUFU.TANH R76, R0 ;  /* 0x00000000004c7308 */ /* 0x0002640000002400 */
[----:B-1----:R-:W-:-:S06]  /*3d70*/  FMUL.FTZ R0, R10, c[0x0][0x320] ;  /* 0x0000c8000a007a20 */ /* 0x002fcc0000410000 */
[----:B------:R1:W1:Y:S01]  /*3d80*/  MUFU.TANH R79, R0 ;  /* 0x00000000004f7308 */ /* 0x0002620000002400 */
[----:B------:R-:W-:Y:S01]  /*3d90*/  HMMA.16816.F32.BF16 R36, R160, R54, R84 ;  /* 0x00000036a024723c */ /* 0x000fe20000041854 */
[----:B------:R-:W-:Y:S01]  /*3da0*/  LDSM.16.M88.4 R52, [R71+0x5800] ;  /* 0x005800004734783b */ /* 0x000fe20000000200 */
[----:B-1----:R-:W-:-:S06]  /*3db0*/  FMUL.FTZ R0, R11, c[0x0][0x320] ;  /* 0x0000c8000b007a20 */ /* 0x002fcc0000410000 */
[----:B------:R-:W-:Y:S01]  /*3dc0*/  HMMA.16816.F32.BF16 R8, R172, R50, R12 ;  /* 0x00000032ac08723c */ /* 0x000fe2000004180c */
[----:B------:R-:W1:Y:S01]  /*3dd0*/  LDSM.16.M88.4 R48, [R182+0x5000] ;  /* 0x00500000b630783b */ /* 0x000e620000000200 */
[----:B------:R2:W1:Y:S06]  /*3de0*/  MUFU.TANH R78, R0 ;  /* 0x00000000004e7308 */ /* 0x00046c0000002400 */
[----:B------:R-:W-:Y:S01]  /*3df0*/  HMMA.16816.F32.BF16 R16, R164, R32, R72 ;  /* 0x00000020a410723c */ /* 0x000fe20000041848 */
[----:B--2---:R-:W-:-:S04]  /*3e00*/  FMUL.FTZ R0, R28, c[0x0][0x320] ;  /* 0x0000c8001c007a20 */ /* 0x004fc80000410000 */
[----:B------:R2:W1:Y:S03]  /*3e10*/  MUFU.TANH R70, R0 ;  /* 0x0000000000467308 */ /* 0x0004660000002400 */
[----:B------:R-:W-:Y:S01]  /*3e20*/  HMMA.16816.F32.BF16 R12, R168, R46, R24 ;  /* 0x0000002ea80c723c */ /* 0x000fe20000041818 */
[----:B------:R-:W1:Y:S01]  /*3e30*/  LDSM.16.M88.4 R44, [R181+0x2000] ;  /* 0x00200000b52c783b */ /* 0x000e620000000200 */
[----:B--2---:R-:W-:-:S04]  /*3e40*/  FMUL.FTZ R0, R29, c[0x0][0x320] ;  /* 0x0000c8001d007a20 */ /* 0x004fc80000410000 */
[----:B------:R2:W1:Y:S02]  /*3e50*/  MUFU.TANH R66, R0 ;  /* 0x0000000000427308 */ /* 0x0004640000002400 */
[----:B---3--:R-:W-:Y:S01]  /*3e60*/  HMMA.16816.F32.BF16 R24, R172, R40, R20 ;  /* 0x00000028ac18723c */ /* 0x008fe20000041814 */
[----:B--2---:R-:W-:-:S05]  /*3e70*/  FMUL.FTZ R0, R30, c[0x0][0x320] ;  /* 0x0000c8001e007a20 */ /* 0x004fca0000410000 */
[----:B------:R2:W3:Y:S02]  /*3e80*/  MUFU.TANH R72, R0 ;  /* 0x0000000000487308 */ /* 0x0004e40000002400 */
[----:B------:R-:W-:Y:S01]  /*3e90*/  HMMA.16816.F32.BF16 R56, R160, R60, R80 ;  /* 0x0000003ca038723c */ /* 0x000fe20000041850 */
[----:B--2---:R-:W-:-:S05]  /*3ea0*/  FMUL.FTZ R0, R31, c[0x0][0x320] ;  /* 0x0000c8001f007a20 */ /* 0x004fca0000410000 */
[----:B------:R2:W1:Y:S02]  /*3eb0*/  MUFU.TANH R67, R0 ;  /* 0x0000000000437308 */ /* 0x0004640000002400 */
[----:B------:R-:W-:Y:S01]  /*3ec0*/  HMMA.16816.F32.BF16 R28, R164, R34, R36 ;  /* 0x00000022a41c723c */ /* 0x000fe20000041824 */
[----:B------:R-:W3:Y:S04]  /*3ed0*/  LDSM.16.M88.4 R36, [R182+0x5800] ;  /* 0x00580000b624783b */ /* 0x000ee80000000200 */
[----:B------:R-:W3:Y:S01]  /*3ee0*/  LDSM.16.M88.4 R32, [R181+0x2800] ;  /* 0x00280000b520783b */ /* 0x000ee20000000200 */
[----:B------:R-:W-:Y:S01]  /*3ef0*/  ISETP.GT.AND P0, PT, R142, R230, PT ;  /* 0x000000e68e00720c */ /* 0x000fe20003f04270 */
[----:B------:R-:W-:-:S04]  /*3f00*/  DEPBAR.LE SB0, 0x0 ;  /* 0x000080000000791a */ /* 0x000fc80000000000 */
[----:B--2---:R-:W-:-:S04]  /*3f10*/  FMUL.FTZ R0, R8, c[0x0][0x320] ;  /* 0x0000c80008007a20 */ /* 0x004fc80000410000 */
[----:B------:R2:W2:Y:S01]  /*3f20*/  MUFU.TANH R61, R0 ;  /* 0x00000000003d7308 */ /* 0x0004a20000002400 */
[----:B-1----:R-:W-:Y:S01]  /*3f30*/  HMMA.16816.F32.BF16 R20, R168, R48, R16 ;  /* 0x00000030a814723c */ /* 0x002fe20000041810 */
[----:B--2---:R-:W-:-:S06]  /*3f40*/  FMUL.FTZ R0, R9, c[0x0][0x320] ;  /* 0x0000c80009007a20 */ /* 0x004fcc0000410000 */
[----:B------:R1:W2:Y:S01]  /*3f50*/  MUFU.TANH R60, R0 ;  /* 0x00000000003c7308 */ /* 0x0002a20000002400 */
[----:B------:R-:W-:Y:S01]  /*3f60*/  HMMA.16816.F32.BF16 R12, R172, R42, R12 ;  /* 0x0000002aac0c723c */ /* 0x000fe2000004180c */
[----:B-1----:R-:W-:-:S06]  /*3f70*/  FMUL.FTZ R0, R10, c[0x0][0x320] ;  /* 0x0000c8000a007a20 */ /* 0x002fcc0000410000 */
[----:B------:R1:W1:Y:S01]  /*3f80*/  MUFU.TANH R65, R0 ;  /* 0x0000000000417308 */ /* 0x0002620000002400 */
        /* <DEDUP_REMOVED lines=12> */
[----:B-1----:R-:W-:-:S07]  /*4050*/  FMUL.FTZ R0, R27, c[0x0][0x320] ;  /* 0x0000c8001b007a20 */ /* 0x002fce0000410000 */
[----:B------:R-:W-:Y:S01]  /*4060*/  HMMA.16816.F32.BF16 R24, R172, R44, R20 ;  /* 0x0000002cac18723c */ /* 0x000fe20000041814 */
[----:B------:R1:W1:Y:S02]  /*4070*/  MUFU.TANH R49, R0 ;  /* 0x0000000000317308 */ /* 0x0002640000002400 */
[----:B-1----:R-:W-:-:S06]  /*4080*/  FMUL.FTZ R0, R12, c[0x0][0x320] ;  /* 0x0000c8000c007a20 */ /* 0x002fcc0000410000 */
[----:B------:R1:W1:Y:S01]  /*4090*/  MUFU.TANH R41, R0 ;  /* 0x0000000000297308 */ /* 0x0002620000002400 */
[----:B---3--:R-:W-:Y:S01]  /*40a0*/  HMMA.16816.F32.BF16 R16, R168, R36, R16 ;  /* 0x00000024a810723c */ /* 0x008fe20000041810 */
[----:B-1----:R-:W-:-:S06]  /*40b0*/  FMUL.FTZ R0, R13, c[0x0][0x320] ;  /* 0x0000c8000d007a20 */ /* 0x002fcc0000410000 */
[----:B------:R1:W3:Y:S01]  /*40c0*/  MUFU.TANH R40, R0 ;  /* 0x0000000000287308 */ /* 0x0002e20000002400 */
[----:B------:R-:W-:Y:S01]  /*40d0*/  HMMA.16816.F32.BF16 R20, R172, R46, R28 ;  /* 0x0000002eac14723c */ /* 0x000fe2000004181c */
[----:B-1----:R-:W-:-:S06]  /*40e0*/  FMUL.FTZ R0, R14, c[0x0][0x320] ;  /* 0x0000c8000e007a20 */ /* 0x002fcc0000410000 */
[----:B------:R1:W1:Y:S02]  /*40f0*/  MUFU.TANH R42, R0 ;  /* 0x00000000002a7308 */ /* 0x0002640000002400 */
        /* <DEDUP_REMOVED lines=31> */
[----:B------:R-:W-:Y:S01]  /*42f0*/  BAR.SYNC.DEFER_BLOCKING 0x0 ;  /* 0x0000000000007b1d */ /* 0x000fe20000010000 */
[----:B------:R-:W-:Y:S01]  /*4300*/  ISETP.GT.AND P6, PT, R145, 0x5f, PT ;  /* 0x0000005f9100780c */ /* 0x000fe20003fc4270 */
[----:B-1----:R-:W-:-:S05]  /*4310*/  FMUL.FTZ R0, R9, c[0x0][0x320] ;  /* 0x0000c80009007a20 */ /* 0x002fca0000410000 */
[----:B------:R1:W1:Y:S02]  /*4320*/  MUFU.TANH R12, R0 ;  /* 0x00000000000c7308 */ /* 0x0002640000002400 */
[----:B-1----:R-:W-:-:S06]  /*4330*/  FMUL.FTZ R0, R10, c[0x0][0x320] ;  /* 0x0000c8000a007a20 */ /* 0x002fcc0000410000 */
[----:B------:R1:W1:Y:S01]  /*4340*/  MUFU.TANH R33, R0 ;  /* 0x0000000000217308 */ /* 0x0002620000002400 */
[----:B------:R-:W-:Y:S01]  /*4350*/  LOP3.LUT R192, R192, 0xfffbffff, RZ, 0xc0, !PT ;  /* 0xfffbffffc0c07812 */ /* 0x000fe200078ec0ff */
[----:B------:R-:W-:Y:S01]  /*4360*/  BSSY B0, `(.L_x_693) ;  /* 0x0000047000007945 */ /* 0x000fe20003800000 */
[----:B-1----:R-:W-:-:S05]  /*4370*/  FMUL.FTZ R0, R11, c[0x0][0x320] ;  /* 0x0000c8000b007a20 */ /* 0x002fca0000410000 */
[----:B------:R1:W1:Y:S01]  /*4380*/  MUFU.TANH R32, R0 ;  /* 0x0000000000207308 */ /* 0x0002620000002400 */
[----:B------:R-:W-:Y:S01]  /*4390*/  @P6 LOP3.LUT R192, R192, 0x40000, RZ, 0xfc, !PT ;  /* 0x00040000c0c06812 */ /* 0x000fe200078efcff */
[----:B------:R-:W-:Y:S06]  /*43a0*/  @!P0 BRA `(.L_x_694) ;  /* 0x0000042000008947 */ /* 0x000fec0003800000 */
[----:B--234-:R-:W-:Y:S01]  /*43b0*/  ISETP.NE.AND P5, PT, R146, 0x1, PT ;  /* 0x000000019200780c */ /* 0x01cfe20003fa5270 */
[----:B------:R-:W-:Y:S01]  /*43c0*/  IMAD.MOV.U32 R204, RZ, RZ, RZ ;  /* 0x000000ffffcc7224 */ /* 0x000fe200078e00ff */
[----:B------:R-:W-:-:S04]  /*43d0*/  IADD3 R2, R145, R141, R234 ;  /* 0x0000008d91027210 */ /* 0x000fc80007ffe0ea */
[----:B------:R-:W-:-:S05]  /*43e0*/  IADD3 R2, R2, -0x60, RZ ;  /* 0xffffffa002027810 */ /* 0x000fca0007ffe0ff */
[----:B-1----:R-:W-:Y:S02]  /*43f0*/  IMAD.MOV.U32 R0, RZ, RZ, R2 ;  /* 0x000000ffff007224 */ /* 0x002fe400078e0002 */
[----:B------:R-:W-:-:S05]  /*4400*/  @P5 IMAD.HI.U32 R3, R2, c[0x0][0x2bc], RZ ;  /* 0x0000af0002035a27 */ /* 0x000fca00078e00ff */
[----:B------:R-:W-:-:S04]  /*4410*/  @P5 SHF.R.U32.HI R0, RZ, c[0x0][0x2c0], R3 ;  /* 0x0000b000ff005a19 */ /* 0x000fc80000011603 */
[----:B------:R-:W-:-:S04]  /*4420*/  @!P6 IADD3 R3, P0, R0, R238, RZ ;  /* 0x000000ee0003e210 */ /* 0x000fc80007f1e0ff */
[----:B------:R-:W-:Y:S02]  /*4430*/  @!P6 LEA.HI.X.SX32 R5, R0, R242, 0x1, P0 ;  /* 0x000000f20005e211 */ /* 0x000fe400000f0eff */
        /* <DEDUP_REMOVED lines=20> */
.L_x_837:
[----:B------:R-:W-:Y:S05]  /*4580*/  BRA.DIV ~URZ, `(.L_x_696) ;  /* 0x00013d827f007947 */ /* 0x000fea000b800000 */
[----:B------:R-:W3:Y:S01]  /*4590*/  SHFL.IDX PT, R2, R5, RZ, 0x181f ;  /* 0x00181fff05027589 */ /* 0x000ee200000e0000 */
[----:B------:R-:W-:-:S03]  /*45a0*/  ISETP.GE.AND P1, PT, R219, c[0x0][0x1d4], PT ;  /* 0x00007500db007a0c */ /* 0x000fc60003f26270 */
[----:B------:R-:W4:Y:S04]  /*45b0*/  SHFL.IDX PT, R8, R5, 0x1, 0x181f ;  /* 0x00381f0005087f89 */ /* 0x000f2800000e0000 */
[----:B------:R-:W5:Y:S01]  /*45c0*/  SHFL.IDX PT, R9, R0, 0x1, 0x181f ;  /* 0x00381f0000097f89 */ /* 0x000f6200000e0000 */
[C---:B---3--:R-:W-:Y:S02]  /*45d0*/  IADD3 R10, P0, R2.reuse, R143, RZ ;  /* 0x0000008f020a7210 */ /* 0x048fe40007f1e0ff */
[----:B------:R-:W-:-:S03]  /*45e0*/  IADD3 R6, P2, R2, R144, RZ ;  /* 0x0000009002067210 */ /* 0x000fc60007f5e0ff */
[--C-:B--2---:R-:W-:Y:S01]  /*45f0*/  IMAD.X R11, R7, 0x1, R68.reuse, P0 ;  /* 0x00000001070b7824 */ /* 0x104fe200000e0644 */
[----:B------:R-:W-:Y:S01]  /*4600*/  ISETP.GE.AND P0, PT, R221, c[0x0][0x1d4], PT ;  /* 0x00007500dd007a0c */ /* 0x000fe20003f06270 */
[----:B------:R-:W-:Y:S01]  /*4610*/  IMAD.X R7, R7, 0x1, R69, P2 ;  /* 0x0000000107077824 */ /* 0x000fe200010e0645 */
[C---:B----4-:R-:W-:Y:S02]  /*4620*/  IADD3 R2, P2, R8.reuse, R143, RZ ;  /* 0x0000008f08027210 */ /* 0x050fe40007f5e0ff */
[----:B------:R2:W-:Y:S03]  /*4630*/  LDGSTS.E.BYPASS.LTC128B.128 [R195+0x8100], [R10.64], !P1 ;  /* 0x081000000ac37fae */ /* 0x0005e6000c901d46 */
[----:B-----5:R-:W-:Y:S01]  /*4640*/  IMAD.X R3, R9, 0x1, R68, P2 ;  /* 0x0000000109037824 */ /* 0x020fe200010e0644 */
[----:B------:R-:W-:-:S05]  /*4650*/  IADD3 R8, P2, R8, R144, RZ ;  /* 0x0000009008087210 */ /* 0x000fca0007f5e0ff */
[----:B------:R-:W-:Y:S01]  /*4660*/  IMAD.X R9, R9, 0x1, R69, P2 ;  /* 0x0000000109097824 */ /* 0x000fe200010e0645 */
[----:B------:R3:W-:Y:S04]  /*4670*/  LDGSTS.E.BYPASS.LTC128B.128 [R195+0xb100], [R6.64], !P0 ;  /* 0x0b10000006c37fae */ /* 0x0007e8000c101d46 */
[----:B------:R3:W-:Y:S04]  /*4680*/  LDGSTS.E.BYPASS.LTC128B.128 [R195+0x9100], [R2.64], !P1 ;  /* 0x0910000002c37fae */ /* 0x0007e8000c901d46 */
[----:B------:R4:W-:Y:S04]  /*4690*/  LDGSTS.E.BYPASS.LTC128B.128 [R195+0xc100], [R8.64], !P0 ;  /* 0x0c10000008c37fae */ /* 0x0009e8000c101d46 */
[----:B--2---:R3:W2:Y:S04]  /*46a0*/  SHFL.IDX PT, R10, R0, 0x2, 0x181f ;  /* 0x00581f00000a7f89 */ /* 0x0046a800000e0000 */
[----:B-1----:R3:W1:Y:S01]  /*46b0*/  SHFL.IDX PT, R0, R5, 0x2, 0x181f ;  /* 0x00581f0005007f89 */ /* 0x00266200000e0000 */
[----:B----4-:R-:W-:-:S02]  /*46c0*/  SEL R9, RZ, 0x10, P1 ;  /* 0x00000010ff097807 */ /* 0x010fc40000800000 */
[----:B------:R-:W-:Y:S02]  /*46d0*/  SEL R8, RZ, 0x10, P0 ;  /* 0x00000010ff087807 */ /* 0x000fe40000000000 */
.L_x_838:
[C---:B---3--:R-:W-:Y:S02]  /*46e0*/  IADD3 R2, -R9.reuse, 0x10, RZ ;  /* 0x0000001009027810 */ /* 0x048fe40007ffe1ff */
[----:B------:R-:W-:Y:S02]  /*46f0*/  IADD3 R3, -R8, 0x10, RZ ;  /* 0x0000001008037810 */ /* 0x000fe40007ffe1ff */
[----:B------:R-:W-:Y:S02]  /*4700*/  LOP3.LUT R2, R2, 0xf, RZ, 0xc0, !PT ;  /* 0x0000000f02027812 */ /* 0x000fe400078ec0ff */
[----:B------:R-:W-:Y:S02]  /*4710*/  ISETP.NE.U32.AND P2, PT, R9, RZ, PT ;  /* 0x000000ff0900720c */ /* 0x000fe40003f45070 */
[----:B-1----:R-:W-:Y:S02]  /*4720*/  IADD3 R6, P1, P0, R2, R0, R143 ;  /* 0x0000000002067210 */ /* 0x002fe4000783e08f */
[----:B------:R-:W-:-:S02]  /*4730*/  LOP3.LUT R2, R3, 0xf, RZ, 0xc0, !PT ;  /* 0x0000000f03027812 */ /* 0x000fc400078ec0ff */
[----:B--2---:R-:W-:Y:S02]  /*4740*/  IADD3.X R7, RZ, R10, R68, P1, P0 ;  /* 0x0000000aff077210 */ /* 0x004fe40000fe0444 */
[----:B------:R-:W-:-:S04]  /*4750*/  IADD3 R2, P1, P0, R2, R0, R144 ;  /* 0x0000000002027210 */ /* 0x000fc8000783e090 */
[----:B------:R-:W-:Y:S01]  /*4760*/  IADD3.X R3, RZ, R10, R69, P1, P0 ;  /* 0x0000000aff037210 */ /* 0x000fe20000fe0445 */
[----:B------:R-:W-:Y:S01]  /*4770*/  @!PT LDS RZ, [RZ] ;  /* 0x00000000fffff984 */ /* 0x000fe20000000800 */
[----:B------:R-:W-:Y:S01]  /*4780*/  @!PT LDS RZ, [RZ] ;  /* 0x00000000fffff984 */ /* 0x000fe20000000800 */
[----:B------:R-:W-:Y:S01]  /*4790*/  @!PT LDS RZ, [RZ] ;  /* 0x00000000fffff984 */ /* 0x000fe20000000800 */
[----:B------:R1:W-:Y:S01]  /*47a0*/  LDGSTS.E.BYPASS.LTC128B.128.ZFILL [R195+0xa100], [R6.64], P2 ;  /* 0x0a10000006c37fae */ /* 0x0003e20009141d46 */
[----:B------:R-:W-:-:S13]  /*47b0*/  ISETP.NE.U32.AND P0, PT, R8, RZ, PT ;  /* 0x000000ff0800720c */ /* 0x000fda0003f05070 */
[----:B------:R1:W-:Y:S02]  /*47c0*/  LDGSTS.E.BYPASS.LTC128B.128.ZFILL [R195+0xd100], [R2.64], P0 ;  /* 0x0d10000002c37fae */ /* 0x0003e40008141d46 */
.L_x_694:
[----:B--234-:R-:W-:Y:S05]  /*47d0*/  BSYNC B0 ;  /* 0x0000000000007941 */ /* 0x01cfea0003800000 */
.L_x_693:
[----:B-1----:R-:W-:Y:S01]  /*47e0*/  IMAD.MOV.U32 R0, RZ, RZ, c[0x0][0x2c4] ;  /* 0x0000b100ff007624 */ /* 0x002fe200078e00ff */
[----:B------:R-:W-:Y:S01]  /*47f0*/  ULDC UR4, c[0x0][0x324] ;  /* 0x0000c90000047ab9 */ /* 0x000fe20000000800 */
[C---:B------:R-:W-:Y:S01]  /*4800*/  IADD3 R2, -R233.reuse, 0x1, R140 ;  /* 0x00000001e9027810 */ /* 0x040fe20007ffe18c */
[----:B------:R-:W-:Y:S01]  /*4810*/  ULOP3.LUT UR4, URZ, UR4, URZ, 0x33, !UPT ;  /* 0x000000043f047292 */ /* 0x000fe2000f8e333f */
[----:B------:R-:W0:Y:S01]  /*4820*/  LDGDEPBAR ;  /* 0x00000000000079af */ /* 0x000e220000000000 */
[----:B------:R-:W-:Y:S01]  /*4830*/  ISETP.NE.AND P0, PT, R0, 0x1, PT ;  /* 0x000000010000780c */ /* 0x000fe20003f05270 */
[----:B------:R-:W-:Y:S01]  /*4840*/  IMAD.IADD R0, R246, 0x1, R244 ;  /* 0x00000001f6007824 */ /* 0x000fe200078e02f4 */
[----:B------:R-:W-:Y:S01]  /*4850*/  IADD3 R9, -R233, R4, RZ ;  /* 0x00000004e9097210 */ /* 0x000fe20007ffe1ff */
[----:B------:R-:W-:Y:S02]  /*4860*/  IMAD.IADD R8, R140, 0x1, -R233 ;  /* 0x000000018c087824 */ /* 0x000fe400078e0ae9 */
[----:B------:R-:W-:-:S08]  /*4870*/  IMAD.MOV.U32 R5, RZ, RZ, R0 ;  /* 0x000000ffff057224 */ /* 0x000fd000078e0000 */
[----:B------:R-:W-:Y:S01]  /*4880*/  @P0 IMAD.HI.U32 R3, R0, c[0x0][0x2c8], RZ ;  /* 0x0000b20000030a27 */ /* 0x000fe200078e00ff */
[----:B------:R-:W-:-:S04]  /*4890*/  IADD3 R0, R2, -R231, RZ ;  /* 0x800000e702007210 */ /* 0x000fc80007ffe0ff */
[C---:B------:R-:W-:Y:S02]  /*48a0*/  IADD3 R7, R0.reuse, UR4, RZ ;  /* 0x0000000400077c10 */ /* 0x040fe4000fffe0ff */
[----:B------:R-:W-:Y:S02]  /*48b0*/  @P0 SHF.R.U32.HI R5, RZ, c[0x0][0x2cc], R3 ;  /* 0x0000b300ff050a19 */ /* 0x000fe40000011603 */
[----:B------:R-:W-:Y:S01]  /*48c0*/  IADD3 R6, R0, c[0x0][0x328], RZ ;  /* 0x0000ca0000067a10 */ /* 0x000fe20007ffe0ff */
[----:B------:R-:W-:Y:S05]  /*48d0*/  BRA.DIV ~URZ, `(.L_x_697) ;  /* 0x00013dc27f007947 */ /* 0x000fea000b800000 */
[----:B------:R1:W2:Y:S02]  /*48e0*/  SHFL.IDX PT, R3, R5, RZ, 0x1c1f ;  /* 0x001c1fff05037589 */ /* 0x0002a400000e0000 */
.L_x_839:
[----:B------:R-:W-:Y:S01]  /*48f0*/  IMAD.MOV.U32 R0, RZ, RZ, c[0x0][0x32c] ;  /* 0x0000cb00ff007624 */ /* 0x000fe200078e00ff */
[----:B--2---:R-:W-:-:S04]  /*4900*/  IADD3 R2, R6, R3, RZ ;  /* 0x0000000306027210 */ /* 0x004fc80007ffe0ff */
[----:B------:R-:W-:Y:S01]  /*4910*/  ISETP.GE.AND P0, PT, R0, 0x1, PT ;  /* 0x000000010000780c */ /* 0x000fe20003f06270 */
[----:B------:R-:W-:Y:S01]  /*4920*/  IMAD.IADD R0, R7, 0x1, R3 ;  /* 0x0000000107007824 */ /* 0x000fe200078e0203 */
[----:B------:R-:W-:-:S11]  /*4930*/  IMNMX R2, R8, R2, PT ;  /* 0x0000000208027217 */ /* 0x000fd60003800200 */
[----:B------:R-:W-:Y:S05]  /*4940*/  @!P0 BRA `(.L_x_698) ;  /* 0x0000014000008947 */ /* 0x000fea0003800000 */
[----:B------:R-:W-:Y:S01]  /*4950*/  IADD3 R3, -R231, R232, R3 ;  /* 0x000000e8e7037210 */ /* 0x000fe20007ffe103 */
[----:B------:R-:W-:Y:S03]  /*4960*/  BSSY B0, `(.L_x_699) ;  /* 0x000000e000007945 */ /* 0x000fe60003800000 */
        /* <DEDUP_REMOVED lines=9> */
.L_x_700:
[----:B------:R-:W-:-:S04]  /*4a00*/  MOV R10, c[0x0][0x32c] ;  /* 0x0000cb00000a7a02 */ /* 0x000fc80000000f00 */
[----:B------:R-:W-:-:S13]  /*4a10*/  ISETP.NE.AND P0, PT, R10, 0x1, PT ;  /* 0x000000010a00780c */ /* 0x000fda0003f05270 */
[----:B------:R-:W-:-:S05]  /*4a20*/  @P0 IMAD.HI.U32 R10, R3, c[0x0][0x330], RZ ;  /* 0x0000cc00030a0a27 */ /* 0x000fca00078e00ff */
[----:B------:R-:W-:Y:S02]  /*4a30*/  @P0 SHF.R.U32.HI R3, RZ, c[0x0][0x334], R10 ;  /* 0x0000cd00ff030a19 */ /* 0x000fe4000001160a */
.L_x_701:
[----:B------:R-:W-:Y:S05]  /*4a40*/  BSYNC B0 ;  /* 0x0000000000007941 */ /* 0x000fea0003800000 */
.L_x_699:
[----:B------:R-:W-:-:S05]  /*4a50*/  IMAD R3, R3, c[0x0][0x32c], R9 ;  /* 0x0000cb0003037a24 */ /* 0x000fca00078e0209 */
[----:B------:R-:W-:Y:S02]  /*4a60*/  IADD3 R10, R3, c[0x0][0x32c], RZ ;  /* 0x0000cb00030a7a10 */ /* 0x000fe40007ffe0ff */
[----:B------:R-:W-:Y:S02]  /*4a70*/  IMNMX R0, R0, R3, !PT ;  /* 0x0000000300007217 */ /* 0x000fe40007800200 */
[----:B------:R-:W-:Y:S02]  /*4a80*/  IMNMX R2, R2, R10, PT ;  /* 0x0000000a02027217 */ /* 0x000fe40003800200 */
.L_x_698:
[----:B------:R-:W-:Y:S02]  /*4a90*/  ISETP.GE.AND P0, PT, R4, 0x2, PT ;  /* 0x000000020400780c */ /* 0x000fe40003f06270 */
[----:B------:R-:W-:Y:S02]  /*4aa0*/  LOP3.LUT R192, R192, 0xffffefff, RZ, 0xc0, !PT ;  /* 0xffffefffc0c07812 */ /* 0x000fe400078ec0ff */
[C---:B------:R-:W-:Y:S02]  /*4ab0*/  ISETP.GE.AND P1, PT, R4.reuse, 0x9, PT ;  /* 0x000000090400780c */ /* 0x040fe40003f26270 */
[----:B------:R-:W-:-:S02]  /*4ac0*/  ISETP.GE.AND P6, PT, R4, 0x3a, PT ;  /* 0x0000003a0400780c */ /* 0x000fc40003fc6270 */
[C---:B------:R-:W-:Y:S02]  /*4ad0*/  ISETP.GE.AND P5, PT, R4.reuse, 0x41, PT ;  /* 0x000000410400780c */ /* 0x040fe40003fa6270 */
[C---:B------:R-:W-:Y:S02]  /*4ae0*/  ISETP.GE.AND P4, PT, R4.reuse, 0x42, PT ;  /* 0x000000420400780c */ /* 0x040fe40003f86270 */
[----:B------:R-:W-:Y:S02]  /*4af0*/  ISETP.GE.AND P3, PT, R4, 0x49, PT ;  /* 0x000000490400780c */ /* 0x000fe40003f66270 */
[----:B------:R-:W-:Y:S02]  /*4b00*/  @P0 LOP3.LUT R192, R192, 0x1000, RZ, 0xfc, !PT ;  /* 0x00001000c0c00812 */ /* 0x000fe400078efcff */
[----:B------:R-:W-:Y:S02]  /*4b10*/  ISETP.GT.AND P0, PT, R0, 0x1, !P0 ;  /* 0x000000010000780c */ /* 0x000fe40004704270 */
[----:B------:R-:W-:-:S02]  /*4b20*/  LOP3.LUT R192, R192, 0xffffbfff, RZ, 0xc0, !PT ;  /* 0xffffbfffc0c07812 */ /* 0x000fc400078ec0ff */
[----:B------:R-:W-:Y:S02]  /*4b30*/  ISETP.LT.OR P0, PT, R2, 0x2, P0 ;  /* 0x000000020200780c */ /* 0x000fe40000701670 */
[----:B------:R-:W-:Y:S02]  /*4b40*/  @P1 LOP3.LUT R192, R192, 0x4000, RZ, 0xfc, !PT ;  /* 0x00004000c0c01812 */ /* 0x000fe400078efcff */
[----:B------:R-:W-:Y:S02]  /*4b50*/  FSEL R11, R96, -INF , !P0 ;  /* 0xff800000600b7808 */ /* 0x000fe40004000000 */
[----:B------:R-:W-:Y:S02]  /*4b60*/  ISETP.GT.AND P0, PT, R0, 0x8, !P1 ;  /* 0x000000080000780c */ /* 0x000fe40004f04270 */
[----:B------:R-:W-:Y:S02]  /*4b70*/  ISETP.GE.AND P1, PT, R4, 0xa, PT ;  /* 0x0000000a0400780c */ /* 0x000fe40003f26270 */
[----:B------:R-:W-:-:S02]  /*4b80*/  ISETP.LT.OR P0, PT, R2, 0x9, P0 ;  /* 0x000000090200780c */ /* 0x000fc40000701670 */
[----:B------:R-:W-:Y:S02]  /*4b90*/  LOP3.LUT R192, R192, 0xfffff7ff, RZ, 0xc0, !PT ;  /* 0xfffff7ffc0c07812 */ /* 0x000fe400078ec0ff */
[----:B------:R-:W-:Y:S02]  /*4ba0*/  FSEL R16, R93, -INF , !P0 ;  /* 0xff8000005d107808 */ /* 0x000fe40004000000 */
[----:B------:R-:W-:Y:S02]  /*4bb0*/  ISETP.GT.AND P0, PT, R0, 0x9, !P1 ;  /* 0x000000090000780c */ /* 0x000fe40004f04270 */
[----:B------:R-:W-:Y:S02]  /*4bc0*/  ISETP.GE.AND P2, PT, R4, 0x4a, PT ;  /* 0x0000004a0400780c */ /* 0x000fe40003f46270 */
[----:B------:R-:W-:Y:S02]  /*4bd0*/  ISETP.LT.OR P0, PT, R2, 0xa, P0 ;  /* 0x0000000a0200780c */ /* 0x000fe40000701670 */
[----:B------:R-:W-:-:S02]  /*4be0*/  @P1 LOP3.LUT R192, R192, 0x800, RZ, 0xfc, !PT ;  /* 0x00000800c0c01812 */ /* 0x000fc400078efcff */
[----:B------:R-:W-:Y:S02]  /*4bf0*/  ISETP.GE.AND P1, PT, R4, 0x11, PT ;  /* 0x000000110400780c */ /* 0x000fe40003f26270 */
[----:B------:R-:W-:Y:S02]  /*4c00*/  LOP3.LUT R192, R192, 0xfffffbff, RZ, 0xc0, !PT ;  /* 0xfffffbffc0c07812 */ /* 0x000fe400078ec0ff */
[----:B------:R-:W-:Y:S02]  /*4c10*/  FSEL R17, R92, -INF , !P0 ;  /* 0xff8000005c117808 */ /* 0x000fe40004000000 */
[----:B------:R-:W-:-:S04]  /*4c20*/  ISETP.GT.AND P0, PT, R0, 0x10, !P1 ;  /* 0x000000100000780c */ /* 0x000fc80004f04270 */
[----:B------:R-:W-:-:S03]  /*4c30*/  ISETP.LT.OR P0, PT, R2, 0x11, P0 ;  /* 0x000000110200780c */ /* 0x000fc60000701670 */
[----:B------:R-:W-:Y:S02]  /*4c40*/  @P1 LOP3.LUT R192, R192, 0x400, RZ, 0xfc, !PT ;  /* 0x00000400c0c01812 */ /* 0x000fe400078efcff */
        /* <DEDUP_REMOVED lines=49> */
[----:B------:R-:W-:Y:S02]  /*4f60*/  FSEL R141, R48, -INF , !P0 ;  /* 0xff800000308d7808 */ /* 0x000fe40004000000 */
[----:B------:R-:W-:Y:S02]  /*4f70*/  LOP3.LUT R192, R192, 0xfffffffd, RZ, 0xc0, !PT ;  /* 0xfffffffdc0c07812 */ /* 0x000fe400078ec0ff */
[----:B------:R-:W-:-:S04]  /*4f80*/  ISETP.GT.AND P0, PT, R0, 0x31, !P1 ;  /* 0x000000310000780c */ /* 0x000fc80004f04270 */
[----:B------:R-:W-:-:S03]  /*4f90*/  ISETP.LT.OR P0, PT, R2, 0x32, P0 ;  /* 0x000000320200780c */ /* 0x000fc60000701670 */
[----:B------:R-:W-:Y:S02]  /*4fa0*/  @P1 LOP3.LUT R192, R192, 0x2, RZ, 0xfc, !PT ;  /* 0x00000002c0c01812 */ /* 0x000fe400078efcff */
[----:B------:R-:W-:Y:S02]  /*4fb0*/  ISETP.GE.AND P1, PT, R4, 0x39, PT ;  /* 0x000000390400780c */ /* 0x000fe40003f26270 */
[----:B------:R-:W-:Y:S02]  /*4fc0*/  FSEL R140, R43, -INF , !P0 ;  /* 0xff8000002b8c7808 */ /* 0x000fe40004000000 */
[----:B------:R-:W-:Y:S02]  /*4fd0*/  ISETP.GT.AND P0, PT, R0, 0x38, !P1 ;  /* 0x000000380000780c */ /* 0x000fe40004f04270 */
[----:B------:R-:W-:Y:S02]  /*4fe0*/  LOP3.LUT R192, R192, 0xfffffffe, RZ, 0xc0, !PT ;  /* 0xfffffffec0c07812 */ /* 0x000fe400078ec0ff */
[----:B------:R-:W-:-:S04]  /*4ff0*/  ISETP.LT.OR P0, PT, R2, 0x39, P0 ;  /* 0x000000390200780c */ /* 0x000fc80000701670 */
[----:B------:R-:W-:Y:S02]  /*5000*/  FSEL R139, R41, -INF , !P0 ;  /* 0xff800000298b7808 */ /* 0x000fe40004000000 */
[----:B------:R-:W-:Y:S02]  /*5010*/  ISETP.GT.AND P0, PT, R0, 0x39, !P6 ;  /* 0x000000390000780c */ /* 0x000fe40007704270 */
[----:B------:R-:W-:Y:S02]  /*5020*/  @P1 LOP3.LUT R192, R192, 0x1, RZ, 0xfc, !PT ;  /* 0x00000001c0c01812 */ /* 0x000fe400078efcff */
[----:B------:R-:W-:Y:S02]  /*5030*/  ISETP.LT.OR P0, PT, R2, 0x3a, P0 ;  /* 0x0000003a0200780c */ /* 0x000fe40000701670 */
[----:B------:R-:W-:Y:S02]  /*5040*/  ISETP.GE.AND P1, PT, R4, 0x51, PT ;  /* 0x000000510400780c */ /* 0x000fe40003f26270 */
[----:B------:R-:W-:-:S02]  /*5050*/  FSEL R138, R40, -INF , !P0 ;  /* 0xff800000288a7808 */ /* 0x000fc40004000000 */
[----:B------:R-:W-:Y:S02]  /*5060*/  ISETP.GT.AND P0, PT, R0, 0x40, !P5 ;  /* 0x000000400000780c */ /* 0x000fe40006f04270 */
[----:B------:R-:W-:Y:S02]  /*5070*/  LOP3.LUT R192, R192, 0xfffeffff, RZ, 0xc0, !PT ;  /* 0xfffeffffc0c07812 */ /* 0x000fe400078ec0ff */
[----:B------:R-:W-:-:S04]  /*5080*/  ISETP.LT.OR P0, PT, R2, 0x41, P0 ;  /* 0x000000410200780c */ /* 0x000fc80000701670 */
[----:B------:R-:W-:Y:S02]  /*5090*/  FSEL R177, R30, -INF , !P0 ;  /* 0xff8000001eb17808 */ /* 0x000fe40004000000 */
[----:B------:R-:W-:Y:S02]  /*50a0*/  ISETP.GT.AND P0, PT, R0, 0x41, !P4 ;  /* 0x000000410000780c */ /* 0x000fe40006704270 */
[----:B------:R-:W-:Y:S02]  /*50b0*/  @P1 LOP3.LUT R192, R192, 0x10000, RZ, 0xfc, !PT ;  /* 0x00010000c0c01812 */ /* 0x000fe400078efcff */
[----:B------:R-:W-:Y:S02]  /*50c0*/  ISETP.LT.OR P0, PT, R2, 0x42, P0 ;  /* 0x000000420200780c */ /* 0x000fe40000701670 */
[----:B------:R-:W-:Y:S02]  /*50d0*/  LOP3.LUT R192, R192, 0xffff7fff, RZ, 0xc0, !PT ;  /* 0xffff7fffc0c07812 */ /* 0x000fe400078ec0ff */
[----:B------:R-:W-:-:S02]  /*50e0*/  FSEL R176, R29, -INF , !P0 ;  /* 0xff8000001db07808 */ /* 0x000fc40004000000 */
[----:B------:R-:W-:-:S04]  /*50f0*/  ISETP.GT.AND P0, PT, R0, 0x48, !P3 ;  /* 0x000000480000780c */ /* 0x000fc80005f04270 */
[----:B------:R-:W-:-:S04]  /*5100*/  ISETP.LT.OR P0, PT, R2, 0x49, P0 ;  /* 0x000000490200780c */ /* 0x000fc80000701670 */
[----:B------:R-:W-:Y:S02]  /*5110*/  FSEL R151, R25, -INF , !P0 ;  /* 0xff80000019977808 */ /* 0x000fe40004000000 */
[----:B------:R-:W-:-:S04]  /*5120*/  ISETP.GT.AND P0, PT, R0, 0x49, !P2 ;  /* 0x000000490000780c */ /* 0x000fc80005704270 */
[----:B------:R-:W-:-:S04]  /*5130*/  ISETP.LT.OR P0, PT, R2, 0x4a, P0 ;  /* 0x0000004a0200780c */ /* 0x000fc80000701670 */
[----:B------:R-:W-:Y:S02]  /*5140*/  FSEL R150, R24, -INF , !P0 ;  /* 0xff80000018967808 */ /* 0x000fe40004000000 */
[----:B------:R-:W-:Y:S02]  /*5150*/  ISETP.GT.AND P0, PT, R0, 0x50, !P1 ;  /* 0x000000500000780c */ /* 0x000fe40004f04270 */
[----:B------:R-:W-:Y:S02]  /*5160*/  ISETP.GE.AND P1, PT, R4, 0x52, PT ;  /* 0x000000520400780c */ /* 0x000fe40003f26270 */
[----:B------:R-:W-:-:S04]  /*5170*/  ISETP.LT.OR P0, PT, R2, 0x51, P0 ;  /* 0x000000510200780c */ /* 0x000fc80000701670 */
[----:B------:R-:W-:Y:S02]  /*5180*/  FSEL R194, R23, -INF , !P0 ;  /* 0xff80000017c27808 */ /* 0x000fe40004000000 */
[----:B------:R-:W-:-:S04]  /*5190*/  ISETP.GT.AND P0, PT, R0, 0x51, !P1 ;  /* 0x000000510000780c */ /* 0x000fc80004f04270 */
[----:B------:R-:W-:Y:S02]  /*51a0*/  ISETP.LT.OR P0, PT, R2, 0x52, P0 ;  /* 0x000000520200780c */ /* 0x000fe40000701670 */
        /* <DEDUP_REMOVED lines=9> */
[----:B------:R-:W-:Y:S02]  /*5240*/  ISETP.GT.AND P0, PT, R0, RZ, !P1 ;  /* 0x000000ff0000720c */ /* 0x000fe40004f04270 */
[----:B------:R-:W-:Y:S02]  /*5250*/  LOP3.LUT R192, R192, 0xfffdffff, RZ, 0xc0, !PT ;  /* 0xfffdffffc0c07812 */ /* 0x000fe400078ec0ff */
[----:B------:R-:W-:-:S04]  /*5260*/  ISETP.LT.OR P0, PT, R2, 0x1, P0 ;  /* 0x000000010200780c */ /* 0x000fc80000701670 */
[----:B------:R-:W-:Y:S02]  /*5270*/  FSEL R10, R98, -INF , !P0 ;  /* 0xff800000620a7808 */ /* 0x000fe40004000000 */
[----:B------:R-:W-:-:S13]  /*5280*/  ISETP.GE.AND P0, PT, R4, 0x5a, PT ;  /* 0x0000005a0400780c */ /* 0x000fda0003f06270 */
[----:B------:R-:W-:Y:S02]  /*5290*/  @P0 LOP3.LUT R192, R192, 0x20000, RZ, 0xfc, !PT ;  /* 0x00020000c0c00812 */ /* 0x000fe400078efcff */
[----:B------:R-:W-:-:S04]  /*52a0*/  ISETP.GT.AND P0, PT, R0, 0x59, !P0 ;  /* 0x000000590000780c */ /* 0x000fc80004704270 */
[----:B------:R-:W-:-:S04]  /*52b0*/  ISETP.LT.OR P0, PT, R2, 0x5a, P0 ;  /* 0x0000005a0200780c */ /* 0x000fc80000701670 */
[----:B------:R-:W-:Y:S01]  /*52c0*/  FSEL R178, R12, -INF , !P0 ;  /* 0xff8000000cb27808 */ /* 0x000fe20004000000 */
[----:B------:R-:W-:Y:S06]  /*52d0*/  BRA.DIV ~URZ, `(.L_x_702) ;  /* 0x000134327f007947 */ /* 0x000fec000b800000 */
[----:B------:R2:W3:Y:S02]  /*52e0*/  SHFL.IDX PT, R3, R5, 0x1, 0x1c1f ;  /* 0x003c1f0005037f89 */ /* 0x0004e400000e0000 */
.L_x_840:
[----:B------:R-:W-:Y:S01]  /*52f0*/  IMAD.MOV.U32 R0, RZ, RZ, c[0x0][0x32c] ;  /* 0x0000cb00ff007624 */ /* 0x000fe200078e00ff */
[----:B---3--:R-:W-:-:S04]  /*5300*/  IADD3 R2, R6, R3, RZ ;  /* 0x0000000306027210 */ /* 0x008fc80007ffe0ff */
        /* <DEDUP_REMOVED lines=15> */
.L_x_705:
[----:B------:R-:W-:-:S04]  /*5400*/  MOV R4, c[0x0][0x32c] ;  /* 0x0000cb0000047a02 */ /* 0x000fc80000000f00 */
[----:B------:R-:W-:-:S13]  /*5410*/  ISETP.NE.AND P0, PT, R4, 0x1, PT ;  /* 0x000000010400780c */ /* 0x000fda0003f05270 */
[----:B------:R-:W-:-:S05]  /*5420*/  @P0 IMAD.HI.U32 R4, R3, c[0x0][0x330], RZ ;  /* 0x0000cc0003040a27 */ /* 0x000fca00078e00ff */
[----:B------:R-:W-:Y:S02]  /*5430*/  @P0 SHF.R.U32.HI R3, RZ, c[0x0][0x334], R4 ;  /* 0x0000cd00ff030a19 */ /* 0x000fe40000011604 */
.L_x_706:
[----:B------:R-:W-:Y:S05]  /*5440*/  BSYNC B0 ;  /* 0x0000000000007941 */ /* 0x000fea0003800000 */
.L_x_704:
[----:B------:R-:W-:-:S05]  /*5450*/  IMAD R3, R3, c[0x0][0x32c], R9 ;  /* 0x0000cb0003037a24 */ /* 0x000fca00078e0209 */
[----:B------:R-:W-:Y:S02]  /*5460*/  IADD3 R4, R3, c[0x0][0x32c], RZ ;  /* 0x0000cb0003047a10 */ /* 0x000fe40007ffe0ff */
[----:B------:R-:W-:Y:S02]  /*5470*/  IMNMX R0, R0, R3, !PT ;  /* 0x0000000300007217 */ /* 0x000fe40007800200 */
[----:B------:R-:W-:Y:S02]  /*5480*/  IMNMX R2, R2, R4, PT ;  /* 0x0000000402027217 */ /* 0x000fe40003800200 */
.L_x_703:
[----:B------:R-:W-:Y:S02]  /*5490*/  LOP3.LUT P0, RZ, R192, 0x1000, RZ, 0xc0, !PT ;  /* 0x00001000c0ff7812 */ /* 0x000fe4000780c0ff */
[----:B------:R-:W-:Y:S02]  /*54a0*/  FMNMX.FTZ R3, R10, R11, !PT ;  /* 0x0000000b0a037209 */ /* 0x000fe40007810000 */
[----:B------:R-:W-:Y:S02]  /*54b0*/  ISETP.GT.AND P0, PT, R0, 0x1, !P0 ;  /* 0x000000010000780c */ /* 0x000fe40004704270 */
[----:B------:R-:W-:-:S02]  /*54c0*/  FMNMX.FTZ R3, R16, R3, !PT ;  /* 0x0000000310037209 */ /* 0x000fc40007810000 */
[----:B------:R-:W-:Y:S02]  /*54d0*/  ISETP.LT.OR P0, PT, R2, 0x2, P0 ;  /* 0x000000020200780c */ /* 0x000fe40000701670 */
[----:B------:R-:W-:Y:S02]  /*54e0*/  FMNMX.FTZ R3, R17, R3, !PT ;  /* 0x0000000311037209 */ /* 0x000fe40007810000 */
[----:B------:R-:W-:Y:S02]  /*54f0*/  FSEL R7, R97, -INF , !P0 ;  /* 0xff80000061077808 */ /* 0x000fe40004000000 */
[----:B------:R-:W-:Y:S02]  /*5500*/  LOP3.LUT P0, RZ, R192, 0x4000, RZ, 0xc0, !PT ;  /* 0x00004000c0ff7812 */ /* 0x000fe4000780c0ff */
[----:B------:R-:W-:Y:S02]  /*5510*/  FMNMX.FTZ R3, R19, R3, !PT ;  /* 0x0000000313037209 */ /* 0x000fe40007810000 */
[----:B------:R-:W-:-:S02]  /*5520*/  ISETP.GT.AND P0, PT, R0, 0x8, !P0 ;  /* 0x000000080000780c */ /* 0x000fc40004704270 */
[----:B------:R-:W-:Y:S02]  /*5530*/  FMNMX.FTZ R3, R20, R3, !PT ;  /* 0x0000000314037209 */ /* 0x000fe40007810000 */
[----:B------:R-:W-:Y:S02]  /*5540*/  ISETP.LT.OR P0, PT, R2, 0x9, P0 ;  /* 0x000000090200780c */ /* 0x000fe40000701670 */
[----:B------:R-:W-:Y:S02]  /*5550*/  FMNMX.FTZ R3, R21, R3, !PT ;  /* 0x0000000315037209 */ /* 0x000fe40007810000 */
[----:B------:R-:W-:Y:S02]  /*5560*/  FSEL R12, R95, -INF , !P0 ;  /* 0xff8000005f0c7808 */ /* 0x000fe40004000000 */
[----:B------:R-:W-:Y:S02]  /*5570*/  LOP3.LUT P0, RZ, R192, 0x800, RZ, 0xc0, !PT ;  /* 0x00000800c0ff7812 */ /* 0x000fe4000780c0ff */
[----:B------:R-:W-:-:S02]  /*5580*/  FMNMX.FTZ R3, R22, R3, !PT ;  /* 0x0000000316037209 */ /* 0x000fc40007810000 */
[----:B------:R-:W-:Y:S02]  /*5590*/  ISETP.GT.AND P0, PT, R0, 0x9, !P0 ;  /* 0x000000090000780c */ /* 0x000fe40004704270 */
[----:B------:R-:W-:Y:S02]  /*55a0*/  FMNMX.FTZ R3, R102, R3, !PT ;  /* 0x0000000366037209 */ /* 0x000fe40007810000 */
[----:B------:R-:W-:Y:S02]  /*55b0*/  ISETP.LT.OR P0, PT, R2, 0xa, P0 ;  /* 0x0000000a0200780c */ /* 0x000fe40000701670 */
[----:B------:R-:W-:Y:S02]  /*55c0*/  FMNMX.FTZ R3, R103, R3, !PT ;  /* 0x0000000367037209 */ /* 0x000fe40007810000 */
[----:B------:R-:W-:Y:S02]  /*55d0*/  FSEL R13, R94, -INF , !P0 ;  /* 0xff8000005e0d7808 */ /* 0x000fe40004000000 */
[----:B------:R-:W-:-:S02]  /*55e0*/  LOP3.LUT P0, RZ, R192, 0x400, RZ, 0xc0, !PT ;  /* 0x00000400c0ff7812 */ /* 0x000fc4000780c0ff */
[----:B------:R-:W-:Y:S02]  /*55f0*/  FMNMX.FTZ R3, R128, R3, !PT ;  /* 0x0000000380037209 */ /* 0x000fe40007810000 */
[----:B------:R-:W-:Y:S02]  /*5600*/  ISETP.GT.AND P0, PT, R0, 0x10, !P0 ;  /* 0x000000100000780c */ /* 0x000fe40004704270 */
[----:B------:R-:W-:Y:S02]  /*5610*/  FMNMX.FTZ R3, R129, R3, !PT ;  /* 0x0000000381037209 */ /* 0x000fe40007810000 */
[----:B------:R-:W-:Y:S02]  /*5620*/  ISETP.LT.OR P0, PT, R2, 0x11, P0 ;  /* 0x000000110200780c */ /* 0x000fe40000701670 */
[----:B------:R-:W-:Y:S02]  /*5630*/  FMNMX.FTZ R3, R141, R3, !PT ;  /* 0x000000038d037209 */ /* 0x000fe40007810000 */
[----:B------:R-:W-:-:S02]  /*5640*/  FSEL R14, R91, -INF , !P0 ;  /* 0xff8000005b0e7808 */ /* 0x000fc40004000000 */
[----:B------:R-:W-:Y:S02]  /*5650*/  LOP3.LUT P0, RZ, R192, 0x200, RZ, 0xc0, !PT ;  /* 0x00000200c0ff7812 */ /* 0x000fe4000780c0ff */
[----:B------:R-:W-:Y:S02]  /*5660*/  FMNMX.FTZ R3, R140, R3, !PT ;  /* 0x000000038c037209 */ /* 0x000fe40007810000 */
[----:B------:R-:W-:Y:S02]  /*5670*/  ISETP.GT.AND P0, PT, R0, 0x11, !P0 ;  /* 0x000000110000780c */ /* 0x000fe40004704270 */
[----:B------:R-:W-:Y:S02]  /*5680*/  FMNMX.FTZ R3, R139, R3, !PT ;  /* 0x000000038b037209 */ /* 0x000fe40007810000 */
[----:B------:R-:W-:Y:S02]  /*5690*/  ISETP.LT.OR P0, PT, R2, 0x12, P0 ;  /* 0x000000120200780c */ /* 0x000fe40000701670 */
[----:B------:R-:W-:-:S02]  /*56a0*/  FMNMX.FTZ R3, R138, R3, !PT ;  /* 0x000000038a037209 */ /* 0x000fc40007810000 */
[----:B------:R-:W-:Y:S02]  /*56b0*/  FSEL R15, R90, -INF , !P0 ;  /* 0xff8000005a0f7808 */ /* 0x000fe40004000000 */
[----:B------:R-:W-:Y:S02]  /*56c0*/  LOP3.LUT P0, RZ, R192, 0x100, RZ, 0xc0, !PT ;  /* 0x00000100c0ff7812 */ /* 0x000fe4000780c0ff */
[----:B------:R-:W-:Y:S02]  /*56d0*/  FMNMX.FTZ R3, R177, R3, !PT ;  /* 0x00000003b1037209 */ /* 0x000fe40007810000 */
[----:B------:R-:W-:Y:S02]  /*56e0*/  ISETP.GT.AND P0, PT, R0, 0x18, !P0 ;  /* 0x000000180000780c */ /* 0x000fe40004704270 */
[----:B------:R-:W-:Y:S02]  /*56f0*/  FMNMX.FTZ R3, R176, R3, !PT ;  /* 0x00000003b0037209 */ /* 0x000fe40007810000 */
[----:B------:R-:W-:-:S02]  /*5700*/  ISETP.LT.OR P0, PT, R2, 0x19, P0 ;  /* 0x000000190200780c */ /* 0x000fc40000701670 */
[----:B------:R-:W-:Y:S02]  /*5710*/  FMNMX.FTZ R3, R151, R3, !PT ;  /* 0x0000000397037209 */ /* 0x000fe40007810000 */
[----:B------:R-:W-:Y:S02]  /*5720*/  FSEL R18, R79, -INF , !P0 ;  /* 0xff8000004f127808 */ /* 0x000fe40004000000 */
[----:B------:R-:W-:-:S04]  /*5730*/  LOP3.LUT P0, RZ, R192, 0x80, RZ, 0xc0, !PT ;  /* 0x00000080c0ff7812 */ /* 0x000fc8000780c0ff */
[----:B------:R-:W-:-:S04]  /*5740*/  ISETP.GT.AND P0, PT, R0, 0x19, !P0 ;  /* 0x000000190000780c */ /* 0x000fc80004704270 */
[----:B------:R-:W-:-:S04]  /*5750*/  ISETP.LT.OR P0, PT, R2, 0x1a, P0 ;  /* 0x0000001a0200780c */ /* 0x000fc80000701670 */
        /* <DEDUP_REMOVED lines=29> */
[----:B------:R-:W-:Y:S02]  /*5930*/  ISETP.GT.AND P0, PT, R0, 0x39, !P6 ;  /* 0x000000390000780c */ /* 0x000fe40007704270 */
[----:B------:R-:W-:Y:S02]  /*5940*/  LOP3.LUT P6, RZ, R192, 0x10000, RZ, 0xc0, !PT ;  /* 0x00010000c0ff7812 */ /* 0x000fe400078cc0ff */
[----:B------:R-:W-:-:S04]  /*5950*/  ISETP.LT.OR P0, PT, R2, 0x3a, P0 ;  /* 0x0000003a0200780c */ /* 0x000fc80000701670 */
[----:B------:R-:W-:Y:S02]  /*5960*/  FSEL R136, R37, -INF , !P0 ;  /* 0xff80000025887808 */ /* 0x000fe40004000000 */
[----:B------:R-:W-:-:S04]  /*5970*/  ISETP.GT.AND P0, PT, R0, 0x40, !P5 ;  /* 0x000000400000780c */ /* 0x000fc80006f04270 */
[----:B------:R-:W-:-:S04]  /*5980*/  ISETP.LT.OR P0, PT, R2, 0x41, P0 ;  /* 0x000000410200780c */ /* 0x000fc80000701670 */
[----:B------:R-:W-:Y:S02]  /*5990*/  FSEL R147, R36, -INF , !P0 ;  /* 0xff80000024937808 */ /* 0x000fe40004000000 */
[----:B------:R-:W-:-:S04]  /*59a0*/  ISETP.GT.AND P0, PT, R0, 0x41, !P4 ;  /* 0x000000410000780c */ /* 0x000fc80006704270 */
[----:B------:R-:W-:-:S04]  /*59b0*/  ISETP.LT.OR P0, PT, R2, 0x42, P0 ;  /* 0x000000420200780c */ /* 0x000fc80000701670 */
[----:B------:R-:W-:Y:S02]  /*59c0*/  FSEL R146, R31, -INF , !P0 ;  /* 0xff8000001f927808 */ /* 0x000fe40004000000 */
[----:B------:R-:W-:Y:S02]  /*59d0*/  ISETP.GT.AND P0, PT, R0, 0x48, !P3 ;  /* 0x000000480000780c */ /* 0x000fe40005f04270 */
[----:B------:R-:W-:Y:S02]  /*59e0*/  LOP3.LUT P3, RZ, R192, 0x2000, RZ, 0xc0, !PT ;  /* 0x00002000c0ff7812 */ /* 0x000fe4000786c0ff */
[----:B------:R-:W-:-:S04]  /*59f0*/  ISETP.LT.OR P0, PT, R2, 0x49, P0 ;  /* 0x000000490200780c */ /* 0x000fc80000701670 */
[----:B------:R-:W-:Y:S02]  /*5a00*/  FSEL R145, R28, -INF , !P0 ;  /* 0xff8000001c917808 */ /* 0x000fe40004000000 */
[----:B------:R-:W-:Y:S02]  /*5a10*/  ISETP.GT.AND P0, PT, R0, 0x49, !P2 ;  /* 0x000000490000780c */ /* 0x000fe40005704270 */
[----:B------:R-:W-:Y:S02]  /*5a20*/  LOP3.LUT P2, RZ, R192, 0x20000, RZ, 0xc0, !PT ;  /* 0x00020000c0ff7812 */ /* 0x000fe4000784c0ff */
[----:B------:R-:W-:-:S04]  /*5a30*/  ISETP.LT.OR P0, PT, R2, 0x4a, P0 ;  /* 0x0000004a0200780c */ /* 0x000fc80000701670 */
[----:B------:R-:W-:Y:S02]  /*5a40*/  FSEL R148, R27, -INF , !P0 ;  /* 0xff8000001b947808 */ /* 0x000fe40004000000 */
[----:B------:R-:W-:Y:S02]  /*5a50*/  ISETP.GT.AND P0, PT, R0, RZ, !P1 ;  /* 0x000000ff0000720c */ /* 0x000fe40004f04270 */
[----:B------:R-:W-:Y:S02]  /*5a60*/  LOP3.LUT P1, RZ, R192, 0x8000, RZ, 0xc0, !PT ;  /* 0x00008000c0ff7812 */ /* 0x000fe4000782c0ff */
[----:B------:R-:W-:Y:S02]  /*5a70*/  ISETP.LT.OR P0, PT, R2, 0x1, P0 ;  /* 0x000000010200780c */ /* 0x000fe40000701670 */
[----:B------:R-:W-:Y:S02]  /*5a80*/  ISETP.GT.AND P1, PT, R0, 0x51, !P1 ;  /* 0x000000510000780c */ /* 0x000fe40004f24270 */
[----:B------:R-:W-:-:S02]  /*5a90*/  FSEL R6, R99, -INF , !P0 ;  /* 0xff80000063067808 */ /* 0x000fc40004000000 */
[----:B------:R-:W-:Y:S02]  /*5aa0*/  ISETP.GT.AND P0, PT, R0, 0x50, !P6 ;  /* 0x000000500000780c */ /* 0x000fe40007704270 */
[----:B------:R-:W-:Y:S02]  /*5ab0*/  FMNMX.FTZ R4, R6, R7, !PT ;  /* 0x0000000706047209 */ /* 0x000fe40007810000 */
[----:B------:R-:W-:Y:S02]  /*5ac0*/  ISETP.LT.OR P0, PT, R2, 0x51, P0 ;  /* 0x000000510200780c */ /* 0x000fe40000701670 */
[----:B------:R-:W-:Y:S02]  /*5ad0*/  FMNMX.FTZ R4, R12, R4, !PT ;  /* 0x000000040c047209 */ /* 0x000fe40007810000 */
[----:B------:R-:W-:Y:S02]  /*5ae0*/  FSEL R149, R26, -INF , !P0 ;  /* 0xff8000001a957808 */ /* 0x000fe40004000000 */
[----:B------:R-:W-:-:S02]  /*5af0*/  FMNMX.FTZ R4, R13, R4, !PT ;  /* 0x000000040d047209 */ /* 0x000fc40007810000 */
[----:B------:R-:W-:Y:S02]  /*5b00*/  ISETP.GT.AND P0, PT, R0, 0x58, !P3 ;  /* 0x000000580000780c */ /* 0x000fe40005f04270 */
[----:B------:R-:W-:Y:S02]  /*5b10*/  FMNMX.FTZ R4, R14, R4, !PT ;  /* 0x000000040e047209 */ /* 0x000fe40007810000 */
[----:B------:R-:W-:Y:S02]  /*5b20*/  ISETP.GT.AND P3, PT, R0, 0x59, !P2 ;  /* 0x000000590000780c */ /* 0x000fe40005764270 */
[----:B------:R-:W-:Y:S02]  /*5b30*/  FMNMX.FTZ R4, R15, R4, !PT ;  /* 0x000000040f047209 */ /* 0x000fe40007810000 */
[----:B------:R-:W-:Y:S02]  /*5b40*/  FMNMX.FTZ R0, R150, R3, !PT ;  /* 0x0000000396007209 */ /* 0x000fe40007810000 */
[----:B------:R-:W-:-:S02]  /*5b50*/  FMNMX.FTZ R4, R18, R4, !PT ;  /* 0x0000000412047209 */ /* 0x000fc40007810000 */
[----:B------:R-:W-:Y:S02]  /*5b60*/  ISETP.LT.OR P2, PT, R2, 0x52, P1 ;  /* 0x000000520200780c */ /* 0x000fe40000f41670 */
[----:B------:R-:W-:Y:S02]  /*5b70*/  FMNMX.FTZ R4, R24, R4, !PT ;  /* 0x0000000418047209 */ /* 0x000fe40007810000 */
[----:B------:R-:W-:Y:S02]  /*5b80*/  ISETP.LT.OR P1, PT, R2, 0x59, P0 ;  /* 0x000000590200780c */ /* 0x000fe40000721670 */
[----:B------:R-:W-:Y:S02]  /*5b90*/  FMNMX.FTZ R4, R69, R4, !PT ;  /* 0x0000000445047209 */ /* 0x000fe40007810000 */
[----:B------:R-:W-:Y:S02]  /*5ba0*/  FSEL R144, R34, -INF , !P2 ;  /* 0xff80000022907808 */ /* 0x000fe40005000000 */
[----:B------:R-:W-:-:S02]  /*5bb0*/  FMNMX.FTZ R4, R70, R4, !PT ;  /* 0x0000000446047209 */ /* 0x000fc40007810000 */
[----:B------:R-:W-:Y:S02]  /*5bc0*/  FMNMX.FTZ R0, R194, R0, !PT ;  /* 0x00000000c2007209 */ /* 0x000fe40007810000 */
[----:B------:R-:W-:Y:S02]  /*5bd0*/  FMNMX.FTZ R4, R100, R4, !PT ;  /* 0x0000000464047209 */ /* 0x000fe40007810000 */
[----:B------:R-:W-:Y:S02]  /*5be0*/  ISETP.LT.OR P0, PT, R2, 0x5a, P3 ;  /* 0x0000005a0200780c */ /* 0x000fe40001f01670 */
[----:B------:R-:W-:Y:S02]  /*5bf0*/  FMNMX.FTZ R4, R101, R4, !PT ;  /* 0x0000000465047209 */ /* 0x000fe40007810000 */
[----:B------:R-:W-:Y:S02]  /*5c00*/  FSEL R143, R33, -INF , !P1 ;  /* 0xff800000218f7808 */ /* 0x000fe40004800000 */
[----:B------:R-:W-:-:S02]  /*5c10*/  FMNMX.FTZ R4, R131, R4, !PT ;  /* 0x0000000483047209 */ /* 0x000fc40007810000 */
[----:B------:R-:W-:Y:S02]  /*5c20*/  FMNMX.FTZ R0, R193, R0, !PT ;  /* 0x00000000c1007209 */ /* 0x000fe40007810000 */
[----:B------:R-:W-:Y:S02]  /*5c30*/  FMNMX.FTZ R4, R130, R4, !PT ;  /* 0x0000000482047209 */ /* 0x000fe40007810000 */
[----:B------:R-:W-:Y:S02]  /*5c40*/  FSEL R142, R32, -INF , !P0 ;  /* 0xff800000208e7808 */ /* 0x000fe40004000000 */
[----:B------:R-:W-:Y:S02]  /*5c50*/  FMNMX.FTZ R4, R137, R4, !PT ;  /* 0x0000000489047209 */ /* 0x000fe40007810000 */
[----:B------:R-:W-:Y:S02]  /*5c60*/  FMNMX.FTZ R0, R179, R0, !PT ;  /* 0x00000000b3007209 */ /* 0x000fe40007810000 */
[----:B------:R-:W-:-:S04]  /*5c70*/  FMNMX.FTZ R4, R136, R4, !PT ;  /* 0x0000000488047209 */ /* 0x000fc80007810000 */
[----:B------:R-:W-:-:S04]  /*5c80*/  FMNMX.FTZ R4, R147, R4, !PT ;  /* 0x0000000493047209 */ /* 0x000fc80007810000 */
[----:B------:R-:W-:-:S04]  /*5c90*/  FMNMX.FTZ R4, R146, R4, !PT ;  /* 0x0000000492047209 */ /* 0x000fc80007810000 */
[----:B------:R-:W-:-:S04]  /*5ca0*/  FMNMX.FTZ R4, R145, R4, !PT ;  /* 0x0000000491047209 */ /* 0x000fc80007810000 */
[----:B------:R-:W-:Y:S02]  /*5cb0*/  FMNMX.FTZ R3, R148, R4, !PT ;  /* 0x0000000494037209 */ /* 0x000fe40007810000 */
[----:B------:R-:W-:Y:S02]  /*5cc0*/  FMNMX.FTZ R4, R178, R0, !PT ;  /* 0x00000000b2047209 */ /* 0x000fe40007810000 */
[----:B------:R-:W-:-:S04]  /*5cd0*/  FMNMX.FTZ R3, R149, R3, !PT ;  /* 0x0000000395037209 */ /* 0x000fc80007810000 */
[----:B------:R-:W-:-:S04]  /*5ce0*/  FMNMX.FTZ R2, R144, R3, !PT ;  /* 0x0000000390027209 */ /* 0x000fc80007810000 */
[----:B------:R-:W-:-:S04]  /*5cf0*/  FMNMX.FTZ R2, R143, R2, !PT ;  /* 0x000000028f027209 */ /* 0x000fc80007810000 */
[----:B-12---:R-:W-:Y:S01]  /*5d00*/  FMNMX.FTZ R5, R142, R2, !PT ;  /* 0x000000028e057209 */ /* 0x006fe20007810000 */
[----:B------:R-:W-:Y:S05]  /*5d10*/  BRA.DIV ~URZ, `(.L_x_707) ;  /* 0x00012a627f007947 */ /* 0x000fea000b800000 */
[----:B------:R1:W2:Y:S02]  /*5d20*/  SHFL.BFLY PT, R0, R4, 0x2, 0x1f ;  /* 0x0c401f0004007f89 */ /* 0x0002a400000e0000 */
.L_x_841:
[----:B-12---:R-:W-:Y:S01]  /*5d30*/  FMNMX.FTZ R4, R4, R0, !PT ;  /* 0x0000000004047209 */ /* 0x006fe20007810000 */
[----:B------:R-:W-:Y:S05]  /*5d40*/  BRA.DIV ~URZ, `(.L_x_708) ;  /* 0x00012a727f007947 */ /* 0x000fea000b800000 */
[----:B------:R-:W1:Y:S04]  /*5d50*/  SHFL.BFLY PT, R0, R5, 0x2, 0x1f ;  /* 0x0c401f0005007f89 */ /* 0x000e6800000e0000 */
[----:B------:R-:W2:Y:S01]  /*5d60*/  SHFL.BFLY PT, R2, R4, 0x1, 0x1f ;  /* 0x0c201f0004027f89 */ /* 0x000ea200000e0000 */
[----:B-1----:R-:W-:Y:S02]  /*5d70*/  FMNMX.FTZ R5, R5, R0, !PT ;  /* 0x0000000005057209 */ /* 0x002fe40007810000 */
[----:B--2---:R-:W-:-:S03]  /*5d80*/  FMNMX.FTZ R68, R4, R2, !PT ;  /* 0x0000000204447209 */ /* 0x004fc60007810000 */
[----:B------:R1:W2:Y:S04]  /*5d90*/  SHFL.BFLY PT, R3, R5, 0x1, 0x1f ;  /* 0x0c201f0005037f89 */ /* 0x0002a800000e0000 */
.L_x_842:
[C---:B------:R-:W-:Y:S01]  /*5da0*/  FMUL.FTZ R2, R68.reuse, c[0x0][0x2d0] ;  /* 0x0000b40044027a20 */ /* 0x040fe20000410000 */
[----:B------:R-:W-:Y:S01]  /*5db0*/  FSETP.NEU.FTZ.AND P0, PT, R68, -INF , PT ;  /* 0xff8000004400780b */ /* 0x000fe20003f1d000 */
[----:B------:R-:W-:Y:S01]  /*5dc0*/  WARPSYNC 0xffffffff ;  /* 0xffffffff00007948 */ /* 0x000fe20003800000 */
[----:B-12---:R-:W-:Y:S01]  /*5dd0*/  FMNMX.FTZ R5, R3, R5, !PT ;  /* 0x0000000503057209 */ /* 0x006fe20007810000 */
[----:B------:R-:W-:Y:S01]  /*5de0*/  LDSM.16.MT88.4 R40, [R183+0x800] ;  /* 0x00080000b728783b */ /* 0x000fe20000004200 */
[----:B------:R-:W-:Y:S02]  /*5df0*/  FSEL R2, R2, RZ, P0 ;  /* 0x000000ff02027208 */ /* 0x000fe40000000000 */
[----:B------:R-:W-:Y:S01]  /*5e00*/  FSETP.NEU.FTZ.AND P0, PT, R5, -INF , PT ;  /* 0xff8000000500780b */ /* 0x000fe20003f1d000 */
[----:B------:R-:W-:Y:S01]  /*5e10*/  LDSM.16.MT88.4 R32, [R184] ;  /* 0x00000000b820783b */ /* 0x000fe20000004200 */
[----:B------:R-:W-:Y:S01]  /*5e20*/  MOV R225, c[0x0][0x2c4] ;  /* 0x0000b10000e17a02 */ /* 0x000fe20000000f00 */
[--C-:B------:R-:W-:Y:S01]  /*5e30*/  FFMA.FTZ R0, R10, c[0x0][0x2d0], -R2.reuse ;  /* 0x0000b4000a007a23 */ /* 0x100fe20000010802 */
[----:B------:R-:W-:Y:S01]  /*5e40*/  IADD3 R199, R199, -0x2, RZ ;  /* 0xfffffffec7c77810 */ /* 0x000fe20007ffe0ff */
[----:B------:R-:W-:Y:S01]  /*5e50*/  FFMA.FTZ R3, R21, c[0x0][0x2d0], -R2 ;  /* 0x0000b40015037a23 */ /* 0x000fe20000010802 */
[----:B------:R-:W-:Y:S01]  /*5e60*/  LDSM.16.MT88.4 R52, [R187] ;  /* 0x00000000bb34783b */ /* 0x000fe20000004200 */
[----:B------:R1:W-:Y:S01]  /*5e70*/  MUFU.EX2 R196, R0 ;  /* 0x0000000000c47308 */ /* 0x0003e20000000800 */
[----:B------:R-:W-:-:S02]  /*5e80*/  ISETP.NE.AND P1, PT, R225, 0x1, PT ;  /* 0x00000001e100780c */ /* 0x000fc40003f25270 */
[----:B------:R-:W-:Y:S01]  /*5e90*/  LDSM.16.MT88.4 R56, [R185+0x800] ;  /* 0x00080000b938783b */ /* 0x000fe20000004200 */
[----:B------:R-:W-:-:S03]  /*5ea0*/  MOV R225, c[0x0][0x32c] ;  /* 0x0000cb0000e17a02 */ /* 0x000fc60000000f00 */
[----:B------:R-:W-:Y:S01]  /*5eb0*/  LDSM.16.MT88.4 R48, [R184+0x800] ;  /* 0x00080000b830783b */ /* 0x000fe20000004200 */
[----:B------:R2:W-:Y:S03]  /*5ec0*/  MUFU.EX2 R223, R3 ;  /* 0x0000000300df7308 */ /* 0x0005e60000000800 */
[----:B------:R-:W-:Y:S04]  /*5ed0*/  LDSM.16.MT88.4 R64, [R186+0x800] ;  /* 0x00080000ba40783b */ /* 0x000fe80000004200 */
[----:B------:R-:W-:Y:S01]  /*5ee0*/  LDSM.16.MT88.4 R60, [R183+0x3000] ;  /* 0x00300000b73c783b */ /* 0x000fe20000004200 */
[----:B-1----:R-:W-:-:S03]  /*5ef0*/  FFMA.FTZ R0, R11, c[0x0][0x2d0], -R2 ;  /* 0x0000b4000b007a23 */ /* 0x002fc60000010802 */
[----:B------:R-:W-:Y:S01]  /*5f00*/  LDSM.16.MT88.4 R8, [R183] ;  /* 0x00000000b708783b */ /* 0x000fe20000004200 */
[----:B------:R1:W3:Y:S01]  /*5f10*/  MUFU.EX2 R4, R0 ;  /* 0x0000000000047308 */ /* 0x0002e20000000800 */
[----:B--2---:R-:W-:-:S07]  /*5f20*/  FFMA.FTZ R3, R22, c[0x0][0x2d0], -R2 ;  /* 0x0000b40016037a23 */ /* 0x004fce0000010802 */
[----:B------:R-:W-:Y:S01]  /*5f30*/  MUFU.EX2 R220, R3 ;  /* 0x0000000300dc7308 */ /* 0x000fe20000000800 */
[----:B-1----:R-:W-:-:S07]  /*5f40*/  FFMA.FTZ R0, R16, c[0x0][0x2d0], -R2 ;  /* 0x0000b40010007a23 */ /* 0x002fce0000010802 */
[----:B------:R1:W2:Y:S02]  /*5f50*/  MUFU.EX2 R202, R0 ;  /* 0x0000000000ca7308 */ /* 0x0002a40000000800 */
[----:B-1----:R-:W-:-:S06]  /*5f60*/  FFMA.FTZ R0, R17, c[0x0][0x2d0], -R2 ;  /* 0x0000b40011007a23 */ /* 0x002fcc0000010802 */
[----:B------:R1:W-:Y:S02]  /*5f70*/  MUFU.EX2 R205, R0 ;  /* 0x0000000000cd7308 */ /* 0x0003e40000000800 */
[----:B-1----:R-:W-:-:S06]  /*5f80*/  FFMA.FTZ R0, R19, c[0x0][0x2d0], -R2 ;  /* 0x0000b40013007a23 */ /* 0x002fcc0000010802 */
[----:B------:R1:W-:Y:S02]  /*5f90*/  MUFU.EX2 R206, R0 ;  /* 0x0000000000ce7308 */ /* 0x0003e40000000800 */
[----:B-1----:R-:W-:Y:S02]  /*5fa0*/  FFMA.FTZ R0, R20, c[0x0][0x2d0], -R2 ;  /* 0x0000b40014007a23 */ /* 0x002fe40000010802 */
[----:B------:R-:W1:Y:S04]  /*5fb0*/  LDSM.16.MT88.4 R20, [R185] ;  /* 0x00000000b914783b */ /* 0x000e680000004200 */
[----:B------:R4:W-:Y:S02]  /*5fc0*/  MUFU.EX2 R222, R0 ;  /* 0x0000000000de7308 */ /* 0x0009e40000000800 */
[----:B----4-:R-:W-:-:S05]  /*5fd0*/  FMUL.FTZ R0, R5, c[0x0][0x2d0] ;  /* 0x0000b40005007a20 */ /* 0x010fca0000410000 */
[----:B------:R-:W-:-:S05]  /*5fe0*/  FSEL R0, R0, RZ, P0 ;  /* 0x000000ff00007208 */ /* 0x000fca0000000000 */
[----:B------:R-:W-:-:S04]  /*5ff0*/  FFMA.FTZ R3, R6, c[0x0][0x2d0], -R0 ;  /* 0x0000b40006037a23 */ /* 0x000fc80000010800 */
[----:B------:R4:W-:Y:S02]  /*6000*/  MUFU.EX2 R200, R3 ;  /* 0x0000000300c87308 */ /* 0x0009e40000000800 */
[----:B----4-:R-:W-:Y:S02]  /*6010*/  FFMA.FTZ R3, R7, c[0x0][0x2d0], -R0 ;  /* 0x0000b40007037a23 */ /* 0x010fe40000010800 */
[----:B------:R-:W-:-:S04]  /*6020*/  FFMA.FTZ R7, R178, c[0x0][0x2d0], -R2 ;  /* 0x0000b400b2077a23 */ /* 0x000fc80000010802 */
[----:B------:R4:W5:Y:S08]  /*6030*/  MUFU.EX2 R6, R3 ;  /* 0x0000000300067308 */ /* 0x0009700000000800 */
[----:B------:R-:W-:Y:S01]  /*6040*/  MUFU.EX2 R227, R7 ;  /* 0x0000000700e37308 */ /* 0x000fe20000000800 */
[----:B----4-:R-:W-:Y:S01]  /*6050*/  FFMA.FTZ R3, R12, c[0x0][0x2d0], -R0 ;  /* 0x0000b4000c037a23 */ /* 0x010fe20000010800 */
[----:B---3--:R-:W-:Y:S01]  /*6060*/  F2FP.BF16.PACK_AB R12, R4, R196 ;  /* 0x000000c4040c723e */ /* 0x008fe200000010ff */
[----:B------:R-:W-:-:S05]  /*6070*/  FADD.FTZ R4, R196, R4 ;  /* 0x00000004c4047221 */ /* 0x000fca0000010000 */
[----:B------:R3:W-:Y:S01]  /*6080*/  MUFU.EX2 R201, R3 ;  /* 0x0000000300c97308 */ /* 0x0007e20000000800 */
[----:B--2---:R-:W-:Y:S02]  /*6090*/  FADD.FTZ R4, R202, R4 ;  /* 0x00000004ca047221 */ /* 0x004fe40000010000 */
[----:B---3--:R-:W-:Y:S01]  /*60a0*/  FFMA.FTZ R3, R13, c[0x0][0x2d0], -R0 ;  /* 0x0000b4000d037a23 */ /* 0x008fe20000010800 */
[----:B-----5:R-:W-:Y:S01]  /*60b0*/  F2FP.BF16.PACK_AB R13, R6, R200 ;  /* 0x000000c8060d723e */ /* 0x020fe200000010ff */
[----:B------:R-:W-:-:S03]  /*60c0*/  FADD.FTZ R6, R200, R6 ;  /* 0x00000006c8067221 */ /* 0x000fc60000010000 */
[----:B------:R2:W3:Y:S02]  /*60d0*/  MUFU.EX2 R203, R3 ;  /* 0x0000000300cb7308 */ /* 0x0004e40000000800 */
[----:B--2---:R-:W-:Y:S01]  /*60e0*/  FFMA.FTZ R3, R14, c[0x0][0x2d0], -R0 ;  /* 0x0000b4000e037a23 */ /* 0x004fe20000010800 */
[----:B------:R-:W-:-:S05]  /*60f0*/  F2FP.BF16.PACK_AB R14, R205, R202 ;  /* 0x000000cacd0e723e */ /* 0x000fca00000010ff */
[----:B------:R2:W-:Y:S02]  /*6100*/  MUFU.EX2 R216, R3 ;  /* 0x0000000300d87308 */ /* 0x0005e40000000800 */
[----:B--2---:R-:W-:Y:S01]  /*6110*/  FFMA.FTZ R3, R15, c[0x0][0x2d0], -R0 ;  /* 0x0000b4000f037a23 */ /* 0x004fe20000010800 */
[----:B---3--:R-:W-:-:S05]  /*6120*/  F2FP.BF16.PACK_AB R15, R203, R201 ;  /* 0x000000c9cb0f723e */ /* 0x008fca00000010ff */
[----:B------:R2:W3:Y:S02]  /*6130*/  MUFU.EX2 R218, R3 ;  /* 0x0000000300da7308 */ /* 0x0004e40000000800 */
[C---:B-1----:R-:W-:Y:S08]  /*6140*/  HMMA.16816.F32.BF16 R36, R12.reuse, R20, RZ ;  /* 0x000000140c24723c */ /* 0x042ff000000418ff */
[----:B------:R-:W-:Y:S01]  /*6150*/  HMMA.16816.F32.BF16 R44, R12, R10, RZ ;  /* 0x0000000a0c2c723c */ /* 0x000fe200000418ff */
[----:B--2---:R-:W-:-:S06]  /*6160*/  FFMA.FTZ R3, R18, c[0x0][0x2d0], -R0 ;  /* 0x0000b40012037a23 */ /* 0x004fcc0000010800 */
[----:B------:R-:W-:Y:S01]  /*6170*/  F2FP.BF16.PACK_AB R10, R220, R223 ;  /* 0x000000dfdc0a723e */ /* 0x000fe200000010ff */
[----:B------:R1:W-:Y:S01]  /*6180*/  MUFU.EX2 R217, R3 ;  /* 0x0000000300d97308 */ /* 0x0003e20000000800 */
[C---:B------:R-:W-:Y:S07]  /*6190*/  HMMA.16816.F32.BF16 R16, R12.reuse, R8, RZ ;  /* 0x000000080c10723c */ /* 0x040fee00000418ff */
[----:B------:R-:W-:Y:S01]  /*61a0*/  F2FP.BF16.PACK_AB R8, R222, R206 ;  /* 0x000000cede08723e */ /* 0x000fe200000010ff */
[----:B------:R-:W-:Y:S01]  /*61b0*/  HMMA.16816.F32.BF16 R28, R12, R22, RZ ;  /* 0x000000160c1c723c */ /* 0x000fe200000418ff */
[----:B---3--:R-:W-:Y:S01]  /*61c0*/  F2FP.BF16.PACK_AB R9, R218, R216 ;  /* 0x000000d8da09723e */ /* 0x008fe200000010ff */
[----:B-1----:R-:W-:-:S06]  /*61d0*/  FFMA.FTZ R3, R24, c[0x0][0x2d0], -R0 ;  /* 0x0000b40018037a23 */ /* 0x002fcc0000010800 */
[C---:B------:R-:W-:Y:S01]  /*61e0*/  HMMA.16816.F32.BF16 R20, R12.reuse, R34, RZ ;  /* 0x000000220c14723c */ /* 0x040fe200000418ff */
[----:B------:R-:W1:Y:S07]  /*61f0*/  MUFU.EX2 R215, R3 ;  /* 0x0000000300d77308 */ /* 0x000e6e0000000800 */
[----:B------:R-:W-:Y:S01]  /*6200*/  HMMA.16816.F32.BF16 R24, R12, R32, RZ ;  /* 0x000000200c18723c */ /* 0x000fe200000418ff */
[----:B------:R-:W-:Y:S01]  /*6210*/  LDSM.16.MT88.4 R32, [R185+0x3000] ;  /* 0x00300000b920783b */ /* 0x000fe20000004200 */
[----:B-1----:R-:W-:Y:S01]  /*6220*/  F2FP.BF16.PACK_AB R11, R215, R217 ;  /* 0x000000d9d70b723e */ /* 0x002fe200000010ff */
[----:B------:R-:W-:-:S04]  /*6230*/  FFMA.FTZ R3, R102, c[0x0][0x2d0], -R2 ;  /* 0x0000b40066037a23 */ /* 0x000fc80000010802 */
[----:B------:R1:W-:Y:S02]  /*6240*/  MUFU.EX2 R198, R3 ;  /* 0x0000000300c67308 */ /* 0x0003e40000000800 */
[----:B------:R-:W-:Y:S08]  /*6250*/  HMMA.16816.F32.BF16 R132, R8, R40, R16 ;  /* 0x000000280884723c */ /* 0x000ff00000041810 */
[----:B------:R-:W-:Y:S01]  /*6260*/  HMMA.16816.F32.BF16 R16, R12, R52, RZ ;  /* 0x000000340c10723c */ /* 0x000fe200000418ff */
[----:B-1----:R-:W-:-:S07]  /*6270*/  FFMA.FTZ R3, R103, c[0x0][0x2d0], -R2 ;  /* 0x0000b40067037a23 */ /* 0x002fce0000010802 */
[C---:B------:R-:W-:Y:S01]  /*6280*/  HMMA.16816.F32.BF16 R116, R8.reuse, R56, R36 ;  /* 0x000000380874723c */ /* 0x040fe20000041824 */
[----:B------:R-:W1:Y:S01]  /*6290*/  LDSM.16.MT88.4 R36, [R183+0x3800] ;  /* 0x00380000b724783b */ /* 0x000e620000004200 */
[----:B------:R2:W3:Y:S06]  /*62a0*/  MUFU.EX2 R212, R3 ;  /* 0x0000000300d47308 */ /* 0x0004ec0000000800 */
[C---:B------:R-:W-:Y:S01]  /*62b0*/  HMMA.16816.F32.BF16 R104, R8.reuse, R42, R44 ;  /* 0x0000002a0868723c */ /* 0x040fe2000004182c */
[----:B------:R-:W4:Y:S07]  /*62c0*/  LDSM.16.MT88.4 R40, [R184+0x3000] ;  /* 0x00300000b828783b */ /* 0x000f2e0000004200 */
[----:B------:R-:W-:Y:S01]  /*62d0*/  HMMA.16816.F32.BF16 R44, R8, R50, R20 ;  /* 0x00000032082c723c */ /* 0x000fe20000041814 */
[----:B--2---:R-:W-:-:S04]  /*62e0*/  FFMA.FTZ R3, R128, c[0x0][0x2d0], -R2 ;  /* 0x0000b40080037a23 */ /* 0x004fc80000010802 */
[----:B------:R2:W-:Y:S03]  /*62f0*/  MUFU.EX2 R214, R3 ;  /* 0x0000000300d67308 */ /* 0x0005e60000000800 */
[----:B------:R-:W-:Y:S08]  /*6300*/  HMMA.16816.F32.BF16 R108, R8, R64, R16 ;  /* 0x00000040086c723c */ /* 0x000ff00000041810 */
[----:B------:R-:W-:Y:S01]  /*6310*/  HMMA.16816.F32.BF16 R20, R12, R60, RZ ;  /* 0x0000003c0c14723c */ /* 0x000fe200000418ff */
[----:B--2---:R-:W-:-:S07]  /*6320*/  FFMA.FTZ R3, R129, c[0x0][0x2d0], -R2 ;  /* 0x0000b40081037a23 */ /* 0x004fce0000010802 */
[----:B------:R-:W-:Y:S01]  /*6330*/  HMMA.16816.F32.BF16 R16, R12, R62, RZ ;  /* 0x0000003e0c10723c */ /* 0x000fe200000418ff */
[----:B------:R2:W5:Y:S07]  /*6340*/  MUFU.EX2 R213, R3 ;  /* 0x0000000300d57308 */ /* 0x00056e0000000800 */
[C---:B------:R-:W-:Y:S08]  /*6350*/  HMMA.16816.F32.BF16 R112, R8.reuse, R48, R24 ;  /* 0x000000300870723c */ /* 0x040ff00000041818 */
[----:B-1----:R-:W-:Y:S01]  /*6360*/  HMMA.16816.F32.BF16 R92, R8, R36, R20 ;  /* 0x00000024085c723c */ /* 0x002fe20000041814 */
[----:B--2---:R-:W-:-:S04]  /*6370*/  FFMA.FTZ R3, R69, c[0x0][0x2d0], -R0 ;  /* 0x0000b40045037a23 */ /* 0x004fc80000010800 */
[----:B------:R1:W-:Y:S03]  /*6380*/  MUFU.EX2 R207, R3 ;  /* 0x0000000300cf7308 */ /* 0x0003e60000000800 */
[----:B------:R-:W-:Y:S01]  /*6390*/  HMMA.16816.F32.BF16 R80, R8, R38, R16 ;  /* 0x000000260850723c */ /* 0x000fe20000041810 */
[----:B------:R-:W2:Y:S07]  /*63a0*/  LDSM.16.MT88.4 R36, [R184+0x3800] ;  /* 0x00380000b824783b */ /* 0x000eae0000004200 */
[----:B----4-:R-:W-:Y:S01]  /*63b0*/  HMMA.16816.F32.BF16 R16, R12, R40, RZ ;  /* 0x000000280c10723c */ /* 0x010fe200000418ff */
[----:B-1----:R-:W-:-:S07]  /*63c0*/  FFMA.FTZ R3, R70, c[0x0][0x2d0], -R0 ;  /* 0x0000b40046037a23 */ /* 0x002fce0000010800 */
[----:B------:R-:W-:Y:S01]  /*63d0*/  HMMA.16816.F32.BF16 R24, R12, R54, RZ ;  /* 0x000000360c18723c */ /* 0x000fe200000418ff */
[----:B------:R1:W4:Y:S07]  /*63e0*/  MUFU.EX2 R208, R3 ;  /* 0x0000000300d07308 */ /* 0x00032e0000000800 */
[----:B------:R-:W-:Y:S01]  /*63f0*/  HMMA.16816.F32.BF16 R96, R8, R58, R28 ;  /* 0x0000003a0860723c */ /* 0x000fe2000004181c */
[----:B------:R-:W3:Y:S07]  /*6400*/  LDSM.16.MT88.4 R28, [R185+0x3800] ;  /* 0x00380000b91c783b */ /* 0x000eee0000004200 */
[----:B------:R-:W-:Y:S01]  /*6410*/  HMMA.16816.F32.BF16 R20, R12, R34, RZ ;  /* 0x000000220c14723c */ /* 0x000fe200000418ff */
[----:B-1----:R-:W-:-:S04]  /*6420*/  FFMA.FTZ R3, R100, c[0x0][0x2d0], -R0 ;  /* 0x0000b40064037a23 */ /* 0x002fc80000010800 */
[----:B------:R1:W-:Y:S03]  /*6430*/  MUFU.EX2 R210, R3 ;  /* 0x0000000300d27308 */ /* 0x0003e60000000800 */
[C---:B------:R-:W-:Y:S08]  /*6440*/  HMMA.16816.F32.BF16 R88, R8.reuse, R66, R24 ;  /* 0x000000420858723c */ /* 0x040ff00000041818 */
[----:B--2---:R-:W-:Y:S01]  /*6450*/  HMMA.16816.F32.BF16 R76, R8, R36, R16 ;  /* 0x00000024084c723c */ /* 0x004fe20000041810 */
[----:B------:R-:W2:Y:S01]  /*6460*/  LDSM.16.MT88.4 R16, [R186+0x3000] ;  /* 0x00300000ba10783b */ /* 0x000ea20000004200 */
[----:B-1----:R-:W-:-:S06]  /*6470*/  FFMA.FTZ R3, R101, c[0x0][0x2d0], -R0 ;  /* 0x0000b40065037a23 */ /* 0x002fcc0000010800 */
[----:B------:R-:W-:Y:S01]  /*6480*/  HMMA.16816.F32.BF16 R24, R12, R32, RZ ;  /* 0x000000200c18723c */ /* 0x000fe200000418ff */
[----:B------:R1:W1:Y:S07]  /*6490*/  MUFU.EX2 R209, R3 ;  /* 0x0000000300d17308 */ /* 0x00026e0000000800 */
[----:B---3--:R-:W-:Y:S08]  /*64a0*/  HMMA.16816.F32.BF16 R72, R8, R30, R20 ;  /* 0x0000001e0848723c */ /* 0x008ff00000041814 */
[----:B------:R-:W-:Y:S01]  /*64b0*/  HMMA.16816.F32.BF16 R20, R12, R42, RZ ;  /* 0x0000002a0c14723c */ /* 0x000fe200000418ff */
[----:B-1----:R-:W-:-:S04]  /*64c0*/  FFMA.FTZ R3, R141, c[0x0][0x2d0], -R2 ;  /* 0x0000b4008d037a23 */ /* 0x002fc80000010802 */
[----:B------:R1:W-:Y:S03]  /*64d0*/  MUFU.EX2 R141, R3 ;  /* 0x00000003008d7308 */ /* 0x0003e60000000800 */
[----:B------:R-:W-:Y:S08]  /*64e0*/  HMMA.16816.F32.BF16 R84, R8, R28, R24 ;  /* 0x0000001c0854723c */ /* 0x000ff00000041818 */
[----:B--2---:R-:W-:Y:S01]  /*64f0*/  HMMA.16816.F32.BF16 R24, R12, R16, RZ ;  /* 0x000000100c18723c */ /* 0x004fe200000418ff */
[----:B-1----:R-:W-:-:S07]  /*6500*/  FFMA.FTZ R3, R140, c[0x0][0x2d0], -R2 ;  /* 0x0000b4008c037a23 */ /* 0x002fce0000010802 */
[----:B------:R-:W-:Y:S01]  /*6510*/  HMMA.16816.F32.BF16 R12, R12, R18, RZ ;  /* 0x000000120c0c723c */ /* 0x000fe200000418ff */
[----:B------:R-:W1:Y:S01]  /*6520*/  LDSM.16.MT88.4 R16, [R186+0x3800] ;  /* 0x00380000ba10783b */ /* 0x000e620000004200 */
[----:B------:R2:W3:Y:S06]  /*6530*/  MUFU.EX2 R140, R3 ;  /* 0x00000003008c7308 */ /* 0x0004ec0000000800 */
[----:B------:R-:W-:Y:S01]  /*6540*/  HMMA.16816.F32.BF16 R64, R8, R38, R20 ;  /* 0x000000260840723c */ /* 0x000fe20000041814 */
[----:B--2---:R-:W-:-:S04]  /*6550*/  FFMA.FTZ R3, R139, c[0x0][0x2d0], -R2 ;  /* 0x0000b4008b037a23 */ /* 0x004fc80000010802 */
[----:B------:R2:W-:Y:S02]  /*6560*/  MUFU.EX2 R197, R3 ;  /* 0x0000000300c57308 */ /* 0x0005e40000000800 */
[----:B--2---:R-:W-:Y:S01]  /*6570*/  FFMA.FTZ R3, R138, c[0x0][0x2d0], -R2 ;  /* 0x0000b4008a037a23 */ /* 0x004fe20000010802 */
[C---:B-1----:R-:W-:Y:S05]  /*6580*/  HMMA.16816.F32.BF16 R60, R8.reuse, R16, R24 ;  /* 0x00000010083c723c */ /* 0x042fea0000041818 */
[----:B------:R1:W2:Y:S03]  /*6590*/  MUFU.EX2 R139, R3 ;  /* 0x00000003008b7308 */ /* 0x0002a60000000800 */
[----:B------:R-:W-:Y:S01]  /*65a0*/  HMMA.16816.F32.BF16 R16, R8, R18, R12 ;  /* 0x000000120810723c */ /* 0x000fe2000004180c */
[----:B------:R-:W2:Y:S06]  /*65b0*/  LDSM.16.MT88.4 R12, [R183+0x1000] ;  /* 0x00100000b70c783b */ /* 0x000eac0000004200 */
[----:B------:R-:W-:-:S02]  /*65c0*/  F2FP.BF16.PACK_AB R8, R212, R198 ;  /* 0x000000c6d408723e */ /* 0x000fc400000010ff */
[----:B-----5:R-:W-:Y:S01]  /*65d0*/  F2FP.BF16.PACK_AB R10, R213, R214 ;  /* 0x000000d6d50a723e */ /* 0x020fe200000010ff */
[--C-:B-1----:R-:W-:Y:S01]  /*65e0*/  FFMA.FTZ R3, R131, c[0x0][0x2d0], -R0.reuse ;  /* 0x0000b40083037a23 */ /* 0x102fe20000010800 */
[----:B----4-:R-:W-:Y:S02]  /*65f0*/  F2FP.BF16.PACK_AB R9, R208, R207 ;  /* 0x000000cfd009723e */ /* 0x010fe400000010ff */
[----:B------:R-:W-:Y:S01]  /*6600*/  F2FP.BF16.PACK_AB R11, R209, R210 ;  /* 0x000000d2d10b723e */ /* 0x000fe200000010ff */
[----:B------:R1:W-:Y:S02]  /*6610*/  MUFU.EX2 R138, R3 ;  /* 0x00000003008a7308 */ /* 0x0003e40000000800 */
[----:B-1----:R-:W-:-:S04]  /*6620*/  FFMA.FTZ R3, R130, c[0x0][0x2d0], -R0 ;  /* 0x0000b40082037a23 */ /* 0x002fc80000010800 */
[C---:B--2---:R-:W-:Y:S02]  /*6630*/  HMMA.16816.F32.BF16 R56, R8.reuse, R12, R132 ;  /* 0x0000000c0838723c */ /* 0x044fe40000041884 */
[----:B------:R1:W2:Y:S06]  /*6640*/  MUFU.EX2 R135, R3 ;  /* 0x0000000300877308 */ /* 0x0002ac0000000800 */
[----:B------:R-:W-:Y:S01]  /*6650*/  HMMA.16816.F32.BF16 R36, R8, R14, R104 ;  /* 0x0000000e0824723c */ /* 0x000fe20000041868 */
[----:B------:R-:W4:Y:S01]  /*6660*/  LDSM.16.MT88.4 R12, [R185+0x1000] ;  /* 0x00100000b90c783b */ /* 0x000f220000004200 */
[----:B-1----:R-:W-:-:S04]  /*6670*/  FFMA.FTZ R3, R137, c[0x0][0x2d0], -R0 ;  /* 0x0000b40089037a23 */ /* 0x002fc80000010800 */
[----:B------:R1:W-:Y:S02]  /*6680*/  MUFU.EX2 R137, R3 ;  /* 0x0000000300897308 */ /* 0x0003e40000000800 */
[----:B-1----:R-:W-:-:S06]  /*6690*/  FFMA.FTZ R3, R136, c[0x0][0x2d0], -R0 ;  /* 0x0000b40088037a23 */ /* 0x002fcc0000010800 */
[----:B------:R1:W5:Y:S01]  /*66a0*/  MUFU.EX2 R136, R3 ;  /* 0x0000000300887308 */ /* 0x0003620000000800 */
[C---:B----4-:R-:W-:Y:S08]  /*66b0*/  HMMA.16816.F32.BF16 R52, R8.reuse, R12, R116 ;  /* 0x0000000c0834723c */ /* 0x050ff00000041874 */
[----:B------:R-:W-:Y:S01]  /*66c0*/  HMMA.16816.F32.BF16 R32, R8, R14, R96 ;  /* 0x0000000e0820723c */ /* 0x000fe20000041860 */
[----:B------:R-:W4:Y:S01]  /*66d0*/  LDSM.16.MT88.4 R12, [R184+0x1000] ;  /* 0x00100000b80c783b */ /* 0x000f220000004200 */
[----:B-1----:R-:W-:-:S04]  /*66e0*/  FFMA.FTZ R3, R177, c[0x0][0x2d0], -R2 ;  /* 0x0000b400b1037a23 */ /* 0x002fc80000010802 */
[----:B------:R1:W1:Y:S02]  /*66f0*/  MUFU.EX2 R132, R3 ;  /* 0x0000000300847308 */ /* 0x0002640000000800 */
[----:B-1----:R-:W-:-:S06]  /*6700*/  FFMA.FTZ R3, R176, c[0x0][0x2d0], -R2 ;  /* 0x0000b400b0037a23 */ /* 0x002fcc0000010802 */
[----:B------:R1:W1:Y:S01]  /*6710*/  MUFU.EX2 R70, R3 ;  /* 0x0000000300467308 */ /* 0x0002620000000800 */
[C---:B----4-:R-:W-:Y:S01]  /*6720*/  HMMA.16816.F32.BF16 R48, R8.reuse, R12, R112 ;  /* 0x0000000c0830723c */ /* 0x050fe20000041870 */
[--C-:B-1----:R-:W-:Y:S01]  /*6730*/  FFMA.FTZ R3, R151, c[0x0][0x2d0], -R2.reuse ;  /* 0x0000b40097037a23 */ /* 0x102fe20000010802 */
[----:B------:R-:W-:Y:S05]  /*6740*/  LDSM.16.MT88.4 R112, [R183+0x2800] ;  /* 0x00280000b770783b */ /* 0x000fea0000004200 */
[----:B------:R1:W-:Y:S01]  /*6750*/  MUFU.EX2 R134, R3 ;  /* 0x0000000300867308 */ /* 0x0003e20000000800 */
[----:B------:R-:W-:Y:S01]  /*6760*/  HMMA.16816.F32.BF16 R28, R8, R14, R44 ;  /* 0x0000000e081c723c */ /* 0x000fe2000004182c */
[----:B------:R-:W4:Y:S01]  /*6770*/  LDSM.16.MT88.4 R12, [R186+0x1000] ;  /* 0x00100000ba0c783b */ /* 0x000f220000004200 */
[----:B-1----:R-:W-:-:S05]  /*6780*/  FFMA.FTZ R3, R150, c[0x0][0x2d0], -R2 ;  /* 0x0000b40096037a23 */ /* 0x002fca0000010802 */
[----:B------:R1:W-:Y:S02]  /*6790*/  MUFU.EX2 R133, R3 ;  /* 0x0000000300857308 */ /* 0x0003e40000000800 */
[----:B-1----:R-:W-:Y:S01]  /*67a0*/  FFMA.FTZ R3, R147, c[0x0][0x2d0], -R0 ;  /* 0x0000b40093037a23 */ /* 0x002fe20000010800 */
[C---:B----4-:R-:W-:Y:S08]  /*67b0*/  HMMA.16816.F32.BF16 R44, R8.reuse, R12, R108 ;  /* 0x0000000c082c723c */ /* 0x050ff0000004186c */
        /* <DEDUP_REMOVED lines=15> */
[----:B------:R-:W-:Y:S02]  /*68b0*/  F2FP.BF16.PACK_AB R10, R139, R197 ;  /* 0x000000c58b0a723e */ /* 0x000fe400000010ff */
[----:B--2---:R-:W-:Y:S02]  /*68c0*/  F2FP.BF16.PACK_AB R9, R135, R138 ;  /* 0x0000008a8709723e */ /* 0x004fe400000010ff */
[----:B-----5:R-:W-:-:S07]  /*68d0*/  F2FP.BF16.PACK_AB R11, R136, R137 ;  /* 0x00000089880b723e */ /* 0x020fce00000010ff */
        /* <DEDUP_REMOVED lines=8> */
[----:B------:R-:W1:Y:S01]  /*6960*/  LDSM.16.MT88.4 R12, [R186+0x1800] ;  /* 0x00180000ba0c783b */ /* 0x000e620000004200 */
[----:B------:R2:W3:Y:S05]  /*6970*/  MUFU.EX2 R30, R3 ;  /* 0x00000003001e7308 */ /* 0x0004ea0000000800 */
[----:B------:R-:W-:-:S06]  /*6980*/  FFMA.FTZ R28, R142, c[0x0][0x2d0], -R0 ;  /* 0x0000b4008e1c7a23 */ /* 0x000fcc0000010800 */
[----:B------:R-:W-:Y:S01]  /*6990*/  MUFU.EX2 R28, R28 ;  /* 0x0000001c001c7308 */ /* 0x000fe20000000800 */
[----:B--2---:R-:W-:-:S07]  /*69a0*/  FFMA.FTZ R3, R146, c[0x0][0x2d0], -R0 ;  /* 0x0000b40092037a23 */ /* 0x004fce0000010800 */
[----:B------:R2:W4:Y:S02]  /*69b0*/  MUFU.EX2 R29, R3 ;  /* 0x00000003001d7308 */ /* 0x0005240000000800 */
[----:B--2---:R-:W-:Y:S01]  /*69c0*/  FFMA.FTZ R3, R145, c[0x0][0x2d0], -R0 ;  /* 0x0000b40091037a23 */ /* 0x004fe20000010800 */
[C---:B-1----:R-:W-:Y:S05]  /*69d0*/  HMMA.16816.F32.BF16 R96, R8.reuse, R12, R44 ;  /* 0x0000000c0860723c */ /* 0x042fea000004182c */
[----:B------:R1:W2:Y:S03]  /*69e0*/  MUFU.EX2 R69, R3 ;  /* 0x0000000300457308 */ /* 0x0002a60000000800 */
[----:B------:R-:W-:Y:S01]  /*69f0*/  HMMA.16816.F32.BF16 R88, R8, R14, R24 ;  /* 0x0000000e0858723c */ /* 0x000fe20000041818 */
[----:B------:R-:W5:Y:S06]  /*6a00*/  LDSM.16.MT88.4 R12, [R183+0x4800] ;  /* 0x00480000b70c783b */ /* 0x000f6c0000004200 */
[----:B------:R-:W-:-:S02]  /*6a10*/  FFMA.FTZ R26, R194, c[0x0][0x2d0], -R2 ;  /* 0x0000b400c21a7a23 */ /* 0x000fc40000010802 */
[----:B-1----:R-:W-:Y:S02]  /*6a20*/  FFMA.FTZ R3, R148, c[0x0][0x2d0], -R0 ;  /* 0x0000b40094037a23 */ /* 0x002fe40000010800 */
[--C-:B------:R-:W-:Y:S02]  /*6a30*/  FFMA.FTZ R25, R193, c[0x0][0x2d0], -R2.reuse ;  /* 0x0000b400c1197a23 */ /* 0x100fe40000010802 */
[----:B------:R1:W-:Y:S01]  /*6a40*/  MUFU.EX2 R31, R3 ;  /* 0x00000003001f7308 */ /* 0x0003e20000000800 */
[----:B------:R-:W-:Y:S02]  /*6a50*/  FFMA.FTZ R24, R179, c[0x0][0x2d0], -R2 ;  /* 0x0000b400b3187a23 */ /* 0x000fe40000010802 */
[----:B------:R-:W-:Y:S02]  /*6a60*/  FADD.FTZ R2, R205, R4 ;  /* 0x00000004cd027221 */ /* 0x000fe40000010000 */
[--C-:B------:R-:W-:Y:S02]  /*6a70*/  FFMA.FTZ R4, R144, c[0x0][0x2d0], -R0.reuse ;  /* 0x0000b40090047a23 */ /* 0x100fe40000010800 */
[----:B------:R-:W-:Y:S01]  /*6a80*/  FFMA.FTZ R27, R143, c[0x0][0x2d0], -R0 ;  /* 0x0000b4008f1b7a23 */ /* 0x000fe20000010800 */
[----:B------:R-:W2:Y:S01]  /*6a90*/  MUFU.EX2 R26, R26 ;  /* 0x0000001a001a7308 */ /* 0x000ea20000000800 */
[----:B-1----:R-:W-:-:S07]  /*6aa0*/  FADD.FTZ R3, R201, R6 ;  /* 0x00000006c9037221 */ /* 0x002fce0000010000 */
[----:B------:R-:W1:Y:S01]  /*6ab0*/  MUFU.EX2 R25, R25 ;  /* 0x0000001900197308 */ /* 0x000e620000000800 */
[----:B------:R-:W-:Y:S02]  /*6ac0*/  FFMA.FTZ R6, R149, c[0x0][0x2d0], -R0 ;  /* 0x0000b40095067a23 */ /* 0x000fe40000010800 */
[----:B------:R-:W-:Y:S02]  /*6ad0*/  FADD.FTZ R0, R206, R2 ;  /* 0x00000002ce007221 */ /* 0x000fe40000010000 */
[----:B------:R-:W-:Y:S02]  /*6ae0*/  FADD.FTZ R2, R203, R3 ;  /* 0x00000003cb027221 */ /* 0x000fe40000010000 */
[----:B------:R-:W-:Y:S01]  /*6af0*/  FADD.FTZ R0, R222, R0 ;  /* 0x00000000de007221 */ /* 0x000fe20000010000 */
[----:B------:R-:W-:Y:S01]  /*6b00*/  MUFU.EX2 R24, R24 ;  /* 0x0000001800187308 */ /* 0x000fe20000000800 */
[----:B------:R-:W-:Y:S01]  /*6b10*/  FADD.FTZ R2, R216, R2 ;  /* 0x00000002d8027221 */ /* 0x000fe20000010000 */
[----:B-----5:R-:W-:Y:S01]  /*6b20*/  HMMA.16816.F32.BF16 R80, R8, R12, R40 ;  /* 0x0000000c0850723c */ /* 0x020fe20000041828 */
[----:B------:R-:W-:-:S02]  /*6b30*/  FADD.FTZ R0, R223, R0 ;  /* 0x00000000df007221 */ /* 0x000fc40000010000 */
[----:B------:R-:W-:Y:S02]  /*6b40*/  FADD.FTZ R2, R218, R2 ;  /* 0x00000002da027221 */ /* 0x000fe40000010000 */
[----:B------:R-:W-:Y:S01]  /*6b50*/  FADD.FTZ R0, R220, R0 ;  /* 0x00000000dc007221 */ /* 0x000fe20000010000 */
[----:B------:R-:W5:Y:S01]  /*6b60*/  MUFU.EX2 R6, R6 ;  /* 0x0000000600067308 */ /* 0x000f620000000800 */
[----:B------:R-:W-:Y:S01]  /*6b70*/  FADD.FTZ R2, R217, R2 ;  /* 0x00000002d9027221 */ /* 0x000fe20000010000 */
[----:B------:R-:W-:Y:S01]  /*6b80*/  HMMA.16816.F32.BF16 R36, R8, R14, R20 ;  /* 0x0000000e0824723c */ /* 0x000fe20000041814 */
[----:B------:R-:W1:Y:S01]  /*6b90*/  LDSM.16.MT88.4 R12, [R185+0x4800] ;  /* 0x00480000b90c783b */ /* 0x000e620000004200 */
[----:B------:R-:W-:Y:S02]  /*6ba0*/  FADD.FTZ R3, R198, R0 ;  /* 0x00000000c6037221 */ /* 0x000fe40000010000 */
[----:B------:R-:W-:Y:S01]  /*6bb0*/  FADD.FTZ R0, R215, R2 ;  /* 0x00000002d7007221 */ /* 0x000fe20000010000 */
[----:B------:R-:W-:Y:S01]  /*6bc0*/  LDSM.16.MT88.4 R20, [R184+0x2000] ;  /* 0x00200000b814783b */ /* 0x000fe20000004200 */
[----:B------:R5:W1:Y:S01]  /*6bd0*/  MUFU.EX2 R7, R4 ;  /* 0x0000000400077308 */ /* 0x000a620000000800 */
[----:B------:R-:W-:-:S02]  /*6be0*/  FADD.FTZ R2, R212, R3 ;  /* 0x00000003d4027221 */ /* 0x000fc40000010000 */
[----:B------:R-:W-:Y:S02]  /*6bf0*/  FADD.FTZ R0, R207, R0 ;  /* 0x00000000cf007221 */ /* 0x000fe40000010000 */
[----:B------:R-:W-:Y:S02]  /*6c00*/  FADD.FTZ R2, R214, R2 ;  /* 0x00000002d6027221 */ /* 0x000fe40000010000 */
[----:B------:R-:W-:Y:S01]  /*6c10*/  FADD.FTZ R0, R208, R0 ;  /* 0x00000000d0007221 */ /* 0x000fe20000010000 */
[----:B------:R-:W1:Y:S01]  /*6c20*/  MUFU.EX2 R27, R27 ;  /* 0x0000001b001b7308 */ /* 0x000e620000000800 */
        /* <DEDUP_REMOVED lines=12> */
[----:B------:R-:W-:Y:S01]  /*6cf0*/  FADD.FTZ R2, R70, R2 ;  /* 0x0000000246027221 */ /* 0x000fe20000010000 */
[----:B-1----:R-:W-:Y:S01]  /*6d00*/  HMMA.16816.F32.BF16 R128, R8, R12, R84 ;  /* 0x0000000c0880723c */ /* 0x002fe20000041854 */
[----:B---3--:R-:W-:Y:S02]  /*6d10*/  FADD.FTZ R0, R30, R0 ;  /* 0x000000001e007221 */ /* 0x008fe40000010000 */
[----:B------:R-:W-:-:S02]  /*6d20*/  FADD.FTZ R2, R134, R2 ;  /* 0x0000000286027221 */ /* 0x000fc40000010000 */
[----:B----4-:R-:W-:Y:S02]  /*6d30*/  FADD.FTZ R0, R29, R0 ;  /* 0x000000001d007221 */ /* 0x010fe40000010000 */
[----:B------:R-:W-:Y:S01]  /*6d40*/  FADD.FTZ R2, R133, R2 ;  /* 0x0000000285027221 */ /* 0x000fe20000010000 */
[----:B------:R-:W-:Y:S01]  /*6d50*/  HMMA.16816.F32.BF16 R72, R8, R14, R72 ;  /* 0x0000000e0848723c */ /* 0x000fe20000041848 */
[----:B------:R-:W1:Y:S01]  /*6d60*/  LDSM.16.MT88.4 R12, [R184+0x4800] ;  /* 0x00480000b80c783b */ /* 0x000e620000004200 */
[----:B--2---:R-:W-:Y:S02]  /*6d70*/  FADD.FTZ R0, R69, R0 ;  /* 0x0000000045007221 */ /* 0x004fe40000010000 */
[----:B------:R-:W-:Y:S02]  /*6d80*/  FADD.FTZ R2, R26, R2 ;  /* 0x000000021a027221 */ /* 0x000fe40000010000 */
[----:B------:R-:W-:Y:S02]  /*6d90*/  FADD.FTZ R0, R31, R0 ;  /* 0x000000001f007221 */ /* 0x000fe40000010000 */
[----:B------:R-:W-:-:S02]  /*6da0*/  FADD.FTZ R3, R25, R2 ;  /* 0x0000000219037221 */ /* 0x000fc40000010000 */
[----:B-----5:R-:W-:Y:S01]  /*6db0*/  FADD.FTZ R4, R6, R0 ;  /* 0x0000000006047221 */ /* 0x020fe20000010000 */
[----:B------:R-:W-:Y:S01]  /*6dc0*/  MOV R0, R244 ;  /* 0x000000f400007202 */ /* 0x000fe20000000f00 */
[----:B------:R-:W-:Y:S02]  /*6dd0*/  FADD.FTZ R3, R24, R3 ;  /* 0x0000000318037221 */ /* 0x000fe40000010000 */
[----:B------:R-:W-:-:S04]  /*6de0*/  FADD.FTZ R2, R7, R4 ;  /* 0x0000000407027221 */ /* 0x000fc80000010000 */
[----:B------:R-:W-:-:S04]  /*6df0*/  FADD.FTZ R2, R27, R2 ;  /* 0x000000021b027221 */ /* 0x000fc80000010000 */
[----:B------:R-:W-:Y:S01]  /*6e00*/  FADD.FTZ R228, R28, R2 ;  /* 0x000000021ce47221 */ /* 0x000fe20000010000 */
[C---:B-1----:R-:W-:Y:S08]  /*6e10*/  HMMA.16816.F32.BF16 R48, R8.reuse, R12, R76 ;  /* 0x0000000c0830723c */ /* 0x042ff0000004184c */
[----:B------:R-:W-:Y:S01]  /*6e20*/  HMMA.16816.F32.BF16 R44, R8, R14, R64 ;  /* 0x0000000e082c723c */ /* 0x000fe20000041840 */
[----:B------:R-:W1:Y:S06]  /*6e30*/  LDSM.16.MT88.4 R12, [R186+0x4800] ;  /* 0x00480000ba0c783b */ /* 0x000e6c0000004200 */
[----:B------:R-:W-:-:S02]  /*6e40*/  F2FP.BF16.PACK_AB R64, R25, R26 ;  /* 0x0000001a1940723e */ /* 0x000fc400000010ff */
[C---:B------:R-:W-:Y:S01]  /*6e50*/  F2FP.BF16.PACK_AB R66, R227.reuse, R24 ;  /* 0x00000018e342723e */ /* 0x040fe200000010ff */
[----:B------:R-:W-:Y:S01]  /*6e60*/  FADD.FTZ R227, R227, R3 ;  /* 0x00000003e3e37221 */ /* 0x000fe20000010000 */
[----:B------:R-:W-:Y:S01]  /*6e70*/  F2FP.BF16.PACK_AB R65, R7, R6 ;  /* 0x000000060741723e */ /* 0x000fe200000010ff */
[----:B------:R-:W-:Y:S01]  /*6e80*/  @P1 IMAD.HI.U32 R6, R244, c[0x0][0x2c8], RZ ;  /* 0x0000b200f4061a27 */ /* 0x000fe200078e00ff */
[----:B------:R-:W-:-:S04]  /*6e90*/  F2FP.BF16.PACK_AB R67, R28, R27 ;  /* 0x0000001b1c43723e */ /* 0x000fc800000010ff */
[----:B------:R-:W-:Y:S02]  /*6ea0*/  @P1 SHF.R.U32.HI R0, RZ, c[0x0][0x2cc], R6 ;  /* 0x0000b300ff001a19 */ /* 0x000fe40000011606 */
[----:B------:R-:W-:Y:S02]  /*6eb0*/  ISETP.GE.AND P1, PT, R225, 0x1, PT ;  /* 0x00000001e100780c */ /* 0x000fe40003f26270 */
[----:B------:R-:W-:-:S04]  /*6ec0*/  IADD3 R0, R224, R0, RZ ;  /* 0x00000000e0007210 */ /* 0x000fc80007ffe0ff */
[----:B------:R-:W-:Y:S01]  /*6ed0*/  IADD3 R3, R0, c[0x0][0x328], RZ ;  /* 0x0000ca0000037a10 */ /* 0x000fe20007ffe0ff */
[C---:B-1----:R-:W-:Y:S08]  /*6ee0*/  HMMA.16816.F32.BF16 R40, R8.reuse, R12, R60 ;  /* 0x0000000c0828723c */ /* 0x042ff0000004183c */
[----:B------:R-:W-:Y:S01]  /*6ef0*/  HMMA.16816.F32.BF16 R32, R8, R14, R16 ;  /* 0x0000000e0820723c */ /* 0x000fe20000041810 */
[----:B------:R-:W1:Y:S04]  /*6f00*/  LDSM.16.MT88.4 R16, [R183+0x2000] ;  /* 0x00200000b710783b */ /* 0x000e680000004200 */
[----:B------:R-:W2:Y:S02]  /*6f10*/  LDSM.16.MT88.4 R12, [R185+0x2000] ;  /* 0x00200000b90c783b */ /* 0x000ea40000004200 */
[----:B------:R-:W-:-:S02]  /*6f20*/  F2FP.BF16.PACK_AB R8, R70, R132 ;  /* 0x000000844608723e */ /* 0x000fc400000010ff */
[----:B------:R-:W-:Y:S02]  /*6f30*/  F2FP.BF16.PACK_AB R10, R133, R134 ;  /* 0x00000086850a723e */ /* 0x000fe400000010ff */
[----:B------:R-:W-:Y:S02]  /*6f40*/  F2FP.BF16.PACK_AB R9, R29, R30 ;  /* 0x0000001e1d09723e */ /* 0x000fe400000010ff */
[----:B------:R-:W-:-:S07]  /*6f50*/  F2FP.BF16.PACK_AB R11, R31, R69 ;  /* 0x000000451f0b723e */ /* 0x000fce00000010ff */
[C---:B------:R-:W-:Y:S08]  /*6f60*/  HMMA.16816.F32.BF16 R100, R8.reuse, R20, R100 ;  /* 0x000000140864723c */ /* 0x040ff00000041864 */
[C---:B------:R-:W-:Y:S01]  /*6f70*/  HMMA.16816.F32.BF16 R60, R8.reuse, R22, R104 ;  /* 0x00000016083c723c */ /* 0x040fe20000041868 */
[----:B------:R-:W3:Y:S04]  /*6f80*/  LDSM.16.MT88.4 R20, [R185+0x5000] ;  /* 0x00500000b914783b */ /* 0x000ee80000004200 */
[----:B------:R-:W4:Y:S03]  /*6f90*/  LDSM.16.MT88.4 R104, [R185+0x2800] ;  /* 0x00280000b968783b */ /* 0x000f260000004200 */
[C---:B-1----:R-:W-:Y:S08]  /*6fa0*/  HMMA.16816.F32.BF16 R116, R8.reuse, R16, R116 ;  /* 0x000000100874723c */ /* 0x042ff00000041874 */
[C---:B------:R-:W-:Y:S01]  /*6fb0*/  HMMA.16816.F32.BF16 R52, R8.reuse, R18, R92 ;  /* 0x000000120834723c */ /* 0x040fe2000004185c */
[----:B------:R-:W1:Y:S07]  /*6fc0*/  LDSM.16.MT88.4 R16, [R186+0x2000] ;  /* 0x00200000ba10783b */ /* 0x000e6e0000004200 */
[C---:B--2---:R-:W-:Y:S08]  /*6fd0*/  HMMA.16816.F32.BF16 R108, R8.reuse, R12, R108 ;  /* 0x0000000c086c723c */ /* 0x044ff0000004186c */
[C---:B------:R-:W-:Y:S01]  /*6fe0*/  HMMA.16816.F32.BF16 R56, R8.reuse, R14, R56 ;  /* 0x0000000e0838723c */ /* 0x040fe20000041838 */
[----:B------:R-:W2:Y:S07]  /*6ff0*/  LDSM.16.MT88.4 R12, [R183+0x5000] ;  /* 0x00500000b70c783b */ /* 0x000eae0000004200 */
[----:B---3--:R-:W-:Y:S08]  /*7000*/  HMMA.16816.F32.BF16 R128, R8, R20, R128 ;  /* 0x000000140880723c */ /* 0x008ff00000041880 */
[----:B----4-:R-:W-:Y:S08]  /*7010*/  HMMA.16816.F32.BF16 R108, R64, R104, R108 ;  /* 0x00000068406c723c */ /* 0x010ff0000004186c */
[C---:B------:R-:W-:Y:S01]  /*7020*/  HMMA.16816.F32.BF16 R20, R8.reuse, R22, R72 ;  /* 0x000000160814723c */ /* 0x040fe20000041848 */
[----:B------:R-:W-:Y:S07]  /*7030*/  LDSM.16.MT88.4 R72, [R185+0x5800] ;  /* 0x00580000b948783b */ /* 0x000fee0000004200 */
[C---:B-1----:R-:W-:Y:S01]  /*7040*/  HMMA.16816.F32.BF16 R92, R8.reuse, R16, R96 ;  /* 0x00000010085c723c */ /* 0x042fe20000041860 */
[----:B------:R-:W-:Y:S07]  /*7050*/  LDSM.16.MT88.4 R96, [R184+0x2800] ;  /* 0x00280000b860783b */ /* 0x000fee0000004200 */
[C---:B------:R-:W-:Y:S01]  /*7060*/  HMMA.16816.F32.BF16 R76, R8.reuse, R18, R88 ;  /* 0x00000012084c723c */ /* 0x040fe20000041858 */
[----:B------:R-:W1:Y:S04]  /*7070*/  LDSM.16.MT88.4 R16, [R184+0x5000] ;  /* 0x00500000b810783b */ /* 0x000e680000004200 */
[----:B------:R-:W-:Y:S03]  /*7080*/  LDSM.16.MT88.4 R88, [R186+0x2800] ;  /* 0x00280000ba58783b */ /* 0x000fe60000004200 */
[C---:B--2---:R-:W-:Y:S01]  /*7090*/  HMMA.16816.F32.BF16 R84, R8.reuse, R12, R80 ;  /* 0x0000000c0854723c */ /* 0x044fe20000041850 */
[----:B------:R-:W-:Y:S07]  /*70a0*/  LDSM.16.MT88.4 R80, [R183+0x5800] ;  /* 0x00580000b750783b */ /* 0x000fee0000004200 */
[----:B------:R-:W-:Y:S01]  /*70b0*/  HMMA.16816.F32.BF16 R36, R8, R14, R36 ;  /* 0x0000000e0824723c */ /* 0x000fe20000041824 */
[----:B------:R-:W2:Y:S07]  /*70c0*/  LDSM.16.MT88.4 R12, [R186+0x5000] ;  /* 0x00500000ba0c783b */ /* 0x000eae0000004200 */
[C---:B------:R-:W-:Y:S01]  /*70d0*/  HMMA.16816.F32.BF16 R104, R64.reuse, R106, R56 ;  /* 0x0000006a4068723c */ /* 0x040fe20000041838 */
[----:B------:R-:W3:Y:S07]  /*70e0*/  LDSM.16.MT88.4 R56, [R184+0x5800] ;  /* 0x00580000b838783b */ /* 0x000eee0000004200 */
[C---:B------:R-:W-:Y:S08]  /*70f0*/  HMMA.16816.F32.BF16 R116, R64.reuse, R112, R116 ;  /* 0x000000704074723c */ /* 0x040ff00000041874 */
[----:B------:R-:W-:Y:S08]  /*7100*/  HMMA.16816.F32.BF16 R112, R64, R114, R52 ;  /* 0x000000724070723c */ /* 0x000ff00000041834 */
[C---:B-1----:R-:W-:Y:S08]  /*7110*/  HMMA.16816.F32.BF16 R48, R8.reuse, R16, R48 ;  /* 0x000000100830723c */ /* 0x042ff00000041830 */
[C---:B------:R-:W-:Y:S08]  /*7120*/  HMMA.16816.F32.BF16 R44, R8.reuse, R18, R44 ;  /* 0x00000012082c723c */ /* 0x040ff0000004182c */
[C---:B--2---:R-:W-:Y:S08]  /*7130*/  HMMA.16816.F32.BF16 R40, R8.reuse, R12, R40 ;  /* 0x0000000c0828723c */ /* 0x044ff00000041828 */
[----:B------:R-:W-:Y:S01]  /*7140*/  HMMA.16816.F32.BF16 R32, R8, R14, R32 ;  /* 0x0000000e0820723c */ /* 0x000fe20000041820 */
[----:B------:R-:W1:Y:S07]  /*7150*/  LDSM.16.MT88.4 R8, [R186+0x5800] ;  /* 0x00580000ba08783b */ /* 0x000e6e0000004200 */
[C---:B------:R-:W-:Y:S08]  /*7160*/  HMMA.16816.F32.BF16 R92, R64.reuse, R88, R92 ;  /* 0x00000058405c723c */ /* 0x040ff0000004185c */
[C---:B------:R-:W-:Y:S08]  /*7170*/  HMMA.16816.F32.BF16 R100, R64.reuse, R96, R100 ;  /* 0x000000604064723c */ /* 0x040ff00000041864 */
[C---:B------:R-:W-:Y:S08]  /*7180*/  HMMA.16816.F32.BF16 R88, R64.reuse, R90, R76 ;  /* 0x0000005a4058723c */ /* 0x040ff0000004184c */
[C---:B------:R-:W-:Y:S08]  /*7190*/  HMMA.16816.F32.BF16 R96, R64.reuse, R98, R60 ;  /* 0x000000624060723c */ /* 0x040ff0000004183c */
[C---:B------:R-:W-:Y:S08]  /*71a0*/  HMMA.16816.F32.BF16 R84, R64.reuse, R80, R84 ;  /* 0x000000504054723c */ /* 0x040ff00000041854 */
[C---:B------:R-:W-:Y:S08]  /*71b0*/  HMMA.16816.F32.BF16 R76, R64.reuse, R72, R128 ;  /* 0x00000048404c723c */ /* 0x040ff00000041880 */
[C---:B---3--:R-:W-:Y:S08]  /*71c0*/  HMMA.16816.F32.BF16 R52, R64.reuse, R56, R48 ;  /* 0x000000384034723c */ /* 0x048ff00000041830 */
[C---:B------:R-:W-:Y:S08]  /*71d0*/  HMMA.16816.F32.BF16 R80, R64.reuse, R82, R36 ;  /* 0x000000524050723c */ /* 0x040ff00000041824 */
[C---:B------:R-:W-:Y:S08]  /*71e0*/  HMMA.16816.F32.BF16 R72, R64.reuse, R74, R20 ;  /* 0x0000004a4048723c */ /* 0x040ff00000041814 */
[C---:B------:R-:W-:Y:S08]  /*71f0*/  HMMA.16816.F32.BF16 R56, R64.reuse, R58, R44 ;  /* 0x0000003a4038723c */ /* 0x040ff0000004182c */
[C---:B-1----:R-:W-:Y:S08]  /*7200*/  HMMA.16816.F32.BF16 R60, R64.reuse, R8, R40 ;  /* 0x00000008403c723c */ /* 0x042ff00000041828 */
[----:B------:R-:W-:Y:S01]  /*7210*/  HMMA.16816.F32.BF16 R64, R64, R10, R32 ;  /* 0x0000000a4040723c */ /* 0x000fe20000041820 */
[----:B------:R-:W-:Y:S07]  /*7220*/  @!P1 BRA `(.L_x_709) ;  /* 0x0000013000009947 */ /* 0x000fee0003800000 */
[C---:B------:R-:W-:Y:S01]  /*7230*/  ISETP.GT.AND P0, PT, R0.reuse, RZ, PT ;  /* 0x000000ff0000720c */ /* 0x040fe20003f04270 */
[----:B------:R-:W-:Y:S01]  /*7240*/  BSSY B0, `(.L_x_710) ;  /* 0x000000e000007945 */ /* 0x000fe20003800000 */
[----:B------:R-:W-:-:S11]  /*7250*/  IADD3 R2, R0, -0x1, RZ ;  /* 0xffffffff00027810 */ /* 0x000fd60007ffe0ff */
[----:B------:R-:W-:Y:S05]  /*7260*/  @P0 BRA `(.L_x_711) ;  /* 0x0000007000000947 */ /* 0x000fea0003800000 */
[----:B------:R-:W-:Y:S02]  /*7270*/  IMAD.MOV.U32 R2, RZ, RZ, 0x1 ;  /* 0x00000001ff027424 */ /* 0x000fe400078e00ff */
[----:B------:R-:W-:-:S03]  /*7280*/  IMAD.MOV R0, RZ, RZ, -R0 ;  /* 0x000000ffff007224 */ /* 0x000fc600078e0a00 */
[----:B------:R-:W-:-:S13]  /*7290*/  ISETP.NE.AND P0, PT, R2, c[0x0][0x32c], PT ;  /* 0x0000cb0002007a0c */ /* 0x000fda0003f05270 */
[----:B------:R-:W-:-:S05]  /*72a0*/  @P0 IMAD.HI.U32 R2, R0, c[0x0][0x330], RZ ;  /* 0x0000cc0000020a27 */ /* 0x000fca00078e00ff */
[----:B------:R-:W-:-:S04]  /*72b0*/  @P0 SHF.R.U32.HI R0, RZ, c[0x0][0x334], R2 ;  /* 0x0000cd00ff000a19 */ /* 0x000fc80000011602 */
[----:B------:R-:W-:Y:S01]  /*72c0*/  LOP3.LUT R2, RZ, R0, RZ, 0x33, !PT ;  /* 0x00000000ff027212 */ /* 0x000fe200078e33ff */
[----:B------:R-:W-:Y:S05]  /*72d0*/  BRA `(.L_x_712) ;  /* 0x0000004000007947 */ /* 0x000fea0003800000 */
.L_x_711:
[----:B------:R-:W-:-:S04]  /*72e0*/  MOV R0, 0x1 ;  /* 0x0000000100007802 */ /* 0x000fc80000000f00 */
[----:B------:R-:W-:-:S13]  /*72f0*/  ISETP.NE.AND P0, PT, R0, c[0x0][0x32c], PT ;  /* 0x0000cb0000007a0c */ /* 0x000fda0003f05270 */
[----:B------:R-:W-:-:S05]  /*7300*/  @P0 IMAD.HI.U32 R0, R2, c[0x0][0x330], RZ ;  /* 0x0000cc0002000a27 */ /* 0x000fca00078e00ff */
[----:B------:R-:W-:Y:S02]  /*7310*/  @P0 SHF.R.U32.HI R2, RZ, c[0x0][0x334], R0 ;  /* 0x0000cd00ff020a19 */ /* 0x000fe40000011600 */
.L_x_712:
[----:B------:R-:W-:Y:S05]  /*7320*/  BSYNC B0 ;  /* 0x0000000000007941 */ /* 0x000fea0003800000 */
.L_x_710:
[----:B------:R-:W-:-:S05]  /*7330*/  MOV R0, c[0x0][0x32c] ;  /* 0x0000cb0000007a02 */ /* 0x000fca0000000f00 */
[----:B------:R-:W-:-:S05]  /*7340*/  IMAD R2, R2, R0, c[0x0][0x32c] ;  /* 0x0000cb0002027624 */ /* 0x000fca00078e0200 */
[----:B------:R-:W-:-:S05]  /*7350*/  IMNMX R3, R3, R2, PT ;  /* 0x0000000203037217 */ /* 0x000fca0003800200 */
.L_x_709:
[----:B------:R-:W-:-:S05]  /*7360*/  IMAD.HI R3, R3, 0x2aaaaaab, RZ ;  /* 0x2aaaaaab03037827 */ /* 0x000fca00078e02ff */
[----:B------:R-:W-:-:S04]  /*7370*/  SHF.R.U32.HI R0, RZ, 0x1f, R3 ;  /* 0x0000001fff007819 */ /* 0x000fc80000011603 */
[----:B------:R-:W-:-:S04]  /*7380*/  LEA.HI.SX32 R3, R3, R0, 0x1c ;  /* 0x0000000003037211 */ /* 0x000fc800078fe2ff */
[----:B------:R-:W-:-:S04]  /*7390*/  IMNMX R226, R230, R3, !PT ;  /* 0x00000003e6e27217 */ /* 0x000fc80007800200 */
[----:B------:R-:W-:-:S13]  /*73a0*/  ISETP.GE.AND P0, PT, R199, R226, PT ;  /* 0x000000e2c700720c */ /* 0x000fda0003f06270 */
[----:B------:R-:W-:Y:S05]  /*73b0*/  @!P0 BRA `(.L_x_713) ;  /* 0x000047e000008947 */ /* 0x000fea0003800000 */
[----:B------:R-:W-:Y:S02]  /*73c0*/  MOV R70, R5 ;  /* 0x0000000500467202 */ /* 0x000fe40000000f00 */
[----:B------:R-:W-:Y:S02]  /*73d0*/  MOV R69, R68 ;  /* 0x0000004400457202 */ /* 0x000fe40000000f00 */
.L_x_734:
[----:B------:R-:W-:Y:S04]  /*73e0*/  DEPBAR.LE SB0, 0x0 ;  /* 0x000080000000791a */ /* 0x000fe80000000000 */
[----:B------:R-:W-:Y:S01]  /*73f0*/  WARPSYNC 0xffffffff ;  /* 0xffffffff00007948 */ /* 0x000fe20003800000 */
[----:B------:R-:W-:Y:S01]  /*7400*/  BAR.SYNC.DEFER_BLOCKING 0x0 ;  /* 0x0000000000007b1d */ /* 0x000fe20000010000 */
[----:B------:R-:W-:Y:S05]  /*7410*/  ISETP.GT.AND P0, PT, R230, R199, PT ;  /* 0x000000c7e600720c */ /* 0x000fea0003f04270 */
[----:B------:R1:W2:Y:S01]  /*7420*/  LDSM.16.M88.4 R8, [R180] ;  /* 0x00000000b408783b */ /* 0x0002a20000000200 */
[----:B------:R-:W-:Y:S03]  /*7430*/  BSSY B0, `(.L_x_714) ;  /* 0x000004a000007945 */ /* 0x000fe60003800000 */
[----:B------:R1:W3:Y:S04]  /*7440*/  LDSM.16.M88.4 R16, [R180+0x800] ;  /* 0x00080000b410783b */ /* 0x0002e80000000200 */
[----:B------:R1:W4:Y:S04]  /*7450*/  LDSM.16.M88.4 R24, [R180+0x1000] ;  /* 0x00100000b418783b */ /* 0x0003280000000200 */
        /* <DEDUP_REMOVED lines=8> */
[----:B------:R1:W1:Y:S01]  /*74e0*/  LDSM.16.M88.4 R148, [R71+0x2800] ;  /* 0x002800004794783b */ /* 0x0002620000000200 */
[----:B------:R-:W-:-:S05]  /*74f0*/  @P0 BRA `(.L_x_715) ;  /* 0x000003d000000947 */ /* 0x000fca0003800000 */
[----:B--23--:R-:W-:Y:S01]  /*7500*/  IMAD.WIDE.U32 R2, R211, c[0x0][0x208], RZ ;  /* 0x00008200d3027a25 */ /* 0x00cfe200078e00ff */
[----:B------:R-:W-:Y:S02]  /*7510*/  SHF.R.S32.HI R0, RZ, 0x1f, R211 ;  /* 0x0000001fff007819 */ /* 0x000fe400000114d3 */
[----:B------:R-:W-:Y:S01]  /*7520*/  SHF.R.S32.HI R4, RZ, 0x1f, R204 ;  /* 0x0000001fff047819 */ /* 0x000fe200000114cc */
[C---:B------:R-:W-:Y:S01]  /*7530*/  IMAD.SHL.U32 R15, R221.reuse, 0x2, RZ ;  /* 0x00000002dd0f7824 */ /* 0x040fe200078e00ff */
[----:B------:R-:W-:Y:S01]  /*7540*/  SHF.R.S32.HI R6, RZ, 0x1f, R221 ;  /* 0x0000001fff067819 */ /* 0x000fe200000114dd */
[----:B------:R-:W-:Y:S01]  /*7550*/  IMAD R0, R0, c[0x0][0x208], RZ ;  /* 0x0000820000007a24 */ /* 0x000fe200078e02ff */
[----:B------:R-:W-:Y:S01]  /*7560*/  SHF.R.S32.HI R5, RZ, 0x1f, R219 ;  /* 0x0000001fff057819 */ /* 0x000fe200000114db */
[----:B------:R-:W-:Y:S01]  /*7570*/  IMAD R4, R4, c[0x0][0x218], RZ ;  /* 0x0000860004047a24 */ /* 0x000fe200078e02ff */
[----:B------:R-:W-:Y:S01]  /*7580*/  SHF.L.U64.HI R6, R221, 0x1, R6 ;  /* 0x00000001dd067819 */ /* 0x000fe20000010206 */
[----:B------:R-:W-:Y:S01]  /*7590*/  IMAD R0, R211, c[0x0][0x20c], R0 ;  /* 0x00008300d3007a24 */ /* 0x000fe200078e0200 */
[----:B------:R-:W-:Y:S01]  /*75a0*/  SHF.L.U64.HI R5, R219, 0x1, R5 ;  /* 0x00000001db057819 */ /* 0x000fe20000010205 */
[C---:B------:R-:W-:Y:S02]  /*75b0*/  IMAD R4, R204.reuse, c[0x0][0x21c], R4 ;  /* 0x00008700cc047a24 */ /* 0x040fe400078e0204 */
[----:B------:R-:W-:Y:S02]  /*75c0*/  IMAD.IADD R3, R3, 0x1, R0 ;  /* 0x0000000103037824 */ /* 0x000fe400078e0200 */
[----:B------:R-:W-:Y:S02]  /*75d0*/  IMAD.SHL.U32 R14, R219, 0x2, RZ ;  /* 0x00000002db0e7824 */ /* 0x000fe400078e00ff */
[----:B------:R-:W-:Y:S05]  /*75e0*/  IMAD.WIDE.U32 R2, R204, c[0x0][0x218], R2 ;  /* 0x00008600cc027a25 */ /* 0x000fea00078e0002 */
[----:B------:R-:W-:Y:S04]  /*75f0*/  IADD3 R0, P0, R240, R2, RZ ;  /* 0x00000002f0007210 */ /* 0x000fe80007f1e0ff */
[----:B------:R-:W-:Y:S02]  /*7600*/  IADD3.X R2, R243, R3, R4, P0, !PT ;  /* 0x00000003f3027210 */ /* 0x000fe400007fe404 */
[C---:B------:R-:W-:Y:S04]  /*7610*/  LEA R4, P0, R0.reuse, c[0x0][0x1f8], 0x1 ;  /* 0x00007e0000047a11 */ /* 0x040fe800078008ff */
[----:B------:R-:W-:Y:S01]  /*7620*/  LEA.HI.X R0, R0, c[0x0][0x1fc], R2, 0x1, P0 ;  /* 0x00007f0000007a11 */ /* 0x000fe200000f0c02 */
[----:B------:R-:W-:-:S06]  /*7630*/  BRA.DIV ~URZ, `(.L_x_716) ;  /* 0x000112727f007947 */ /* 0x000fcc000b800000 */
[----:B------:R2:W3:Y:S02]  /*7640*/  SHFL.IDX PT, R7, R0, RZ, 0x181f ;  /* 0x00181fff00077589 */ /* 0x0004e400000e0000 */
.L_x_843:
[----:B------:R-:W-:-:S05]  /*7650*/  BRA.DIV ~URZ, `(.L_x_717) ;  /* 0x000112c27f007947 */ /* 0x000fca000b800000 */
[----:B------:R-:W5:Y:S01]  /*7660*/  SHFL.IDX PT, R2, R4, RZ, 0x181f ;  /* 0x00181fff04027589 */ /* 0x000f6200000e0000 */
[----:B------:R-:W-:Y:S02]  /*7670*/  ISETP.GE.AND P2, PT, R219, c[0x0][0x1d4], PT ;  /* 0x00007500db007a0c */ /* 0x000fe40003f46270 */
[----:B------:R-:W-:Y:S02]  /*7680*/  ISETP.GE.AND P1, PT, R221, c[0x0][0x1d4], PT ;  /* 0x00007500dd007a0c */ /* 0x000fe40003f26270 */
[CC--:B-----5:R-:W-:Y:S05]  /*7690*/  IADD3 R12, P0, R2.reuse, R14.reuse, RZ ;  /* 0x0000000e020c7210 */ /* 0x0e0fea0007f1e0ff */
[C-C-:B---3--:R-:W-:Y:S01]  /*76a0*/  IMAD.X R13, R7.reuse, 0x1, R5.reuse, P0 ;  /* 0x00000001070d7824 */ /* 0x148fe200000e0605 */
[-C--:B------:R-:W-:Y:S04]  /*76b0*/  IADD3 R2, P0, R2, R15.reuse, RZ ;  /* 0x0000000f02027210 */ /* 0x080fe80007f1e0ff */
[----:B------:R-:W-:Y:S01]  /*76c0*/  @!PT LDS RZ, [RZ] ;  /* 0x00000000fffff984 */ /* 0x000fe20000000800 */
[----:B------:R-:W-:Y:S01]  /*76d0*/  @!PT LDS RZ, [RZ] ;  /* 0x00000000fffff984 */ /* 0x000fe20000000800 */
[----:B------:R3:W-:Y:S01]  /*76e0*/  LDGSTS.E.BYPASS.LTC128B.128 [R195+0x100], [R12.64], !P2 ;  /* 0x001000000cc37fae */ /* 0x0007e2000d101d46 */
[--C-:B------:R-:W-:Y:S01]  /*76f0*/  IMAD.X R3, R7, 0x1, R6.reuse, P0 ;  /* 0x0000000107037824 */ /* 0x100fe200000e0606 */
[----:B------:R-:W-:Y:S04]  /*7700*/  SEL R7, RZ, 0x10, P2 ;  /* 0x00000010ff077807 */ /* 0x000fe80001000000 */
[----:B------:R5:W-:Y:S04]  /*7710*/  LDGSTS.E.BYPASS.LTC128B.128 [R195+0x3100], [R2.64], !P1 ;  /* 0x0310000002c37fae */ /* 0x000be8000c901d46 */
[----:B-----5:R-:W3:Y:S04]  /*7720*/  SHFL.IDX PT, R2, R4, 0x1, 0x181f ;  /* 0x00381f0004027f89 */ /* 0x020ee800000e0000 */
[----:B------:R-:W5:Y:S01]  /*7730*/  SHFL.IDX PT, R3, R0, 0x1, 0x181f ;  /* 0x00381f0000037f89 */ /* 0x000f6200000e0000 */
[C---:B---3--:R-:W-:Y:S05]  /*7740*/  IADD3 R12, P0, R2.reuse, R14, RZ ;  /* 0x0000000e020c7210 */ /* 0x048fea0007f1e0ff */
[C---:B-----5:R-:W-:Y:S01]  /*7750*/  IMAD.X R13, R3.reuse, 0x1, R5, P0 ;  /* 0x00000001030d7824 */ /* 0x060fe200000e0605 */
[----:B------:R-:W-:Y:S04]  /*7760*/  IADD3 R2, P0, R2, R15, RZ ;  /* 0x0000000f02027210 */ /* 0x000fe80007f1e0ff */
[----:B------:R3:W-:Y:S01]  /*7770*/  LDGSTS.E.BYPASS.LTC128B.128 [R195+0x1100], [R12.64], !P2 ;  /* 0x011000000cc37fae */ /* 0x0007e2000d101d46 */
[----:B------:R-:W-:Y:S05]  /*7780*/  IMAD.X R3, R3, 0x1, R6, P0 ;  /* 0x0000000103037824 */ /* 0x000fea00000e0606 */
[----:B------:R2:W-:Y:S04]  /*7790*/  LDGSTS.E.BYPASS.LTC128B.128 [R195+0x4100], [R2.64], !P1 ;  /* 0x0410000002c37fae */ /* 0x0005e8000c901d46 */
[----:B---3--:R2:W3:Y:S01]  /*77a0*/  SHFL.IDX PT, R13, R0, 0x2, 0x181f ;  /* 0x00581f00000d7f89 */ /* 0x0084e200000e0000 */
[----:B------:R-:W-:Y:S03]  /*77b0*/  SEL R12, RZ, 0x10, P1 ;  /* 0x00000010ff0c7807 */ /* 0x000fe60000800000 */
[----:B--2---:R2:W4:Y:S04]  /*77c0*/  SHFL.IDX PT, R0, R4, 0x2, 0x181f ;  /* 0x00581f0004007f89 */ /* 0x00452800000e0000 */
.L_x_844:
[C---:B------:R-:W-:Y:S02]  /*77d0*/  IADD3 R2, -R7.reuse, 0x10, RZ ;  /* 0x0000001007027810 */ /* 0x040fe40007ffe1ff */
[----:B------:R-:W-:Y:S02]  /*77e0*/  ISETP.NE.U32.AND P2, PT, R7, RZ, PT ;  /* 0x000000ff0700720c */ /* 0x000fe40003f45070 */
[----:B------:R-:W-:Y:S04]  /*77f0*/  LOP3.LUT R2, R2, 0xf, RZ, 0xc0, !PT ;  /* 0x0000000f02027812 */ /* 0x000fe800078ec0ff */
[-C--:B--2-4-:R-:W-:Y:S02]  /*7800*/  IADD3 R4, P1, P0, R2, R0.reuse, R14 ;  /* 0x0000000002047210 */ /* 0x094fe4000783e00e */
[----:B------:R-:W-:Y:S02]  /*7810*/  IADD3 R2, -R12, 0x10, RZ ;  /* 0x000000100c027810 */ /* 0x000fe40007ffe1ff */
[-C--:B---3--:R-:W-:Y:S02]  /*7820*/  IADD3.X R5, RZ, R13.reuse, R5, P1, P0 ;  /* 0x0000000dff057210 */ /* 0x088fe40000fe0405 */
[----:B------:R-:W-:Y:S03]  /*7830*/  LOP3.LUT R2, R2, 0xf, RZ, 0xc0, !PT ;  /* 0x0000000f02027812 */ /* 0x000fe600078ec0ff */
[----:B------:R-:W-:Y:S01]  /*7840*/  @!PT LDS RZ, [RZ] ;  /* 0x00000000fffff984 */ /* 0x000fe20000000800 */
[----:B------:R-:W-:Y:S01]  /*7850*/  @!PT LDS RZ, [RZ] ;  /* 0x00000000fffff984 */ /* 0x000fe20000000800 */
[----:B------:R-:W-:Y:S01]  /*7860*/  @!PT LDS RZ, [RZ] ;  /* 0x00000000fffff984 */ /* 0x000fe20000000800 */
[----:B------:R2:W-:Y:S01]  /*7870*/  LDGSTS.E.BYPASS.LTC128B.128.ZFILL [R195+0x2100], [R4.64], P2 ;  /* 0x0210000004c37fae */ /* 0x0005e20009141d46 */
[----:B------:R-:W-:Y:S04]  /*7880*/  IADD3 R2, P1, P0, R2, R0, R15 ;  /* 0x0000000002027210 */ /* 0x000fe8000783e00f */
[----:B------:R-:W-:Y:S02]  /*7890*/  IADD3.X R3, RZ, R13, R6, P1, P0 ;  /* 0x0000000dff037210 */ /* 0x000fe40000fe0406 */
[----:B------:R-:W-:Y:S11]  /*78a0*/  ISETP.NE.U32.AND P0, PT, R12, RZ, PT ;  /* 0x000000ff0c00720c */ /* 0x000ff60003f05070 */
[----:B------:R-:W-:Y:S02]  /*78b0*/  @!UPT UIADD3 URZ, URZ, URZ, URZ ;  /* 0x0000003f3f3ff290 */ /* 0x000fe4000fffe03f */
[----:B------:R2:W-:Y:S02]  /*78c0*/  LDGSTS.E.BYPASS.LTC128B.128.ZFILL [R195+0x5100], [R2.64], P0 ;  /* 0x0510000002c37fae */ /* 0x0005e40008141d46 */
.L_x_715:
[----:B--23--:R-:W-:Y:S05]  /*78d0*/  BSYNC B0 ;  /* 0x0000000000007941 */ /* 0x00cfea0003800000 */
.L_x_714:
[----:B------:R-:W0:Y:S01]  /*78e0*/  LDGDEPBAR ;  /* 0x00000000000079af */ /* 0x000e220000000000 */
[----:B------:R-:W-:Y:S01]  /*78f0*/  WARPSYNC 0xffffffff ;  /* 0xffffffff00007948 */ /* 0x000fe20003800000 */
[C---:B------:R-:W-:Y:S01]  /*7900*/  HMMA.16816.F32.BF16 R4, R120.reuse, R8, RZ ;  /* 0x000000087804723c */ /* 0x040fe200000418ff */
[----:B------:R-:W-:Y:S02]  /*7910*/  BSSY B0, `(.L_x_718) ;  /* 0x0000137000007945 */ /* 0x000fe40003800000 */
[----:B------:R-:W-:Y:S05]  /*7920*/  ISETP.GT.AND P0, PT, R199, R230, PT ;  /* 0x000000e6c700720c */ /* 0x000fea0003f04270 */
[C---:B------:R-:W-:Y:S08]  /*7930*/  HMMA.16816.F32.BF16 R8, R120.reuse, R10, RZ ;  /* 0x0000000a7808723c */ /* 0x040ff000000418ff */
[C---:B------:R-:W-:Y:S08]  /*7940*/  HMMA.16816.F32.BF16 R12, R120.reuse, R16, RZ ;  /* 0x00000010780c723c */ /* 0x040ff000000418ff */
[C---:B------:R-:W-:Y:S08]  /*7950*/  HMMA.16816.F32.BF16 R16, R120.reuse, R18, RZ ;  /* 0x000000127810723c */ /* 0x040ff000000418ff */
[C---:B----4-:R-:W-:Y:S08]  /*7960*/  HMMA.16816.F32.BF16 R20, R120.reuse, R24, RZ ;  /* 0x000000187814723c */ /* 0x050ff000000418ff */
[C---:B------:R-:W-:Y:S08]  /*7970*/  HMMA.16816.F32.BF16 R24, R120.reuse, R26, RZ ;  /* 0x0000001a7818723c */ /* 0x040ff000000418ff */
        /* <DEDUP_REMOVED lines=109> */
[----:B------:R-:W-:Y:S08]  /*8050*/  HMMA.16816.F32.BF16 R48, R168, R146, R48 ;  /* 0x00000092a830723c */ /* 0x000ff00000041830 */
[C---:B-1----:R-:W-:Y:S08]  /*8060*/  HMMA.16816.F32.BF16 R4, R172.reuse, R128, R4 ;  /* 0x00000080ac04723c */ /* 0x042ff00000041804 */
[C---:B------:R-:W-:Y:S08]  /*8070*/  HMMA.16816.F32.BF16 R8, R172.reuse, R130, R8 ;  /* 0x00000082ac08723c */ /* 0x040ff00000041808 */
[C---:B--2---:R-:W-:Y:S08]  /*8080*/  HMMA.16816.F32.BF16 R12, R172.reuse, R132, R12 ;  /* 0x00000084ac0c723c */ /* 0x044ff0000004180c */
        /* <DEDUP_REMOVED lines=22> */
[----:B------:R-:W-:Y:S04]  /*81f0*/  FMUL.FTZ R2, R27, c[0x0][0x320] ;  /* 0x0000c8001b027a20 */ /* 0x000fe80000410000 */
[----:B------:R-:W2:Y:S01]  /*8200*/  MUFU.TANH R135, R2 ;  /* 0x0000000200877308 */ /* 0x000ea20000002400 */
[----:B-1----:R-:W-:Y:S02]  /*8210*/  FMUL.FTZ R0, R10, c[0x0][0x320] ;  /* 0x0000c8000a007a20 */ /* 0x002fe40000410000 */
[----:B------:R-:W1:Y:S07]  /*8220*/  LDSM.16.M88.4 R8, [R181+0x1800] ;  /* 0x00180000b508783b */ /* 0x000e6e0000000200 */
[----:B------:R5:W1:Y:S02]  /*8230*/  MUFU.TANH R150, R0 ;  /* 0x0000000000967308 */ /* 0x000a640000002400 */
[----:B-----5:R-:W-:Y:S08]  /*8240*/  FMUL.FTZ R0, R12, c[0x0][0x320] ;  /* 0x0000c8000c007a20 */ /* 0x020ff00000410000 */
[----:B------:R5:W2:Y:S01]  /*8250*/  MUFU.TANH R137, R0 ;  /* 0x0000000000897308 */ /* 0x000aa20000002400 */
[C---:B-1----:R-:W-:Y:S08]  /*8260*/  HMMA.16816.F32.BF16 R28, R172.reuse, R8, R28 ;  /* 0x00000008ac1c723c */ /* 0x042ff0000004181c */
[C---:B------:R-:W-:Y:S01]  /*8270*/  HMMA.16816.F32.BF16 R32, R172.reuse, R10, R32 ;  /* 0x0000000aac20723c */ /* 0x040fe20000041820 */
[----:B------:R-:W1:Y:S01]  /*8280*/  LDSM.16.M88.4 R8, [R181+0x2800] ;  /* 0x00280000b508783b */ /* 0x000e620000000200 */
[----:B------:R-:W-:Y:S04]  /*8290*/  DEPBAR.LE SB0, 0x0 ;  /* 0x000080000000791a */ /* 0x000fe80000000000 */
[----:B-----5:R-:W-:Y:S02]  /*82a0*/  FMUL.FTZ R0, R13, c[0x0][0x320] ;  /* 0x0000c8000d007a20 */ /* 0x020fe40000410000 */
[C---:B------:R-:W-:Y:S02]  /*82b0*/  HMMA.16816.F32.BF16 R36, R172.reuse, R4, R36 ;  /* 0x00000004ac24723c */ /* 0x040fe40000041824 */
[----:B------:R5:W1:Y:S01]  /*82c0*/  MUFU.TANH R136, R0 ;  /* 0x0000000000887308 */ /* 0x000a620000002400 */
[----:B------:R-:W-:Y:S05]  /*82d0*/  BAR.SYNC.DEFER_BLOCKING 0x0 ;  /* 0x0000000000007b1d */ /* 0x000fea0000010000 */
[C---:B------:R-:W-:Y:S08]  /*82e0*/  HMMA.16816.F32.BF16 R40, R172.reuse, R6, R40 ;  /* 0x00000006ac28723c */ /* 0x040ff00000041828 */
[----:B------:R-:W-:Y:S04]  /*82f0*/  FMUL.FTZ R2, R35, c[0x0][0x320] ;  /* 0x0000c80023027a20 */ /* 0x000fe80000410000 */
[----:B------:R-:W2:Y:S01]  /*8300*/  MUFU.TANH R128, R2 ;  /* 0x0000000200807308 */ /* 0x000ea20000002400 */
[----:B-----5:R-:W-:Y:S09]  /*8310*/  FMUL.FTZ R0, R14, c[0x0][0x320] ;  /* 0x0000c8000e007a20 */ /* 0x020ff20000410000 */
[----:B------:R5:W2:Y:S01]  /*8320*/  MUFU.TANH R148, R0 ;  /* 0x0000000000947308 */ /* 0x000aa20000002400 */
[C---:B-1----:R-:W-:Y:S08]  /*8330*/  HMMA.16816.F32.BF16 R44, R172.reuse, R8, R44 ;  /* 0x00000008ac2c723c */ /* 0x042ff0000004182c */
[----:B------:R-:W-:Y:S04]  /*8340*/  HMMA.16816.F32.BF16 R48, R172, R10, R48 ;  /* 0x0000000aac30723c */ /* 0x000fe80000041830 */
[----:B-----5:R-:W-:Y:S04]  /*8350*/  FMUL.FTZ R0, R15, c[0x0][0x320] ;  /* 0x0000c8000f007a20 */ /* 0x020fe80000410000 */
        /* <DEDUP_REMOVED lines=68> */
[----:B--234-:R-:W-:Y:S01]  /*87a0*/  IMAD.MOV.U32 R177, RZ, RZ, c[0x0][0x2b8] ;  /* 0x0000ae00ffb17624 */ /* 0x01cfe200078e00ff */
[----:B------:R-:W-:Y:S01]  /*87b0*/  SHF.R.S32.HI R7, RZ, 0x1f, R219 ;  /* 0x0000001fff077819 */ /* 0x000fe200000114db */
[----:B------:R-:W-:Y:S02]  /*87c0*/  IMAD R3, R229, 0x20, R245 ;  /* 0x00000020e5037824 */ /* 0x000fe400078e02f5 */
[----:B------:R-:W-:Y:S01]  /*87d0*/  IMAD R2, R199, 0x60, R234 ;  /* 0x00000060c7027824 */ /* 0x000fe200078e02ea */
[----:B------:R-:W-:Y:S01]  /*87e0*/  ISETP.NE.AND P2, PT, R177, 0x1, PT ;  /* 0x00000001b100780c */ /* 0x000fe20003f45270 */
[----:B------:R-:W-:Y:S01]  /*87f0*/  IMAD.MOV.U32 R204, RZ, RZ, RZ ;  /* 0x000000ffffcc7224 */ /* 0x000fe200078e00ff */
[----:B------:R-:W-:Y:S01]  /*8800*/  ISETP.GT.AND P1, PT, R3, 0x5f, PT ;  /* 0x0000005f0300780c */ /* 0x000fe20003f24270 */
[----:B------:R-:W-:Y:S01]  /*8810*/  IMAD.SHL.U32 R13, R221, 0x2, RZ ;  /* 0x00000002dd0d7824 */ /* 0x000fe200078e00ff */
[----:B------:R-:W-:Y:S01]  /*8820*/  IADD3 R2, R2, -0x60, R3 ;  /* 0xffffffa002027810 */ /* 0x000fe20007ffe003 */
[----:B------:R-:W-:Y:S01]  /*8830*/  IMAD.SHL.U32 R12, R219, 0x2, RZ ;  /* 0x00000002db0c7824 */ /* 0x000fe200078e00ff */
[----:B------:R-:W-:Y:S03]  /*8840*/  SHF.R.S32.HI R177, RZ, 0x1f, R221 ;  /* 0x0000001fffb17819 */ /* 0x000fe600000114dd */
[----:B-1----:R-:W-:Y:S01]  /*8850*/  IMAD.MOV.U32 R0, RZ, RZ, R2 ;  /* 0x000000ffff007224 */ /* 0x002fe200078e0002 */
[----:B------:R-:W-:Y:S03]  /*8860*/  SHF.L.U64.HI R6, R221, 0x1, R177 ;  /* 0x00000001dd067819 */ /* 0x000fe600000102b1 */
[----:B------:R-:W-:Y:S05]  /*8870*/  @P2 IMAD.HI.U32 R3, R2, c[0x0][0x2bc], RZ ;  /* 0x0000af0002032a27 */ /* 0x000fea00078e00ff */
[----:B------:R-:W-:Y:S04]  /*8880*/  @P2 SHF.R.U32.HI R0, RZ, c[0x0][0x2c0], R3 ;  /* 0x0000b000ff002a19 */ /* 0x000fe80000011603 */
        /* <DEDUP_REMOVED lines=8> */
[----:B------:R1:W2:Y:S04]  /*8910*/  @!P1 LDG.E R204, [R4.64] ;  /* 0x0000000604cc9981 */ /* 0x0002a8000c1e1900 */
[----:B------:R-:W-:Y:S04]  /*8920*/  IMAD R0, R0, c[0x0][0x1e0], RZ ;  /* 0x0000780000007a24 */ /* 0x000fe800078e02ff */
[----:B------:R-:W-:Y:S04]  /*8930*/  IMAD R0, R211, c[0x0][0x1e4], R0 ;  /* 0x00007900d3007a24 */ /* 0x000fe800078e0200 */
[----:B------:R-:W-:Y:S01]  /*8940*/  IMAD.IADD R3, R3, 0x1, R0 ;  /* 0x0000000103037824 */ /* 0x000fe200078e0200 */
[----:B-1----:R-:W-:Y:S02]  /*8950*/  SHF.L.U64.HI R5, R219, 0x1, R7 ;  /* 0x00000001db057819 */ /* 0x002fe40000010207 */
[----:B--2---:R-:W-:Y:S01]  /*8960*/  SHF.R.S32.HI R0, RZ, 0x1f, R204 ;  /* 0x0000001fff007819 */ /* 0x004fe200000114cc */
[----:B------:R-:W-:Y:S04]  /*8970*/  IMAD.WIDE.U32 R2, R204, c[0x0][0x1f0], R2 ;  /* 0x00007c00cc027a25 */ /* 0x000fe800078e0002 */
        /* <DEDUP_REMOVED lines=8> */
.L_x_845:
[----:B------:R-:W-:-:S05]  /*8a00*/  BRA.DIV ~URZ, `(.L_x_721) ;  /* 0x000103127f007947 */ /* 0x000fca000b800000 */
[----:B------:R-:W3:Y:S01]  /*8a10*/  SHFL.IDX PT, R2, R4, RZ, 0x181f ;  /* 0x00181fff04027589 */ /* 0x000ee200000e0000 */
[----:B------:R-:W-:Y:S02]  /*8a20*/  ISETP.GE.AND P2, PT, R219, c[0x0][0x1d4], PT ;  /* 0x00007500db007a0c */ /* 0x000fe40003f46270 */
[----:B------:R-:W-:Y:S02]  /*8a30*/  ISETP.GE.AND P1, PT, R221, c[0x0][0x1d4], PT ;  /* 0x00007500dd007a0c */ /* 0x000fe40003f26270 */
[CC--:B---3--:R-:W-:Y:S05]  /*8a40*/  IADD3 R8, P0, R2.reuse, R12.reuse, RZ ;  /* 0x0000000c02087210 */ /* 0x0c8fea0007f1e0ff */
[C-C-:B--2---:R-:W-:Y:S01]  /*8a50*/  IMAD.X R9, R7.reuse, 0x1, R5.reuse, P0 ;  /* 0x0000000107097824 */ /* 0x144fe200000e0605 */
[-C--:B------:R-:W-:Y:S04]  /*8a60*/  IADD3 R2, P0, R2, R13.reuse, RZ ;  /* 0x0000000d02027210 */ /* 0x080fe80007f1e0ff */
[----:B------:R-:W-:Y:S01]  /*8a70*/  @!PT LDS RZ, [RZ] ;  /* 0x00000000fffff984 */ /* 0x000fe20000000800 */
[----:B------:R-:W-:Y:S01]  /*8a80*/  @!PT LDS RZ, [RZ] ;  /* 0x00000000fffff984 */ /* 0x000fe20000000800 */
[----:B------:R2:W-:Y:S01]  /*8a90*/  LDGSTS.E.BYPASS.LTC128B.128 [R195+0x8100], [R8.64], !P2 ;  /* 0x0810000008c37fae */ /* 0x0005e2000d101d46 */
[--C-:B------:R-:W-:Y:S01]  /*8aa0*/  IMAD.X R3, R7, 0x1, R6.reuse, P0 ;  /* 0x0000000107037824 */ /* 0x100fe200000e0606 */
[----:B------:R-:W-:Y:S04]  /*8ab0*/  SEL R7, RZ, 0x10, P2 ;  /* 0x00000010ff077807 */ /* 0x000fe80001000000 */
[----:B------:R3:W-:Y:S04]  /*8ac0*/  LDGSTS.E.BYPASS.LTC128B.128 [R195+0xb100], [R2.64], !P1 ;  /* 0x0b10000002c37fae */ /* 0x0007e8000c901d46 */
[----:B---3--:R-:W2:Y:S04]  /*8ad0*/  SHFL.IDX PT, R2, R4, 0x1, 0x181f ;  /* 0x00381f0004027f89 */ /* 0x008ea800000e0000 */
[----:B------:R-:W3:Y:S01]  /*8ae0*/  SHFL.IDX PT, R3, R0, 0x1, 0x181f ;  /* 0x00381f0000037f89 */ /* 0x000ee200000e0000 */
[C---:B--2---:R-:W-:Y:S05]  /*8af0*/  IADD3 R8, P0, R2.reuse, R12, RZ ;  /* 0x0000000c02087210 */ /* 0x044fea0007f1e0ff */
[C---:B---3--:R-:W-:Y:S01]  /*8b00*/  IMAD.X R9, R3.reuse, 0x1, R5, P0 ;  /* 0x0000000103097824 */ /* 0x048fe200000e0605 */
[----:B------:R-:W-:Y:S04]  /*8b10*/  IADD3 R2, P0, R2, R13, RZ ;  /* 0x0000000d02027210 */ /* 0x000fe80007f1e0ff */
[----:B------:R2:W-:Y:S01]  /*8b20*/  LDGSTS.E.BYPASS.LTC128B.128 [R195+0x9100], [R8.64], !P2 ;  /* 0x0910000008c37fae */ /* 0x0005e2000d101d46 */
[----:B------:R-:W-:Y:S05]  /*8b30*/  IMAD.X R3, R3, 0x1, R6, P0 ;  /* 0x0000000103037824 */ /* 0x000fea00000e0606 */
[----:B------:R3:W-:Y:S04]  /*8b40*/  LDGSTS.E.BYPASS.LTC128B.128 [R195+0xc100], [R2.64], !P1 ;  /* 0x0c10000002c37fae */ /* 0x0007e8000c901d46 */
[----:B--2---:R3:W2:Y:S01]  /*8b50*/  SHFL.IDX PT, R9, R0, 0x2, 0x181f ;  /* 0x00581f0000097f89 */ /* 0x0046a200000e0000 */
[----:B------:R-:W-:Y:S03]  /*8b60*/  SEL R8, RZ, 0x10, P1 ;  /* 0x00000010ff087807 */ /* 0x000fe60000800000 */
[----:B-1----:R3:W1:Y:S04]  /*8b70*/  SHFL.IDX PT, R0, R4, 0x2, 0x181f ;  /* 0x00581f0004007f89 */ /* 0x00266800000e0000 */
.L_x_846:
[C---:B---3--:R-:W-:Y:S02]  /*8b80*/  IADD3 R2, -R7.reuse, 0x10, RZ ;  /* 0x0000001007027810 */ /* 0x048fe40007ffe1ff */
[----:B------:R-:W-:Y:S02]  /*8b90*/  ISETP.NE.U32.AND P2, PT, R7, RZ, PT ;  /* 0x000000ff0700720c */ /* 0x000fe40003f45070 */
[----:B------:R-:W-:Y:S04]  /*8ba0*/  LOP3.LUT R2, R2, 0xf, RZ, 0xc0, !PT ;  /* 0x0000000f02027812 */ /* 0x000fe800078ec0ff */
[-C--:B-1----:R-:W-:Y:S02]  /*8bb0*/  IADD3 R4, P1, P0, R2, R0.reuse, R12 ;  /* 0x0000000002047210 */ /* 0x082fe4000783e00c */
[----:B------:R-:W-:Y:S02]  /*8bc0*/  IADD3 R2, -R8, 0x10, RZ ;  /* 0x0000001008027810 */ /* 0x000fe40007ffe1ff */
[-C--:B--2---:R-:W-:Y:S02]  /*8bd0*/  IADD3.X R5, RZ, R9.reuse, R5, P1, P0 ;  /* 0x00000009ff057210 */ /* 0x084fe40000fe0405 */
        /* <DEDUP_REMOVED lines=10> */
.L_x_719:
[----:B--234-:R-:W-:Y:S05]  /*8c80*/  BSYNC B0 ;  /* 0x0000000000007941 */ /* 0x01cfea0003800000 */
.L_x_718:
[----:B------:R-:W-:Y:S01]  /*8c90*/  LOP3.LUT R8, RZ, c[0x0][0x324], RZ, 0x33, !PT ;  /* 0x0000c900ff087a12 */ /* 0x000fe200078e33ff */
[----:B-1----:R-:W-:Y:S01]  /*8ca0*/  IMAD.MOV.U32 R0, RZ, RZ, c[0x0][0x2c4] ;  /* 0x0000b100ff007624 */ /* 0x002fe200078e00ff */
[----:B------:R-:W0:Y:S01]  /*8cb0*/  LDGDEPBAR ;  /* 0x00000000000079af */ /* 0x000e220000000000 */
[----:B------:R-:W-:Y:S03]  /*8cc0*/  IMAD.IADD R5, R246, 0x1, R244 ;  /* 0x00000001f6057824 */ /* 0x000fe600078e02f4 */
[----:B------:R-:W-:Y:S01]  /*8cd0*/  ISETP.NE.AND P0, PT, R0, 0x1, PT ;  /* 0x000000010000780c */ /* 0x000fe20003f05270 */
[----:B------:R-:W-:Y:S05]  /*8ce0*/  IMAD R0, R199, -0x60, RZ ;  /* 0xffffffa0c7007824 */ /* 0x000fea00078e02ff */
[----:B------:R-:W-:Y:S04]  /*8cf0*/  IADD3 R2, -R233, 0x1, R0 ;  /* 0x00000001e9027810 */ /* 0x000fe80007ffe100 */
[----:B------:R-:W-:Y:S03]  /*8d00*/  IADD3 R6, -R231, R2, R232 ;  /* 0x00000002e7067210 */ /* 0x000fe60007ffe1e8 */
[----:B------:R-:W-:Y:S01]  /*8d10*/  @P0 IMAD.HI.U32 R3, R5, c[0x0][0x2c8], RZ ;  /* 0x0000b20005030a27 */ /* 0x000fe200078e00ff */
[----:B------:R-:W-:Y:S04]  /*8d20*/  IADD3 R7, R6, c[0x0][0x328], RZ ;  /* 0x0000ca0006077a10 */ /* 0x000fe80007ffe0ff */
[----:B------:R-:W-:Y:S01]  /*8d30*/  @P0 SHF.R.U32.HI R5, RZ, c[0x0][0x2cc], R3 ;  /* 0x0000b300ff050a19 */ /* 0x000fe20000011603 */
[----:B------:R-:W-:-:S05]  /*8d40*/  BRA.DIV ~URZ, `(.L_x_722) ;  /* 0x000103627f007947 */ /* 0x000fca000b800000 */
[----:B------:R1:W2:Y:S02]  /*8d50*/  SHFL.IDX PT, R4, R5, RZ, 0x1c1f ;  /* 0x001c1fff05047589 */ /* 0x0002a400000e0000 */
.L_x_847:
[-C--:B--2---:R-:W-:Y:S01]  /*8d60*/  IADD3 R3, R7, R4.reuse, RZ ;  /* 0x0000000407037210 */ /* 0x084fe20007ffe0ff */
[----:B------:R-:W-:Y:S02]  /*8d70*/  IMAD.MOV.U32 R2, RZ, RZ, c[0x0][0x32c] ;  /* 0x0000cb00ff027624 */ /* 0x000fe400078e00ff */
[----:B------:R-:W-:Y:S03]  /*8d80*/  IMAD.IADD R6, R8, 0x1, R6 ;  /* 0x0000000108067824 */ /* 0x000fe600078e0206 */
[----:B------:R-:W-:Y:S02]  /*8d90*/  ISETP.GE.AND P0, PT, R2, 0x1, PT ;  /* 0x000000010200780c */ /* 0x000fe40003f06270 */
[----:B------:R-:W-:Y:S11]  /*8da0*/  IADD3 R2, R6, R4, RZ ;  /* 0x0000000406027210 */ /* 0x000ff60007ffe0ff */
[----:B------:R-:W-:-:S05]  /*8db0*/  @!P0 BRA `(.L_x_723) ;  /* 0x0000018000008947 */ /* 0x000fca0003800000 */
[----:B------:R-:W-:Y:S01]  /*8dc0*/  IADD3 R4, -R231, R232, R4 ;  /* 0x000000e8e7047210 */ /* 0x000fe20007ffe104 */
[----:B------:R-:W-:Y:S03]  /*8dd0*/  BSSY B0, `(.L_x_724) ;  /* 0x0000011000007945 */ /* 0x000fe60003800000 */
        /* <DEDUP_REMOVED lines=11> */
.L_x_725:
[----:B------:R-:W-:Y:S04]  /*8e90*/  MOV R8, c[0x0][0x32c] ;  /* 0x0000cb0000087a02 */ /* 0x000fe80000000f00 */
[----:B------:R-:W-:Y:S11]  /*8ea0*/  ISETP.NE.AND P0, PT, R8, 0x1, PT ;  /* 0x000000010800780c */ /* 0x000ff60003f05270 */
[----:B------:R-:W-:Y:S02]  /*8eb0*/  @!UPT UIADD3 URZ, URZ, URZ, URZ ;  /* 0x0000003f3f3ff290 */ /* 0x000fe4000fffe03f */
[----:B------:R-:W-:Y:S05]  /*8ec0*/  @P0 IMAD.HI.U32 R8, R4, c[0x0][0x330], RZ ;  /* 0x0000cc0004080a27 */ /* 0x000fea00078e00ff */
[----:B------:R-:W-:Y:S02]  /*8ed0*/  @P0 SHF.R.U32.HI R4, RZ, c[0x0][0x334], R8 ;  /* 0x0000cd00ff040a19 */ /* 0x000fe40000011608 */
.L_x_726:
[----:B------:R-:W-:Y:S05]  /*8ee0*/  BSYNC B0 ;  /* 0x0000000000007941 */ /* 0x000fea0003800000 */
.L_x_724:
[----:B------:R-:W-:Y:S04]  /*8ef0*/  IMAD.IADD R8, R0, 0x1, -R233 ;  /* 0x0000000100087824 */ /* 0x000fe800078e0ae9 */
[----:B------:R-:W-:Y:S05]  /*8f00*/  IMAD R4, R4, c[0x0][0x32c], R8 ;  /* 0x0000cb0004047a24 */ /* 0x000fea00078e0208 */
[----:B------:R-:W-:Y:S02]  /*8f10*/  IMNMX R2, R2, R4, !PT ;  /* 0x0000000402027217 */ /* 0x000fe40007800200 */
[----:B------:R-:W-:Y:S04]  /*8f20*/  IADD3 R4, R4, c[0x0][0x32c], RZ ;  /* 0x0000cb0004047a10 */ /* 0x000fe80007ffe0ff */
[----:B------:R-:W-:Y:S02]  /*8f30*/  IMNMX R3, R3, R4, PT ;  /* 0x0000000403037217 */ /* 0x000fe40003800200 */
.L_x_723:
[C---:B------:R-:W-:Y:S02]  /*8f40*/  ISETP.GE.AND P0, PT, R0.reuse, 0x1, PT ;  /* 0x000000010000780c */ /* 0x040fe40003f06270 */
[----:B------:R-:W-:Y:S02]  /*8f50*/  ISETP.GE.AND P1, PT, R0, 0x2, PT ;  /* 0x000000020000780c */ /* 0x000fe40003f26270 */
[----:B------:R-:W-:Y:S02]  /*8f60*/  LOP3.LUT R192, R192, 0xffff7fff, RZ, 0xc0, !PT ;  /* 0xffff7fffc0c07812 */ /* 0x000fe400078ec0ff */
[C---:B------:R-:W-:Y:S02]  /*8f70*/  ISETP.GE.AND P6, PT, R0.reuse, 0x42, PT ;  /* 0x000000420000780c */ /* 0x040fe40003fc6270 */
[C---:B------:R-:W-:Y:S02]  /*8f80*/  ISETP.GE.AND P5, PT, R0.reuse, 0x49, PT ;  /* 0x000000490000780c */ /* 0x040fe40003fa6270 */
[C---:B------:R-:W-:Y:S02]  /*8f90*/  ISETP.GE.AND P4, PT, R0.reuse, 0x4a, PT ;  /* 0x0000004a0000780c */ /* 0x040fe40003f86270 */
[----:B------:R-:W-:Y:S02]  /*8fa0*/  ISETP.GE.AND P3, PT, R0, 0x51, PT ;  /* 0x000000510000780c */ /* 0x000fe40003f66270 */
[----:B------:R-:W-:Y:S02]  /*8fb0*/  @P0 LOP3.LUT R192, R192, 0x8000, RZ, 0xfc, !PT ;  /* 0x00008000c0c00812 */ /* 0x000fe400078efcff */
[----:B------:R-:W-:Y:S02]  /*8fc0*/  ISETP.GT.AND P0, PT, R2, RZ, !P0 ;  /* 0x000000ff0200720c */ /* 0x000fe40004704270 */
[----:B------:R-:W-:Y:S02]  /*8fd0*/  LOP3.LUT R192, R192, 0xfffeffff, RZ, 0xc0, !PT ;  /* 0xfffeffffc0c07812 */ /* 0x000fe400078ec0ff */
[C---:B------:R-:W-:Y:S02]  /*8fe0*/  ISETP.LT.OR P0, PT, R3.reuse, 0x1, P0 ;  /* 0x000000010300780c */ /* 0x040fe40000701670 */
        /* <DEDUP_REMOVED lines=9> */
[C---:B------:R-:W-:Y:S02]  /*9080*/  ISETP.LT.OR P0, PT, R3.reuse, 0x9, P0 ;  /* 0x000000090300780c */ /* 0x040fe40000701670 */
        /* <DEDUP_REMOVED lines=77> */
[C---:B------:R-:W-:Y:S03]  /*9560*/  ISETP.LT.OR P0, PT, R3.reuse, 0x3a, P0 ;  /* 0x0000003a0300780c */ /* 0x040fe60000701670 */
        /* <DEDUP_REMOVED lines=9> */
[C---:B------:R-:W-:Y:S02]  /*9600*/  ISETP.LT.OR P0, PT, R3.reuse, 0x42, P0 ;  /* 0x000000420300780c */ /* 0x040fe40000701670 */
[----:B------:R-:W-:Y:S02]  /*9610*/  ISETP.GE.AND P1, PT, R0, 0x52, PT ;  /* 0x000000520000780c */ /* 0x000fe40003f26270 */
[----:B------:R-:W-:Y:S02]  /*9620*/  FSEL R32, R28, -INF , !P0 ;  /* 0xff8000001c207808 */ /* 0x000fe40004000000 */
[----:B------:R-:W-:Y:S02]  /*9630*/  ISETP.GT.AND P0, PT, R2, 0x48, !P5 ;  /* 0x000000480200780c */ /* 0x000fe40006f04270 */
[----:B------:R-:W-:Y:S02]  /*9640*/  LOP3.LUT R192, R192, 0xfffdffff, RZ, 0xc0, !PT ;  /* 0xfffdffffc0c07812 */ /* 0x000fe400078ec0ff */
[----:B------:R-:W-:Y:S04]  /*9650*/  ISETP.LT.OR P0, PT, R3, 0x49, P0 ;  /* 0x000000490300780c */ /* 0x000fe80000701670 */
[----:B------:R-:W-:Y:S02]  /*9660*/  FSEL R31, R31, -INF , !P0 ;  /* 0xff8000001f1f7808 */ /* 0x000fe40004000000 */
[----:B------:R-:W-:Y:S04]  /*9670*/  ISETP.GT.AND P0, PT, R2, 0x49, !P4 ;  /* 0x000000490200780c */ /* 0x000fe80006704270 */
[C---:B------:R-:W-:Y:S04]  /*9680*/  ISETP.LT.OR P0, PT, R3.reuse, 0x4a, P0 ;  /* 0x0000004a0300780c */ /* 0x040fe80000701670 */
[----:B------:R-:W-:Y:S02]  /*9690*/  FSEL R30, R30, -INF , !P0 ;  /* 0xff8000001e1e7808 */ /* 0x000fe40004000000 */
[C---:B------:R-:W-:Y:S04]  /*96a0*/  ISETP.GT.AND P0, PT, R2.reuse, 0x50, !P3 ;  /* 0x000000500200780c */ /* 0x040fe80005f04270 */
[----:B------:R-:W-:Y:S04]  /*96b0*/  ISETP.LT.OR P0, PT, R3, 0x51, P0 ;  /* 0x000000510300780c */ /* 0x000fe80000701670 */
[----:B------:R-:W-:Y:S02]  /*96c0*/  FSEL R29, R27, -INF , !P0 ;  /* 0xff8000001b1d7808 */ /* 0x000fe40004000000 */
[----:B------:R-:W-:Y:S04]  /*96d0*/  ISETP.GT.AND P0, PT, R2, 0x51, !P1 ;  /* 0x000000510200780c */ /* 0x000fe80004f04270 */
[C---:B------:R-:W-:Y:S04]  /*96e0*/  ISETP.LT.OR P0, PT, R3.reuse, 0x52, P0 ;  /* 0x000000520300780c */ /* 0x040fe80000701670 */
[----:B------:R-:W-:Y:S02]  /*96f0*/  FSEL R28, R18, -INF , !P0 ;  /* 0xff800000121c7808 */ /* 0x000fe40004000000 */
[----:B------:R-:W-:Y:S04]  /*9700*/  ISETP.GT.AND P0, PT, R2, 0x58, !P2 ;  /* 0x000000580200780c */ /* 0x000fe80005704270 */
[----:B------:R-:W-:Y:S04]  /*9710*/  ISETP.LT.OR P0, PT, R3, 0x59, P0 ;  /* 0x000000590300780c */ /* 0x000fe80000701670 */
[----:B------:R-:W-:Y:S02]  /*9720*/  FSEL R27, R11, -INF , !P0 ;  /* 0xff8000000b1b7808 */ /* 0x000fe40004000000 */
[----:B------:R-:W-:Y:S11]  /*9730*/  ISETP.GE.AND P0, PT, R0, 0x5a, PT ;  /* 0x0000005a0000780c */ /* 0x000ff60003f06270 */
[----:B------:R-:W-:Y:S02]  /*9740*/  @!UPT UIADD3 URZ, URZ, URZ, URZ ;  /* 0x0000003f3f3ff290 */ /* 0x000fe4000fffe03f */
[----:B------:R-:W-:Y:S02]  /*9750*/  @P0 LOP3.LUT R192, R192, 0x20000, RZ, 0xfc, !PT ;  /* 0x00020000c0c00812 */ /* 0x000fe400078efcff */
[----:B------:R-:W-:Y:S04]  /*9760*/  ISETP.GT.AND P0, PT, R2, 0x59, !P0 ;  /* 0x000000590200780c */ /* 0x000fe80004704270 */
[----:B------:R-:W-:Y:S04]  /*9770*/  ISETP.LT.OR P0, PT, R3, 0x5a, P0 ;  /* 0x0000005a0300780c */ /* 0x000fe80000701670 */
[----:B------:R-:W-:Y:S01]  /*9780*/  FSEL R18, R10, -INF , !P0 ;  /* 0xff8000000a127808 */ /* 0x000fe20004000000 */
[----:B------:R-:W-:-:S06]  /*9790*/  BRA.DIV ~URZ, `(.L_x_727) ;  /* 0x0000f9827f007947 */ /* 0x000fcc000b800000 */
[----:B------:R2:W3:Y:S02]  /*97a0*/  SHFL.IDX PT, R4, R5, 0x1, 0x1c1f ;  /* 0x003c1f0005047f89 */ /* 0x0004e400000e0000 */
.L_x_848:
[----:B---3--:R-:W-:Y:S01]  /*97b0*/  IADD3 R3, R7, R4, RZ ;  /* 0x0000000407037210 */ /* 0x008fe20007ffe0ff */
[----:B------:R-:W-:Y:S05]  /*97c0*/  IMAD.MOV.U32 R2, RZ, RZ, c[0x0][0x32c] ;  /* 0x0000cb00ff027624 */ /* 0x000fea00078e00ff */
[----:B------:R-:W-:Y:S01]  /*97d0*/  ISETP.GE.AND P0, PT, R2, 0x1, PT ;  /* 0x000000010200780c */ /* 0x000fe20003f06270 */
[----:B------:R-:W-:Y:S11]  /*97e0*/  IMAD.IADD R2, R6, 0x1, R4 ;  /* 0x0000000106027824 */ /* 0x000ff600078e0204 */
[----:B------:R-:W-:Y:S01]  /*97f0*/  @!UPT UIADD3 URZ, URZ, URZ, URZ ;  /* 0x0000003f3f3ff290 */ /* 0x000fe2000fffe03f */
[----:B------:R-:W-:-:S05]  /*9800*/  @!P0 BRA `(.L_x_728) ;  /* 0x0000018000008947 */ /* 0x000fca0003800000 */
[----:B------:R-:W-:Y:S01]  /*9810*/  IADD3 R4, -R231, R232, R4 ;  /* 0x000000e8e7047210 */ /* 0x000fe20007ffe104 */
[----:B------:R-:W-:Y:S03]  /*9820*/  BSSY B0, `(.L_x_729) ;  /* 0x0000011000007945 */ /* 0x000fe60003800000 */
[----:B------:R-:W-:Y:S11]  /*9830*/  ISETP.GT.AND P0, PT, R4, -0x1, PT ;  /* 0xffffffff0400780c */ /* 0x000ff60003f04270 */
[----:B------:R-:W-:Y:S02]  /*9840*/  @!UPT UIADD3 URZ, URZ, URZ, URZ ;  /* 0x0000003f3f3ff290 */ /* 0x000fe4000fffe03f */
[----:B------:R-:W-:-:S05]  /*9850*/  @P0 BRA `(.L_x_730) ;  /* 0x0000008000000947 */ /* 0x000fca0003800000 */
[----:B------:R-:W-:Y:S01]  /*9860*/  LOP3.LUT R4, RZ, R4, RZ, 0x33, !PT ;  /* 0x00000004ff047212 */ /* 0x000fe200078e33ff */
[----:B-12---:R-:W-:Y:S05]  /*9870*/  IMAD.MOV.U32 R5, RZ, RZ, c[0x0][0x32c] ;  /* 0x0000cb00ff057624 */ /* 0x006fea00078e00ff */
[----:B------:R-:W-:Y:S11]  /*9880*/  ISETP.NE.AND P0, PT, R5, 0x1, PT ;  /* 0x000000010500780c */ /* 0x000ff60003f05270 */
[----:B------:R-:W-:Y:S02]  /*9890*/  @!UPT UIADD3 URZ, URZ, URZ, URZ ;  /* 0x0000003f3f3ff290 */ /* 0x000fe4000fffe03f */
[----:B------:R-:W-:Y:S05]  /*98a0*/  @P0 IMAD.HI.U32 R5, R4, c[0x0][0x330], RZ ;  /* 0x0000cc0004050a27 */ /* 0x000fea00078e00ff */
[----:B------:R-:W-:Y:S04]  /*98b0*/  @P0 SHF.R.U32.HI R4, RZ, c[0x0][0x334], R5 ;  /* 0x0000cd00ff040a19 */ /* 0x000fe80000011605 */
[----:B------:R-:W-:Y:S01]  /*98c0*/  LOP3.LUT R4, RZ, R4, RZ, 0x33, !PT ;  /* 0x00000004ff047212 */ /* 0x000fe200078e33ff */
[----:B------:R-:W-:-:S05]  /*98d0*/  BRA `(.L_x_731) ;  /* 0x0000005000007947 */ /* 0x000fca0003800000 */
.L_x_730:
[----:B-12---:R-:W-:Y:S04]  /*98e0*/  MOV R5, c[0x0][0x32c] ;  /* 0x0000cb0000057a02 */ /* 0x006fe80000000f00 */
[----:B------:R-:W-:Y:S11]  /*98f0*/  ISETP.NE.AND P0, PT, R5, 0x1, PT ;  /* 0x000000010500780c */ /* 0x000ff60003f05270 */
[----:B------:R-:W-:Y:S02]  /*9900*/  @!UPT UIADD3 URZ, URZ, URZ, URZ ;  /* 0x0000003f3f3ff290 */ /* 0x000fe4000fffe03f */
[----:B------:R-:W-:Y:S05]  /*9910*/  @P0 IMAD.HI.U32 R5, R4, c[0x0][0x330], RZ ;  /* 0x0000cc0004050a27 */ /* 0x000fea00078e00ff */
[----:B------:R-:W-:Y:S02]  /*9920*/  @P0 SHF.R.U32.HI R4, RZ, c[0x0][0x334], R5 ;  /* 0x0000cd00ff040a19 */ /* 0x000fe40000011605 */
.L_x_731:
[----:B------:R-:W-:Y:S05]  /*9930*/  BSYNC B0 ;  /* 0x0000000000007941 */ /* 0x000fea0003800000 */
.L_x_729:
[----:B------:R-:W-:Y:S04]  /*9940*/  IMAD.IADD R0, R0, 0x1, -R233 ;  /* 0x0000000100007824 */ /* 0x000fe800078e0ae9 */
[----:B------:R-:W-:Y:S05]  /*9950*/  IMAD R0, R4, c[0x0][0x32c], R0 ;  /* 0x0000cb0004007a24 */ /* 0x000fea00078e0200 */
[----:B------:R-:W-:Y:S02]  /*9960*/  IADD3 R4, R0, c[0x0][0x32c], RZ ;  /* 0x0000cb0000047a10 */ /* 0x000fe40007ffe0ff */
[----:B------:R-:W-:Y:S02]  /*9970*/  IMNMX R2, R2, R0, !PT ;  /* 0x0000000002027217 */ /* 0x000fe40007800200 */
[----:B------:R-:W-:Y:S02]  /*9980*/  IMNMX R3, R3, R4, PT ;  /* 0x0000000403037217 */ /* 0x000fe40003800200 */
.L_x_728:
[----:B------:R-:W-:Y:S02]  /*9990*/  LOP3.LUT P0, RZ, R192, 0x8000, RZ, 0xc0, !PT ;  /* 0x00008000c0ff7812 */ /* 0x000fe4000780c0ff */
[----:B------:R-:W-:Y:S02]  /*99a0*/  FMNMX.FTZ R0, R9, R69, !PT ;  /* 0x0000004509007209 */ /* 0x000fe40007810000 */
[----:B------:R-:W-:Y:S02]  /*99b0*/  ISETP.GT.AND P0, PT, R2, RZ, !P0 ;  /* 0x000000ff0200720c */ /* 0x000fe40004704270 */
        /* <DEDUP_REMOVED lines=58> */
[----:B------:R-:W-:Y:S02]  /*9d60*/  ISETP.GT.AND P1, PT, R2, 0x51, !P1 ;  /* 0x000000510200780c */ /* 0x000fe40004f24270 */
        /* <DEDUP_REMOVED lines=46> */
[----:B------:R-:W-:Y:S02]  /*a050*/  ISETP.GT.AND P0, PT, R2, 0x41, !P6 ;  /* 0x000000410200780c */ /* 0x000fe40007704270 */
[----:B------:R-:W-:Y:S02]  /*a060*/  FMNMX.FTZ R4, R197, R4, !PT ;  /* 0x00000004c5047209 */ /* 0x000fe40007810000 */
[C---:B------:R-:W-:Y:S02]  /*a070*/  ISETP.LT.OR P0, PT, R3.reuse, 0x42, P0 ;  /* 0x000000420300780c */ /* 0x040fe40000701670 */
[----:B------:R-:W-:Y:S02]  /*a080*/  LOP3.LUT P6, RZ, R192, 0x20000, RZ, 0xc0, !PT ;  /* 0x00020000c0ff7812 */ /* 0x000fe400078cc0ff */
[----:B------:R-:W-:Y:S02]  /*a090*/  FSEL R198, R38, -INF , !P0 ;  /* 0xff80000026c67808 */ /* 0x000fe40004000000 */
[----:B------:R-:W-:Y:S02]  /*a0a0*/  ISETP.GT.AND P0, PT, R2, 0x48, !P5 ;  /* 0x000000480200780c */ /* 0x000fe40006f04270 */
[----:B------:R-:W-:Y:S02]  /*a0b0*/  FMNMX.FTZ R4, R198, R4, !PT ;  /* 0x00000004c6047209 */ /* 0x000fe40007810000 */
[----:B------:R-:W-:Y:S04]  /*a0c0*/  ISETP.LT.OR P0, PT, R3, 0x49, P0 ;  /* 0x000000490300780c */ /* 0x000fe80000701670 */
[----:B------:R-:W-:Y:S02]  /*a0d0*/  FSEL R200, R37, -INF , !P0 ;  /* 0xff80000025c87808 */ /* 0x000fe40004000000 */
[----:B------:R-:W-:Y:S02]  /*a0e0*/  ISETP.GT.AND P0, PT, R2, 0x49, !P4 ;  /* 0x000000490200780c */ /* 0x000fe40006704270 */
[----:B------:R-:W-:Y:S02]  /*a0f0*/  FMNMX.FTZ R4, R200, R4, !PT ;  /* 0x00000004c8047209 */ /* 0x000fe40007810000 */
[C---:B------:R-:W-:Y:S04]  /*a100*/  ISETP.LT.OR P0, PT, R3.reuse, 0x4a, P0 ;  /* 0x0000004a0300780c */ /* 0x040fe80000701670 */
[----:B------:R-:W-:Y:S02]  /*a110*/  FSEL R201, R36, -INF , !P0 ;  /* 0xff80000024c97808 */ /* 0x000fe40004000000 */
[C---:B------:R-:W-:Y:S02]  /*a120*/  ISETP.GT.AND P0, PT, R2.reuse, 0x50, !P3 ;  /* 0x000000500200780c */ /* 0x040fe40005f04270 */
[C---:B------:R-:W-:Y:S02]  /*a130*/  ISETP.GT.AND P3, PT, R2.reuse, 0x59, !P6 ;  /* 0x000000590200780c */ /* 0x040fe40007764270 */
[----:B------:R-:W-:Y:S04]  /*a140*/  ISETP.LT.OR P0, PT, R3, 0x51, P0 ;  /* 0x000000510300780c */ /* 0x000fe80000701670 */
[----:B------:R-:W-:Y:S02]  /*a150*/  FSEL R202, R35, -INF , !P0 ;  /* 0xff80000023ca7808 */ /* 0x000fe40004000000 */
[----:B------:R-:W-:Y:S02]  /*a160*/  ISETP.GT.AND P0, PT, R2, 0x58, !P2 ;  /* 0x000000580200780c */ /* 0x000fe40005704270 */
[----:B------:R-:W-:Y:S02]  /*a170*/  ISETP.LT.OR P2, PT, R3, 0x52, P1 ;  /* 0x000000520300780c */ /* 0x000fe40000f41670 */
[----:B------:R-:W-:Y:S02]  /*a180*/  FMNMX.FTZ R2, R201, R4, !PT ;  /* 0x00000004c9027209 */ /* 0x000fe40007810000 */
[----:B------:R-:W-:Y:S02]  /*a190*/  ISETP.LT.OR P1, PT, R3, 0x59, P0 ;  /* 0x000000590300780c */ /* 0x000fe40000721670 */
[----:B------:R-:W-:Y:S02]  /*a1a0*/  FSEL R196, R41, -INF , !P2 ;  /* 0xff80000029c47808 */ /* 0x000fe40005000000 */
[----:B------:R-:W-:Y:S02]  /*a1b0*/  FMNMX.FTZ R2, R202, R2, !PT ;  /* 0x00000002ca027209 */ /* 0x000fe40007810000 */
[----:B------:R-:W-:Y:S02]  /*a1c0*/  ISETP.LT.OR P0, PT, R3, 0x5a, P3 ;  /* 0x0000005a0300780c */ /* 0x000fe40001f01670 */
[----:B------:R-:W-:Y:S02]  /*a1d0*/  FSEL R194, R40, -INF , !P1 ;  /* 0xff80000028c27808 */ /* 0x000fe40004800000 */
[----:B------:R-:W-:Y:S02]  /*a1e0*/  FMNMX.FTZ R2, R196, R2, !PT ;  /* 0x00000002c4027209 */ /* 0x000fe40007810000 */
[----:B------:R-:W-:Y:S02]  /*a1f0*/  FSEL R193, R39, -INF , !P0 ;  /* 0xff80000027c17808 */ /* 0x000fe40004000000 */
[----:B------:R-:W-:Y:S02]  /*a200*/  FMNMX.FTZ R2, R194, R2, !PT ;  /* 0x00000002c2027209 */ /* 0x000fe40007810000 */
[----:B------:R-:W-:Y:S02]  /*a210*/  FMNMX.FTZ R4, R18, R0, !PT ;  /* 0x0000000012047209 */ /* 0x000fe40007810000 */
[----:B------:R-:W-:Y:S01]  /*a220*/  FMNMX.FTZ R6, R193, R2, !PT ;  /* 0x00000002c1067209 */ /* 0x000fe20007810000 */
[----:B------:R-:W-:-:S05]  /*a230*/  BRA.DIV ~URZ, `(.L_x_732) ;  /* 0x0000ef527f007947 */ /* 0x000fca000b800000 */
[----:B------:R3:W4:Y:S02]  /*a240*/  SHFL.BFLY PT, R0, R4, 0x2, 0x1f ;  /* 0x0c401f0004007f89 */ /* 0x00072400000e0000 */
.L_x_849:
[----:B-12-4-:R-:W-:Y:S01]  /*a250*/  FMNMX.FTZ R5, R4, R0, !PT ;  /* 0x0000000004057209 */ /* 0x016fe20007810000 */
[----:B------:R-:W-:-:S05]  /*a260*/  BRA.DIV ~URZ, `(.L_x_733) ;  /* 0x0000ef627f007947 */ /* 0x000fca000b800000 */
[----:B------:R-:W-:Y:S04]  /*a270*/  SHFL.BFLY PT, R0, R6, 0x2, 0x1f ;  /* 0x0c401f0006007f89 */ /* 0x000fe800000e0000 */
[----:B------:R-:W1:Y:S02]  /*a280*/  SHFL.BFLY PT, R2, R5, 0x1, 0x1f ;  /* 0x0c201f0005027f89 */ /* 0x000e6400000e0000 */
[----:B-1----:R-:W-:Y:S02]  /*a290*/  FMNMX.FTZ R68, R5, R2, !PT ;  /* 0x0000000205447209 */ /* 0x002fe40007810000 */
[----:B---3--:R-:W-:Y:S05]  /*a2a0*/  FMNMX.FTZ R4, R6, R0, !PT ;  /* 0x0000000006047209 */ /* 0x008fea0007810000 */
[----:B------:R1:W2:Y:S02]  /*a2b0*/  SHFL.BFLY PT, R0, R4, 0x1, 0x1f ;  /* 0x0c201f0004007f89 */ /* 0x0002a400000e0000 */
.L_x_850:
[C---:B------:R-:W-:Y:S01]  /*a2c0*/  FMUL.FTZ R2, R68.reuse, c[0x0][0x2d0] ;  /* 0x0000b40044027a20 */ /* 0x040fe20000410000 */
[----:B------:R-:W-:Y:S01]  /*a2d0*/  FSETP.NEU.FTZ.AND P0, PT, R68, -INF , PT ;  /* 0xff8000004400780b */ /* 0x000fe20003f1d000 */
[----:B------:R-:W-:Y:S01]  /*a2e0*/  WARPSYNC 0xffffffff ;  /* 0xffffffff00007948 */ /* 0x000fe20003800000 */
[----:B--2---:R-:W-:Y:S01]  /*a2f0*/  FMNMX.FTZ R3, R0, R4, !PT ;  /* 0x0000000400037209 */ /* 0x004fe20007810000 */
[----:B------:R-:W2:Y:S01]  /*a300*/  LDSM.16.MT88.4 R132, [R183] ;  /* 0x00000000b784783b */ /* 0x000ea20000004200 */
[----:B------:R-:W-:Y:S03]  /*a310*/  FSEL R5, R2, RZ, P0 ;  /* 0x000000ff02057208 */ /* 0x000fe60000000000 */
[----:B-1----:R-:W-:Y:S02]  /*a320*/  FMUL.FTZ R4, R3, c[0x0][0x2d0] ;  /* 0x0000b40003047a20 */ /* 0x002fe40000410000 */
[--C-:B------:R-:W-:Y:S02]  /*a330*/  FFMA.FTZ R2, R9, c[0x0][0x2d0], -R5.reuse ;  /* 0x0000b40009027a23 */ /* 0x100fe40000010805 */
[--C-:B------:R-:W-:Y:S02]  /*a340*/  FFMA.FTZ R6, R14, c[0x0][0x2d0], -R5.reuse ;  /* 0x0000b4000e067a23 */ /* 0x100fe40000010805 */
        /* <DEDUP_REMOVED lines=14> */
[--C-:B-1----:R-:W-:Y:S02]  /*a430*/  FFMA.FTZ R2, R12, c[0x0][0x2d0], -R5.reuse ;  /* 0x0000b4000c027a23 */ /* 0x102fe40000010805 */
[--C-:B------:R-:W-:Y:S02]  /*a440*/  FFMA.FTZ R151, R23, c[0x0][0x2d0], -R5.reuse ;  /* 0x0000b40017977a23 */ /* 0x100fe40000010805 */
[----:B------:R1:W3:Y:S01]  /*a450*/  MUFU.EX2 R210, R2 ;  /* 0x0000000200d27308 */ /* 0x0002e20000000800 */
        /* <DEDUP_REMOVED lines=8> */
[----:B-1----:R-:W-:Y:S07]  /*a4e0*/  FFMA.FTZ R2, R13, c[0x0][0x2d0], -R5 ;  /* 0x0000b4000d027a23 */ /* 0x002fee0000010805 */
[----:B------:R1:W4:Y:S02]  /*a4f0*/  MUFU.EX2 R224, R2 ;  /* 0x0000000200e07308 */ /* 0x0003240000000800 */
[----:B-1----:R-:W-:Y:S02]  /*a500*/  FSEL R2, R68, RZ, P0 ;  /* 0x000000ff44027208 */ /* 0x002fe40000000000 */
[----:B------:R-:W-:Y:S02]  /*a510*/  FSETP.NEU.FTZ.AND P0, PT, R3, -INF , PT ;  /* 0xff8000000300780b */ /* 0x000fe40003f1d000 */
[----:B---3--:R-:W-:Y:S01]  /*a520*/  F2FP.BF16.PACK_AB R128, R210, R35 ;  /* 0x00000023d280723e */ /* 0x008fe200000010ff */
[----:B------:R-:W-:Y:S01]  /*a530*/  FADD.FTZ R0, -R2, R69 ;  /* 0x0000004502007221 */ /* 0x000fe20000010100 */
[----:B------:R-:W-:Y:S02]  /*a540*/  FSEL R69, R4, RZ, P0 ;  /* 0x000000ff04457208 */ /* 0x000fe40000000000 */
[----:B----4-:R-:W-:Y:S01]  /*a550*/  F2FP.BF16.PACK_AB R130, R225, R224 ;  /* 0x000000e0e182723e */ /* 0x010fe200000010ff */
[----:B------:R-:W-:Y:S02]  /*a560*/  FMUL.FTZ R0, R0, c[0x0][0x2d0] ;  /* 0x0000b40000007a20 */ /* 0x000fe40000410000 */
[--C-:B------:R-:W-:Y:S02]  /*a570*/  FFMA.FTZ R4, R8, c[0x0][0x2d0], -R69.reuse ;  /* 0x0000b40008047a23 */ /* 0x100fe40000010845 */
[----:B------:R1:W3:Y:S10]  /*a580*/  MUFU.EX2 R2, R0 ;  /* 0x0000000000027308 */ /* 0x0002f40000000800 */
[----:B------:R4:W-:Y:S01]  /*a590*/  MUFU.EX2 R209, R4 ;  /* 0x0000000400d17308 */ /* 0x0009e20000000800 */
[--C-:B-1----:R-:W-:Y:S02]  /*a5a0*/  FFMA.FTZ R0, R7, c[0x0][0x2d0], -R69.reuse ;  /* 0x0000b40007007a23 */ /* 0x102fe40000010845 */
[C---:B---3--:R-:W-:Y:S07]  /*a5b0*/  FMUL.FTZ R8, R2.reuse, R112 ;  /* 0x0000007002087220 */ /* 0x048fee0000410000 */
[----:B------:R1:W3:Y:S01]  /*a5c0*/  MUFU.EX2 R208, R0 ;  /* 0x0000000000d07308 */ /* 0x0002e20000000800 */
[C---:B------:R-:W-:Y:S02]  /*a5d0*/  FMUL.FTZ R9, R2.reuse, R113 ;  /* 0x0000007102097220 */ /* 0x040fe40000410000 */
[C---:B------:R-:W-:Y:S02]  /*a5e0*/  FMUL.FTZ R16, R2.reuse, R104 ;  /* 0x0000006802107220 */ /* 0x040fe40000410000 */
[----:B------:R-:W-:Y:S02]  /*a5f0*/  FMUL.FTZ R17, R2, R105 ;  /* 0x0000006902117220 */ /* 0x000fe40000410000 */
[----:B----4-:R-:W-:Y:S02]  /*a600*/  FFMA.FTZ R4, R10, c[0x0][0x2d0], -R69 ;  /* 0x0000b4000a047a23 */ /* 0x010fe40000010845 */
[C---:B------:R-:W-:Y:S02]  /*a610*/  FMUL.FTZ R5, R2.reuse, R117 ;  /* 0x0000007502057220 */ /* 0x040fe40000410000 */
[----:B------:R4:W-:Y:S01]  /*a620*/  MUFU.EX2 R223, R4 ;  /* 0x0000000400df7308 */ /* 0x0009e20000000800 */
[C---:B------:R-:W-:Y:S02]  /*a630*/  FMUL.FTZ R24, R2.reuse, R96 ;  /* 0x0000006002187220 */ /* 0x040fe40000410000 */
[C---:B------:R-:W-:Y:S02]  /*a640*/  FMUL.FTZ R25, R2.reuse, R97 ;  /* 0x0000006102197220 */ /* 0x040fe40000410000 */
[C---:B------:R-:W-:Y:S02]  /*a650*/  FMUL.FTZ R12, R2.reuse, R108 ;  /* 0x0000006c020c7220 */ /* 0x040fe40000410000 */
[C---:B------:R-:W-:Y:S02]  /*a660*/  FMUL.FTZ R13, R2.reuse, R109 ;  /* 0x0000006d020d7220 */ /* 0x040fe40000410000 */
[C---:B------:R-:W-:Y:S02]  /*a670*/  FMUL.FTZ R32, R2.reuse, R88 ;  /* 0x0000005802207220 */ /* 0x040fe40000410000 */
[C---:B------:R-:W-:Y:S01]  /*a680*/  FMUL.FTZ R33, R2.reuse, R89 ;  /* 0x0000005902217220 */ /* 0x040fe20000410000 */
[----:B-1----:R-:W-:Y:S01]  /*a690*/  FSEL R0, R3, RZ, P0 ;  /* 0x000000ff03007208 */ /* 0x002fe20000000000 */
[C---:B------:R-:W-:Y:S01]  /*a6a0*/  FMUL.FTZ R20, R2.reuse, R100 ;  /* 0x0000006402147220 */ /* 0x040fe20000410000 */
[----:B---3--:R-:W-:Y:S01]  /*a6b0*/  F2FP.BF16.PACK_AB R129, R209, R208 ;  /* 0x000000d0d181723e */ /* 0x008fe200000010ff */
[----:B------:R-:W-:Y:S01]  /*a6c0*/  FMUL.FTZ R21, R2, R101 ;  /* 0x0000006502157220 */ /* 0x000fe20000410000 */
[----:B------:R-:W-:Y:S01]  /*a6d0*/  MUFU.EX2 R100, R177 ;  /* 0x000000b100647308 */ /* 0x000fe20000000800 */
[----:B------:R-:W-:Y:S01]  /*a6e0*/  FADD.FTZ R0, -R0, R70 ;  /* 0x0000004600007221 */ /* 0x000fe20000010100 */
[C---:B------:R-:W-:Y:S01]  /*a6f0*/  ISETP.GT.AND P0, PT, R199.reuse, R226, PT ;  /* 0x000000e2c700720c */ /* 0x040fe20003f04270 */
[----:B------:R-:W-:Y:S01]  /*a700*/  FFMA.FTZ R70, R2, R227, R35 ;  /* 0x000000e302467223 */ /* 0x000fe20000010023 */
[----:B------:R-:W-:Y:S01]  /*a710*/  IADD3 R199, R199, -0x1, RZ ;  /* 0xffffffffc7c77810 */ /* 0x000fe20007ffe0ff */
[----:B------:R-:W-:Y:S02]  /*a720*/  FMUL.FTZ R0, R0, c[0x0][0x2d0] ;  /* 0x0000b40000007a20 */ /* 0x000fe40000410000 */
[--C-:B----4-:R-:W-:Y:S02]  /*a730*/  FFMA.FTZ R4, R11, c[0x0][0x2d0], -R69.reuse ;  /* 0x0000b4000b047a23 */ /* 0x110fe40000010845 */
[C---:B------:R-:W-:Y:S01]  /*a740*/  FMUL.FTZ R28, R2.reuse, R92 ;  /* 0x0000005c021c7220 */ /* 0x040fe20000410000 */
[----:B------:R-:W-:Y:S01]  /*a750*/  MUFU.EX2 R177, R206 ;  /* 0x000000ce00b17308 */ /* 0x000fe20000000800 */
[C---:B------:R-:W-:Y:S02]  /*a760*/  FMUL.FTZ R29, R2.reuse, R93 ;  /* 0x0000005d021d7220 */ /* 0x040fe40000410000 */
[C---:B------:R-:W-:Y:S02]  /*a770*/  FMUL.FTZ R40, R2.reuse, R80 ;  /* 0x0000005002287220 */ /* 0x040fe40000410000 */
        /* <DEDUP_REMOVED lines=14> */
[C---:B------:R-:W-:Y:S02]  /*a860*/  FMUL.FTZ R61, R2.reuse, R61 ;  /* 0x0000003d023d7220 */ /* 0x040fe40000410000 */
[C---:B------:R-:W-:Y:S02]  /*a870*/  FMUL.FTZ R64, R2.reuse, R64 ;  /* 0x0000004002407220 */ /* 0x040fe40000410000 */
[----:B------:R-:W-:Y:S02]  /*a880*/  FMUL.FTZ R65, R2, R65 ;  /* 0x0000004102417220 */ /* 0x000fe40000410000 */
[C---:B-1----:R-:W-:Y:S02]  /*a890*/  FMUL.FTZ R10, R0.reuse, R114 ;  /* 0x00000072000a7220 */ /* 0x042fe40000410000 */
[C---:B------:R-:W-:Y:S02]  /*a8a0*/  FMUL.FTZ R11, R0.reuse, R115 ;  /* 0x00000073000b7220 */ /* 0x040fe40000410000 */
[----:B------:R-:W1:Y:S01]  /*a8b0*/  LDSM.16.MT88.4 R112, [R185] ;  /* 0x00000000b970783b */ /* 0x000e620000004200 */
[C---:B------:R-:W-:Y:S02]  /*a8c0*/  FMUL.FTZ R18, R0.reuse, R106 ;  /* 0x0000006a00127220 */ /* 0x040fe40000410000 */
[----:B------:R-:W-:Y:S01]  /*a8d0*/  FMUL.FTZ R19, R0, R107 ;  /* 0x0000006b00137220 */ /* 0x000fe20000410000 */
[----:B---3--:R-:W-:Y:S01]  /*a8e0*/  F2FP.BF16.PACK_AB R131, R216, R223 ;  /* 0x000000dfd883723e */ /* 0x008fe200000010ff */
[----:B------:R-:W-:Y:S03]  /*a8f0*/  FMUL.FTZ R4, R2, R116 ;  /* 0x0000007402047220 */ /* 0x000fe60000410000 */
[----:B------:R-:W3:Y:S01]  /*a900*/  LDSM.16.MT88.4 R104, [R184] ;  /* 0x00000000b868783b */ /* 0x000ee20000004200 */
[C---:B------:R-:W-:Y:S02]  /*a910*/  FMUL.FTZ R6, R0.reuse, R118 ;  /* 0x0000007600067220 */ /* 0x040fe40000410000 */
[C---:B------:R-:W-:Y:S02]  /*a920*/  FMUL.FTZ R7, R0.reuse, R119 ;  /* 0x0000007700077220 */ /* 0x040fe40000410000 */
[C---:B------:R-:W-:Y:S02]  /*a930*/  FMUL.FTZ R26, R0.reuse, R98 ;  /* 0x00000062001a7220 */ /* 0x040fe40000410000 */
[C---:B------:R-:W-:Y:S02]  /*a940*/  FMUL.FTZ R27, R0.reuse, R99 ;  /* 0x00000063001b7220 */ /* 0x040fe40000410000 */
[----:B------:R-:W4:Y:S01]  /*a950*/  LDSM.16.MT88.4 R96, [R187] ;  /* 0x00000000bb60783b */ /* 0x000f220000004200 */
[C---:B--2---:R-:W-:Y:S05]  /*a960*/  HMMA.16816.F32.BF16 R4, R128.reuse, R132, R4 ;  /* 0x000000848004723c */ /* 0x044fea0000041804 */
[C---:B------:R-:W-:Y:S02]  /*a970*/  FMUL.FTZ R34, R0.reuse, R90 ;  /* 0x0000005a00227220 */ /* 0x040fe40000410000 */
[C---:B------:R-:W-:Y:S01]  /*a980*/  FMUL.FTZ R35, R0.reuse, R91 ;  /* 0x0000005b00237220 */ /* 0x040fe20000410000 */
[C---:B------:R-:W-:Y:S01]  /*a990*/  HMMA.16816.F32.BF16 R8, R128.reuse, R134, R8 ;  /* 0x000000868008723c */ /* 0x040fe20000041808 */
[----:B------:R-:W2:Y:S01]  /*a9a0*/  LDSM.16.MT88.4 R88, [R183+0x3000] ;  /* 0x00300000b758783b */ /* 0x000ea20000004200 */
[----:B------:R-:W-:Y:S02]  /*a9b0*/  MUFU.EX2 R134, R222 ;  /* 0x000000de00867308 */ /* 0x000fe40000000800 */
[C---:B------:R-:W-:Y:S02]  /*a9c0*/  FMUL.FTZ R14, R0.reuse, R110 ;  /* 0x0000006e000e7220 */ /* 0x040fe40000410000 */
[C---:B------:R-:W-:Y:S02]  /*a9d0*/  FMUL.FTZ R15, R0.reuse, R111 ;  /* 0x0000006f000f7220 */ /* 0x040fe40000410000 */
[C---:B------:R-:W-:Y:S04]  /*a9e0*/  FMUL.FTZ R42, R0.reuse, R82 ;  /* 0x00000052002a7220 */ /* 0x040fe80000410000 */
[C---:B------:R-:W-:Y:S01]  /*a9f0*/  FMUL.FTZ R43, R0.reuse, R83 ;  /* 0x00000053002b7220 */ /* 0x040fe20000410000 */
[----:B------:R-:W-:Y:S01]  /*aa00*/  MUFU.EX2 R135, R220 ;  /* 0x000000dc00877308 */ /* 0x000fe20000000800 */
[C---:B-1----:R-:W-:Y:S01]  /*aa10*/  HMMA.16816.F32.BF16 R12, R128.reuse, R112, R12 ;  /* 0x00000070800c723c */ /* 0x042fe2000004180c */
[----:B------:R-:W1:Y:S02]  /*aa20*/  LDSM.16.MT88.4 R80, [R185+0x3000] ;  /* 0x00300000b950783b */ /* 0x000e640000004200 */
[C---:B------:R-:W-:Y:S02]  /*aa30*/  FMUL.FTZ R38, R0.reuse, R86 ;  /* 0x0000005600267220 */ /* 0x040fe40000410000 */
[C---:B------:R-:W-:Y:S02]  /*aa40*/  FMUL.FTZ R39, R0.reuse, R87 ;  /* 0x0000005700277220 */ /* 0x040fe40000410000 */
[C---:B------:R-:W-:Y:S01]  /*aa50*/  FMUL.FTZ R50, R0.reuse, R74 ;  /* 0x0000004a00327220 */ /* 0x040fe20000410000 */
[C---:B------:R-:W-:Y:S01]  /*aa60*/  HMMA.16816.F32.BF16 R16, R128.reuse, R114, R16 ;  /* 0x000000728010723c */ /* 0x040fe20000041810 */
[----:B------:R-:W-:Y:S03]  /*aa70*/  LDSM.16.MT88.4 R84, [R184+0x1000] ;  /* 0x00100000b854783b */ /* 0x000fe60000004200 */
[C---:B------:R-:W-:Y:S02]  /*aa80*/  FMUL.FTZ R22, R0.reuse, R102 ;  /* 0x0000006600167220 */ /* 0x040fe40000410000 */
[C---:B------:R-:W-:Y:S01]  /*aa90*/  FMUL.FTZ R23, R0.reuse, R103 ;  /* 0x0000006700177220 */ /* 0x040fe20000410000 */
[----:B------:R-:W-:Y:S01]  /*aaa0*/  MUFU.EX2 R102, R151 ;  /* 0x0000009700667308 */ /* 0x000fe20000000800 */
[C---:B------:R-:W-:Y:S01]  /*aab0*/  FMUL.FTZ R51, R0.reuse, R75 ;  /* 0x0000004b00337220 */ /* 0x040fe20000410000 */
[----:B------:R-:W-:Y:S03]  /*aac0*/  LDSM.16.MT88.4 R112, [R183+0x2800] ;  /* 0x00280000b770783b */ /* 0x000fe60000004200 */
[C---:B------:R-:W-:Y:S01]  /*aad0*/  FMUL.FTZ R46, R0.reuse, R78 ;  /* 0x0000004e002e7220 */ /* 0x040fe20000410000 */
[C---:B---3--:R-:W-:Y:S03]  /*aae0*/  HMMA.16816.F32.BF16 R20, R128.reuse, R104, R20 ;  /* 0x000000688014723c */ /* 0x048fe60000041814 */
[C---:B------:R-:W-:Y:S01]  /*aaf0*/  FMUL.FTZ R47, R0.reuse, R79 ;  /* 0x0000004f002f7220 */ /* 0x040fe20000410000 */
[----:B------:R-:W3:Y:S01]  /*ab00*/  LDSM.16.MT88.4 R72, [R184+0x3000] ;  /* 0x00300000b848783b */ /* 0x000ee20000004200 */
[C---:B------:R-:W-:Y:S01]  /*ab10*/  FMUL.FTZ R30, R0.reuse, R94 ;  /* 0x0000005e001e7220 */ /* 0x040fe20000410000 */
[----:B------:R-:W-:Y:S01]  /*ab20*/  MUFU.EX2 R151, R207 ;  /* 0x000000cf00977308 */ /* 0x000fe20000000800 */
[----:B------:R-:W-:Y:S01]  /*ab30*/  FMUL.FTZ R31, R0, R95 ;  /* 0x0000005f001f7220 */ /* 0x000fe20000410000 */
[C---:B------:R-:W-:Y:S04]  /*ab40*/  HMMA.16816.F32.BF16 R24, R128.reuse, R106, R24 ;  /* 0x0000006a8018723c */ /* 0x040fe80000041818 */
[----:B------:R-:W-:Y:S01]  /*ab50*/  LDSM.16.MT88.4 R76, [R183+0x800] ;  /* 0x00080000b74c783b */ /* 0x000fe20000004200 */
[--C-:B------:R-:W-:Y:S02]  /*ab60*/  FFMA.FTZ R2, R136, c[0x0][0x2d0], -R69.reuse ;  /* 0x0000b40088027a23 */ /* 0x100fe40000010845 */
[C---:B------:R-:W-:Y:S01]  /*ab70*/  FMUL.FTZ R54, R0.reuse, R54 ;  /* 0x0000003600367220 */ /* 0x040fe20000410000 */
[C---:B----4-:R-:W-:Y:S01]  /*ab80*/  HMMA.16816.F32.BF16 R28, R128.reuse, R96, R28 ;  /* 0x00000060801c723c */ /* 0x050fe2000004181c */
[----:B------:R-:W-:Y:S03]  /*ab90*/  MUFU.EX2 R94, R141 ;  /* 0x0000008d005e7308 */ /* 0x000fe60000000800 */
[----:B------:R-:W-:Y:S01]  /*aba0*/  LDSM.16.MT88.4 R104, [R185+0x2800] ;  /* 0x00280000b968783b */ /* 0x000fe20000004200 */
[----:B------:R-:W-:Y:S02]  /*abb0*/  FMUL.FTZ R55, R0, R55 ;  /* 0x0000003700377220 */ /* 0x000fe40000410000 */
[--C-:B------:R-:W-:Y:S01]  /*abc0*/  FFMA.FTZ R96, R194, c[0x0][0x2d0], -R69.reuse ;  /* 0x0000b400c2607a23 */ /* 0x100fe20000010845 */
[C---:B------:R-:W-:Y:S03]  /*abd0*/  HMMA.16816.F32.BF16 R32, R128.reuse, R98, R32 ;  /* 0x000000628020723c */ /* 0x040fe60000041820 */
[----:B------:R-:W-:Y:S01]  /*abe0*/  MUFU.EX2 R95, R140 ;  /* 0x0000008c005f7308 */ /* 0x000fe20000000800 */
[C---:B------:R-:W-:Y:S02]  /*abf0*/  FMUL.FTZ R58, R0.reuse, R58 ;  /* 0x0000003a003a7220 */ /* 0x040fe40000410000 */
[C---:B------:R-:W-:Y:S02]  /*ac00*/  FMUL.FTZ R59, R0.reuse, R59 ;  /* 0x0000003b003b7220 */ /* 0x040fe40000410000 */
[C---:B--2---:R-:W-:Y:S04]  /*ac10*/  HMMA.16816.F32.BF16 R36, R128.reuse, R88, R36 ;  /* 0x000000588024723c */ /* 0x044fe80000041824 */
[C---:B------:R-:W-:Y:S01]  /*ac20*/  FMUL.FTZ R62, R0.reuse, R62 ;  /* 0x0000003e003e7220 */ /* 0x040fe20000410000 */
[----:B------:R2:W-:Y:S01]  /*ac30*/  MUFU.EX2 R88, R2 ;  /* 0x0000000200587308 */ /* 0x0005e20000000800 */
[C---:B------:R-:W-:Y:S02]  /*ac40*/  FMUL.FTZ R63, R0.reuse, R63 ;  /* 0x0000003f003f7220 */ /* 0x040fe40000410000 */
[C---:B------:R-:W-:Y:S04]  /*ac50*/  HMMA.16816.F32.BF16 R40, R128.reuse, R90, R40 ;  /* 0x0000005a8028723c */ /* 0x040fe80000041828 */
[C---:B------:R-:W-:Y:S02]  /*ac60*/  FMUL.FTZ R66, R0.reuse, R66 ;  /* 0x0000004200427220 */ /* 0x040fe40000410000 */
[C---:B------:R-:W-:Y:S01]  /*ac70*/  FMUL.FTZ R67, R0.reuse, R67 ;  /* 0x0000004300437220 */ /* 0x040fe20000410000 */
[----:B------:R-:W-:Y:S01]  /*ac80*/  MUFU.EX2 R89, R143 ;  /* 0x0000008f00597308 */ /* 0x000fe20000000800 */
[C---:B-1----:R-:W-:Y:S04]  /*ac90*/  HMMA.16816.F32.BF16 R44, R128.reuse, R80, R44 ;  /* 0x00000050802c723c */ /* 0x042fe8000004182c */
[----:B------:R-:W-:Y:S04]  /*aca0*/  FFMA.FTZ R0, R0, R228, R208 ;  /* 0x000000e400007223 */ /* 0x000fe800000100d0 */
[C---:B------:R-:W-:Y:S01]  /*acb0*/  HMMA.16816.F32.BF16 R48, R128.reuse, R82, R48 ;  /* 0x000000528030723c */ /* 0x040fe20000041830 */
[----:B------:R-:W-:Y:S01]  /*acc0*/  LDSM.16.MT88.4 R80, [R185+0x800] ;  /* 0x00080000b950783b */ /* 0x000fe20000004200 */
[----:B------:R-:W1:Y:S02]  /*acd0*/  MUFU.EX2 R91, R142 ;  /* 0x0000008e005b7308 */ /* 0x000e640000000800 */
[--C-:B--2---:R-:W-:Y:S04]  /*ace0*/  FFMA.FTZ R2, R137, c[0x0][0x2d0], -R69.reuse ;  /* 0x0000b40089027a23 */ /* 0x104fe80000010845 */
[C---:B---3--:R-:W-:Y:S04]  /*acf0*/  HMMA.16816.F32.BF16 R52, R128.reuse, R72, R52 ;  /* 0x000000488034723c */ /* 0x048fe80000041834 */
[----:B------:R2:W3:Y:S04]  /*ad00*/  MUFU.EX2 R90, R2 ;  /* 0x00000002005a7308 */ /* 0x0004e80000000800 */
[C---:B------:R-:W-:Y:S01]  /*ad10*/  HMMA.16816.F32.BF16 R56, R128.reuse, R74, R56 ;  /* 0x0000004a8038723c */ /* 0x040fe20000041838 */
[----:B------:R-:W4:Y:S05]  /*ad20*/  LDSM.16.MT88.4 R72, [R186+0x3000] ;  /* 0x00300000ba48783b */ /* 0x000f2a0000004200 */
[----:B------:R-:W-:Y:S10]  /*ad30*/  MUFU.EX2 R98, R178 ;  /* 0x000000b200627308 */ /* 0x000ff40000000800 */
[----:B------:R-:W-:Y:S01]  /*ad40*/  MUFU.EX2 R142, R215 ;  /* 0x000000d7008e7308 */ /* 0x000fe20000000800 */
[--C-:B--2---:R-:W-:Y:S09]  /*ad50*/  FFMA.FTZ R2, R138, c[0x0][0x2d0], -R69.reuse ;  /* 0x0000b4008a027a23 */ /* 0x104ff20000010845 */
[----:B------:R2:W-:Y:S10]  /*ad60*/  MUFU.EX2 R93, R2 ;  /* 0x00000002005d7308 */ /* 0x0005f40000000800 */
[----:B------:R-:W-:Y:S01]  /*ad70*/  MUFU.EX2 R143, R214 ;  /* 0x000000d6008f7308 */ /* 0x000fe20000000800 */
[C---:B----4-:R-:W-:Y:S09]  /*ad80*/  HMMA.16816.F32.BF16 R60, R128.reuse, R72, R60 ;  /* 0x00000048803c723c */ /* 0x050ff2000004183c */
[----:B------:R-:W-:Y:S03]  /*ad90*/  MUFU.EX2 R178, R205 ;  /* 0x000000cd00b27308 */ /* 0x000fe60000000800 */
[----:B-1----:R-:W-:Y:S01]  /*ada0*/  F2FP.BF16.PACK_AB R72, R91, R89 ;  /* 0x000000595b48723e */ /* 0x002fe200000010ff */
[----:B------:R-:W-:Y:S03]  /*adb0*/  HMMA.16816.F32.BF16 R64, R128, R74, R64 ;  /* 0x0000004a8040723c */ /* 0x000fe60000041840 */
[--C-:B--2---:R-:W-:Y:S01]  /*adc0*/  FFMA.FTZ R2, R139, c[0x0][0x2d0], -R69.reuse ;  /* 0x0000b4008b027a23 */ /* 0x104fe20000010845 */
[----:B---3--:R-:W-:Y:S03]  /*add0*/  F2FP.BF16.PACK_AB R73, R90, R88 ;  /* 0x000000585a49723e */ /* 0x008fe600000010ff */
[----:B------:R-:W-:Y:S01]  /*ade0*/  F2FP.BF16.PACK_AB R74, R95, R94 ;  /* 0x0000005e5f4a723e */ /* 0x000fe200000010ff */
[----:B------:R-:W1:Y:S01]  /*adf0*/  MUFU.EX2 R103, R2 ;  /* 0x0000000200677308 */ /* 0x000e620000000800 */
[----:B------:R-:W-:Y:S09]  /*ae00*/  F2FP.BF16.PACK_AB R128, R135, R134 ;  /* 0x000000868780723e */ /* 0x000ff200000010ff */
[----:B------:R-:W-:Y:S10]  /*ae10*/  MUFU.EX2 R136, R218 ;  /* 0x000000da00887308 */ /* 0x000ff40000000800 */
[----:B------:R-:W2:Y:S01]  /*ae20*/  MUFU.EX2 R137, R217 ;  /* 0x000000d900897308 */ /* 0x000ea20000000800 */
[----:B-1----:R-:W-:Y:S01]  /*ae30*/  F2FP.BF16.PACK_AB R75, R103, R93 ;  /* 0x0000005d674b723e */ /* 0x002fe200000010ff */
[----:B------:R-:W-:Y:S02]  /*ae40*/  FADD.FTZ R2, R210, R70 ;  /* 0x00000046d2027221 */ /* 0x000fe40000010000 */
[----:B------:R-:W-:Y:S02]  /*ae50*/  FADD.FTZ R70, R209, R0 ;  /* 0x00000000d1467221 */ /* 0x000fe40000010000 */
[--C-:B------:R-:W-:Y:S04]  /*ae60*/  FFMA.FTZ R0, R144, c[0x0][0x2d0], -R69.reuse ;  /* 0x0000b40090007a23 */ /* 0x100fe80000010845 */
[----:B------:R-:W-:Y:S01]  /*ae70*/  MUFU.EX2 R210, R150 ;  /* 0x0000009600d27308 */ /* 0x000fe20000000800 */
[C---:B------:R-:W-:Y:S08]  /*ae80*/  HMMA.16816.F32.BF16 R4, R72.reuse, R76, R4 ;  /* 0x0000004c4804723c */ /* 0x040ff00000041804 */
[C---:B------:R-:W-:Y:S01]  /*ae90*/  HMMA.16816.F32.BF16 R8, R72.reuse, R78, R8 ;  /* 0x0000004e4808723c */ /* 0x040fe20000041808 */
[----:B------:R-:W1:Y:S01]  /*aea0*/  LDSM.16.MT88.4 R76, [R184+0x800] ;  /* 0x00080000b84c783b */ /* 0x000e620000004200 */
[----:B------:R3:W-:Y:S02]  /*aeb0*/  MUFU.EX2 R99, R0 ;  /* 0x0000000000637308 */ /* 0x0007e40000000800 */
[----:B--2---:R-:W-:Y:S04]  /*aec0*/  F2FP.BF16.PACK_AB R130, R137, R136 ;  /* 0x000000888982723e */ /* 0x004fe800000010ff */
[C---:B------:R-:W-:Y:S04]  /*aed0*/  HMMA.16816.F32.BF16 R12, R72.reuse, R80, R12 ;  /* 0x00000050480c723c */ /* 0x040fe8000004180c */
[----:B------:R-:W-:Y:S04]  /*aee0*/  MUFU.EX2 R144, R213 ;  /* 0x000000d500907308 */ /* 0x000fe80000000800 */
[C---:B------:R-:W-:Y:S01]  /*aef0*/  HMMA.16816.F32.BF16 R16, R72.reuse, R82, R16 ;  /* 0x000000524810723c */ /* 0x040fe20000041810 */
[----:B------:R-:W2:Y:S03]  /*af00*/  LDSM.16.MT88.4 R80, [R186+0x800] ;  /* 0x00080000ba50783b */ /* 0x000ea60000004200 */
[--C-:B---3--:R-:W-:Y:S02]  /*af10*/  FFMA.FTZ R0, R145, c[0x0][0x2d0], -R69.reuse ;  /* 0x0000b40091007a23 */ /* 0x108fe40000010845 */
[----:B------:R-:W-:Y:S10]  /*af20*/  MUFU.EX2 R145, R212 ;  /* 0x000000d400917308 */ /* 0x000ff40000000800 */
[----:B------:R3:W4:Y:S01]  /*af30*/  MUFU.EX2 R101, R0 ;  /* 0x0000000000657308 */ /* 0x0007220000000800 */
[C---:B-1----:R-:W-:Y:S08]  /*af40*/  HMMA.16816.F32.BF16 R20, R72.reuse, R76, R20 ;  /* 0x0000004c4814723c */ /* 0x042ff00000041814 */
[C---:B------:R-:W-:Y:S01]  /*af50*/  HMMA.16816.F32.BF16 R24, R72.reuse, R78, R24 ;  /* 0x0000004e4818723c */ /* 0x040fe20000041818 */
[----:B------:R-:W1:Y:S07]  /*af60*/  LDSM.16.MT88.4 R76, [R183+0x3800] ;  /* 0x00380000b74c783b */ /* 0x000e6e0000004200 */
[C---:B--2---:R-:W-:Y:S04]  /*af70*/  HMMA.16816.F32.BF16 R28, R72.reuse, R80, R28 ;  /* 0x00000050481c723c */ /* 0x044fe8000004181c */
[--C-:B---3--:R-:W-:Y:S04]  /*af80*/  FFMA.FTZ R0, R146, c[0x0][0x2d0], -R69.reuse ;  /* 0x0000b40092007a23 */ /* 0x108fe80000010845 */
[C---:B------:R-:W-:Y:S01]  /*af90*/  HMMA.16816.F32.BF16 R32, R72.reuse, R82, R32 ;  /* 0x000000524820723c */ /* 0x040fe20000041820 */
[----:B------:R-:W2:Y:S01]  /*afa0*/  LDSM.16.MT88.4 R80, [R185+0x3800] ;  /* 0x00380000b950783b */ /* 0x000ea20000004200 */
[----:B------:R3:W-:Y:S06]  /*afb0*/  MUFU.EX2 R209, R0 ;  /* 0x0000000000d17308 */ /* 0x0007ec0000000800 */
[C---:B-1----:R-:W-:Y:S04]  /*afc0*/  HMMA.16816.F32.BF16 R36, R72.reuse, R76, R36 ;  /* 0x0000004c4824723c */ /* 0x042fe80000041824 */
[--C-:B---3--:R-:W-:Y:S04]  /*afd0*/  FFMA.FTZ R0, R147, c[0x0][0x2d0], -R69.reuse ;  /* 0x0000b40093007a23 */ /* 0x108fe80000010845 */
[----:B------:R1:W3:Y:S01]  /*afe0*/  MUFU.EX2 R208, R0 ;  /* 0x0000000000d07308 */ /* 0x0002e20000000800 */
[C---:B------:R-:W-:Y:S01]  /*aff0*/  HMMA.16816.F32.BF16 R40, R72.reuse, R78, R40 ;  /* 0x0000004e4828723c */ /* 0x040fe20000041828 */
[----:B------:R-:W5:Y:S07]  /*b000*/  LDSM.16.MT88.4 R76, [R184+0x3800] ;  /* 0x00380000b84c783b */ /* 0x000f6e0000004200 */
[C---:B--2---:R-:W-:Y:S08]  /*b010*/  HMMA.16816.F32.BF16 R44, R72.reuse, R80, R44 ;  /* 0x00000050482c723c */ /* 0x044ff0000004182c */
[C---:B------:R-:W-:Y:S01]  /*b020*/  HMMA.16816.F32.BF16 R48, R72.reuse, R82, R48 ;  /* 0x000000524830723c */ /* 0x040fe20000041830 */
[----:B------:R-:W2:Y:S03]  /*b030*/  LDSM.16.MT88.4 R80, [R186+0x3800] ;  /* 0x00380000ba50783b */ /* 0x000ea60000004200 */
[----:B-1----:R-:W-:Y:S02]  /*b040*/  FADD.FTZ R0, R224, R2 ;  /* 0x00000002e0007221 */ /* 0x002fe40000010000 */
[----:B------:R-:W-:Y:S02]  /*b050*/  FADD.FTZ R2, R223, R70 ;  /* 0x00000046df027221 */ /* 0x000fe40000010000 */
[----:B------:R-:W-:Y:S04]  /*b060*/  FADD.FTZ R70, R225, R0 ;  /* 0x00000000e1467221 */ /* 0x000fe80000010000 */
[----:B------:R-:W-:Y:S02]  /*b070*/  FADD.FTZ R2, R216, R2 ;  /* 0x00000002d8027221 */ /* 0x000fe40000010000 */
[----:B------:R-:W-:Y:S02]  /*b080*/  FADD.FTZ R70, R89, R70 ;  /* 0x0000004659467221 */ /* 0x000fe40000010000 */
[----:B------:R-:W-:Y:S02]  /*b090*/  FADD.FTZ R2, R88, R2 ;  /* 0x0000000258027221 */ /* 0x000fe40000010000 */
[----:B------:R-:W-:Y:S02]  /*b0a0*/  FADD.FTZ R70, R91, R70 ;  /* 0x000000465b467221 */ /* 0x000fe40000010000 */
[----:B------:R-:W-:Y:S02]  /*b0b0*/  FADD.FTZ R92, R90, R2 ;  /* 0x000000025a5c7221 */ /* 0x000fe40000010000 */
[----:B------:R-:W-:Y:S01]  /*b0c0*/  LDSM.16.MT88.4 R88, [R184+0x1800] ;  /* 0x00180000b858783b */ /* 0x000fe20000004200 */
[C---:B-----5:R-:W-:Y:S03]  /*b0d0*/  HMMA.16816.F32.BF16 R52, R72.reuse, R76, R52 ;  /* 0x0000004c4834723c */ /* 0x060fe60000041834 */
[----:B------:R-:W-:Y:S02]  /*b0e0*/  FADD.FTZ R97, R93, R92 ;  /* 0x0000005c5d617221 */ /* 0x000fe40000010000 */
[--C-:B------:R-:W-:Y:S02]  /*b0f0*/  FFMA.FTZ R2, R202, c[0x0][0x2d0], -R69.reuse ;  /* 0x0000b400ca027a23 */ /* 0x100fe40000010845 */
[----:B------:R-:W-:Y:S01]  /*b100*/  FFMA.FTZ R0, R148, c[0x0][0x2d0], -R69 ;  /* 0x0000b40094007a23 */ /* 0x000fe20000010845 */
[C---:B------:R-:W-:Y:S01]  /*b110*/  HMMA.16816.F32.BF16 R56, R72.reuse, R78, R56 ;  /* 0x0000004e4838723c */ /* 0x040fe20000041838 */
[----:B------:R-:W1:Y:S01]  /*b120*/  LDSM.16.MT88.4 R76, [R183+0x1000] ;  /* 0x00100000b74c783b */ /* 0x000e620000004200 */
[----:B------:R5:W-:Y:S06]  /*b130*/  MUFU.EX2 R133, R2 ;  /* 0x0000000200857308 */ /* 0x000bec0000000800 */
[C---:B--2---:R-:W-:Y:S04]  /*b140*/  HMMA.16816.F32.BF16 R60, R72.reuse, R80, R60 ;  /* 0x00000050483c723c */ /* 0x044fe8000004183c */
[----:B------:R2:W1:Y:S04]  /*b150*/  MUFU.EX2 R150, R0 ;  /* 0x0000000000967308 */ /* 0x0004680000000800 */
[----:B------:R-:W-:Y:S01]  /*b160*/  HMMA.16816.F32.BF16 R64, R72, R82, R64 ;  /* 0x000000524840723c */ /* 0x000fe20000041840 */
[----:B------:R-:W1:Y:S06]  /*b170*/  LDSM.16.MT88.4 R80, [R185+0x1000] ;  /* 0x00100000b950783b */ /* 0x000e6c0000004200 */
[----:B------:R-:W-:Y:S02]  /*b180*/  F2FP.BF16.PACK_AB R72, R100, R98 ;  /* 0x000000626448723e */ /* 0x000fe400000010ff */
[----:B----4-:R-:W-:Y:S03]  /*b190*/  F2FP.BF16.PACK_AB R73, R101, R99 ;  /* 0x000000636549723e */ /* 0x010fe600000010ff */
[----:B------:R-:W-:Y:S01]  /*b1a0*/  F2FP.BF16.PACK_AB R74, R210, R102 ;  /* 0x00000066d24a723e */ /* 0x000fe200000010ff */
[----:B-----5:R-:W-:Y:S01]  /*b1b0*/  FADD.FTZ R2, R103, R97 ;  /* 0x0000006167027221 */ /* 0x020fe20000010000 */
[C---:B---3--:R-:W-:Y:S03]  /*b1c0*/  F2FP.BF16.PACK_AB R75, R208.reuse, R209 ;  /* 0x000000d1d04b723e */ /* 0x048fe600000010ff */
[----:B------:R-:W-:Y:S02]  /*b1d0*/  FADD.FTZ R2, R99, R2 ;  /* 0x0000000263027221 */ /* 0x000fe40000010000 */
[--C-:B--2---:R-:W-:Y:S02]  /*b1e0*/  FFMA.FTZ R0, R149, c[0x0][0x2d0], -R69.reuse ;  /* 0x0000b40095007a23 */ /* 0x104fe40000010845 */
[----:B------:R-:W-:Y:S02]  /*b1f0*/  FADD.FTZ R2, R101, R2 ;  /* 0x0000000265027221 */ /* 0x000fe40000010000 */
[----:B------:R2:W3:Y:S01]  /*b200*/  MUFU.EX2 R148, R0 ;  /* 0x0000000000947308 */ /* 0x0004e20000000800 */
[C---:B-1----:R-:W-:Y:S03]  /*b210*/  HMMA.16816.F32.BF16 R4, R72.reuse, R76, R4 ;  /* 0x0000004c4804723c */ /* 0x042fe60000041804 */
[----:B------:R-:W-:Y:S04]  /*b220*/  FADD.FTZ R2, R209, R2 ;  /* 0x00000002d1027221 */ /* 0x000fe80000010000 */
[----:B------:R-:W-:Y:S01]  /*b230*/  FADD.FTZ R2, R208, R2 ;  /* 0x00000002d0027221 */ /* 0x000fe20000010000 */
[C---:B------:R-:W-:Y:S01]  /*b240*/  HMMA.16816.F32.BF16 R8, R72.reuse, R78, R8 ;  /* 0x0000004e4808723c */ /* 0x040fe20000041808 */
[----:B------:R-:W1:Y:S03]  /*b250*/  LDSM.16.MT88.4 R76, [R186+0x1000] ;  /* 0x00100000ba4c783b */ /* 0x000e660000004200 */
[----:B------:R-:W-:Y:S04]  /*b260*/  FADD.FTZ R2, R150, R2 ;  /* 0x0000000296027221 */ /* 0x000fe80000010000 */
[C---:B------:R-:W-:Y:S04]  /*b270*/  HMMA.16816.F32.BF16 R12, R72.reuse, R80, R12 ;  /* 0x00000050480c723c */ /* 0x040fe8000004180c */
[--C-:B--2---:R-:W-:Y:S04]  /*b280*/  FFMA.FTZ R0, R176, c[0x0][0x2d0], -R69.reuse ;  /* 0x0000b400b0007a23 */ /* 0x104fe80000010845 */
[C---:B------:R-:W-:Y:S01]  /*b290*/  HMMA.16816.F32.BF16 R16, R72.reuse, R82, R16 ;  /* 0x000000524810723c */ /* 0x040fe20000041810 */
[----:B------:R-:W2:Y:S01]  /*b2a0*/  LDSM.16.MT88.4 R80, [R183+0x4000] ;  /* 0x00400000b750783b */ /* 0x000ea20000004200 */
[----:B------:R4:W5:Y:S02]  /*b2b0*/  MUFU.EX2 R147, R0 ;  /* 0x0000000000937308 */ /* 0x0009640000000800 */
[----:B---3--:R-:W-:Y:S04]  /*b2c0*/  FADD.FTZ R2, R148, R2 ;  /* 0x0000000294027221 */ /* 0x008fe80000010000 */
[C---:B------:R-:W-:Y:S08]  /*b2d0*/  HMMA.16816.F32.BF16 R20, R72.reuse, R84, R20 ;  /* 0x000000544814723c */ /* 0x040ff00000041814 */
[C---:B------:R-:W-:Y:S01]  /*b2e0*/  HMMA.16816.F32.BF16 R24, R72.reuse, R86, R24 ;  /* 0x000000564818723c */ /* 0x040fe20000041818 */
[----:B------:R-:W3:Y:S07]  /*b2f0*/  LDSM.16.MT88.4 R84, [R185+0x4000] ;  /* 0x00400000b954783b */ /* 0x000eee0000004200 */
[C---:B-1----:R-:W-:Y:S04]  /*b300*/  HMMA.16816.F32.BF16 R28, R72.reuse, R76, R28 ;  /* 0x0000004c481c723c */ /* 0x042fe8000004181c */
[--C-:B----4-:R-:W-:Y:S02]  /*b310*/  FFMA.FTZ R0, R179, c[0x0][0x2d0], -R69.reuse ;  /* 0x0000b400b3007a23 */ /* 0x110fe40000010845 */
[----:B-----5:R-:W-:Y:S02]  /*b320*/  FADD.FTZ R2, R147, R2 ;  /* 0x0000000293027221 */ /* 0x020fe40000010000 */
[----:B------:R1:W4:Y:S01]  /*b330*/  MUFU.EX2 R146, R0 ;  /* 0x0000000000927308 */ /* 0x0003220000000800 */
[C---:B------:R-:W-:Y:S01]  /*b340*/  HMMA.16816.F32.BF16 R32, R72.reuse, R78, R32 ;  /* 0x0000004e4820723c */ /* 0x040fe20000041820 */
[----:B------:R-:W5:Y:S07]  /*b350*/  LDSM.16.MT88.4 R76, [R184+0x4000] ;  /* 0x00400000b84c783b */ /* 0x000f6e0000004200 */
[C---:B--2---:R-:W-:Y:S08]  /*b360*/  HMMA.16816.F32.BF16 R36, R72.reuse, R80, R36 ;  /* 0x000000504824723c */ /* 0x044ff00000041824 */
[C---:B------:R-:W-:Y:S01]  /*b370*/  HMMA.16816.F32.BF16 R40, R72.reuse, R82, R40 ;  /* 0x000000524828723c */ /* 0x040fe20000041828 */
[----:B------:R-:W2:Y:S03]  /*b380*/  LDSM.16.MT88.4 R80, [R186+0x4000] ;  /* 0x00400000ba50783b */ /* 0x000ea60000004200 */
[--C-:B-1----:R-:W-:Y:S04]  /*b390*/  FFMA.FTZ R0, R197, c[0x0][0x2d0], -R69.reuse ;  /* 0x0000b400c5007a23 */ /* 0x102fe80000010845 */
[C---:B---3--:R-:W-:Y:S01]  /*b3a0*/  HMMA.16816.F32.BF16 R44, R72.reuse, R84, R44 ;  /* 0x00000054482c723c */ /* 0x048fe2000004182c */
[----:B------:R1:W3:Y:S03]  /*b3b0*/  MUFU.EX2 R141, R0 ;  /* 0x00000000008d7308 */ /* 0x0002e60000000800 */
[----:B----4-:R-:W-:Y:S04]  /*b3c0*/  FADD.FTZ R2, R146, R2 ;  /* 0x0000000292027221 */ /* 0x010fe80000010000 */
[C---:B------:R-:W-:Y:S01]  /*b3d0*/  HMMA.16816.F32.BF16 R48, R72.reuse, R86, R48 ;  /* 0x000000564830723c */ /* 0x040fe20000041830 */
[----:B------:R-:W4:Y:S07]  /*b3e0*/  LDSM.16.MT88.4 R84, [R183+0x1800] ;  /* 0x00180000b754783b */ /* 0x000f2e0000004200 */
[C---:B-----5:R-:W-:Y:S08]  /*b3f0*/  HMMA.16816.F32.BF16 R52, R72.reuse, R76, R52 ;  /* 0x0000004c4834723c */ /* 0x060ff00000041834 */
[C---:B------:R-:W-:Y:S01]  /*b400*/  HMMA.16816.F32.BF16 R56, R72.reuse, R78, R56 ;  /* 0x0000004e4838723c */ /* 0x040fe20000041838 */
[----:B------:R-:W5:Y:S03]  /*b410*/  LDSM.16.MT88.4 R76, [R185+0x1800] ;  /* 0x00180000b94c783b */ /* 0x000f660000004200 */
[--C-:B-1----:R-:W-:Y:S02]  /*b420*/  FFMA.FTZ R0, R198, c[0x0][0x2d0], -R69.reuse ;  /* 0x0000b400c6007a23 */ /* 0x102fe40000010845 */
[----:B---3--:R-:W-:Y:S02]  /*b430*/  FADD.FTZ R2, R141, R2 ;  /* 0x000000028d027221 */ /* 0x008fe40000010000 */
[C---:B--2---:R-:W-:Y:S01]  /*b440*/  HMMA.16816.F32.BF16 R60, R72.reuse, R80, R60 ;  /* 0x00000050483c723c */ /* 0x044fe2000004183c */
[----:B------:R1:W2:Y:S07]  /*b450*/  MUFU.EX2 R140, R0 ;  /* 0x00000000008c7308 */ /* 0x0002ae0000000800 */
[----:B------:R-:W-:Y:S01]  /*b460*/  HMMA.16816.F32.BF16 R64, R72, R82, R64 ;  /* 0x000000524840723c */ /* 0x000fe20000041840 */
[----:B------:R-:W3:Y:S06]  /*b470*/  LDSM.16.MT88.4 R80, [R186+0x1800] ;  /* 0x00180000ba50783b */ /* 0x000eec0000004200 */
[----:B------:R-:W-:Y:S02]  /*b480*/  F2FP.BF16.PACK_AB R72, R203, R178 ;  /* 0x000000b2cb48723e */ /* 0x000fe400000010ff */
[----:B------:R-:W-:Y:S03]  /*b490*/  F2FP.BF16.PACK_AB R74, R151, R177 ;  /* 0x000000b1974a723e */ /* 0x000fe600000010ff */
[----:B------:R-:W-:Y:S02]  /*b4a0*/  F2FP.BF16.PACK_AB R73, R148, R150 ;  /* 0x000000969449723e */ /* 0x000fe400000010ff */
[----:B------:R-:W-:Y:S01]  /*b4b0*/  F2FP.BF16.PACK_AB R75, R146, R147 ;  /* 0x00000093924b723e */ /* 0x000fe200000010ff */
[--C-:B-1----:R-:W-:Y:S02]  /*b4c0*/  FFMA.FTZ R0, R200, c[0x0][0x2d0], -R69.reuse ;  /* 0x0000b400c8007a23 */ /* 0x102fe40000010845 */
[----:B--2---:R-:W-:Y:S04]  /*b4d0*/  FADD.FTZ R2, R140, R2 ;  /* 0x000000028c027221 */ /* 0x004fe80000010000 */
[C---:B----4-:R-:W-:Y:S01]  /*b4e0*/  HMMA.16816.F32.BF16 R4, R72.reuse, R84, R4 ;  /* 0x000000544804723c */ /* 0x050fe20000041804 */
[----:B------:R1:W2:Y:S07]  /*b4f0*/  MUFU.EX2 R139, R0 ;  /* 0x00000000008b7308 */ /* 0x0002ae0000000800 */
[C---:B------:R-:W-:Y:S01]  /*b500*/  HMMA.16816.F32.BF16 R8, R72.reuse, R86, R8 ;  /* 0x000000564808723c */ /* 0x040fe20000041808 */
[----:B------:R-:W4:Y:S07]  /*b510*/  LDSM.16.MT88.4 R84, [R183+0x4800] ;  /* 0x00480000b754783b */ /* 0x000f2e0000004200 */
[C---:B-----5:R-:W-:Y:S08]  /*b520*/  HMMA.16816.F32.BF16 R12, R72.reuse, R76, R12 ;  /* 0x0000004c480c723c */ /* 0x060ff0000004180c */
[C---:B------:R-:W-:Y:S01]  /*b530*/  HMMA.16816.F32.BF16 R16, R72.reuse, R78, R16 ;  /* 0x0000004e4810723c */ /* 0x040fe20000041810 */
[----:B------:R-:W5:Y:S03]  /*b540*/  LDSM.16.MT88.4 R76, [R185+0x4800] ;  /* 0x00480000b94c783b */ /* 0x000f660000004200 */
[--C-:B-1----:R-:W-:Y:S02]  /*b550*/  FFMA.FTZ R0, R201, c[0x0][0x2d0], -R69.reuse ;  /* 0x0000b400c9007a23 */ /* 0x102fe40000010845 */
[----:B--2---:R-:W-:Y:S02]  /*b560*/  FADD.FTZ R2, R139, R2 ;  /* 0x000000028b027221 */ /* 0x004fe40000010000 */
[C---:B------:R-:W-:Y:S01]  /*b570*/  HMMA.16816.F32.BF16 R20, R72.reuse, R88, R20 ;  /* 0x000000584814723c */ /* 0x040fe20000041814 */
[----:B------:R1:W-:Y:S07]  /*b580*/  MUFU.EX2 R138, R0 ;  /* 0x00000000008a7308 */ /* 0x0003ee0000000800 */
[C---:B------:R-:W-:Y:S01]  /*b590*/  HMMA.16816.F32.BF16 R24, R72.reuse, R90, R24 ;  /* 0x0000005a4818723c */ /* 0x040fe20000041818 */
[----:B------:R-:W2:Y:S07]  /*b5a0*/  LDSM.16.MT88.4 R88, [R184+0x4800] ;  /* 0x00480000b858783b */ /* 0x000eae0000004200 */
[C---:B---3--:R-:W-:Y:S08]  /*b5b0*/  HMMA.16816.F32.BF16 R28, R72.reuse, R80, R28 ;  /* 0x00000050481c723c */ /* 0x048ff0000004181c */
[C---:B------:R-:W-:Y:S01]  /*b5c0*/  HMMA.16816.F32.BF16 R32, R72.reuse, R82, R32 ;  /* 0x000000524820723c */ /* 0x040fe20000041820 */
[----:B------:R-:W3:Y:S03]  /*b5d0*/  LDSM.16.MT88.4 R80, [R186+0x4800] ;  /* 0x00480000ba50783b */ /* 0x000ee60000004200 */
[----:B-1----:R-:W-:Y:S02]  /*b5e0*/  FADD.FTZ R0, R94, R70 ;  /* 0x000000465e007221 */ /* 0x002fe40000010000 */
[--C-:B------:R-:W-:Y:S02]  /*b5f0*/  FFMA.FTZ R70, R196, c[0x0][0x2d0], -R69.reuse ;  /* 0x0000b400c4467a23 */ /* 0x100fe40000010845 */
[C---:B----4-:R-:W-:Y:S02]  /*b600*/  HMMA.16816.F32.BF16 R36, R72.reuse, R84, R36 ;  /* 0x000000544824723c */ /* 0x050fe40000041824 */
[----:B------:R-:W1:Y:S02]  /*b610*/  MUFU.EX2 R132, R70 ;  /* 0x0000004600847308 */ /* 0x000e640000000800 */
[----:B------:R-:W-:Y:S02]  /*b620*/  FADD.FTZ R0, R95, R0 ;  /* 0x000000005f007221 */ /* 0x000fe40000010000 */
[----:B------:R-:W-:Y:S01]  /*b630*/  LDSM.16.MT88.4 R92, [R186+0x2000] ;  /* 0x00200000ba5c783b */ /* 0x000fe20000004200 */
[----:B------:R-:W-:Y:S01]  /*b640*/  FFMA.FTZ R69, R193, c[0x0][0x2d0], -R69 ;  /* 0x0000b400c1457a23 */ /* 0x000fe20000010845 */
[C---:B------:R-:W-:Y:S04]  /*b650*/  HMMA.16816.F32.BF16 R40, R72.reuse, R86, R40 ;  /* 0x000000564828723c */ /* 0x040fe80000041828 */
[----:B------:R4:W-:Y:S01]  /*b660*/  MUFU.EX2 R70, R96 ;  /* 0x0000006000467308 */ /* 0x0009e20000000800 */
[----:B------:R-:W-:Y:S01]  /*b670*/  FADD.FTZ R0, R98, R0 ;  /* 0x0000000062007221 */ /* 0x000fe20000010000 */
[----:B------:R-:W-:Y:S02]  /*b680*/  LDSM.16.MT88.4 R84, [R185+0x2000] ;  /* 0x00200000b954783b */ /* 0x000fe40000004200 */
[C---:B-----5:R-:W-:Y:S04]  /*b690*/  HMMA.16816.F32.BF16 R44, R72.reuse, R76, R44 ;  /* 0x0000004c482c723c */ /* 0x060fe8000004182c */
[----:B------:R-:W-:Y:S02]  /*b6a0*/  FADD.FTZ R0, R100, R0 ;  /* 0x0000000064007221 */ /* 0x000fe40000010000 */
[----:B------:R-:W5:Y:S02]  /*b6b0*/  MUFU.EX2 R69, R69 ;  /* 0x0000004500457308 */ /* 0x000f640000000800 */
[C---:B------:R-:W-:Y:S01]  /*b6c0*/  HMMA.16816.F32.BF16 R48, R72.reuse, R78, R48 ;  /* 0x0000004e4830723c */ /* 0x040fe20000041830 */
[----:B------:R-:W3:Y:S03]  /*b6d0*/  LDSM.16.MT88.4 R76, [R183+0x2000] ;  /* 0x00200000b74c783b */ /* 0x000ee60000004200 */
[----:B-1----:R-:W-:Y:S01]  /*b6e0*/  F2FP.BF16.PACK_AB R129, R132, R133 ;  /* 0x000000858481723e */ /* 0x002fe200000010ff */
[----:B------:R-:W-:Y:S03]  /*b6f0*/  FADD.FTZ R0, R102, R0 ;  /* 0x0000000066007221 */ /* 0x000fe60000010000 */
[C---:B--2---:R-:W-:Y:S01]  /*b700*/  HMMA.16816.F32.BF16 R52, R72.reuse, R88, R52 ;  /* 0x000000584834723c */ /* 0x044fe20000041834 */
[----:B----4-:R-:W-:Y:S03]  /*b710*/  LDSM.16.MT88.4 R96, [R184+0x2800] ;  /* 0x00280000b860783b */ /* 0x010fe60000004200 */
[----:B------:R-:W-:Y:S04]  /*b720*/  FADD.FTZ R0, R210, R0 ;  /* 0x00000000d2007221 */ /* 0x000fe80000010000 */
[C---:B------:R-:W-:Y:S01]  /*b730*/  HMMA.16816.F32.BF16 R56, R72.reuse, R90, R56 ;  /* 0x0000005a4838723c */ /* 0x040fe20000041838 */
[----:B------:R-:W1:Y:S03]  /*b740*/  LDSM.16.MT88.4 R88, [R184+0x2000] ;  /* 0x00200000b858783b */ /* 0x000e660000004200 */
[----:B------:R-:W-:Y:S01]  /*b750*/  FADD.FTZ R0, R178, R0 ;  /* 0x00000000b2007221 */ /* 0x000fe20000010000 */
[----:B-----5:R-:W-:Y:S03]  /*b760*/  F2FP.BF16.PACK_AB R131, R69, R70 ;  /* 0x000000464583723e */ /* 0x020fe600000010ff */
[C---:B---3--:R-:W-:Y:S04]  /*b770*/  HMMA.16816.F32.BF16 R60, R72.reuse, R80, R60 ;  /* 0x00000050483c723c */ /* 0x048fe8000004183c */
[----:B------:R-:W-:Y:S04]  /*b780*/  FADD.FTZ R0, R203, R0 ;  /* 0x00000000cb007221 */ /* 0x000fe80000010000 */
[----:B------:R-:W-:Y:S01]  /*b790*/  HMMA.16816.F32.BF16 R64, R72, R82, R64 ;  /* 0x000000524840723c */ /* 0x000fe20000041840 */
[----:B------:R-:W-:Y:S03]  /*b7a0*/  LDSM.16.MT88.4 R80, [R185+0x5000] ;  /* 0x00500000b950783b */ /* 0x000fe60000004200 */
[----:B------:R-:W-:Y:S03]  /*b7b0*/  FADD.FTZ R0, R177, R0 ;  /* 0x00000000b1007221 */ /* 0x000fe60000010000 */
[----:B------:R-:W-:Y:S01]  /*b7c0*/  F2FP.BF16.PACK_AB R72, R144, R142 ;  /* 0x0000008e9048723e */ /* 0x000fe200000010ff */
[----:B------:R-:W-:Y:S01]  /*b7d0*/  FADD.FTZ R0, R151, R0 ;  /* 0x0000000097007221 */ /* 0x000fe20000010000 */
[----:B------:R-:W-:Y:S03]  /*b7e0*/  F2FP.BF16.PACK_AB R74, R143, R145 ;  /* 0x000000918f4a723e */ /* 0x000fe600000010ff */
[----:B------:R-:W-:Y:S01]  /*b7f0*/  F2FP.BF16.PACK_AB R73, R140, R141 ;  /* 0x0000008d8c49723e */ /* 0x000fe200000010ff */
[----:B------:R-:W-:Y:S01]  /*b800*/  FADD.FTZ R0, R142, R0 ;  /* 0x000000008e007221 */ /* 0x000fe20000010000 */
[----:B------:R-:W-:Y:S03]  /*b810*/  F2FP.BF16.PACK_AB R75, R138, R139 ;  /* 0x0000008b8a4b723e */ /* 0x000fe600000010ff */
[----:B------:R-:W-:Y:S04]  /*b820*/  FADD.FTZ R0, R144, R0 ;  /* 0x0000000090007221 */ /* 0x000fe80000010000 */
[C---:B------:R-:W-:Y:S03]  /*b830*/  HMMA.16816.F32.BF16 R4, R72.reuse, R76, R4 ;  /* 0x0000004c4804723c */ /* 0x040fe60000041804 */
[----:B------:R-:W-:Y:S04]  /*b840*/  FADD.FTZ R0, R145, R0 ;  /* 0x0000000091007221 */ /* 0x000fe80000010000 */
[----:B------:R-:W-:Y:S01]  /*b850*/  FADD.FTZ R0, R143, R0 ;  /* 0x000000008f007221 */ /* 0x000fe20000010000 */
        /* <DEDUP_REMOVED lines=8> */
[C---:B------:R-:W-:Y:S08]  /*b8e0*/  HMMA.16816.F32.BF16 R28, R72.reuse, R92, R28 ;  /* 0x0000005c481c723c */ /* 0x040ff0000004181c */
[C---:B------:R-:W-:Y:S08]  /*b8f0*/  HMMA.16816.F32.BF16 R32, R72.reuse, R94, R32 ;  /* 0x0000005e4820723c */ /* 0x040ff00000041820 */
[C---:B--2---:R-:W-:Y:S08]  /*b900*/  HMMA.16816.F32.BF16 R36, R72.reuse, R76, R36 ;  /* 0x0000004c4824723c */ /* 0x044ff00000041824 */
[C---:B------:R-:W-:Y:S01]  /*b910*/  HMMA.16816.F32.BF16 R40, R72.reuse, R78, R40 ;  /* 0x0000004e4828723c */ /* 0x040fe20000041828 */
[----:B------:R-:W2:Y:S07]  /*b920*/  LDSM.16.MT88.4 R76, [R186+0x2800] ;  /* 0x00280000ba4c783b */ /* 0x000eae0000004200 */
[C---:B------:R-:W-:Y:S08]  /*b930*/  HMMA.16816.F32.BF16 R44, R72.reuse, R80, R44 ;  /* 0x00000050482c723c */ /* 0x040ff0000004182c */
[C---:B------:R-:W-:Y:S01]  /*b940*/  HMMA.16816.F32.BF16 R48, R72.reuse, R82, R48 ;  /* 0x000000524830723c */ /* 0x040fe20000041830 */
[----:B------:R-:W4:Y:S07]  /*b950*/  LDSM.16.MT88.4 R80, [R183+0x5800] ;  /* 0x00580000b750783b */ /* 0x000f2e0000004200 */
[C---:B---3--:R-:W-:Y:S08]  /*b960*/  HMMA.16816.F32.BF16 R52, R72.reuse, R84, R52 ;  /* 0x000000544834723c */ /* 0x048ff00000041834 */
[C---:B------:R-:W-:Y:S08]  /*b970*/  HMMA.16816.F32.BF16 R56, R72.reuse, R86, R56 ;  /* 0x000000564838723c */ /* 0x040ff00000041838 */
[C---:B-1----:R-:W-:Y:S08]  /*b980*/  HMMA.16816.F32.BF16 R60, R72.reuse, R88, R60 ;  /* 0x00000058483c723c */ /* 0x042ff0000004183c */
[----:B------:R-:W-:Y:S01]  /*b990*/  HMMA.16816.F32.BF16 R64, R72, R90, R64 ;  /* 0x0000005a4840723c */ /* 0x000fe20000041840 */
[----:B------:R-:W1:Y:S07]  /*b9a0*/  LDSM.16.MT88.4 R72, [R185+0x5800] ;  /* 0x00580000b948783b */ /* 0x000e6e0000004200 */
        /* <DEDUP_REMOVED lines=8> */
[C---:B--2---:R-:W-:Y:S08]  /*ba30*/  HMMA.16816.F32.BF16 R92, R128.reuse, R76, R28 ;  /* 0x0000004c805c723c */ /* 0x044ff0000004181c */
[C---:B------:R-:W-:Y:S08]  /*ba40*/  HMMA.16816.F32.BF16 R88, R128.reuse, R78, R32 ;  /* 0x0000004e8058723c */ /* 0x040ff00000041820 */
[C---:B----4-:R-:W-:Y:S08]  /*ba50*/  HMMA.16816.F32.BF16 R84, R128.reuse, R80, R36 ;  /* 0x000000508054723c */ /* 0x050ff00000041824 */
[C---:B------:R-:W-:Y:S08]  /*ba60*/  HMMA.16816.F32.BF16 R80, R128.reuse, R82, R40 ;  /* 0x000000528050723c */ /* 0x040ff00000041828 */
[C---:B-1----:R-:W-:Y:S08]  /*ba70*/  HMMA.16816.F32.BF16 R76, R128.reuse, R72, R44 ;  /* 0x00000048804c723c */ /* 0x042ff0000004182c */
[C---:B------:R-:W-:Y:S08]  /*ba80*/  HMMA.16816.F32.BF16 R72, R128.reuse, R74, R48 ;  /* 0x0000004a8048723c */ /* 0x040ff00000041830 */
[C---:B---3--:R-:W-:Y:S07]  /*ba90*/  HMMA.16816.F32.BF16 R52, R128.reuse, R4, R52 ;  /* 0x000000048034723c */ /* 0x048fee0000041834 */
[-C--:B------:R-:W-:Y:S01]  /*baa0*/  MOV R5, R3.reuse ;  /* 0x0000000300057202 */ /* 0x080fe20000000f00 */
[C---:B------:R-:W-:Y:S04]  /*bab0*/  HMMA.16816.F32.BF16 R56, R128.reuse, R6, R56 ;  /* 0x000000068038723c */ /* 0x040fe80000041838 */
[----:B------:R-:W-:Y:S02]  /*bac0*/  FADD.FTZ R4, R138, R2 ;  /* 0x000000028a047221 */ /* 0x000fe40000010000 */
[----:B------:R-:W-:Y:S02]  /*bad0*/  FADD.FTZ R2, R134, R0 ;  /* 0x0000000086027221 */ /* 0x000fe40000010000 */
[C---:B-----5:R-:W-:Y:S04]  /*bae0*/  HMMA.16816.F32.BF16 R60, R128.reuse, R8, R60 ;  /* 0x00000008803c723c */ /* 0x060fe8000004183c */
[----:B------:R-:W-:Y:S02]  /*baf0*/  FADD.FTZ R0, R133, R4 ;  /* 0x0000000485007221 */ /* 0x000fe40000010000 */
[----:B------:R-:W-:Y:S02]  /*bb00*/  FADD.FTZ R2, R135, R2 ;  /* 0x0000000287027221 */ /* 0x000fe40000010000 */
[----:B------:R-:W-:Y:S01]  /*bb10*/  FADD.FTZ R0, R132, R0 ;  /* 0x0000000084007221 */ /* 0x000fe20000010000 */
[----:B------:R-:W-:Y:S03]  /*bb20*/  HMMA.16816.F32.BF16 R64, R128, R10, R64 ;  /* 0x0000000a8040723c */ /* 0x000fe60000041840 */
[----:B------:R-:W-:Y:S02]  /*bb30*/  FADD.FTZ R2, R136, R2 ;  /* 0x0000000288027221 */ /* 0x000fe40000010000 */
[----:B------:R-:W-:Y:S01]  /*bb40*/  FADD.FTZ R0, R70, R0 ;  /* 0x0000000046007221 */ /* 0x000fe20000010000 */
[----:B------:R-:W-:Y:S01]  /*bb50*/  MOV R70, R3 ;  /* 0x0000000300467202 */ /* 0x000fe20000000f00 */
[----:B------:R-:W-:Y:S02]  /*bb60*/  FADD.FTZ R227, R137, R2 ;  /* 0x0000000289e37221 */ /* 0x000fe40000010000 */
[----:B------:R-:W-:Y:S03]  /*bb70*/  FADD.FTZ R228, R69, R0 ;  /* 0x0000000045e47221 */ /* 0x000fe60000010000 */
[----:B------:R-:W-:Y:S01]  /*bb80*/  MOV R69, R68 ;  /* 0x0000004400457202 */ /* 0x000fe20000000f00 */
[----:B------:R-:W-:-:S05]  /*bb90*/  @P0 BRA `(.L_x_734) ;  /* 0xffffb84000000947 */ /* 0x000fca000383ffff */
.L_x_713:
[----:B------:R-:W-:Y:S01]  /*bba0*/  IMAD.MOV.U32 R0, RZ, RZ, c[0x0][0x2c4] ;  /* 0x0000b100ff007624 */ /* 0x000fe200078e00ff */
[----:B------:R-:W-:Y:S01]  /*bbb0*/  IADD3 R2, R232, 0x1, -R231 ;  /* 0x00000001e8027810 */ /* 0x000fe20007ffe8e7 */
[----:B------:R-:W-:-:S03]  /*bbc0*/  IMAD.MOV.U32 R4, RZ, RZ, c[0x0][0x32c] ;  /* 0x0000cb00ff047624 */ /* 0x000fc600078e00ff */
[----:B------:R-:W-:Y:S02]  /*bbd0*/  ISETP.NE.AND P1, PT, R0, 0x1, PT ;  /* 0x000000010000780c */ /* 0x000fe40003f25270 */
[----:B------:R-:W-:Y:S02]  /*bbe0*/  IADD3 R0, R244, 0x7f, RZ ;  /* 0x0000007ff4007810 */ /* 0x000fe40007ffe0ff */
[----:B------:R-:W-:-:S09]  /*bbf0*/  ISETP.GE.AND P0, PT, R4, 0x1, PT ;  /* 0x000000010400780c */ /* 0x000fd20003f06270 */
[----:B------:R-:W-:-:S05]  /*bc00*/  @P1 IMAD.HI.U32 R3, R0, c[0x0][0x2c8], RZ ;  /* 0x0000b20000031a27 */ /* 0x000fca00078e00ff */
[----:B------:R-:W-:-:S05]  /*bc10*/  @P1 SHF.R.U32.HI R0, RZ, c[0x0][0x2cc], R3 ;  /* 0x0000b300ff001a19 */ /* 0x000fca0000011603 */
[----:B------:R-:W-:-:S05]  /*bc20*/  IMAD.IADD R0, R2, 0x1, R0 ;  /* 0x0000000102007824 */ /* 0x000fca00078e0200 */
[----:B------:R-:W-:Y:S01]  /*bc30*/  IADD3 R2, R0, -c[0x0][0x324], RZ ;  /* 0x8000c90000027a10 */ /* 0x000fe20007ffe0ff */
[----:B------:R-:W-:Y:S05]  /*bc40*/  @!P0 BRA `(.L_x_735) ;  /* 0x0000011000008947 */ /* 0x000fea0003800000 */
[----:B------:R-:W-:Y:S01]  /*bc50*/  ISETP.GT.AND P0, PT, R0, -0x1, PT ;  /* 0xffffffff0000780c */ /* 0x000fe20003f04270 */
[----:B------:R-:W-:-:S12]  /*bc60*/  BSSY B0, `(.L_x_736) ;  /* 0x000000d000007945 */ /* 0x000fd80003800000 */
[----:B------:R-:W-:Y:S05]  /*bc70*/  @P0 BRA `(.L_x_737) ;  /* 0x0000007000000947 */ /* 0x000fea0003800000 */
[----:B------:R-:W-:Y:S01]  /*bc80*/  IMAD.MOV.U32 R3, RZ, RZ, 0x1 ;  /* 0x00000001ff037424 */ /* 0x000fe200078e00ff */
[----:B------:R-:W-:-:S04]  /*bc90*/  LOP3.LUT R0, RZ, R0, RZ, 0x33, !PT ;  /* 0x00000000ff007212 */ /* 0x000fc800078e33ff */
[----:B------:R-:W-:-:S13]  /*bca0*/  ISETP.NE.AND P0, PT, R3, c[0x0][0x32c], PT ;  /* 0x0000cb0003007a0c */ /* 0x000fda0003f05270 */
[----:B------:R-:W-:-:S05]  /*bcb0*/  @P0 IMAD.HI.U32 R3, R0, c[0x0][0x330], RZ ;  /* 0x0000cc0000030a27 */ /* 0x000fca00078e00ff */
[----:B------:R-:W-:-:S04]  /*bcc0*/  @P0 SHF.R.U32.HI R0, RZ, c[0x0][0x334], R3 ;  /* 0x0000cd00ff000a19 */ /* 0x000fc80000011603 */
[----:B------:R-:W-:Y:S01]  /*bcd0*/  LOP3.LUT R0, RZ, R0, RZ, 0x33, !PT ;  /* 0x00000000ff007212 */ /* 0x000fe200078e33ff */
[----:B------:R-:W-:Y:S05]  /*bce0*/  BRA `(.L_x_738) ;  /* 0x0000004000007947 */ /* 0x000fea0003800000 */
.L_x_737:
[----:B------:R-:W-:-:S04]  /*bcf0*/  MOV R3, 0x1 ;  /* 0x0000000100037802 */ /* 0x000fc80000000f00 */
[----:B------:R-:W-:-:S13]  /*bd00*/  ISETP.NE.AND P0, PT, R3, c[0x0][0x32c], PT ;  /* 0x0000cb0003007a0c */ /* 0x000fda0003f05270 */
[----:B------:R-:W-:-:S05]  /*bd10*/  @P0 IMAD.HI.U32 R3, R0, c[0x0][0x330], RZ ;  /* 0x0000cc0000030a27 */ /* 0x000fca00078e00ff */
[----:B------:R-:W-:Y:S02]  /*bd20*/  @P0 SHF.R.U32.HI R0, RZ, c[0x0][0x334], R3 ;  /* 0x0000cd00ff000a19 */ /* 0x000fe40000011603 */
.L_x_738:
[----:B------:R-:W-:Y:S05]  /*bd30*/  BSYNC B0 ;  /* 0x0000000000007941 */ /* 0x000fea0003800000 */
.L_x_736:
[----:B------:R-:W-:-:S05]  /*bd40*/  IMAD R0, R0, c[0x0][0x32c], RZ ;  /* 0x0000cb0000007a24 */ /* 0x000fca00078e02ff */
[----:B------:R-:W-:-:S04]  /*bd50*/  IMNMX R2, R2, R0, !PT ;  /* 0x0000000002027217 */ /* 0x000fc80007800200 */
.L_x_735:
[----:B------:R-:W-:-:S05]  /*bd60*/  IADD3 R2, R2, 0x5f, RZ ;  /* 0x0000005f02027810 */ /* 0x000fca0007ffe0ff */
        /* <DEDUP_REMOVED lines=8> */
.L_x_750:
        /* <DEDUP_REMOVED lines=39> */
.L_x_851:
        /* <DEDUP_REMOVED lines=24> */
.L_x_852:
        /* <DEDUP_REMOVED lines=16> */
.L_x_741:
[----:B--23--:R-:W-:Y:S05]  /*c2e0*/  BSYNC B0 ;  /* 0x0000000000007941 */ /* 0x00cfea0003800000 */
.L_x_740:
        /* <DEDUP_REMOVED lines=126> */
[----:B------:R-:W-:Y:S02]  /*cad0*/  FMUL.FTZ R10, R10, c[0x0][0x320] ;  /* 0x0000c8000a0a7a20 */ /* 0x000fe40000410000 */
[----:B------:R-:W-:Y:S04]  /*cae0*/  FMUL.FTZ R3, R11, c[0x0][0x320] ;  /* 0x0000c8000b037a20 */ /* 0x000fe80000410000 */
[----:B------:R-:W3:Y:S02]  /*caf0*/  MUFU.TANH R139, R10 ;  /* 0x0000000a008b7308 */ /* 0x000ee40000002400 */
[----:B------:R-:W-:Y:S08]  /*cb00*/  FMUL.FTZ R2, R12, c[0x0][0x320] ;  /* 0x0000c8000c027a20 */ /* 0x000ff00000410000 */
[----:B------:R4:W2:Y:S01]  /*cb10*/  MUFU.TANH R133, R2 ;  /* 0x0000000200857308 */ /* 0x0008a20000002400 */
[----:B-1----:R-:W-:Y:S09]  /*cb20*/  FMUL.FTZ R0, R5, c[0x0][0x320] ;  /* 0x0000c80005007a20 */ /* 0x002ff20000410000 */
[----:B------:R1:W1:Y:S10]  /*cb30*/  MUFU.TANH R142, R0 ;  /* 0x00000000008e7308 */ /* 0x0002740000002400 */
[----:B------:R5:W2:Y:S01]  /*cb40*/  MUFU.TANH R138, R3 ;  /* 0x00000003008a7308 */ /* 0x000aa20000002400 */
[----:B----4-:R-:W-:Y:S09]  /*cb50*/  FMUL.FTZ R2, R19, c[0x0][0x320] ;  /* 0x0000c80013027a20 */ /* 0x010ff20000410000 */
[----:B------:R-:W4:Y:S01]  /*cb60*/  MUFU.TANH R147, R2 ;  /* 0x0000000200937308 */ /* 0x000f220000002400 */
[----:B-1----:R-:W-:Y:S09]  /*cb70*/  FMUL.FTZ R0, R6, c[0x0][0x320] ;  /* 0x0000c80006007a20 */ /* 0x002ff20000410000 */
[----:B------:R1:W1:Y:S01]  /*cb80*/  MUFU.TANH R141, R0 ;  /* 0x00000000008d7308 */ /* 0x0002620000002400 */
[----:B-----5:R-:W-:Y:S09]  /*cb90*/  FMUL.FTZ R3, R18, c[0x0][0x320] ;  /* 0x0000c80012037a20 */ /* 0x020ff20000410000 */
        /* <DEDUP_REMOVED lines=8> */
[----:B------:R-:W-:Y:S03]  /*cc20*/  LDSM.16.M88.4 R4, [R181+0x2000] ;  /* 0x00200000b504783b */ /* 0x000fe60000000200 */
[----:B-----5:R-:W-:Y:S05]  /*cc30*/  FMUL.FTZ R0, R9, c[0x0][0x320] ;  /* 0x0000c80009007a20 */ /* 0x020fea0000410000 */
[----:B------:R-:W1:Y:S01]  /*cc40*/  LDSM.16.M88.4 R8, [R181+0x1800] ;  /* 0x00180000b508783b */ /* 0x000e620000000200 */
[----:B------:R5:W1:Y:S11]  /*cc50*/  MUFU.TANH R137, R0 ;  /* 0x0000000000897308 */ /* 0x000a760000002400 */
[----:B------:R-:W-:Y:S03]  /*cc60*/  @!UPT UIADD3 URZ, URZ, URZ, URZ ;  /* 0x0000003f3f3ff290 */ /* 0x000fe6000fffe03f */
[----:B------:R-:W-:Y:S02]  /*cc70*/  FMUL.FTZ R3, R26, c[0x0][0x320] ;  /* 0x0000c8001a037a20 */ /* 0x000fe40000410000 */
[----:B------:R-:W-:Y:S02]  /*cc80*/  FMUL.FTZ R2, R27, c[0x0][0x320] ;  /* 0x0000c8001b027a20 */ /* 0x000fe40000410000 */
[----:B------:R-:W2:Y:S01]  /*cc90*/  MUFU.TANH R150, R3 ;  /* 0x0000000300967308 */ /* 0x000ea20000002400 */
[----:B-----5:R-:W-:Y:S09]  /*cca0*/  FMUL.FTZ R0, R13, c[0x0][0x320] ;  /* 0x0000c8000d007a20 */ /* 0x020ff20000410000 */
[----:B------:R5:W2:Y:S10]  /*ccb0*/  MUFU.TANH R132, R0 ;  /* 0x0000000000847308 */ /* 0x000ab40000002400 */
        /* <DEDUP_REMOVED lines=11> */
[----:B------:R-:W3:Y:S01]  /*cd70*/  MUFU.TANH R178, R3 ;  /* 0x0000000300b27308 */ /* 0x000ee20000002400 */
[----:B--2---:R-:W-:Y:S02]  /*cd80*/  FMUL.FTZ R2, R35, c[0x0][0x320] ;  /* 0x0000c80023027a20 */ /* 0x004fe40000410000 */
[----:B-----5:R-:W-:Y:S07]  /*cd90*/  FMUL.FTZ R0, R15, c[0x0][0x320] ;  /* 0x0000c8000f007a20 */ /* 0x020fee0000410000 */
[----:B------:R2:W2:Y:S01]  /*cda0*/  MUFU.TANH R146, R0 ;  /* 0x0000000000927308 */ /* 0x0004a20000002400 */
[C---:B-1----:R-:W-:Y:S09]  /*cdb0*/  HMMA.16816.F32.BF16 R44, R172.reuse, R8, R44 ;  /* 0x00000008ac2c723c */ /* 0x042ff2000004182c */
[----:B------:R-:W1:Y:S01]  /*cdc0*/  MUFU.TANH R194, R2 ;  /* 0x0000000200c27308 */ /* 0x000e620000002400 */
[----:B------:R-:W-:Y:S03]  /*cdd0*/  HMMA.16816.F32.BF16 R48, R172, R10, R48 ;  /* 0x0000000aac30723c */ /* 0x000fe60000041830 */
[----:B--2---:R-:W-:Y:S06]  /*cde0*/  FMUL.FTZ R0, R16, c[0x0][0x320] ;  /* 0x0000c80010007a20 */ /* 0x004fec0000410000 */
[----:B------:R2:W1:Y:S03]  /*cdf0*/  MUFU.TANH R131, R0 ;  /* 0x0000000000837308 */ /* 0x0004660000002400 */
[----:B--2---:R-:W-:Y:S07]  /*ce00*/  FMUL.FTZ R0, R17, c[0x0][0x320] ;  /* 0x0000c80011007a20 */ /* 0x004fee0000410000 */
[----:B------:R2:W1:Y:S02]  /*ce10*/  MUFU.TANH R130, R0 ;  /* 0x0000000000827308 */ /* 0x0004640000002400 */
[----:B--2---:R-:W-:Y:S08]  /*ce20*/  FMUL.FTZ R0, R20, c[0x0][0x320] ;  /* 0x0000c80014007a20 */ /* 0x004ff00000410000 */
        /* <DEDUP_REMOVED lines=54> */
[----:B------:R2:W1:Y:S01]  /*d190*/  MUFU.TANH R201, R0 ;  /* 0x0000000000c97308 */ /* 0x0004620000002400 */
[----:B------:R-:W-:-:S05]  /*d1a0*/  @!P0 BRA `(.L_x_745) ;  /* 0x000004e000008947 */ /* 0x000fca0003800000 */
[----:B---34-:R-:W-:Y:S01]  /*d1b0*/  IMAD.MOV.U32 R196, RZ, RZ, c[0x0][0x2b8] ;  /* 0x0000ae00ffc47624 */ /* 0x018fe200078e00ff */
        /* <DEDUP_REMOVED lines=10> */
[----:B--2---:R-:W-:Y:S01]  /*d260*/  IMAD.MOV.U32 R0, RZ, RZ, R2 ;  /* 0x000000ffff007224 */ /* 0x004fe200078e0002 */
        /* <DEDUP_REMOVED lines=25> */
[----:B------:R2:W3:Y:S02]  /*d400*/  SHFL.IDX PT, R7, R0, RZ, 0x181f ;  /* 0x00181fff00077589 */ /* 0x0004e400000e0000 */
.L_x_853:
[----:B------:R-:W-:-:S05]  /*d410*/  BRA.DIV ~URZ, `(.L_x_747) ;  /* 0x0000c3027f007947 */ /* 0x000fca000b800000 */
[----:B------:R-:W4:Y:S01]  /*d420*/  SHFL.IDX PT, R2, R4, RZ, 0x181f ;  /* 0x00181fff04027589 */ /* 0x000f2200000e0000 */
[----:B------:R-:W-:Y:S02]  /*d430*/  ISETP.GE.AND P2, PT, R219, c[0x0][0x1d4], PT ;  /* 0x00007500db007a0c */ /* 0x000fe40003f46270 */
[----:B------:R-:W-:Y:S02]  /*d440*/  ISETP.GE.AND P1, PT, R221, c[0x0][0x1d4], PT ;  /* 0x00007500dd007a0c */ /* 0x000fe40003f26270 */
[CC--:B----4-:R-:W-:Y:S05]  /*d450*/  IADD3 R8, P0, R2.reuse, R24.reuse, RZ ;  /* 0x0000001802087210 */ /* 0x0d0fea0007f1e0ff */
        /* <DEDUP_REMOVED lines=8> */
[----:B----4-:R-:W3:Y:S04]  /*d4e0*/  SHFL.IDX PT, R2, R4, 0x1, 0x181f ;  /* 0x00381f0004027f89 */ /* 0x010ee800000e0000 */
[----:B------:R-:W4:Y:S01]  /*d4f0*/  SHFL.IDX PT, R3, R0, 0x1, 0x181f ;  /* 0x00381f0000037f89 */ /* 0x000f2200000e0000 */
[C---:B---3--:R-:W-:Y:S05]  /*d500*/  IADD3 R8, P0, R2.reuse, R24, RZ ;  /* 0x0000001802087210 */ /* 0x048fea0007f1e0ff */
[C---:B----4-:R-:W-:Y:S01]  /*d510*/  IMAD.X R9, R3.reuse, 0x1, R5, P0 ;  /* 0x0000000103097824 */ /* 0x050fe200000e0605 */
[----:B------:R-:W-:Y:S04]  /*d520*/  IADD3 R2, P0, R2, R25, RZ ;  /* 0x0000001902027210 */ /* 0x000fe80007f1e0ff */
[----:B------:R3:W-:Y:S01]  /*d530*/  LDGSTS.E.BYPASS.LTC128B.128 [R195+0x9100], [R8.64], !P2 ;  /* 0x0910000008c37fae */ /* 0x0007e2000d101d46 */
[----:B------:R-:W-:Y:S05]  /*d540*/  IMAD.X R3, R3, 0x1, R6, P0 ;  /* 0x0000000103037824 */ /* 0x000fea00000e0606 */
[----:B------:R4:W-:Y:S04]  /*d550*/  LDGSTS.E.BYPASS.LTC128B.128 [R195+0xc100], [R2.64], !P1 ;  /* 0x0c10000002c37fae */ /* 0x0009e8000c901d46 */
[----:B---3--:R4:W3:Y:S01]  /*d560*/  SHFL.IDX PT, R9, R0, 0x2, 0x181f ;  /* 0x00581f0000097f89 */ /* 0x0088e200000e0000 */
[----:B------:R-:W-:Y:S03]  /*d570*/  SEL R8, RZ, 0x10, P1 ;  /* 0x00000010ff087807 */ /* 0x000fe60000800000 */
[----:B--2---:R4:W2:Y:S04]  /*d580*/  SHFL.IDX PT, R0, R4, 0x2, 0x181f ;  /* 0x00581f0004007f89 */ /* 0x0048a800000e0000 */
.L_x_854:
[C---:B----4-:R-:W-:Y:S02]  /*d590*/  IADD3 R2, -R7.reuse, 0x10, RZ ;  /* 0x0000001007027810 */ /* 0x050fe40007ffe1ff */
[----:B------:R-:W-:Y:S02]  /*d5a0*/  ISETP.NE.U32.AND P2, PT, R7, RZ, PT ;  /* 0x000000ff0700720c */ /* 0x000fe40003f45070 */
[----:B------:R-:W-:Y:S04]  /*d5b0*/  LOP3.LUT R2, R2, 0xf, RZ, 0xc0, !PT ;  /* 0x0000000f02027812 */ /* 0x000fe800078ec0ff */
[-C--:B--2---:R-:W-:Y:S02]  /*d5c0*/  IADD3 R4, P1, P0, R2, R0.reuse, R24 ;  /* 0x0000000002047210 */ /* 0x084fe4000783e018 */
        /* <DEDUP_REMOVED lines=12> */
.L_x_745:
[----:B---34-:R-:W-:Y:S05]  /*d690*/  BSYNC B0 ;  /* 0x0000000000007941 */ /* 0x018fea0003800000 */
.L_x_744:
[----:B--2---:R-:W-:Y:S01]  /*d6a0*/  FMNMX.FTZ R2, R136, R69, !PT ;  /* 0x0000004588027209 */ /* 0x004fe20007810000 */
        /* <DEDUP_REMOVED lines=50> */
.L_x_855:
[----:B--2---:R-:W-:Y:S01]  /*d9d0*/  FMNMX.FTZ R5, R4, R0, !PT ;  /* 0x0000000004057209 */ /* 0x004fe20007810000 */
[----:B------:R-:W-:-:S05]  /*d9e0*/  BRA.DIV ~URZ, `(.L_x_749) ;  /* 0x0000c1027f007947 */ /* 0x000fca000b800000 */
[----:B------:R-:W-:Y:S04]  /*d9f0*/  SHFL.BFLY PT, R0, R6, 0x2, 0x1f ;  /* 0x0c401f0006007f89 */ /* 0x000fe800000e0000 */
[----:B------:R-:W2:Y:S02]  /*da00*/  SHFL.BFLY PT, R2, R5, 0x1, 0x1f ;  /* 0x0c201f0005027f89 */ /* 0x000ea400000e0000 */
[----:B--2---:R-:W-:Y:S02]  /*da10*/  FMNMX.FTZ R68, R5, R2, !PT ;  /* 0x0000000205447209 */ /* 0x004fe40007810000 */
[----:B-1----:R-:W-:Y:S05]  /*da20*/  FMNMX.FTZ R4, R6, R0, !PT ;  /* 0x0000000006047209 */ /* 0x002fea0007810000 */
[----:B------:R1:W2:Y:S02]  /*da30*/  SHFL.BFLY PT, R0, R4, 0x1, 0x1f ;  /* 0x0c201f0004007f89 */ /* 0x0002a400000e0000 */
.L_x_856:
[C---:B------:R-:W-:Y:S01]  /*da40*/  FMUL.FTZ R5, R68.reuse, c[0x0][0x2d0] ;  /* 0x0000b40044057a20 */ /* 0x040fe20000410000 */
[----:B------:R-:W-:Y:S01]  /*da50*/  WARPSYNC 0xffffffff ;  /* 0xffffffff00007948 */ /* 0x000fe20003800000 */
[----:B------:R-:W-:Y:S01]  /*da60*/  FADD.FTZ R2, -R68, R69 ;  /* 0x0000004544027221 */ /* 0x000fe20000010100 */
[C---:B------:R-:W-:Y:S01]  /*da70*/  ISETP.GT.AND P0, PT, R199.reuse, R226, PT ;  /* 0x000000e2c700720c */ /* 0x040fe20003f04270 */
[--C-:B------:R-:W-:Y:S01]  /*da80*/  FFMA.FTZ R3, R136, c[0x0][0x2d0], -R5.reuse ;  /* 0x0000b40088037a23 */ /* 0x100fe20000010805 */
[----:B------:R-:W-:Y:S01]  /*da90*/  IADD3 R199, R199, -0x1, RZ ;  /* 0xffffffffc7c77810 */ /* 0x000fe20007ffe0ff */
[----:B------:R-:W-:Y:S02]  /*daa0*/  FMUL.FTZ R2, R2, c[0x0][0x2d0] ;  /* 0x0000b40002027a20 */ /* 0x000fe40000410000 */
        /* <DEDUP_REMOVED lines=14> */
[--C-:B---3--:R-:W-:Y:S01]  /*db90*/  FFMA.FTZ R3, R142, c[0x0][0x2d0], -R5.reuse ;  /* 0x0000b4008e037a23 */ /* 0x108fe20000010805 */
[----:B------:R-:W-:Y:S01]  /*dba0*/  MUFU.EX2 R196, R196 ;  /* 0x000000c400c47308 */ /* 0x000fe20000000800 */
[--C-:B------:R-:W-:Y:S02]  /*dbb0*/  FFMA.FTZ R223, R13, c[0x0][0x2d0], -R5.reuse ;  /* 0x0000b4000ddf7a23 */ /* 0x100fe40000010805 */
[--C-:B------:R-:W-:Y:S07]  /*dbc0*/  FFMA.FTZ R222, R12, c[0x0][0x2d0], -R5.reuse ;  /* 0x0000b4000cde7a23 */ /* 0x100fee0000010805 */
[----:B------:R3:W4:Y:S02]  /*dbd0*/  MUFU.EX2 R212, R3 ;  /* 0x0000000300d47308 */ /* 0x0007240000000800 */
[--C-:B---3--:R-:W-:Y:S01]  /*dbe0*/  FFMA.FTZ R3, R140, c[0x0][0x2d0], -R5.reuse ;  /* 0x0000b4008c037a23 */ /* 0x108fe20000010805 */
[----:B----4-:R-:W-:Y:S01]  /*dbf0*/  F2FP.BF16.PACK_AB R128, R212, R6 ;  /* 0x00000006d480723e */ /* 0x010fe200000010ff */
[--C-:B------:R-:W-:Y:S06]  /*dc00*/  FFMA.FTZ R140, R133, c[0x0][0x2d0], -R5.reuse ;  /* 0x0000b400858c7a23 */ /* 0x100fec0000010805 */
[----:B------:R3:W-:Y:S01]  /*dc10*/  MUFU.EX2 R224, R3 ;  /* 0x0000000300e07308 */ /* 0x0007e20000000800 */
[C---:B------:R-:W-:Y:S02]  /*dc20*/  FMUL.FTZ R8, R2.reuse, R112 ;  /* 0x0000007002087220 */ /* 0x040fe40000410000 */
[C---:B------:R-:W-:Y:S02]  /*dc30*/  FMUL.FTZ R9, R2.reuse, R113 ;  /* 0x0000007102097220 */ /* 0x040fe40000410000 */
[C---:B------:R-:W-:Y:S02]  /*dc40*/  FMUL.FTZ R16, R2.reuse, R104 ;  /* 0x0000006802107220 */ /* 0x040fe40000410000 */
[C---:B------:R-:W-:Y:S02]  /*dc50*/  FMUL.FTZ R17, R2.reuse, R105 ;  /* 0x0000006902117220 */ /* 0x040fe40000410000 */
[C---:B------:R-:W-:Y:S02]  /*dc60*/  FFMA.FTZ R69, R2.reuse, R227, R6 ;  /* 0x000000e302457223 */ /* 0x040fe40000010006 */
[C---:B------:R-:W-:Y:S02]  /*dc70*/  FMUL.FTZ R24, R2.reuse, R96 ;  /* 0x0000006002187220 */ /* 0x040fe40000410000 */
[C---:B------:R-:W-:Y:S02]  /*dc80*/  FMUL.FTZ R25, R2.reuse, R97 ;  /* 0x0000006102197220 */ /* 0x040fe40000410000 */
[C---:B------:R-:W-:Y:S02]  /*dc90*/  FMUL.FTZ R12, R2.reuse, R108 ;  /* 0x0000006c020c7220 */ /* 0x040fe40000410000 */
[C---:B------:R-:W-:Y:S02]  /*dca0*/  FMUL.FTZ R13, R2.reuse, R109 ;  /* 0x0000006d020d7220 */ /* 0x040fe40000410000 */
[C---:B------:R-:W-:Y:S02]  /*dcb0*/  FMUL.FTZ R32, R2.reuse, R88 ;  /* 0x0000005802207220 */ /* 0x040fe40000410000 */
[C---:B------:R-:W-:Y:S02]  /*dcc0*/  FMUL.FTZ R33, R2.reuse, R89 ;  /* 0x0000005902217220 */ /* 0x040fe40000410000 */
[----:B------:R-:W-:Y:S01]  /*dcd0*/  FMUL.FTZ R20, R2, R100 ;  /* 0x0000006402147220 */ /* 0x000fe20000410000 */
[----:B--23--:R-:W-:Y:S01]  /*dce0*/  FMNMX.FTZ R3, R0, R4, !PT ;  /* 0x0000000400037209 */ /* 0x00cfe20007810000 */
[--C-:B------:R-:W-:Y:S01]  /*dcf0*/  FFMA.FTZ R0, R137, c[0x0][0x2d0], -R5.reuse ;  /* 0x0000b40089007a23 */ /* 0x100fe20000010805 */
[----:B------:R-:W-:Y:S01]  /*dd00*/  MUFU.EX2 R100, R148 ;  /* 0x0000009400647308 */ /* 0x000fe20000000800 */
[--C-:B------:R-:W-:Y:S02]  /*dd10*/  FFMA.FTZ R137, R132, c[0x0][0x2d0], -R5.reuse ;  /* 0x0000b40084897a23 */ /* 0x100fe40000010805 */
[----:B------:R-:W-:Y:S01]  /*dd20*/  FMUL.FTZ R142, R3, c[0x0][0x2d0] ;  /* 0x0000b400038e7a20 */ /* 0x000fe20000410000 */
[----:B------:R-:W2:Y:S01]  /*dd30*/  LDSM.16.MT88.4 R132, [R183] ;  /* 0x00000000b784783b */ /* 0x000ea20000004200 */
[----:B------:R-:W-:Y:S02]  /*dd40*/  FMUL.FTZ R21, R2, R101 ;  /* 0x0000006502157220 */ /* 0x000fe40000410000 */
[----:B-1----:R-:W-:Y:S02]  /*dd50*/  FFMA.FTZ R4, R141, c[0x0][0x2d0], -R142 ;  /* 0x0000b4008d047a23 */ /* 0x002fe4000001088e */
[--C-:B------:R-:W-:Y:S01]  /*dd60*/  FFMA.FTZ R141, R22, c[0x0][0x2d0], -R5.reuse ;  /* 0x0000b400168d7a23 */ /* 0x100fe20000010805 */
[----:B------:R1:W3:Y:S01]  /*dd70*/  MUFU.EX2 R225, R0 ;  /* 0x0000000000e17308 */ /* 0x0002e20000000800 */
[C---:B------:R-:W-:Y:S02]  /*dd80*/  FMUL.FTZ R40, R2.reuse, R80 ;  /* 0x0000005002287220 */ /* 0x040fe40000410000 */
[C---:B------:R-:W-:Y:S02]  /*dd90*/  FMUL.FTZ R41, R2.reuse, R81 ;  /* 0x0000005102297220 */ /* 0x040fe40000410000 */
[C---:B------:R-:W-:Y:S02]  /*dda0*/  FMUL.FTZ R28, R2.reuse, R92 ;  /* 0x0000005c021c7220 */ /* 0x040fe40000410000 */
[C---:B------:R-:W-:Y:S02]  /*ddb0*/  FMUL.FTZ R29, R2.reuse, R93 ;  /* 0x0000005d021d7220 */ /* 0x040fe40000410000 */
[C---:B------:R-:W-:Y:S01]  /*ddc0*/  FMUL.FTZ R36, R2.reuse, R84 ;  /* 0x0000005402247220 */ /* 0x040fe20000410000 */
[----:B------:R4:W-:Y:S01]  /*ddd0*/  MUFU.EX2 R210, R4 ;  /* 0x0000000400d27308 */ /* 0x0009e20000000800 */
        /* <DEDUP_REMOVED lines=8> */
[--C-:B------:R-:W-:Y:S01]  /*de60*/  FFMA.FTZ R70, R130, c[0x0][0x2d0], -R5.reuse ;  /* 0x0000b40082467a23 */ /* 0x100fe20000010805 */
[----:B---3--:R-:W-:Y:S01]  /*de70*/  F2FP.BF16.PACK_AB R130, R225, R224 ;  /* 0x000000e0e182723e */ /* 0x008fe200000010ff */
[----:B------:R-:W-:Y:S02]  /*de80*/  FMUL.FTZ R0, R0, c[0x0][0x2d0] ;  /* 0x0000b40000007a20 */ /* 0x000fe40000410000 */
[C---:B------:R-:W-:Y:S02]  /*de90*/  FMUL.FTZ R56, R2.reuse, R56 ;  /* 0x0000003802387220 */ /* 0x040fe40000410000 */
[C---:B------:R-:W-:Y:S02]  /*dea0*/  FMUL.FTZ R57, R2.reuse, R57 ;  /* 0x0000003902397220 */ /* 0x040fe40000410000 */
[--C-:B----4-:R-:W-:Y:S01]  /*deb0*/  FFMA.FTZ R4, R143, c[0x0][0x2d0], -R142.reuse ;  /* 0x0000b4008f047a23 */ /* 0x110fe2000001088e */
[----:B------:R-:W1:Y:S01]  /*dec0*/  MUFU.EX2 R0, R0 ;  /* 0x0000000000007308 */ /* 0x000e620000000800 */
[--C-:B------:R-:W-:Y:S02]  /*ded0*/  FFMA.FTZ R143, R23, c[0x0][0x2d0], -R5.reuse ;  /* 0x0000b400178f7a23 */ /* 0x100fe40000010805 */
[C---:B------:R-:W-:Y:S02]  /*dee0*/  FMUL.FTZ R60, R2.reuse, R60 ;  /* 0x0000003c023c7220 */ /* 0x040fe40000410000 */
[C---:B------:R-:W-:Y:S02]  /*def0*/  FMUL.FTZ R61, R2.reuse, R61 ;  /* 0x0000003d023d7220 */ /* 0x040fe40000410000 */
[C---:B------:R-:W-:Y:S02]  /*df00*/  FMUL.FTZ R64, R2.reuse, R64 ;  /* 0x0000004002407220 */ /* 0x040fe40000410000 */
[----:B------:R-:W-:Y:S01]  /*df10*/  FMUL.FTZ R65, R2, R65 ;  /* 0x0000004102417220 */ /* 0x000fe20000410000 */
[----:B------:R-:W3:Y:S01]  /*df20*/  MUFU.EX2 R209, R4 ;  /* 0x0000000400d17308 */ /* 0x000ee20000000800 */
[C---:B-1----:R-:W-:Y:S02]  /*df30*/  FMUL.FTZ R10, R0.reuse, R114 ;  /* 0x00000072000a7220 */ /* 0x042fe40000410000 */
[C---:B------:R-:W-:Y:S02]  /*df40*/  FMUL.FTZ R11, R0.reuse, R115 ;  /* 0x00000073000b7220 */ /* 0x040fe40000410000 */
[----:B------:R-:W1:Y:S01]  /*df50*/  LDSM.16.MT88.4 R112, [R185] ;  /* 0x00000000b970783b */ /* 0x000e620000004200 */
[C---:B------:R-:W-:Y:S02]  /*df60*/  FMUL.FTZ R19, R0.reuse, R107 ;  /* 0x0000006b00137220 */ /* 0x040fe40000410000 */
[C---:B------:R-:W-:Y:S02]  /*df70*/  FMUL.FTZ R6, R0.reuse, R118 ;  /* 0x0000007600067220 */ /* 0x040fe40000410000 */
[----:B------:R-:W-:Y:S01]  /*df80*/  FMUL.FTZ R7, R0, R119 ;  /* 0x0000007700077220 */ /* 0x000fe20000410000 */
[----:B---3--:R-:W-:Y:S01]  /*df90*/  F2FP.BF16.PACK_AB R129, R209, R210 ;  /* 0x000000d2d181723e */ /* 0x008fe200000010ff */
[--C-:B------:R-:W-:Y:S02]  /*dfa0*/  FFMA.FTZ R4, R139, c[0x0][0x2d0], -R142.reuse ;  /* 0x0000b4008b047a23 */ /* 0x100fe4000001088e */
[----:B------:R-:W-:Y:S02]  /*dfb0*/  FFMA.FTZ R139, R18, c[0x0][0x2d0], -R5 ;  /* 0x0000b400128b7a23 */ /* 0x000fe40000010805 */
[----:B------:R3:W-:Y:S01]  /*dfc0*/  MUFU.EX2 R217, R4 ;  /* 0x0000000400d97308 */ /* 0x0007e20000000800 */
[----:B------:R-:W-:Y:S02]  /*dfd0*/  FMUL.FTZ R18, R0, R106 ;  /* 0x0000006a00127220 */ /* 0x000fe40000410000 */
[----:B------:R-:W4:Y:S01]  /*dfe0*/  LDSM.16.MT88.4 R104, [R184] ;  /* 0x00000000b868783b */ /* 0x000f220000004200 */
[----:B------:R-:W-:Y:S02]  /*dff0*/  FMUL.FTZ R5, R2, R117 ;  /* 0x0000007502057220 */ /* 0x000fe40000410000 */
[C---:B------:R-:W-:Y:S02]  /*e000*/  FMUL.FTZ R26, R0.reuse, R98 ;  /* 0x00000062001a7220 */ /* 0x040fe40000410000 */
[C---:B------:R-:W-:Y:S02]  /*e010*/  FMUL.FTZ R27, R0.reuse, R99 ;  /* 0x00000063001b7220 */ /* 0x040fe40000410000 */
[C---:B------:R-:W-:Y:S01]  /*e020*/  FMUL.FTZ R14, R0.reuse, R110 ;  /* 0x0000006e000e7220 */ /* 0x040fe20000410000 */
[----:B------:R-:W5:Y:S01]  /*e030*/  LDSM.16.MT88.4 R96, [R187] ;  /* 0x00000000bb60783b */ /* 0x000f620000004200 */
[C---:B------:R-:W-:Y:S02]  /*e040*/  FMUL.FTZ R15, R0.reuse, R111 ;  /* 0x0000006f000f7220 */ /* 0x040fe40000410000 */
[C---:B------:R-:W-:Y:S02]  /*e050*/  FMUL.FTZ R34, R0.reuse, R90 ;  /* 0x0000005a00227220 */ /* 0x040fe40000410000 */
[C---:B------:R-:W-:Y:S02]  /*e060*/  FMUL.FTZ R35, R0.reuse, R91 ;  /* 0x0000005b00237220 */ /* 0x040fe40000410000 */
[C---:B------:R-:W-:Y:S01]  /*e070*/  FMUL.FTZ R22, R0.reuse, R102 ;  /* 0x0000006600167220 */ /* 0x040fe20000410000 */
[----:B------:R-:W1:Y:S01]  /*e080*/  LDSM.16.MT88.4 R88, [R183+0x3000] ;  /* 0x00300000b758783b */ /* 0x000e620000004200 */
[C---:B------:R-:W-:Y:S01]  /*e090*/  FMUL.FTZ R23, R0.reuse, R103 ;  /* 0x0000006700177220 */ /* 0x040fe20000410000 */
[----:B------:R-:W-:Y:S01]  /*e0a0*/  MUFU.EX2 R102, R143 ;  /* 0x0000008f00667308 */ /* 0x000fe20000000800 */
[----:B------:R-:W-:Y:S02]  /*e0b0*/  FMUL.FTZ R42, R0, R82 ;  /* 0x00000052002a7220 */ /* 0x000fe40000410000 */
[--C-:B---3--:R-:W-:Y:S02]  /*e0c0*/  FFMA.FTZ R4, R138, c[0x0][0x2d0], -R142.reuse ;  /* 0x0000b4008a047a23 */ /* 0x108fe4000001088e */
[C---:B------:R-:W-:Y:S02]  /*e0d0*/  FMUL.FTZ R43, R0.reuse, R83 ;  /* 0x00000053002b7220 */ /* 0x040fe40000410000 */
[----:B------:R-:W3:Y:S01]  /*e0e0*/  LDSM.16.MT88.4 R80, [R185+0x3000] ;  /* 0x00300000b950783b */ /* 0x000ee20000004200 */
[C---:B------:R-:W-:Y:S02]  /*e0f0*/  FMUL.FTZ R30, R0.reuse, R94 ;  /* 0x0000005e001e7220 */ /* 0x040fe40000410000 */
[----:B------:R-:W2:Y:S01]  /*e100*/  MUFU.EX2 R138, R4 ;  /* 0x00000004008a7308 */ /* 0x000ea20000000800 */
[C---:B------:R-:W-:Y:S02]  /*e110*/  FMUL.FTZ R31, R0.reuse, R95 ;  /* 0x0000005f001f7220 */ /* 0x040fe40000410000 */
[C---:B------:R-:W-:Y:S02]  /*e120*/  FMUL.FTZ R50, R0.reuse, R74 ;  /* 0x0000004a00327220 */ /* 0x040fe40000410000 */
[C---:B------:R-:W-:Y:S02]  /*e130*/  FMUL.FTZ R51, R0.reuse, R75 ;  /* 0x0000004b00337220 */ /* 0x040fe40000410000 */
[----:B------:R-:W1:Y:S01]  /*e140*/  LDSM.16.MT88.4 R72, [R184+0x3000] ;  /* 0x00300000b848783b */ /* 0x000e620000004200 */
[C---:B------:R-:W-:Y:S02]  /*e150*/  FMUL.FTZ R38, R0.reuse, R86 ;  /* 0x0000005600267220 */ /* 0x040fe40000410000 */
        /* <DEDUP_REMOVED lines=8> */
[C---:B------:R-:W-:Y:S02]  /*e1e0*/  FMUL.FTZ R58, R0.reuse, R58 ;  /* 0x0000003a003a7220 */ /* 0x040fe40000410000 */
[----:B------:R-:W-:Y:S01]  /*e1f0*/  FMUL.FTZ R59, R0, R59 ;  /* 0x0000003b003b7220 */ /* 0x000fe20000410000 */
[----:B--2---:R-:W-:Y:S01]  /*e200*/  F2FP.BF16.PACK_AB R131, R138, R217 ;  /* 0x000000d98a83723e */ /* 0x004fe200000010ff */
[----:B------:R-:W-:Y:S01]  /*e210*/  FMUL.FTZ R4, R2, R116 ;  /* 0x0000007402047220 */ /* 0x000fe20000410000 */
[----:B------:R-:W-:Y:S01]  /*e220*/  LDSM.16.MT88.4 R76, [R183+0x800] ;  /* 0x00080000b74c783b */ /* 0x000fe20000004200 */
[----:B------:R-:W-:Y:S02]  /*e230*/  FFMA.FTZ R2, R145, c[0x0][0x2d0], -R142 ;  /* 0x0000b40091027a23 */ /* 0x000fe4000001088e */
[C---:B------:R-:W-:Y:S01]  /*e240*/  FMUL.FTZ R62, R0.reuse, R62 ;  /* 0x0000003e003e7220 */ /* 0x040fe20000410000 */
[----:B------:R-:W-:Y:S01]  /*e250*/  MUFU.EX2 R143, R216 ;  /* 0x000000d8008f7308 */ /* 0x000fe20000000800 */
[C---:B------:R-:W-:Y:S01]  /*e260*/  FMUL.FTZ R63, R0.reuse, R63 ;  /* 0x0000003f003f7220 */ /* 0x040fe20000410000 */
[C---:B------:R-:W-:Y:S05]  /*e270*/  HMMA.16816.F32.BF16 R4, R128.reuse, R132, R4 ;  /* 0x000000848004723c */ /* 0x040fea0000041804 */
[C---:B------:R-:W-:Y:S02]  /*e280*/  FMUL.FTZ R66, R0.reuse, R66 ;  /* 0x0000004200427220 */ /* 0x040fe40000410000 */
[C---:B------:R-:W-:Y:S01]  /*e290*/  FMUL.FTZ R67, R0.reuse, R67 ;  /* 0x0000004300437220 */ /* 0x040fe20000410000 */
[C---:B------:R-:W-:Y:S01]  /*e2a0*/  HMMA.16816.F32.BF16 R8, R128.reuse, R134, R8 ;  /* 0x000000868008723c */ /* 0x040fe20000041808 */
[----:B------:R2:W-:Y:S03]  /*e2b0*/  MUFU.EX2 R70, R2 ;  /* 0x0000000200467308 */ /* 0x0005e60000000800 */
[----:B------:R-:W-:Y:S04]  /*e2c0*/  FFMA.FTZ R0, R0, R228, R210 ;  /* 0x000000e400007223 */ /* 0x000fe800000100d2 */
[C---:B-1----:R-:W-:Y:S03]  /*e2d0*/  HMMA.16816.F32.BF16 R12, R128.reuse, R112, R12 ;  /* 0x00000070800c723c */ /* 0x042fe6000004180c */
[----:B------:R-:W-:Y:S05]  /*e2e0*/  MUFU.EX2 R145, R214 ;  /* 0x000000d600917308 */ /* 0x000fea0000000800 */
[C---:B------:R-:W-:Y:S01]  /*e2f0*/  HMMA.16816.F32.BF16 R16, R128.reuse, R114, R16 ;  /* 0x000000728010723c */ /* 0x040fe20000041810 */
[----:B------:R-:W-:Y:S04]  /*e300*/  LDSM.16.MT88.4 R112, [R183+0x2800] ;  /* 0x00280000b770783b */ /* 0x000fe80000004200 */
[----:B------:R-:W-:Y:S03]  /*e310*/  MUFU.EX2 R134, R223 ;  /* 0x000000df00867308 */ /* 0x000fe60000000800 */
[C---:B----4-:R-:W-:Y:S04]  /*e320*/  HMMA.16816.F32.BF16 R20, R128.reuse, R104, R20 ;  /* 0x000000688014723c */ /* 0x050fe80000041814 */
[--C-:B--2---:R-:W-:Y:S03]  /*e330*/  FFMA.FTZ R2, R146, c[0x0][0x2d0], -R142.reuse ;  /* 0x0000b40092027a23 */ /* 0x104fe6000001088e */
[----:B------:R-:W-:Y:S01]  /*e340*/  MUFU.EX2 R146, R213 ;  /* 0x000000d500927308 */ /* 0x000fe20000000800 */
[C---:B------:R-:W-:Y:S01]  /*e350*/  HMMA.16816.F32.BF16 R24, R128.reuse, R106, R24 ;  /* 0x0000006a8018723c */ /* 0x040fe20000041818 */
[----:B------:R-:W-:Y:S07]  /*e360*/  LDSM.16.MT88.4 R104, [R185+0x2800] ;  /* 0x00280000b968783b */ /* 0x000fee0000004200 */
[C---:B-----5:R-:W-:Y:S01]  /*e370*/  HMMA.16816.F32.BF16 R28, R128.reuse, R96, R28 ;  /* 0x00000060801c723c */ /* 0x060fe2000004181c */
[----:B------:R-:W-:Y:S06]  /*e380*/  MUFU.EX2 R135, R222 ;  /* 0x000000de00877308 */ /* 0x000fec0000000800 */
[--C-:B------:R-:W-:Y:S01]  /*e390*/  FFMA.FTZ R97, R201, c[0x0][0x2d0], -R142.reuse ;  /* 0x0000b400c9617a23 */ /* 0x100fe2000001088e */
[C---:B------:R-:W-:Y:S03]  /*e3a0*/  HMMA.16816.F32.BF16 R32, R128.reuse, R98, R32 ;  /* 0x000000628020723c */ /* 0x040fe60000041820 */
[----:B------:R-:W-:Y:S05]  /*e3b0*/  MUFU.EX2 R98, R149 ;  /* 0x0000009500627308 */ /* 0x000fea0000000800 */
[C---:B------:R-:W-:Y:S05]  /*e3c0*/  HMMA.16816.F32.BF16 R36, R128.reuse, R88, R36 ;  /* 0x000000588024723c */ /* 0x040fea0000041824 */
[----:B------:R1:W-:Y:S03]  /*e3d0*/  MUFU.EX2 R89, R2 ;  /* 0x0000000200597308 */ /* 0x0003e60000000800 */
[C---:B------:R-:W-:Y:S07]  /*e3e0*/  HMMA.16816.F32.BF16 R40, R128.reuse, R90, R40 ;  /* 0x0000005a8028723c */ /* 0x040fee0000041828 */
[----:B------:R-:W-:Y:S01]  /*e3f0*/  MUFU.EX2 R88, R140 ;  /* 0x0000008c00587308 */ /* 0x000fe20000000800 */
[C---:B---3--:R-:W-:Y:S08]  /*e400*/  HMMA.16816.F32.BF16 R44, R128.reuse, R80, R44 ;  /* 0x00000050802c723c */ /* 0x048ff0000004182c */
[C---:B------:R-:W-:Y:S01]  /*e410*/  HMMA.16816.F32.BF16 R48, R128.reuse, R82, R48 ;  /* 0x000000528030723c */ /* 0x040fe20000041830 */
[----:B------:R-:W-:Y:S01]  /*e420*/  LDSM.16.MT88.4 R80, [R185+0x800] ;  /* 0x00080000b950783b */ /* 0x000fe20000004200 */
[----:B------:R-:W2:Y:S02]  /*e430*/  MUFU.EX2 R90, R137 ;  /* 0x00000089005a7308 */ /* 0x000ea40000000800 */
[--C-:B-1----:R-:W-:Y:S04]  /*e440*/  FFMA.FTZ R2, R144, c[0x0][0x2d0], -R142.reuse ;  /* 0x0000b40090027a23 */ /* 0x102fe8000001088e */
[C---:B------:R-:W-:Y:S04]  /*e450*/  HMMA.16816.F32.BF16 R52, R128.reuse, R72, R52 ;  /* 0x000000488034723c */ /* 0x040fe80000041834 */
[----:B------:R1:W-:Y:S04]  /*e460*/  MUFU.EX2 R93, R2 ;  /* 0x00000002005d7308 */ /* 0x0003e80000000800 */
[C---:B------:R-:W-:Y:S01]  /*e470*/  HMMA.16816.F32.BF16 R56, R128.reuse, R74, R56 ;  /* 0x0000004a8038723c */ /* 0x040fe20000041838 */
[----:B------:R-:W3:Y:S05]  /*e480*/  LDSM.16.MT88.4 R72, [R186+0x3000] ;  /* 0x00300000ba48783b */ /* 0x000eea0000004200 */
[----:B------:R-:W-:Y:S10]  /*e490*/  MUFU.EX2 R144, R215 ;  /* 0x000000d700907308 */ /* 0x000ff40000000800 */
[----:B------:R-:W-:Y:S01]  /*e4a0*/  MUFU.EX2 R136, R220 ;  /* 0x000000dc00887308 */ /* 0x000fe20000000800 */
[----:B-1----:R-:W-:Y:S09]  /*e4b0*/  FFMA.FTZ R2, R147, c[0x0][0x2d0], -R142 ;  /* 0x0000b40093027a23 */ /* 0x002ff2000001088e */
[----:B------:R1:W4:Y:S10]  /*e4c0*/  MUFU.EX2 R103, R2 ;  /* 0x0000000200677308 */ /* 0x0003340000000800 */
[----:B------:R-:W5:Y:S01]  /*e4d0*/  MUFU.EX2 R137, R218 ;  /* 0x000000da00897308 */ /* 0x000f620000000800 */
[C---:B---3--:R-:W-:Y:S07]  /*e4e0*/  HMMA.16816.F32.BF16 R60, R128.reuse, R72, R60 ;  /* 0x00000048803c723c */ /* 0x048fee000004183c */
[----:B--2---:R-:W-:Y:S01]  /*e4f0*/  F2FP.BF16.PACK_AB R72, R90, R88 ;  /* 0x000000585a48723e */ /* 0x004fe200000010ff */
[----:B------:R-:W-:Y:S04]  /*e500*/  HMMA.16816.F32.BF16 R64, R128, R74, R64 ;  /* 0x0000004a8040723c */ /* 0x000fe80000041840 */
[----:B------:R-:W-:Y:S01]  /*e510*/  F2FP.BF16.PACK_AB R73, R89, R70 ;  /* 0x000000465949723e */ /* 0x000fe200000010ff */
[----:B-1----:R-:W-:Y:S02]  /*e520*/  FADD.FTZ R2, R212, R69 ;  /* 0x00000045d4027221 */ /* 0x002fe40000010000 */
[----:B------:R-:W-:Y:S01]  /*e530*/  F2FP.BF16.PACK_AB R74, R95, R94 ;  /* 0x0000005e5f4a723e */ /* 0x000fe200000010ff */
[----:B------:R-:W-:Y:S01]  /*e540*/  FADD.FTZ R69, R209, R0 ;  /* 0x00000000d1457221 */ /* 0x000fe20000010000 */
[----:B----4-:R-:W-:Y:S01]  /*e550*/  F2FP.BF16.PACK_AB R75, R103, R93 ;  /* 0x0000005d674b723e */ /* 0x010fe200000010ff */
[----:B------:R-:W-:Y:S02]  /*e560*/  MUFU.EX2 R212, R141 ;  /* 0x0000008d00d47308 */ /* 0x000fe40000000800 */
[----:B------:R-:W-:Y:S01]  /*e570*/  FFMA.FTZ R0, R151, c[0x0][0x2d0], -R142 ;  /* 0x0000b40097007a23 */ /* 0x000fe2000001088e */
[----:B------:R-:W-:Y:S01]  /*e580*/  F2FP.BF16.PACK_AB R128, R135, R134 ;  /* 0x000000868780723e */ /* 0x000fe200000010ff */
[----:B------:R-:W-:Y:S01]  /*e590*/  FADD.FTZ R2, R224, R2 ;  /* 0x00000002e0027221 */ /* 0x000fe20000010000 */
[----:B-----5:R-:W-:Y:S01]  /*e5a0*/  F2FP.BF16.PACK_AB R130, R137, R136 ;  /* 0x000000888982723e */ /* 0x020fe200000010ff */
[C---:B------:R-:W-:Y:S04]  /*e5b0*/  HMMA.16816.F32.BF16 R4, R72.reuse, R76, R4 ;  /* 0x0000004c4804723c */ /* 0x040fe80000041804 */
[----:B------:R1:W-:Y:S04]  /*e5c0*/  MUFU.EX2 R99, R0 ;  /* 0x0000000000637308 */ /* 0x0003e80000000800 */
[C---:B------:R-:W-:Y:S01]  /*e5d0*/  HMMA.16816.F32.BF16 R8, R72.reuse, R78, R8 ;  /* 0x0000004e4808723c */ /* 0x040fe20000041808 */
[----:B------:R-:W2:Y:S05]  /*e5e0*/  LDSM.16.MT88.4 R76, [R184+0x800] ;  /* 0x00080000b84c783b */ /* 0x000eaa0000004200 */
[----:B------:R-:W-:Y:S02]  /*e5f0*/  MUFU.EX2 R151, R139 ;  /* 0x0000008b00977308 */ /* 0x000fe40000000800 */
[C---:B------:R-:W-:Y:S08]  /*e600*/  HMMA.16816.F32.BF16 R12, R72.reuse, R80, R12 ;  /* 0x00000050480c723c */ /* 0x040ff0000004180c */
[C---:B------:R-:W-:Y:S01]  /*e610*/  HMMA.16816.F32.BF16 R16, R72.reuse, R82, R16 ;  /* 0x000000524810723c */ /* 0x040fe20000041810 */
[----:B------:R-:W3:Y:S03]  /*e620*/  LDSM.16.MT88.4 R80, [R186+0x800] ;  /* 0x00080000ba50783b */ /* 0x000ee60000004200 */
[--C-:B-1----:R-:W-:Y:S02]  /*e630*/  FFMA.FTZ R0, R176, c[0x0][0x2d0], -R142.reuse ;  /* 0x0000b400b0007a23 */ /* 0x102fe4000001088e */
[----:B------:R-:W-:Y:S10]  /*e640*/  MUFU.EX2 R176, R198 ;  /* 0x000000c600b07308 */ /* 0x000ff40000000800 */
[----:B------:R1:W4:Y:S01]  /*e650*/  MUFU.EX2 R101, R0 ;  /* 0x0000000000657308 */ /* 0x0003220000000800 */
[C---:B--2---:R-:W-:Y:S08]  /*e660*/  HMMA.16816.F32.BF16 R20, R72.reuse, R76, R20 ;  /* 0x0000004c4814723c */ /* 0x044ff00000041814 */
[C---:B------:R-:W-:Y:S01]  /*e670*/  HMMA.16816.F32.BF16 R24, R72.reuse, R78, R24 ;  /* 0x0000004e4818723c */ /* 0x040fe20000041818 */
[----:B------:R-:W2:Y:S03]  /*e680*/  LDSM.16.MT88.4 R76, [R183+0x3800] ;  /* 0x00380000b74c783b */ /* 0x000ea60000004200 */
[--C-:B-1----:R-:W-:Y:S04]  /*e690*/  FFMA.FTZ R0, R150, c[0x0][0x2d0], -R142.reuse ;  /* 0x0000b40096007a23 */ /* 0x102fe8000001088e */
[C---:B---3--:R-:W-:Y:S01]  /*e6a0*/  HMMA.16816.F32.BF16 R28, R72.reuse, R80, R28 ;  /* 0x00000050481c723c */ /* 0x048fe2000004181c */
[----:B------:R1:W-:Y:S07]  /*e6b0*/  MUFU.EX2 R210, R0 ;  /* 0x0000000000d27308 */ /* 0x0003ee0000000800 */
[C---:B------:R-:W-:Y:S01]  /*e6c0*/  HMMA.16816.F32.BF16 R32, R72.reuse, R82, R32 ;  /* 0x000000524820723c */ /* 0x040fe20000041820 */
[----:B------:R-:W3:Y:S03]  /*e6d0*/  LDSM.16.MT88.4 R80, [R185+0x3800] ;  /* 0x00380000b950783b */ /* 0x000ee60000004200 */
[----:B-1----:R-:W-:Y:S02]  /*e6e0*/  FFMA.FTZ R0, R177, c[0x0][0x2d0], -R142 ;  /* 0x0000b400b1007a23 */ /* 0x002fe4000001088e */
[----:B------:R-:W-:Y:S02]  /*e6f0*/  MUFU.EX2 R177, R197 ;  /* 0x000000c500b17308 */ /* 0x000fe40000000800 */
[C---:B--2---:R-:W-:Y:S08]  /*e700*/  HMMA.16816.F32.BF16 R36, R72.reuse, R76, R36 ;  /* 0x0000004c4824723c */ /* 0x044ff00000041824 */
[----:B------:R1:W2:Y:S01]  /*e710*/  MUFU.EX2 R209, R0 ;  /* 0x0000000000d17308 */ /* 0x0002a20000000800 */
[C---:B------:R-:W-:Y:S01]  /*e720*/  HMMA.16816.F32.BF16 R40, R72.reuse, R78, R40 ;  /* 0x0000004e4828723c */ /* 0x040fe20000041828 */
[----:B------:R-:W5:Y:S07]  /*e730*/  LDSM.16.MT88.4 R76, [R184+0x3800] ;  /* 0x00380000b84c783b */ /* 0x000f6e0000004200 */
[C---:B---3--:R-:W-:Y:S08]  /*e740*/  HMMA.16816.F32.BF16 R44, R72.reuse, R80, R44 ;  /* 0x00000050482c723c */ /* 0x048ff0000004182c */
[C---:B------:R-:W-:Y:S01]  /*e750*/  HMMA.16816.F32.BF16 R48, R72.reuse, R82, R48 ;  /* 0x000000524830723c */ /* 0x040fe20000041830 */
[----:B------:R-:W3:Y:S03]  /*e760*/  LDSM.16.MT88.4 R80, [R186+0x3800] ;  /* 0x00380000ba50783b */ /* 0x000ee60000004200 */
[----:B-1----:R-:W-:Y:S02]  /*e770*/  FADD.FTZ R0, R217, R69 ;  /* 0x00000045d9007221 */ /* 0x002fe40000010000 */
[----:B------:R-:W-:Y:S06]  /*e780*/  FADD.FTZ R69, R225, R2 ;  /* 0x00000002e1457221 */ /* 0x000fec0000010000 */
[----:B------:R-:W-:Y:S02]  /*e790*/  FADD.FTZ R69, R88, R69 ;  /* 0x0000004558457221 */ /* 0x000fe40000010000 */
[----:B------:R-:W-:Y:S02]  /*e7a0*/  FADD.FTZ R2, R138, R0 ;  /* 0x000000008a027221 */ /* 0x000fe40000010000 */
[----:B------:R-:W-:Y:S02]  /*e7b0*/  FADD.FTZ R69, R90, R69 ;  /* 0x000000455a457221 */ /* 0x000fe40000010000 */
[----:B------:R-:W-:Y:S02]  /*e7c0*/  FADD.FTZ R2, R70, R2 ;  /* 0x0000000246027221 */ /* 0x000fe40000010000 */
[----:B------:R-:W-:Y:S02]  /*e7d0*/  FFMA.FTZ R0, R179, c[0x0][0x2d0], -R142 ;  /* 0x0000b400b3007a23 */ /* 0x000fe4000001088e */
[----:B------:R-:W-:Y:S02]  /*e7e0*/  FADD.FTZ R92, R89, R2 ;  /* 0x00000002595c7221 */ /* 0x000fe40000010000 */
[----:B------:R-:W-:Y:S01]  /*e7f0*/  LDSM.16.MT88.4 R88, [R184+0x1800] ;  /* 0x00180000b858783b */ /* 0x000fe20000004200 */
[C---:B-----5:R-:W-:Y:S01]  /*e800*/  HMMA.16816.F32.BF16 R52, R72.reuse, R76, R52 ;  /* 0x0000004c4834723c */ /* 0x060fe20000041834 */
[----:B------:R1:W5:Y:S02]  /*e810*/  MUFU.EX2 R150, R0 ;  /* 0x0000000000967308 */ /* 0x0003640000000800 */
[----:B------:R-:W-:Y:S02]  /*e820*/  FADD.FTZ R96, R93, R92 ;  /* 0x0000005c5d607221 */ /* 0x000fe40000010000 */
[--C-:B------:R-:W-:Y:S02]  /*e830*/  FFMA.FTZ R2, R207, c[0x0][0x2d0], -R142.reuse ;  /* 0x0000b400cf027a23 */ /* 0x100fe4000001088e */
[--C-:B------:R-:W-:Y:S01]  /*e840*/  FFMA.FTZ R70, R202, c[0x0][0x2d0], -R142.reuse ;  /* 0x0000b400ca467a23 */ /* 0x100fe2000001088e */
[C---:B------:R-:W-:Y:S01]  /*e850*/  HMMA.16816.F32.BF16 R56, R72.reuse, R78, R56 ;  /* 0x0000004e4838723c */ /* 0x040fe20000041838 */
[----:B------:R-:W5:Y:S02]  /*e860*/  LDSM.16.MT88.4 R76, [R183+0x1000] ;  /* 0x00100000b74c783b */ /* 0x000f640000004200 */
[----:B------:R2:W-:Y:S05]  /*e870*/  MUFU.EX2 R133, R2 ;  /* 0x0000000200857308 */ /* 0x0005ea0000000800 */
[C---:B---3--:R-:W-:Y:S05]  /*e880*/  HMMA.16816.F32.BF16 R60, R72.reuse, R80, R60 ;  /* 0x00000050483c723c */ /* 0x048fea000004183c */
[----:B------:R-:W-:Y:S03]  /*e890*/  MUFU.EX2 R70, R70 ;  /* 0x0000004600467308 */ /* 0x000fe60000000800 */
[----:B------:R-:W-:Y:S01]  /*e8a0*/  HMMA.16816.F32.BF16 R64, R72, R82, R64 ;  /* 0x000000524840723c */ /* 0x000fe20000041840 */
[----:B------:R-:W3:Y:S03]  /*e8b0*/  LDSM.16.MT88.4 R80, [R185+0x1000] ;  /* 0x00100000b950783b */ /* 0x000ee60000004200 */
[----:B-1----:R-:W-:Y:S03]  /*e8c0*/  FFMA.FTZ R0, R193, c[0x0][0x2d0], -R142 ;  /* 0x0000b400c1007a23 */ /* 0x002fe6000001088e */
[----:B------:R-:W-:Y:S01]  /*e8d0*/  F2FP.BF16.PACK_AB R72, R100, R98 ;  /* 0x000000626448723e */ /* 0x000fe200000010ff */
[----:B------:R1:W1:Y:S01]  /*e8e0*/  MUFU.EX2 R149, R0 ;  /* 0x0000000000957308 */ /* 0x0002620000000800 */
[----:B----4-:R-:W-:Y:S03]  /*e8f0*/  F2FP.BF16.PACK_AB R73, R101, R99 ;  /* 0x000000636549723e */ /* 0x010fe600000010ff */
[----:B------:R-:W-:Y:S01]  /*e900*/  F2FP.BF16.PACK_AB R74, R212, R102 ;  /* 0x00000066d44a723e */ /* 0x000fe200000010ff */
[----:B--2---:R-:W-:Y:S01]  /*e910*/  FADD.FTZ R2, R103, R96 ;  /* 0x0000006067027221 */ /* 0x004fe20000010000 */
[----:B------:R-:W-:Y:S03]  /*e920*/  F2FP.BF16.PACK_AB R75, R209, R210 ;  /* 0x000000d2d14b723e */ /* 0x000fe600000010ff */
[----:B------:R-:W-:Y:S04]  /*e930*/  FADD.FTZ R2, R99, R2 ;  /* 0x0000000263027221 */ /* 0x000fe80000010000 */
[----:B------:R-:W-:Y:S01]  /*e940*/  FADD.FTZ R2, R101, R2 ;  /* 0x0000000265027221 */ /* 0x000fe20000010000 */
[C---:B-----5:R-:W-:Y:S03]  /*e950*/  HMMA.16816.F32.BF16 R4, R72.reuse, R76, R4 ;  /* 0x0000004c4804723c */ /* 0x060fe60000041804 */
[----:B------:R-:W-:Y:S02]  /*e960*/  FADD.FTZ R2, R210, R2 ;  /* 0x00000002d2027221 */ /* 0x000fe40000010000 */
[----:B-1----:R-:W-:Y:S03]  /*e970*/  FFMA.FTZ R0, R178, c[0x0][0x2d0], -R142 ;  /* 0x0000b400b2007a23 */ /* 0x002fe6000001088e */
[C---:B------:R-:W-:Y:S01]  /*e980*/  HMMA.16816.F32.BF16 R8, R72.reuse, R78, R8 ;  /* 0x0000004e4808723c */ /* 0x040fe20000041808 */
[----:B------:R-:W1:Y:S01]  /*e990*/  LDSM.16.MT88.4 R76, [R186+0x1000] ;  /* 0x00100000ba4c783b */ /* 0x000e620000004200 */
[----:B------:R2:W4:Y:S02]  /*e9a0*/  MUFU.EX2 R148, R0 ;  /* 0x0000000000947308 */ /* 0x0005240000000800 */
[----:B------:R-:W-:Y:S04]  /*e9b0*/  FADD.FTZ R2, R209, R2 ;  /* 0x00000002d1027221 */ /* 0x000fe80000010000 */
[C---:B---3--:R-:W-:Y:S04]  /*e9c0*/  HMMA.16816.F32.BF16 R12, R72.reuse, R80, R12 ;  /* 0x00000050480c723c */ /* 0x048fe8000004180c */
[----:B------:R-:W-:Y:S04]  /*e9d0*/  FADD.FTZ R2, R150, R2 ;  /* 0x0000000296027221 */ /* 0x000fe80000010000 */
[C---:B------:R-:W-:Y:S01]  /*e9e0*/  HMMA.16816.F32.BF16 R16, R72.reuse, R82, R16 ;  /* 0x000000524810723c */ /* 0x040fe20000041810 */
[----:B------:R-:W3:Y:S03]  /*e9f0*/  LDSM.16.MT88.4 R80, [R183+0x4000] ;  /* 0x00400000b750783b */ /* 0x000ee60000004200 */
[----:B------:R-:W-:Y:S04]  /*ea00*/  FADD.FTZ R2, R149, R2 ;  /* 0x0000000295027221 */ /* 0x000fe80000010000 */
[C---:B------:R-:W-:Y:S04]  /*ea10*/  HMMA.16816.F32.BF16 R20, R72.reuse, R84, R20 ;  /* 0x000000544814723c */ /* 0x040fe80000041814 */
[----:B--2---:R-:W-:Y:S02]  /*ea20*/  FFMA.FTZ R0, R194, c[0x0][0x2d0], -R142 ;  /* 0x0000b400c2007a23 */ /* 0x004fe4000001088e */
[----:B----4-:R-:W-:Y:S02]  /*ea30*/  FADD.FTZ R2, R148, R2 ;  /* 0x0000000294027221 */ /* 0x010fe40000010000 */
[C---:B------:R-:W-:Y:S01]  /*ea40*/  HMMA.16816.F32.BF16 R24, R72.reuse, R86, R24 ;  /* 0x000000564818723c */ /* 0x040fe20000041818 */
[----:B------:R-:W2:Y:S01]  /*ea50*/  LDSM.16.MT88.4 R84, [R185+0x4000] ;  /* 0x00400000b954783b */ /* 0x000ea20000004200 */
[----:B------:R4:W5:Y:S06]  /*ea60*/  MUFU.EX2 R147, R0 ;  /* 0x0000000000937308 */ /* 0x00096c0000000800 */
[C---:B-1----:R-:W-:Y:S08]  /*ea70*/  HMMA.16816.F32.BF16 R28, R72.reuse, R76, R28 ;  /* 0x0000004c481c723c */ /* 0x042ff0000004181c */
[C---:B------:R-:W-:Y:S01]  /*ea80*/  HMMA.16816.F32.BF16 R32, R72.reuse, R78, R32 ;  /* 0x0000004e4820723c */ /* 0x040fe20000041820 */
[----:B------:R-:W1:Y:S07]  /*ea90*/  LDSM.16.MT88.4 R76, [R184+0x4000] ;  /* 0x00400000b84c783b */ /* 0x000e6e0000004200 */
[C---:B---3--:R-:W-:Y:S04]  /*eaa0*/  HMMA.16816.F32.BF16 R36, R72.reuse, R80, R36 ;  /* 0x000000504824723c */ /* 0x048fe80000041824 */
[----:B----4-:R-:W-:Y:S02]  /*eab0*/  FFMA.FTZ R0, R203, c[0x0][0x2d0], -R142 ;  /* 0x0000b400cb007a23 */ /* 0x010fe4000001088e */
[----:B-----5:R-:W-:Y:S02]  /*eac0*/  FADD.FTZ R2, R147, R2 ;  /* 0x0000000293027221 */ /* 0x020fe40000010000 */
[C---:B------:R-:W-:Y:S01]  /*ead0*/  HMMA.16816.F32.BF16 R40, R72.reuse, R82, R40 ;  /* 0x000000524828723c */ /* 0x040fe20000041828 */
[----:B------:R-:W3:Y:S01]  /*eae0*/  LDSM.16.MT88.4 R80, [R186+0x4000] ;  /* 0x00400000ba50783b */ /* 0x000ee20000004200 */
[----:B------:R4:W5:Y:S06]  /*eaf0*/  MUFU.EX2 R141, R0 ;  /* 0x00000000008d7308 */ /* 0x00096c0000000800 */
[C---:B--2---:R-:W-:Y:S08]  /*eb00*/  HMMA.16816.F32.BF16 R44, R72.reuse, R84, R44 ;  /* 0x00000054482c723c */ /* 0x044ff0000004182c */
[C---:B------:R-:W-:Y:S01]  /*eb10*/  HMMA.16816.F32.BF16 R48, R72.reuse, R86, R48 ;  /* 0x000000564830723c */ /* 0x040fe20000041830 */
[----:B------:R-:W2:Y:S07]  /*eb20*/  LDSM.16.MT88.4 R84, [R183+0x1800] ;  /* 0x00180000b754783b */ /* 0x000eae0000004200 */
[C---:B-1----:R-:W-:Y:S04]  /*eb30*/  HMMA.16816.F32.BF16 R52, R72.reuse, R76, R52 ;  /* 0x0000004c4834723c */ /* 0x042fe80000041834 */
[----:B----4-:R-:W-:Y:S02]  /*eb40*/  FFMA.FTZ R0, R205, c[0x0][0x2d0], -R142 ;  /* 0x0000b400cd007a23 */ /* 0x010fe4000001088e */
[----:B-----5:R-:W-:Y:S02]  /*eb50*/  FADD.FTZ R2, R141, R2 ;  /* 0x000000028d027221 */ /* 0x020fe40000010000 */
[----:B------:R1:W4:Y:S01]  /*eb60*/  MUFU.EX2 R140, R0 ;  /* 0x00000000008c7308 */ /* 0x0003220000000800 */
[C---:B------:R-:W-:Y:S01]  /*eb70*/  HMMA.16816.F32.BF16 R56, R72.reuse, R78, R56 ;  /* 0x0000004e4838723c */ /* 0x040fe20000041838 */
[----:B------:R-:W5:Y:S07]  /*eb80*/  LDSM.16.MT88.4 R76, [R185+0x1800] ;  /* 0x00180000b94c783b */ /* 0x000f6e0000004200 */
[C---:B---3--:R-:W-:Y:S08]  /*eb90*/  HMMA.16816.F32.BF16 R60, R72.reuse, R80, R60 ;  /* 0x00000050483c723c */ /* 0x048ff0000004183c */
[----:B------:R-:W-:Y:S01]  /*eba0*/  HMMA.16816.F32.BF16 R64, R72, R82, R64 ;  /* 0x000000524840723c */ /* 0x000fe20000041840 */
[----:B------:R-:W3:Y:S06]  /*ebb0*/  LDSM.16.MT88.4 R80, [R186+0x1800] ;  /* 0x00180000ba50783b */ /* 0x000eec0000004200 */
[----:B------:R-:W-:Y:S01]  /*ebc0*/  F2FP.BF16.PACK_AB R72, R196, R177 ;  /* 0x000000b1c448723e */ /* 0x000fe200000010ff */
[----:B-1----:R-:W-:Y:S01]  /*ebd0*/  FFMA.FTZ R0, R200, c[0x0][0x2d0], -R142 ;  /* 0x0000b400c8007a23 */ /* 0x002fe2000001088e */
[----:B------:R-:W-:Y:S03]  /*ebe0*/  F2FP.BF16.PACK_AB R74, R151, R176 ;  /* 0x000000b0974a723e */ /* 0x000fe600000010ff */
[----:B------:R-:W-:Y:S01]  /*ebf0*/  F2FP.BF16.PACK_AB R73, R149, R150 ;  /* 0x000000969549723e */ /* 0x000fe200000010ff */
[----:B------:R1:W1:Y:S01]  /*ec00*/  MUFU.EX2 R139, R0 ;  /* 0x00000000008b7308 */ /* 0x0002620000000800 */
[----:B------:R-:W-:Y:S01]  /*ec10*/  F2FP.BF16.PACK_AB R75, R147, R148 ;  /* 0x00000094934b723e */ /* 0x000fe200000010ff */
[----:B----4-:R-:W-:Y:S06]  /*ec20*/  FADD.FTZ R2, R140, R2 ;  /* 0x000000028c027221 */ /* 0x010fec0000010000 */
[C---:B--2---:R-:W-:Y:S08]  /*ec30*/  HMMA.16816.F32.BF16 R4, R72.reuse, R84, R4 ;  /* 0x000000544804723c */ /* 0x044ff00000041804 */
[C---:B------:R-:W-:Y:S01]  /*ec40*/  HMMA.16816.F32.BF16 R8, R72.reuse, R86, R8 ;  /* 0x000000564808723c */ /* 0x040fe20000041808 */
[----:B------:R-:W2:Y:S07]  /*ec50*/  LDSM.16.MT88.4 R84, [R183+0x4800] ;  /* 0x00480000b754783b */ /* 0x000eae0000004200 */
[C---:B-----5:R-:W-:Y:S04]  /*ec60*/  HMMA.16816.F32.BF16 R12, R72.reuse, R76, R12 ;  /* 0x0000004c480c723c */ /* 0x060fe8000004180c */
[----:B-1----:R-:W-:Y:S02]  /*ec70*/  FFMA.FTZ R0, R208, c[0x0][0x2d0], -R142 ;  /* 0x0000b400d0007a23 */ /* 0x002fe4000001088e */
[----:B------:R-:W-:Y:S02]  /*ec80*/  FADD.FTZ R2, R139, R2 ;  /* 0x000000028b027221 */ /* 0x000fe40000010000 */
[C---:B------:R-:W-:Y:S01]  /*ec90*/  HMMA.16816.F32.BF16 R16, R72.reuse, R78, R16 ;  /* 0x0000004e4810723c */ /* 0x040fe20000041810 */
[----:B------:R-:W1:Y:S01]  /*eca0*/  LDSM.16.MT88.4 R76, [R185+0x4800] ;  /* 0x00480000b94c783b */ /* 0x000e620000004200 */
[----:B------:R4:W-:Y:S06]  /*ecb0*/  MUFU.EX2 R138, R0 ;  /* 0x00000000008a7308 */ /* 0x0009ec0000000800 */
[C---:B------:R-:W-:Y:S08]  /*ecc0*/  HMMA.16816.F32.BF16 R20, R72.reuse, R88, R20 ;  /* 0x000000584814723c */ /* 0x040ff00000041814 */
[C---:B------:R-:W-:Y:S01]  /*ecd0*/  HMMA.16816.F32.BF16 R24, R72.reuse, R90, R24 ;  /* 0x0000005a4818723c */ /* 0x040fe20000041818 */
[----:B------:R-:W5:Y:S07]  /*ece0*/  LDSM.16.MT88.4 R88, [R184+0x4800] ;  /* 0x00480000b858783b */ /* 0x000f6e0000004200 */
[C---:B---3--:R-:W-:Y:S04]  /*ecf0*/  HMMA.16816.F32.BF16 R28, R72.reuse, R80, R28 ;  /* 0x00000050481c723c */ /* 0x048fe8000004181c */
[----:B----4-:R-:W-:Y:S02]  /*ed00*/  FADD.FTZ R0, R94, R69 ;  /* 0x000000455e007221 */ /* 0x010fe40000010000 */
[----:B------:R-:W-:Y:S02]  /*ed10*/  FFMA.FTZ R69, R206, c[0x0][0x2d0], -R142 ;  /* 0x0000b400ce457a23 */ /* 0x000fe4000001088e */
[C---:B------:R-:W-:Y:S01]  /*ed20*/  HMMA.16816.F32.BF16 R32, R72.reuse, R82, R32 ;  /* 0x000000524820723c */ /* 0x040fe20000041820 */
[----:B------:R-:W3:Y:S01]  /*ed30*/  LDSM.16.MT88.4 R80, [R186+0x4800] ;  /* 0x00480000ba50783b */ /* 0x000ee20000004200 */
[----:B------:R-:W4:Y:S02]  /*ed40*/  MUFU.EX2 R132, R69 ;  /* 0x0000004500847308 */ /* 0x000f240000000800 */
[----:B------:R-:W-:Y:S04]  /*ed50*/  FADD.FTZ R0, R95, R0 ;  /* 0x000000005f007221 */ /* 0x000fe80000010000 */
[C---:B--2---:R-:W-:Y:S01]  /*ed60*/  HMMA.16816.F32.BF16 R36, R72.reuse, R84, R36 ;  /* 0x000000544824723c */ /* 0x044fe20000041824 */
[----:B------:R-:W-:Y:S03]  /*ed70*/  LDSM.16.MT88.4 R92, [R186+0x2000] ;  /* 0x00200000ba5c783b */ /* 0x000fe60000004200 */
[----:B------:R-:W2:Y:S01]  /*ed80*/  MUFU.EX2 R69, R97 ;  /* 0x0000006100457308 */ /* 0x000ea20000000800 */
[----:B------:R-:W-:Y:S03]  /*ed90*/  FADD.FTZ R0, R98, R0 ;  /* 0x0000000062007221 */ /* 0x000fe60000010000 */
[C---:B------:R-:W-:Y:S01]  /*eda0*/  HMMA.16816.F32.BF16 R40, R72.reuse, R86, R40 ;  /* 0x000000564828723c */ /* 0x040fe20000041828 */
[----:B------:R-:W-:Y:S03]  /*edb0*/  LDSM.16.MT88.4 R84, [R185+0x2000] ;  /* 0x00200000b954783b */ /* 0x000fe60000004200 */
[----:B------:R-:W-:Y:S04]  /*edc0*/  FADD.FTZ R0, R100, R0 ;  /* 0x0000000064007221 */ /* 0x000fe80000010000 */
[C---:B-1----:R-:W-:Y:S04]  /*edd0*/  HMMA.16816.F32.BF16 R44, R72.reuse, R76, R44 ;  /* 0x0000004c482c723c */ /* 0x042fe8000004182c */
[----:B----4-:R-:W-:Y:S01]  /*ede0*/  F2FP.BF16.PACK_AB R129, R132, R133 ;  /* 0x000000858481723e */ /* 0x010fe200000010ff */
[----:B------:R-:W-:Y:S03]  /*edf0*/  FADD.FTZ R0, R102, R0 ;  /* 0x0000000066007221 */ /* 0x000fe60000010000 */
[C---:B------:R-:W-:Y:S01]  /*ee00*/  HMMA.16816.F32.BF16 R48, R72.reuse, R78, R48 ;  /* 0x0000004e4830723c */ /* 0x040fe20000041830 */
[----:B------:R-:W1:Y:S03]  /*ee10*/  LDSM.16.MT88.4 R76, [R183+0x2000] ;  /* 0x00200000b74c783b */ /* 0x000e660000004200 */
[----:B--2---:R-:W-:Y:S01]  /*ee20*/  F2FP.BF16.PACK_AB R131, R69, R70 ;  /* 0x000000464583723e */ /* 0x004fe200000010ff */
[----:B------:R-:W-:Y:S03]  /*ee30*/  FADD.FTZ R0, R212, R0 ;  /* 0x00000000d4007221 */ /* 0x000fe60000010000 */
[C---:B-----5:R-:W-:Y:S01]  /*ee40*/  HMMA.16816.F32.BF16 R52, R72.reuse, R88, R52 ;  /* 0x000000584834723c */ /* 0x060fe20000041834 */
[----:B------:R-:W-:Y:S03]  /*ee50*/  LDSM.16.MT88.4 R96, [R184+0x2800] ;  /* 0x00280000b860783b */ /* 0x000fe60000004200 */
[----:B------:R-:W-:Y:S04]  /*ee60*/  FADD.FTZ R0, R177, R0 ;  /* 0x00000000b1007221 */ /* 0x000fe80000010000 */
[C---:B------:R-:W-:Y:S01]  /*ee70*/  HMMA.16816.F32.BF16 R56, R72.reuse, R90, R56 ;  /* 0x0000005a4838723c */ /* 0x040fe20000041838 */
[----:B------:R-:W2:Y:S03]  /*ee80*/  LDSM.16.MT88.4 R88, [R184+0x2000] ;  /* 0x00200000b858783b */ /* 0x000ea60000004200 */
[----:B------:R-:W-:Y:S04]  /*ee90*/  FADD.FTZ R0, R196, R0 ;  /* 0x00000000c4007221 */ /* 0x000fe80000010000 */
        /* <DEDUP_REMOVED lines=13> */
[----:B------:R-:W-:Y:S05]  /*ef70*/  FADD.FTZ R0, R144, R0 ;  /* 0x0000000090007221 */ /* 0x000fea0000010000 */
[C---:B------:R-:W-:Y:S01]  /*ef80*/  HMMA.16816.F32.BF16 R8, R72.reuse, R78, R8 ;  /* 0x0000004e4808723c */ /* 0x040fe20000041808 */
[----:B------:R-:W1:Y:S07]  /*ef90*/  LDSM.16.MT88.4 R76, [R183+0x5000] ;  /* 0x00500000b74c783b */ /* 0x000e6e0000004200 */
[C---:B------:R-:W-:Y:S08]  /*efa0*/  HMMA.16816.F32.BF16 R12, R72.reuse, R84, R12 ;  /* 0x00000054480c723c */ /* 0x040ff0000004180c */
[C---:B------:R-:W-:Y:S01]  /*efb0*/  HMMA.16816.F32.BF16 R16, R72.reuse, R86, R16 ;  /* 0x000000564810723c */ /* 0x040fe20000041810 */
[----:B------:R-:W3:Y:S07]  /*efc0*/  LDSM.16.MT88.4 R84, [R184+0x5000] ;  /* 0x00500000b854783b */ /* 0x000eee0000004200 */
[C---:B--2---:R-:W-:Y:S08]  /*efd0*/  HMMA.16816.F32.BF16 R20, R72.reuse, R88, R20 ;  /* 0x000000584814723c */ /* 0x044ff00000041814 */
[C---:B------:R-:W-:Y:S01]  /*efe0*/  HMMA.16816.F32.BF16 R24, R72.reuse, R90, R24 ;  /* 0x0000005a4818723c */ /* 0x040fe20000041818 */
[----:B------:R-:W2:Y:S07]  /*eff0*/  LDSM.16.MT88.4 R88, [R186+0x5000] ;  /* 0x00500000ba58783b */ /* 0x000eae0000004200 */
[C---:B------:R-:W-:Y:S08]  /*f000*/  HMMA.16816.F32.BF16 R28, R72.reuse, R92, R28 ;  /* 0x0000005c481c723c */ /* 0x040ff0000004181c */
[C---:B------:R-:W-:Y:S08]  /*f010*/  HMMA.16816.F32.BF16 R32, R72.reuse, R94, R32 ;  /* 0x0000005e4820723c */ /* 0x040ff00000041820 */
[C---:B-1----:R-:W-:Y:S08]  /*f020*/  HMMA.16816.F32.BF16 R36, R72.reuse, R76, R36 ;  /* 0x0000004c4824723c */ /* 0x042ff00000041824 */
[C---:B------:R-:W-:Y:S01]  /*f030*/  HMMA.16816.F32.BF16 R40, R72.reuse, R78, R40 ;  /* 0x0000004e4828723c */ /* 0x040fe20000041828 */
[----:B------:R-:W1:Y:S07]  /*f040*/  LDSM.16.MT88.4 R76, [R186+0x2800] ;  /* 0x00280000ba4c783b */ /* 0x000e6e0000004200 */
[C---:B------:R-:W-:Y:S08]  /*f050*/  HMMA.16816.F32.BF16 R44, R72.reuse, R80, R44 ;  /* 0x00000050482c723c */ /* 0x040ff0000004182c */
[C---:B------:R-:W-:Y:S01]  /*f060*/  HMMA.16816.F32.BF16 R48, R72.reuse, R82, R48 ;  /* 0x000000524830723c */ /* 0x040fe20000041830 */
[----:B------:R-:W4:Y:S07]  /*f070*/  LDSM.16.MT88.4 R80, [R183+0x5800] ;  /* 0x00580000b750783b */ /* 0x000f2e0000004200 */
[C---:B---3--:R-:W-:Y:S08]  /*f080*/  HMMA.16816.F32.BF16 R52, R72.reuse, R84, R52 ;  /* 0x000000544834723c */ /* 0x048ff00000041834 */
        /* <DEDUP_REMOVED lines=12> */
[C---:B-1----:R-:W-:Y:S08]  /*f150*/  HMMA.16816.F32.BF16 R92, R128.reuse, R76, R28 ;  /* 0x0000004c805c723c */ /* 0x042ff0000004181c */
[C---:B------:R-:W-:Y:S08]  /*f160*/  HMMA.16816.F32.BF16 R88, R128.reuse, R78, R32 ;  /* 0x0000004e8058723c */ /* 0x040ff00000041820 */
[C---:B----4-:R-:W-:Y:S08]  /*f170*/  HMMA.16816.F32.BF16 R84, R128.reuse, R80, R36 ;  /* 0x000000508054723c */ /* 0x050ff00000041824 */
[C---:B------:R-:W-:Y:S08]  /*f180*/  HMMA.16816.F32.BF16 R80, R128.reuse, R82, R40 ;  /* 0x000000528050723c */ /* 0x040ff00000041828 */
[C---:B--2---:R-:W-:Y:S08]  /*f190*/  HMMA.16816.F32.BF16 R76, R128.reuse, R72, R44 ;  /* 0x00000048804c723c */ /* 0x044ff0000004182c */
        /* <DEDUP_REMOVED lines=18> */
.L_x_739:
[----:B------:R-:W-:-:S13]  /*f2c0*/  ISETP.GE.AND P0, PT, R199, R230, PT ;  /* 0x000000e6c700720c */ /* 0x000fda0003f06270 */
[----:B------:R-:W-:Y:S05]  /*f2d0*/  @!P0 BRA `(.L_x_751) ;  /* 0x0000474000008947 */ /* 0x000fea0003800000 */
[----:B------:R-:W-:Y:S02]  /*f2e0*/  MOV R70, R5 ;  /* 0x0000000500467202 */ /* 0x000fe40000000f00 */
[----:B------:R-:W-:Y:S02]  /*f2f0*/  MOV R69, R68 ;  /* 0x0000004400457202 */ /* 0x000fe40000000f00 */
.L_x_769:
[----:B------:R-:W-:Y:S04]  /*f300*/  DEPBAR.LE SB0, 0x0 ;  /* 0x000080000000791a */ /* 0x000fe80000000000 */
[----:B------:R-:W-:Y:S01]  /*f310*/  WARPSYNC 0xffffffff ;  /* 0xffffffff00007948 */ /* 0x000fe20003800000 */
[----:B------:R-:W-:Y:S01]  /*f320*/  BAR.SYNC.DEFER_BLOCKING 0x0 ;  /* 0x0000000000007b1d */ /* 0x000fe20000010000 */
[----:B------:R-:W-:Y:S01]  /*f330*/  SHF.R.S32.HI R0, RZ, 0x1f, R211 ;  /* 0x0000001fff007819 */ /* 0x000fe200000114d3 */
[----:B------:R-:W-:Y:S01]  /*f340*/  IMAD.WIDE.U32 R2, R211, c[0x0][0x208], RZ ;  /* 0x00008200d3027a25 */ /* 0x000fe200078e00ff */
[----:B------:R-:W-:Y:S02]  /*f350*/  SHF.R.S32.HI R7, RZ, 0x1f, R221 ;  /* 0x0000001fff077819 */ /* 0x000fe400000114dd */
[----:B------:R-:W-:Y:S01]  /*f360*/  SHF.R.S32.HI R6, RZ, 0x1f, R219 ;  /* 0x0000001fff067819 */ /* 0x000fe200000114db */
[----:B------:R-:W-:Y:S01]  /*f370*/  IMAD R0, R0, c[0x0][0x208], RZ ;  /* 0x0000820000007a24 */ /* 0x000fe200078e02ff */
[----:B------:R-:W-:Y:S01]  /*f380*/  IADD3 R179, R71, 0x5800, RZ ;  /* 0x0000580047b37810 */ /* 0x000fe20007ffe0ff */
[----:B------:R-:W-:Y:S01]  /*f390*/  IMAD.SHL.U32 R46, R221, 0x2, RZ ;  /* 0x00000002dd2e7824 */ /* 0x000fe200078e00ff */
[----:B------:R-:W-:Y:S01]  /*f3a0*/  IADD3 R178, R71, 0x5000, RZ ;  /* 0x0000500047b27810 */ /* 0x000fe20007ffe0ff */
[----:B------:R-:W-:Y:S01]  /*f3b0*/  IMAD R0, R211, c[0x0][0x20c], R0 ;  /* 0x00008300d3007a24 */ /* 0x000fe200078e0200 */
[----:B------:R-:W-:Y:S01]  /*f3c0*/  IADD3 R177, R71, 0x4800, RZ ;  /* 0x0000480047b17810 */ /* 0x000fe20007ffe0ff */
[----:B------:R-:W-:Y:S01]  /*f3d0*/  IMAD.SHL.U32 R13, R219, 0x2, RZ ;  /* 0x00000002db0d7824 */ /* 0x000fe200078e00ff */
[----:B------:R-:W-:Y:S01]  /*f3e0*/  IADD3 R176, R71, 0x4000, RZ ;  /* 0x0000400047b07810 */ /* 0x000fe20007ffe0ff */
[----:B------:R-:W-:Y:S01]  /*f3f0*/  IMAD.IADD R3, R3, 0x1, R0 ;  /* 0x0000000103037824 */ /* 0x000fe200078e0200 */
[----:B------:R-:W-:Y:S02]  /*f400*/  SHF.R.S32.HI R0, RZ, 0x1f, R204 ;  /* 0x0000001fff007819 */ /* 0x000fe400000114cc */
[----:B------:R-:W-:Y:S01]  /*f410*/  IADD3 R68, R71, 0x3800, RZ ;  /* 0x0000380047447810 */ /* 0x000fe20007ffe0ff */
[----:B------:R-:W-:Y:S01]  /*f420*/  IMAD.WIDE.U32 R2, R204, c[0x0][0x218], R2 ;  /* 0x00008600cc027a25 */ /* 0x000fe200078e0002 */
[----:B------:R-:W-:Y:S02]  /*f430*/  SHF.L.U64.HI R21, R221, 0x1, R7 ;  /* 0x00000001dd157819 */ /* 0x000fe40000010207 */
[----:B------:R-:W-:Y:S01]  /*f440*/  SHF.L.U64.HI R20, R219, 0x1, R6 ;  /* 0x00000001db147819 */ /* 0x000fe20000010206 */
[----:B------:R-:W-:Y:S01]  /*f450*/  IMAD R4, R0, c[0x0][0x218], RZ ;  /* 0x0000860000047a24 */ /* 0x000fe200078e02ff */
[----:B------:R-:W-:Y:S01]  /*f460*/  IADD3 R0, P0, R240, R2, RZ ;  /* 0x00000002f0007210 */ /* 0x000fe20007f1e0ff */
[----:B------:R1:W2:Y:S02]  /*f470*/  LDSM.16.M88.4 R8, [R180] ;  /* 0x00000000b408783b */ /* 0x0002a40000000200 */
[----:B------:R-:W-:Y:S02]  /*f480*/  IMAD R4, R204, c[0x0][0x21c], R4 ;  /* 0x00008700cc047a24 */ /* 0x000fe400078e0204 */
[----:B------:R1:W3:Y:S03]  /*f490*/  LDSM.16.M88.4 R16, [R180+0x800] ;  /* 0x00080000b410783b */ /* 0x0002e60000000200 */
[----:B------:R-:W-:Y:S01]  /*f4a0*/  IADD3.X R2, R243, R3, R4, P0, !PT ;  /* 0x00000003f3027210 */ /* 0x000fe200007fe404 */
[----:B------:R1:W4:Y:S01]  /*f4b0*/  LDSM.16.M88.4 R24, [R180+0x1000] ;  /* 0x00100000b418783b */ /* 0x0003220000000200 */
[C---:B------:R-:W-:Y:S03]  /*f4c0*/  LEA R5, P0, R0.reuse, c[0x0][0x1f8], 0x1 ;  /* 0x00007e0000057a11 */ /* 0x040fe600078008ff */
[----:B------:R1:W1:Y:S01]  /*f4d0*/  LDSM.16.M88.4 R32, [R180+0x1800] ;  /* 0x00180000b420783b */ /* 0x0002620000000200 */
[----:B------:R-:W-:Y:S02]  /*f4e0*/  LEA.HI.X R4, R0, c[0x0][0x1fc], R2, 0x1, P0 ;  /* 0x00007f0000047a11 */ /* 0x000fe400000f0c02 */
[----:B------:R-:W-:Y:S01]  /*f4f0*/  IADD3 R0, R71, 0x3000, RZ ;  /* 0x0000300047007810 */ /* 0x000fe20007ffe0ff */
        /* <DEDUP_REMOVED lines=8> */
[----:B------:R-:W-:-:S05]  /*f580*/  BRA.DIV ~URZ, `(.L_x_752) ;  /* 0x0000a6427f007947 */ /* 0x000fca000b800000 */
[----:B--23--:R2:W3:Y:S02]  /*f590*/  SHFL.IDX PT, R12, R4, RZ, 0x181f ;  /* 0x00181fff040c7589 */ /* 0x00c4e400000e0000 */
.L_x_857:
[----:B------:R-:W5:Y:S01]  /*f5a0*/  SHFL.IDX PT, R2, R5, 0x2, 0x181f ;  /* 0x00581f0005027f89 */ /* 0x000f6200000e0000 */
[----:B------:R-:W-:Y:S01]  /*f5b0*/  ISETP.GE.AND P2, PT, R219, c[0x0][0x1d4], PT ;  /* 0x00007500db007a0c */ /* 0x000fe20003f46270 */
[----:B------:R-:W-:Y:S01]  /*f5c0*/  BSSY B0, `(.L_x_753) ;  /* 0x0000153000007945 */ /* 0x000fe20003800000 */
[----:B------:R-:W-:Y:S02]  /*f5d0*/  ISETP.GE.AND P3, PT, R221, c[0x0][0x1d4], PT ;  /* 0x00007500dd007a0c */ /* 0x000fe40003f66270 */
[----:B------:R-:W-:Y:S02]  /*f5e0*/  SEL R193, RZ, 0x10, P2 ;  /* 0x00000010ffc17807 */ /* 0x000fe40001000000 */
[----:B------:R-:W-:Y:S01]  /*f5f0*/  SEL R29, RZ, 0x10, P3 ;  /* 0x00000010ff1d7807 */ /* 0x000fe20001800000 */
[----:B------:R-:W2:Y:S01]  /*f600*/  SHFL.IDX PT, R3, R4, 0x2, 0x181f ;  /* 0x00581f0004037f89 */ /* 0x000ea200000e0000 */
[----:B------:R-:W-:Y:S04]  /*f610*/  IADD3 R6, -R193, 0x10, RZ ;  /* 0x00000010c1067810 */ /* 0x000fe80007ffe1ff */
[----:B------:R-:W-:Y:S03]  /*f620*/  LOP3.LUT R6, R6, 0xf, RZ, 0xc0, !PT ;  /* 0x0000000f06067812 */ /* 0x000fe600078ec0ff */
[----:B------:R-:W-:Y:S01]  /*f630*/  SHFL.IDX PT, R28, R5, 0x1, 0x181f ;  /* 0x00381f00051c7f89 */ /* 0x000fe200000e0000 */
[-C--:B-----5:R-:W-:Y:S02]  /*f640*/  IADD3 R38, P1, P0, R6, R2.reuse, R13 ;  /* 0x0000000206267210 */ /* 0x0a0fe4000783e00d */
[----:B------:R-:W-:Y:S04]  /*f650*/  IADD3 R6, -R29, 0x10, RZ ;  /* 0x000000101d067810 */ /* 0x000fe80007ffe1ff */
[----:B------:R-:W-:Y:S02]  /*f660*/  LOP3.LUT R6, R6, 0xf, RZ, 0xc0, !PT ;  /* 0x0000000f06067812 */ /* 0x000fe400078ec0ff */
[-C--:B--2---:R-:W-:Y:S02]  /*f670*/  IADD3.X R39, RZ, R3.reuse, R20, P1, P0 ;  /* 0x00000003ff277210 */ /* 0x084fe40000fe0414 */
[----:B------:R-:W-:Y:S02]  /*f680*/  IADD3 R44, P1, P0, R6, R2, R46 ;  /* 0x00000002062c7210 */ /* 0x000fe4000783e02e */
[----:B------:R-:W2:Y:S02]  /*f690*/  SHFL.IDX PT, R2, R5, RZ, 0x181f ;  /* 0x00181fff05027589 */ /* 0x000ea400000e0000 */
[----:B------:R-:W-:Y:S02]  /*f6a0*/  IADD3.X R45, RZ, R3, R21, P1, P0 ;  /* 0x00000003ff2d7210 */ /* 0x000fe40000fe0415 */
[----:B------:R-:W-:Y:S04]  /*f6b0*/  ISETP.NE.U32.AND P1, PT, R193, RZ, PT ;  /* 0x000000ffc100720c */ /* 0x000fe80003f25070 */
[----:B------:R5:W4:Y:S01]  /*f6c0*/  SHFL.IDX PT, R3, R4, 0x1, 0x181f ;  /* 0x00381f0004037f89 */ /* 0x000b2200000e0000 */
[----:B--2---:R-:W-:Y:S04]  /*f6d0*/  IADD3 R22, P0, R2, R13, RZ ;  /* 0x0000000d02167210 */ /* 0x004fe80007f1e0ff */
[----:B---3--:R-:W-:Y:S02]  /*f6e0*/  IADD3.X R23, R12, R20, RZ, P0, !PT ;  /* 0x000000140c177210 */ /* 0x008fe400007fe4ff */
[----:B------:R-:W-:Y:S01]  /*f6f0*/  IADD3 R30, P0, R2, R46, RZ ;  /* 0x0000002e021e7210 */ /* 0x000fe20007f1e0ff */
[C---:B-----5:R-:W-:Y:S02]  /*f700*/  HMMA.16816.F32.BF16 R4, R120.reuse, R8, RZ ;  /* 0x000000087804723c */ /* 0x060fe400000418ff */
[----:B------:R2:W-:Y:S01]  /*f710*/  LDGSTS.E.BYPASS.LTC128B.128 [R195+0x100], [R22.64], !P2 ;  /* 0x0010000016c37fae */ /* 0x0005e2000d101d46 */
[----:B------:R-:W-:Y:S02]  /*f720*/  IADD3.X R31, R12, R21, RZ, P0, !PT ;  /* 0x000000150c1f7210 */ /* 0x000fe400007fe4ff */
[C---:B------:R-:W-:Y:S03]  /*f730*/  IADD3 R36, P0, R28.reuse, R13, RZ ;  /* 0x0000000d1c247210 */ /* 0x040fe60007f1e0ff */
[C---:B------:R-:W-:Y:S01]  /*f740*/  HMMA.16816.F32.BF16 R8, R120.reuse, R10, RZ ;  /* 0x0000000a7808723c */ /* 0x040fe200000418ff */
[C---:B----4-:R-:W-:Y:S01]  /*f750*/  IADD3.X R37, R3.reuse, R20, RZ, P0, !PT ;  /* 0x0000001403257210 */ /* 0x050fe200007fe4ff */
[----:B------:R3:W-:Y:S02]  /*f760*/  LDGSTS.E.BYPASS.LTC128B.128 [R195+0x3100], [R30.64], !P3 ;  /* 0x031000001ec37fae */ /* 0x0007e4000d901d46 */
[----:B------:R-:W-:Y:S04]  /*f770*/  IADD3 R2, P0, R28, R46, RZ ;  /* 0x0000002e1c027210 */ /* 0x000fe80007f1e0ff */
[C---:B------:R-:W-:Y:S01]  /*f780*/  HMMA.16816.F32.BF16 R12, R120.reuse, R16, RZ ;  /* 0x00000010780c723c */ /* 0x040fe200000418ff */
[----:B------:R-:W-:Y:S01]  /*f790*/  IADD3.X R3, R3, R21, RZ, P0, !PT ;  /* 0x0000001503037210 */ /* 0x000fe200007fe4ff */
[----:B------:R4:W-:Y:S01]  /*f7a0*/  LDGSTS.E.BYPASS.LTC128B.128 [R195+0x1100], [R36.64], !P2 ;  /* 0x0110000024c37fae */ /* 0x0009e2000d101d46 */
[----:B------:R-:W-:Y:S05]  /*f7b0*/  ISETP.NE.U32.AND P0, PT, R29, RZ, PT ;  /* 0x000000ff1d00720c */ /* 0x000fea0003f05070 */
[C---:B------:R-:W-:Y:S02]  /*f7c0*/  HMMA.16816.F32.BF16 R16, R120.reuse, R18, RZ ;  /* 0x000000127810723c */ /* 0x040fe400000418ff */
[----:B------:R5:W-:Y:S06]  /*f7d0*/  LDGSTS.E.BYPASS.LTC128B.128 [R195+0x4100], [R2.64], !P3 ;  /* 0x0410000002c37fae */ /* 0x000bec000d901d46 */
[C---:B--2---:R-:W-:Y:S02]  /*f7e0*/  HMMA.16816.F32.BF16 R20, R120.reuse, R24, RZ ;  /* 0x000000187814723c */ /* 0x044fe400000418ff */
[----:B------:R4:W-:Y:S06]  /*f7f0*/  LDGSTS.E.BYPASS.LTC128B.128.ZFILL [R195+0x2100], [R38.64], P1 ;  /* 0x0210000026c37fae */ /* 0x0009ec0008941d46 */
[C---:B------:R-:W-:Y:S02]  /*f800*/  HMMA.16816.F32.BF16 R24, R120.reuse, R26, RZ ;  /* 0x0000001a7818723c */ /* 0x040fe400000418ff */
[----:B------:R2:W-:Y:S01]  /*f810*/  LDGSTS.E.BYPASS.LTC128B.128.ZFILL [R195+0x5100], [R44.64], P0 ;  /* 0x051000002cc37fae */ /* 0x0005e20008141d46 */
[----:B------:R-:W-:Y:S05]  /*f820*/  ISETP.GT.AND P0, PT, R199, R230, PT ;  /* 0x000000e6c700720c */ /* 0x000fea0003f04270 */
[C---:B-1-3--:R-:W-:Y:S02]  /*f830*/  HMMA.16816.F32.BF16 R28, R120.reuse, R32, RZ ;  /* 0x00000020781c723c */ /* 0x04afe400000418ff */
[----:B------:R-:W0:Y:S06]  /*f840*/  LDGDEPBAR ;  /* 0x00000000000079af */ /* 0x000e2c0000000000 */
[C---:B------:R-:W-:Y:S08]  /*f850*/  HMMA.16816.F32.BF16 R32, R120.reuse, R34, RZ ;  /* 0x000000227820723c */ /* 0x040ff000000418ff */
[C---:B----4-:R-:W-:Y:S08]  /*f860*/  HMMA.16816.F32.BF16 R36, R120.reuse, R40, RZ ;  /* 0x000000287824723c */ /* 0x050ff000000418ff */
[C---:B------:R-:W-:Y:S08]  /*f870*/  HMMA.16816.F32.BF16 R40, R120.reuse, R42, RZ ;  /* 0x0000002a7828723c */ /* 0x040ff000000418ff */
[C---:B--2---:R-:W-:Y:S08]  /*f880*/  HMMA.16816.F32.BF16 R44, R120.reuse, R48, RZ ;  /* 0x00000030782c723c */ /* 0x044ff000000418ff */
        /* <DEDUP_REMOVED lines=15> */
[----:B------:R-:W-:Y:S07]  /*f980*/  LDSM.16.M88.4 R144, [R181+-0x3000] ;  /* 0xffd00000b590783b */ /* 0x000fee0000000200 */
[C---:B------:R-:W-:Y:S08]  /*f990*/  HMMA.16816.F32.BF16 R44, R124.reuse, R148, R44 ;  /* 0x000000947c2c723c */ /* 0x040ff0000004182c */
[----:B------:R-:W-:Y:S01]  /*f9a0*/  HMMA.16816.F32.BF16 R48, R124, R150, R48 ;  /* 0x000000967c30723c */ /* 0x000fe20000041830 */
[----:B------:R-:W-:Y:S07]  /*f9b0*/  LDSM.16.M88.4 R148, [R0] ;  /* 0x000000000094783b */ /* 0x000fee0000000200 */
        /* <DEDUP_REMOVED lines=8> */
[----:B------:R-:W3:Y:S07]  /*fa40*/  LDSM.16.M88.4 R136, [R181+-0x2800] ;  /* 0xffd80000b588783b */ /* 0x000eee0000000200 */
[C---:B-1----:R-:W-:Y:S08]  /*fa50*/  HMMA.16816.F32.BF16 R28, R152.reuse, R128, R28 ;  /* 0x00000080981c723c */ /* 0x042ff0000004181c */
[C---:B------:R-:W-:Y:S01]  /*fa60*/  HMMA.16816.F32.BF16 R32, R152.reuse, R130, R32 ;  /* 0x000000829820723c */ /* 0x040fe20000041820 */
[----:B------:R-:W1:Y:S07]  /*fa70*/  LDSM.16.M88.4 R128, [R181+-0x2000] ;  /* 0xffe00000b580783b */ /* 0x000e6e0000000200 */
[C---:B--2---:R-:W-:Y:S08]  /*fa80*/  HMMA.16816.F32.BF16 R36, R152.reuse, R132, R36 ;  /* 0x000000849824723c */ /* 0x044ff00000041824 */
[C---:B------:R-:W-:Y:S01]  /*fa90*/  HMMA.16816.F32.BF16 R40, R152.reuse, R134, R40 ;  /* 0x000000869828723c */ /* 0x040fe20000041828 */
[----:B------:R-:W2:Y:S07]  /*faa0*/  LDSM.16.M88.4 R132, [R181+-0x1800] ;  /* 0xffe80000b584783b */ /* 0x000eae0000000200 */
[C---:B------:R-:W-:Y:S08]  /*fab0*/  HMMA.16816.F32.BF16 R44, R152.reuse, R140, R44 ;  /* 0x0000008c982c723c */ /* 0x040ff0000004182c */
[----:B------:R-:W-:Y:S01]  /*fac0*/  HMMA.16816.F32.BF16 R48, R152, R142, R48 ;  /* 0x0000008e9830723c */ /* 0x000fe20000041830 */
[----:B------:R-:W4:Y:S07]  /*fad0*/  LDSM.16.M88.4 R140, [R181+-0x1000] ;  /* 0xfff00000b58c783b */ /* 0x000f2e0000000200 */
[C---:B------:R-:W-:Y:S08]  /*fae0*/  HMMA.16816.F32.BF16 R4, R156.reuse, R144, R4 ;  /* 0x000000909c04723c */ /* 0x040ff00000041804 */
[C---:B------:R-:W-:Y:S01]  /*faf0*/  HMMA.16816.F32.BF16 R8, R156.reuse, R146, R8 ;  /* 0x000000929c08723c */ /* 0x040fe20000041808 */
[----:B------:R-:W4:Y:S07]  /*fb00*/  LDSM.16.M88.4 R144, [R181+-0x800] ;  /* 0xfff80000b590783b */ /* 0x000f2e0000000200 */
[C---:B---3--:R-:W-:Y:S08]  /*fb10*/  HMMA.16816.F32.BF16 R12, R156.reuse, R136, R12 ;  /* 0x000000889c0c723c */ /* 0x048ff0000004180c */
[C---:B------:R-:W-:Y:S01]  /*fb20*/  HMMA.16816.F32.BF16 R16, R156.reuse, R138, R16 ;  /* 0x0000008a9c10723c */ /* 0x040fe20000041810 */
[----:B------:R-:W3:Y:S07]  /*fb30*/  LDSM.16.M88.4 R136, [R180+0x3000] ;  /* 0x00300000b488783b */ /* 0x000eee0000000200 */
[C---:B-1----:R-:W-:Y:S08]  /*fb40*/  HMMA.16816.F32.BF16 R20, R156.reuse, R128, R20 ;  /* 0x000000809c14723c */ /* 0x042ff00000041814 */
[C---:B------:R-:W-:Y:S01]  /*fb50*/  HMMA.16816.F32.BF16 R24, R156.reuse, R130, R24 ;  /* 0x000000829c18723c */ /* 0x040fe20000041818 */
[----:B------:R-:W1:Y:S07]  /*fb60*/  LDSM.16.M88.4 R128, [R180+0x3800] ;  /* 0x00380000b480783b */ /* 0x000e6e0000000200 */
[C---:B--2---:R-:W-:Y:S08]  /*fb70*/  HMMA.16816.F32.BF16 R28, R156.reuse, R132, R28 ;  /* 0x000000849c1c723c */ /* 0x044ff0000004181c */
[C---:B------:R-:W-:Y:S01]  /*fb80*/  HMMA.16816.F32.BF16 R32, R156.reuse, R134, R32 ;  /* 0x000000869c20723c */ /* 0x040fe20000041820 */
[----:B------:R-:W2:Y:S07]  /*fb90*/  LDSM.16.M88.4 R132, [R180+0x4000] ;  /* 0x00400000b484783b */ /* 0x000eae0000000200 */
[C---:B----4-:R-:W-:Y:S08]  /*fba0*/  HMMA.16816.F32.BF16 R36, R156.reuse, R140, R36 ;  /* 0x0000008c9c24723c */ /* 0x050ff00000041824 */
[C---:B------:R-:W-:Y:S01]  /*fbb0*/  HMMA.16816.F32.BF16 R40, R156.reuse, R142, R40 ;  /* 0x0000008e9c28723c */ /* 0x040fe20000041828 */
[----:B------:R-:W4:Y:S07]  /*fbc0*/  LDSM.16.M88.4 R140, [R180+0x4800] ;  /* 0x00480000b48c783b */ /* 0x000f2e0000000200 */
[C---:B------:R-:W-:Y:S08]  /*fbd0*/  HMMA.16816.F32.BF16 R44, R156.reuse, R144, R44 ;  /* 0x000000909c2c723c */ /* 0x040ff0000004182c */
[----:B------:R-:W-:Y:S01]  /*fbe0*/  HMMA.16816.F32.BF16 R48, R156, R146, R48 ;  /* 0x000000929c30723c */ /* 0x000fe20000041830 */
[----:B------:R-:W4:Y:S07]  /*fbf0*/  LDSM.16.M88.4 R144, [R180+0x5000] ;  /* 0x00500000b490783b */ /* 0x000f2e0000000200 */
[C---:B---3--:R-:W-:Y:S08]  /*fc00*/  HMMA.16816.F32.BF16 R4, R160.reuse, R136, R4 ;  /* 0x00000088a004723c */ /* 0x048ff00000041804 */
[C---:B------:R-:W-:Y:S01]  /*fc10*/  HMMA.16816.F32.BF16 R8, R160.reuse, R138, R8 ;  /* 0x0000008aa008723c */ /* 0x040fe20000041808 */
[----:B------:R-:W3:Y:S07]  /*fc20*/  LDSM.16.M88.4 R136, [R180+0x5800] ;  /* 0x00580000b488783b */ /* 0x000eee0000000200 */
[C---:B-1----:R-:W-:Y:S08]  /*fc30*/  HMMA.16816.F32.BF16 R12, R160.reuse, R128, R12 ;  /* 0x00000080a00c723c */ /* 0x042ff0000004180c */
[C---:B------:R-:W-:Y:S01]  /*fc40*/  HMMA.16816.F32.BF16 R16, R160.reuse, R130, R16 ;  /* 0x00000082a010723c */ /* 0x040fe20000041810 */
[----:B------:R-:W1:Y:S07]  /*fc50*/  LDSM.16.M88.4 R128, [R68] ;  /* 0x000000004480783b */ /* 0x000e6e0000000200 */
[C---:B--2---:R-:W-:Y:S08]  /*fc60*/  HMMA.16816.F32.BF16 R20, R160.reuse, R132, R20 ;  /* 0x00000084a014723c */ /* 0x044ff00000041814 */
[C---:B------:R-:W-:Y:S01]  /*fc70*/  HMMA.16816.F32.BF16 R24, R160.reuse, R134, R24 ;  /* 0x00000086a018723c */ /* 0x040fe20000041818 */
[----:B------:R-:W2:Y:S07]  /*fc80*/  LDSM.16.M88.4 R132, [R176] ;  /* 0x00000000b084783b */ /* 0x000eae0000000200 */
[C---:B----4-:R-:W-:Y:S08]  /*fc90*/  HMMA.16816.F32.BF16 R28, R160.reuse, R140, R28 ;  /* 0x0000008ca01c723c */ /* 0x050ff0000004181c */
[C---:B------:R-:W-:Y:S01]  /*fca0*/  HMMA.16816.F32.BF16 R32, R160.reuse, R142, R32 ;  /* 0x0000008ea020723c */ /* 0x040fe20000041820 */
[----:B------:R-:W4:Y:S07]  /*fcb0*/  LDSM.16.M88.4 R140, [R177] ;  /* 0x00000000b18c783b */ /* 0x000f2e0000000200 */
[C---:B------:R-:W-:Y:S08]  /*fcc0*/  HMMA.16816.F32.BF16 R36, R160.reuse, R144, R36 ;  /* 0x00000090a024723c */ /* 0x040ff00000041824 */
[C---:B------:R-:W-:Y:S01]  /*fcd0*/  HMMA.16816.F32.BF16 R40, R160.reuse, R146, R40 ;  /* 0x00000092a028723c */ /* 0x040fe20000041828 */
[----:B------:R-:W2:Y:S07]  /*fce0*/  LDSM.16.M88.4 R144, [R178] ;  /* 0x00000000b290783b */ /* 0x000eae0000000200 */
[C---:B---3--:R-:W-:Y:S01]  /*fcf0*/  HMMA.16816.F32.BF16 R44, R160.reuse, R136, R44 ;  /* 0x00000088a02c723c */ /* 0x048fe2000004182c */
[----:B------:R-:W3:Y:S07]  /*fd00*/  LDSM.16.M88.4 R176, [R179] ;  /* 0x00000000b3b0783b */ /* 0x000eee0000000200 */
[----:B------:R-:W-:Y:S01]  /*fd10*/  HMMA.16816.F32.BF16 R48, R160, R138, R48 ;  /* 0x0000008aa030723c */ /* 0x000fe20000041830 */
[----:B------:R-:W3:Y:S07]  /*fd20*/  LDSM.16.M88.4 R136, [R182+0x3000] ;  /* 0x00300000b688783b */ /* 0x000eee0000000200 */
        /* <DEDUP_REMOVED lines=13> */
[C---:B------:R-:W-:Y:S01]  /*fe00*/  HMMA.16816.F32.BF16 R40, R164.reuse, R146, R40 ;  /* 0x00000092a428723c */ /* 0x040fe20000041828 */
[----:B------:R-:W2:Y:S07]  /*fe10*/  LDSM.16.M88.4 R144, [R182+0x5000] ;  /* 0x00500000b690783b */ /* 0x000eae0000000200 */
[C---:B---3--:R-:W-:Y:S08]  /*fe20*/  HMMA.16816.F32.BF16 R44, R164.reuse, R176, R44 ;  /* 0x000000b0a42c723c */ /* 0x048ff0000004182c */
[----:B------:R-:W-:Y:S01]  /*fe30*/  HMMA.16816.F32.BF16 R48, R164, R178, R48 ;  /* 0x000000b2a430723c */ /* 0x000fe20000041830 */
[----:B------:R-:W3:Y:S07]  /*fe40*/  LDSM.16.M88.4 R176, [R181] ;  /* 0x00000000b5b0783b */ /* 0x000eee0000000200 */
[C---:B------:R-:W-:Y:S08]  /*fe50*/  HMMA.16816.F32.BF16 R4, R168.reuse, R136, R4 ;  /* 0x00000088a804723c */ /* 0x040ff00000041804 */
[C---:B------:R-:W-:Y:S08]  /*fe60*/  HMMA.16816.F32.BF16 R8, R168.reuse, R138, R8 ;  /* 0x0000008aa808723c */ /* 0x040ff00000041808 */
[C---:B-1----:R-:W-:Y:S08]  /*fe70*/  HMMA.16816.F32.BF16 R12, R168.reuse, R128, R12 ;  /* 0x00000080a80c723c */ /* 0x042ff0000004180c */
[C---:B------:R-:W-:Y:S01]  /*fe80*/  HMMA.16816.F32.BF16 R16, R168.reuse, R130, R16 ;  /* 0x00000082a810723c */ /* 0x040fe20000041810 */
[----:B------:R-:W1:Y:S07]  /*fe90*/  LDSM.16.M88.4 R128, [R181+0x800] ;  /* 0x00080000b580783b */ /* 0x000e6e0000000200 */
[C---:B--2---:R-:W-:Y:S08]  /*fea0*/  HMMA.16816.F32.BF16 R20, R168.reuse, R132, R20 ;  /* 0x00000084a814723c */ /* 0x044ff00000041814 */
[C---:B------:R-:W-:Y:S08]  /*feb0*/  HMMA.16816.F32.BF16 R24, R168.reuse, R134, R24 ;  /* 0x00000086a818723c */ /* 0x040ff00000041818 */
[C---:B----4-:R-:W-:Y:S08]  /*fec0*/  HMMA.16816.F32.BF16 R28, R168.reuse, R140, R28 ;  /* 0x0000008ca81c723c */ /* 0x050ff0000004181c */
[C---:B------:R-:W-:Y:S08]  /*fed0*/  HMMA.16816.F32.BF16 R32, R168.reuse, R142, R32 ;  /* 0x0000008ea820723c */ /* 0x040ff00000041820 */
[C---:B------:R-:W-:Y:S08]  /*fee0*/  HMMA.16816.F32.BF16 R36, R168.reuse, R144, R36 ;  /* 0x00000090a824723c */ /* 0x040ff00000041824 */
[C---:B------:R-:W-:Y:S08]  /*fef0*/  HMMA.16816.F32.BF16 R40, R168.reuse, R146, R40 ;  /* 0x00000092a828723c */ /* 0x040ff00000041828 */
[C---:B------:R-:W-:Y:S08]  /*ff00*/  HMMA.16816.F32.BF16 R44, R168.reuse, R148, R44 ;  /* 0x00000094a82c723c */ /* 0x040ff0000004182c */
[----:B------:R-:W-:Y:S08]  /*ff10*/  HMMA.16816.F32.BF16 R48, R168, R150, R48 ;  /* 0x00000096a830723c */ /* 0x000ff00000041830 */
[C---:B---3--:R-:W-:Y:S08]  /*ff20*/  HMMA.16816.F32.BF16 R4, R172.reuse, R176, R4 ;  /* 0x000000b0ac04723c */ /* 0x048ff00000041804 */
[C---:B------:R-:W-:Y:S08]  /*ff30*/  HMMA.16816.F32.BF16 R8, R172.reuse, R178, R8 ;  /* 0x000000b2ac08723c */ /* 0x040ff00000041808 */
[C---:B-1----:R-:W-:Y:S08]  /*ff40*/  HMMA.16816.F32.BF16 R12, R172.reuse, R128, R12 ;  /* 0x00000080ac0c723c */ /* 0x042ff0000004180c */
[----:B------:R-:W-:Y:S01]  /*ff50*/  FMUL.FTZ R0, R4, c[0x0][0x320] ;  /* 0x0000c80004007a20 */ /* 0x000fe20000410000 */
[C---:B------:R-:W-:Y:S03]  /*ff60*/  HMMA.16816.F32.BF16 R16, R172.reuse, R130, R16 ;  /* 0x00000082ac10723c */ /* 0x040fe60000041810 */
[----:B------:R1:W2:Y:S04]  /*ff70*/  MUFU.TANH R144, R0 ;  /* 0x0000000000907308 */ /* 0x0002a80000002400 */
[----:B-----5:R-:W-:Y:S06]  /*ff80*/  FMUL.FTZ R2, R11, c[0x0][0x320] ;  /* 0x0000c8000b027a20 */ /* 0x020fec0000410000 */
        /* <DEDUP_REMOVED lines=35> */
[----:B-----5:R-:W-:Y:S04]  /*101c0*/  FMUL.FTZ R0, R14, c[0x0][0x320] ;  /* 0x0000c8000e007a20 */ /* 0x020fe80000410000 */
        /* <DEDUP_REMOVED lines=111> */
.L_x_858:
[----:B------:R-:W-:-:S05]  /*108c0*/  BRA.DIV ~URZ, `(.L_x_756) ;  /* 0x000093e27f007947 */ /* 0x000fca000b800000 */
[----:B------:R-:W3:Y:S01]  /*108d0*/  SHFL.IDX PT, R2, R4, RZ, 0x181f ;  /* 0x00181fff04027589 */ /* 0x000ee200000e0000 */
[C---:B------:R-:W-:Y:S02]  /*108e0*/  IADD3 R3, -R193.reuse, 0x10, RZ ;  /* 0x00000010c1037810 */ /* 0x040fe40007ffe1ff */
[----:B------:R-:W-:Y:S02]  /*108f0*/  ISETP.NE.U32.AND P2, PT, R193, RZ, PT ;  /* 0x000000ffc100720c */ /* 0x000fe40003f45070 */
[----:B------:R-:W-:Y:S04]  /*10900*/  LOP3.LUT R10, R3, 0xf, RZ, 0xc0, !PT ;  /* 0x0000000f030a7812 */ /* 0x000fe800078ec0ff */
[----:B---3--:R-:W-:Y:S04]  /*10910*/  IADD3 R8, P1, P0, R10, R2, R12 ;  /* 0x000000020a087210 */ /* 0x008fe8000783e00c */
[--C-:B--2---:R-:W-:Y:S02]  /*10920*/  IADD3.X R9, RZ, R7, R5.reuse, P1, P0 ;  /* 0x00000007ff097210 */ /* 0x104fe40000fe0405 */
[----:B------:R-:W-:Y:S03]  /*10930*/  IADD3 R2, P0, R2, R13, RZ ;  /* 0x0000000d02027210 */ /* 0x000fe60007f1e0ff */
[----:B------:R-:W-:Y:S01]  /*10940*/  @!PT LDS RZ, [RZ] ;  /* 0x00000000fffff984 */ /* 0x000fe20000000800 */
[----:B------:R-:W-:Y:S01]  /*10950*/  @!PT LDS RZ, [RZ] ;  /* 0x00000000fffff984 */ /* 0x000fe20000000800 */
[----:B------:R2:W-:Y:S02]  /*10960*/  LDGSTS.E.BYPASS.LTC128B.128.ZFILL [R195+0x8100], [R8.64], P2 ;  /* 0x0810000008c37fae */ /* 0x0005e40009141d46 */
[----:B------:R-:W-:Y:S02]  /*10970*/  IMAD.X R3, R7, 0x1, R6, P0 ;  /* 0x0000000107037824 */ /* 0x000fe400000e0606 */
[----:B------:R-:W3:Y:S04]  /*10980*/  SHFL.IDX PT, R7, R4, 0x1, 0x181f ;  /* 0x00381f0004077f89 */ /* 0x000ee800000e0000 */
[----:B------:R3:W-:Y:S04]  /*10990*/  LDGSTS.E.BYPASS.LTC128B.128 [R195+0xb100], [R2.64], !P3 ;  /* 0x0b10000002c37fae */ /* 0x0007e8000d901d46 */
[----:B--2---:R-:W2:Y:S04]  /*109a0*/  SHFL.IDX PT, R9, R0, 0x1, 0x181f ;  /* 0x00381f0000097f89 */ /* 0x004ea800000e0000 */
[----:B-1----:R-:W1:Y:S01]  /*109b0*/  SHFL.IDX PT, R0, R0, 0x2, 0x181f ;  /* 0x00581f0000007f89 */ /* 0x002e6200000e0000 */
[----:B---3--:R-:W-:Y:S04]  /*109c0*/  IADD3 R2, P1, P0, R10, R7, R12 ;  /* 0x000000070a027210 */ /* 0x008fe8000783e00c */
[----:B--2---:R-:W-:Y:S02]  /*109d0*/  IADD3.X R3, RZ, R9, R5, P1, P0 ;  /* 0x00000009ff037210 */ /* 0x004fe40000fe0405 */
[----:B------:R-:W-:Y:S03]  /*109e0*/  IADD3 R8, P0, R7, R13, RZ ;  /* 0x0000000d07087210 */ /* 0x000fe60007f1e0ff */
[----:B------:R2:W-:Y:S02]  /*109f0*/  LDGSTS.E.BYPASS.LTC128B.128.ZFILL [R195+0x9100], [R2.64], P2 ;  /* 0x0910000002c37fae */ /* 0x0005e40009141d46 */
[----:B------:R-:W-:Y:S05]  /*10a00*/  IMAD.X R9, R9, 0x1, R6, P0 ;  /* 0x0000000109097824 */ /* 0x000fea00000e0606 */
[----:B------:R3:W-:Y:S04]  /*10a10*/  LDGSTS.E.BYPASS.LTC128B.128 [R195+0xc100], [R8.64], !P3 ;  /* 0x0c10000008c37fae */ /* 0x0007e8000d901d46 */
[----:B--2---:R3:W2:Y:S02]  /*10a20*/  SHFL.IDX PT, R2, R4, 0x2, 0x181f ;  /* 0x00581f0004027f89 */ /* 0x0046a400000e0000 */
.L_x_859:
[----:B-1----:R-:W-:Y:S04]  /*10a30*/  IADD3 R3, -R193, 0x10, RZ ;  /* 0x00000010c1037810 */ /* 0x002fe80007ffe1ff */
[----:B------:R-:W-:Y:S04]  /*10a40*/  LOP3.LUT R3, R3, 0xf, RZ, 0xc0, !PT ;  /* 0x0000000f03037812 */ /* 0x000fe800078ec0ff */
[----:B--23--:R-:W-:Y:S04]  /*10a50*/  IADD3 R4, P1, P0, R3, R2, R12 ;  /* 0x0000000203047210 */ /* 0x00cfe8000783e00c */
[----:B------:R-:W-:Y:S02]  /*10a60*/  IADD3.X R5, RZ, R0, R5, P1, P0 ;  /* 0x00000000ff057210 */ /* 0x000fe40000fe0405 */
[----:B------:R-:W-:Y:S02]  /*10a70*/  ISETP.NE.U32.AND P0, PT, R193, RZ, PT ;  /* 0x000000ffc100720c */ /* 0x000fe40003f05070 */
[----:B------:R-:W-:Y:S05]  /*10a80*/  IADD3 R2, P1, R2, R13, RZ ;  /* 0x0000000d02027210 */ /* 0x000fea0007f3e0ff */
[----:B------:R-:W-:Y:S06]  /*10a90*/  IMAD.X R3, R0, 0x1, R6, P1 ;  /* 0x0000000100037824 */ /* 0x000fec00008e0606 */
[----:B------:R-:W-:Y:S01]  /*10aa0*/  @!PT LDS RZ, [RZ] ;  /* 0x00000000fffff984 */ /* 0x000fe20000000800 */
[----:B------:R-:W-:Y:S01]  /*10ab0*/  @!PT LDS RZ, [RZ] ;  /* 0x00000000fffff984 */ /* 0x000fe20000000800 */
[----:B------:R-:W-:Y:S01]  /*10ac0*/  @!PT LDS RZ, [RZ] ;  /* 0x00000000fffff984 */ /* 0x000fe20000000800 */
[----:B------:R1:W-:Y:S04]  /*10ad0*/  LDGSTS.E.BYPASS.LTC128B.128.ZFILL [R195+0xa100], [R4.64], P0 ;  /* 0x0a10000004c37fae */ /* 0x0003e80008141d46 */
[----:B------:R1:W-:Y:S02]  /*10ae0*/  LDGSTS.E.BYPASS.LTC128B.128 [R195+0xd100], [R2.64], !P3 ;  /* 0x0d10000002c37fae */ /* 0x0003e4000d901d46 */
.L_x_754:
[----:B--234-:R-:W-:Y:S05]  /*10af0*/  BSYNC B0 ;  /* 0x0000000000007941 */ /* 0x01cfea0003800000 */
.L_x_753:
        /* <DEDUP_REMOVED lines=13> */
.L_x_860:
        /* <DEDUP_REMOVED lines=19> */
.L_x_760:
[----:B------:R-:W-:Y:S04]  /*10d00*/  MOV R8, c[0x0][0x32c] ;  /* 0x0000cb0000087a02 */ /* 0x000fe80000000f00 */
[----:B------:R-:W-:Y:S11]  /*10d10*/  ISETP.NE.AND P0, PT, R8, 0x1, PT ;  /* 0x000000010800780c */ /* 0x000ff60003f05270 */
[----:B------:R-:W-:Y:S02]  /*10d20*/  @!UPT UIADD3 URZ, URZ, URZ, URZ ;  /* 0x0000003f3f3ff290 */ /* 0x000fe4000fffe03f */
[----:B------:R-:W-:Y:S05]  /*10d30*/  @P0 IMAD.HI.U32 R8, R4, c[0x0][0x330], RZ ;  /* 0x0000cc0004080a27 */ /* 0x000fea00078e00ff */
[----:B------:R-:W-:Y:S02]  /*10d40*/  @P0 SHF.R.U32.HI R4, RZ, c[0x0][0x334], R8 ;  /* 0x0000cd00ff040a19 */ /* 0x000fe40000011608 */
.L_x_761:
[----:B------:R-:W-:Y:S05]  /*10d50*/  BSYNC B0 ;  /* 0x0000000000007941 */ /* 0x000fea0003800000 */
.L_x_759:
[----:B------:R-:W-:Y:S04]  /*10d60*/  IMAD.IADD R8, R0, 0x1, -R233 ;  /* 0x0000000100087824 */ /* 0x000fe800078e0ae9 */
[----:B------:R-:W-:Y:S05]  /*10d70*/  IMAD R4, R4, c[0x0][0x32c], R8 ;  /* 0x0000cb0004047a24 */ /* 0x000fea00078e0208 */
[----:B------:R-:W-:Y:S02]  /*10d80*/  IADD3 R8, R4, c[0x0][0x32c], RZ ;  /* 0x0000cb0004087a10 */ /* 0x000fe40007ffe0ff */
[----:B------:R-:W-:Y:S02]  /*10d90*/  IMNMX R2, R2, R4, !PT ;  /* 0x0000000402027217 */ /* 0x000fe40007800200 */
[----:B------:R-:W-:Y:S02]  /*10da0*/  IMNMX R3, R3, R8, PT ;  /* 0x0000000803037217 */ /* 0x000fe40003800200 */
.L_x_758:
        /* <DEDUP_REMOVED lines=15> */
[C---:B------:R-:W-:Y:S02]  /*10ea0*/  ISETP.LT.OR P0, PT, R3.reuse, 0x2, P0 ;  /* 0x000000020300780c */ /* 0x040fe40000701670 */
        /* <DEDUP_REMOVED lines=88> */
[C---:B------:R-:W-:Y:S04]  /*11430*/  ISETP.LT.OR P0, PT, R3.reuse, 0x41, P0 ;  /* 0x000000410300780c */ /* 0x040fe80000701670 */
        /* <DEDUP_REMOVED lines=30> */
.L_x_861:
        /* <DEDUP_REMOVED lines=19> */
.L_x_765:
[----:B-12---:R-:W-:Y:S04]  /*11750*/  MOV R5, c[0x0][0x32c] ;  /* 0x0000cb0000057a02 */ /* 0x006fe80000000f00 */
[----:B------:R-:W-:Y:S11]  /*11760*/  ISETP.NE.AND P0, PT, R5, 0x1, PT ;  /* 0x000000010500780c */ /* 0x000ff60003f05270 */
[----:B------:R-:W-:Y:S02]  /*11770*/  @!UPT UIADD3 URZ, URZ, URZ, URZ ;  /* 0x0000003f3f3ff290 */ /* 0x000fe4000fffe03f */
[----:B------:R-:W-:Y:S05]  /*11780*/  @P0 IMAD.HI.U32 R5, R4, c[0x0][0x330], RZ ;  /* 0x0000cc0004050a27 */ /* 0x000fea00078e00ff */
[----:B------:R-:W-:Y:S02]  /*11790*/  @P0 SHF.R.U32.HI R4, RZ, c[0x0][0x334], R5 ;  /* 0x0000cd00ff040a19 */ /* 0x000fe40000011605 */
.L_x_766:
[----:B------:R-:W-:Y:S05]  /*117a0*/  BSYNC B0 ;  /* 0x0000000000007941 */ /* 0x000fea0003800000 */
.L_x_764:
[----:B------:R-:W-:Y:S04]  /*117b0*/  IMAD.IADD R0, R0, 0x1, -R233 ;  /* 0x0000000100007824 */ /* 0x000fe800078e0ae9 */
[----:B------:R-:W-:Y:S05]  /*117c0*/  IMAD R0, R4, c[0x0][0x32c], R0 ;  /* 0x0000cb0004007a24 */ /* 0x000fea00078e0200 */
[----:B------:R-:W-:Y:S02]  /*117d0*/  IADD3 R4, R0, c[0x0][0x32c], RZ ;  /* 0x0000cb0000047a10 */ /* 0x000fe40007ffe0ff */
[----:B------:R-:W-:Y:S02]  /*117e0*/  IMNMX R2, R2, R0, !PT ;  /* 0x0000000002027217 */ /* 0x000fe40007800200 */
[----:B------:R-:W-:Y:S02]  /*117f0*/  IMNMX R3, R3, R4, PT ;  /* 0x0000000403037217 */ /* 0x000fe40003800200 */
.L_x_763:
        /* <DEDUP_REMOVED lines=58> */
[C---:B------:R-:W-:Y:S02]  /*11ba0*/  ISETP.GT.AND P0, PT, R2.reuse, 0x20, !P0 ;  /* 0x000000200200780c */ /* 0x040fe40004704270 */
        /* <DEDUP_REMOVED lines=32> */
[C---:B------:R-:W-:Y:S04]  /*11db0*/  ISETP.LT.OR P0, PT, R3.reuse, 0x32, P0 ;  /* 0x000000320300780c */ /* 0x040fe80000701670 */
        /* <DEDUP_REMOVED lines=13> */
[C---:B------:R-:W-:Y:S04]  /*11e90*/  ISETP.GT.AND P0, PT, R2.reuse, 0x40, !P0 ;  /* 0x000000400200780c */ /* 0x040fe80004704270 */
[----:B------:R-:W-:Y:S04]  /*11ea0*/  ISETP.LT.OR P0, PT, R3, 0x41, P0 ;  /* 0x000000410300780c */ /* 0x000fe80000701670 */
[----:B------:R-:W-:Y:S02]  /*11eb0*/  FSEL R213, R27, -INF , !P0 ;  /* 0xff8000001bd57808 */ /* 0x000fe40004000000 */
[----:B------:R-:W-:Y:S02]  /*11ec0*/  ISETP.GT.AND P0, PT, R2, 0x41, !P6 ;  /* 0x000000410200780c */ /* 0x000fe40007704270 */
[----:B------:R-:W-:Y:S02]  /*11ed0*/  FMNMX.FTZ R4, R213, R4, !PT ;  /* 0x00000004d5047209 */ /* 0x000fe40007810000 */
[----:B------:R-:W-:Y:S02]  /*11ee0*/  ISETP.LT.OR P0, PT, R3, 0x42, P0 ;  /* 0x000000420300780c */ /* 0x000fe40000701670 */
[----:B------:R-:W-:Y:S02]  /*11ef0*/  LOP3.LUT P6, RZ, R192, 0x20000, RZ, 0xc0, !PT ;  /* 0x00020000c0ff7812 */ /* 0x000fe400078cc0ff */
[----:B------:R-:W-:Y:S02]  /*11f00*/  FSEL R214, R25, -INF , !P0 ;  /* 0xff80000019d67808 */ /* 0x000fe40004000000 */
[----:B------:R-:W-:Y:S02]  /*11f10*/  ISETP.GT.AND P0, PT, R2, 0x48, !P5 ;  /* 0x000000480200780c */ /* 0x000fe40006f04270 */
[----:B------:R-:W-:Y:S02]  /*11f20*/  FMNMX.FTZ R4, R214, R4, !PT ;  /* 0x00000004d6047209 */ /* 0x000fe40007810000 */
[----:B------:R-:W-:Y:S04]  /*11f30*/  ISETP.LT.OR P0, PT, R3, 0x49, P0 ;  /* 0x000000490300780c */ /* 0x000fe80000701670 */
[----:B------:R-:W-:Y:S02]  /*11f40*/  FSEL R215, R22, -INF , !P0 ;  /* 0xff80000016d77808 */ /* 0x000fe40004000000 */
[C---:B------:R-:W-:Y:S02]  /*11f50*/  ISETP.GT.AND P0, PT, R2.reuse, 0x49, !P4 ;  /* 0x000000490200780c */ /* 0x040fe40006704270 */
[----:B------:R-:W-:Y:S02]  /*11f60*/  FMNMX.FTZ R4, R215, R4, !PT ;  /* 0x00000004d7047209 */ /* 0x000fe40007810000 */
[----:B------:R-:W-:Y:S04]  /*11f70*/  ISETP.LT.OR P0, PT, R3, 0x4a, P0 ;  /* 0x0000004a0300780c */ /* 0x000fe80000701670 */
[----:B------:R-:W-:Y:S02]  /*11f80*/  FSEL R216, R21, -INF , !P0 ;  /* 0xff80000015d87808 */ /* 0x000fe40004000000 */
[C---:B------:R-:W-:Y:S02]  /*11f90*/  ISETP.GT.AND P0, PT, R2.reuse, 0x50, !P3 ;  /* 0x000000500200780c */ /* 0x040fe40005f04270 */
[----:B------:R-:W-:Y:S02]  /*11fa0*/  ISETP.GT.AND P3, PT, R2, 0x59, !P6 ;  /* 0x000000590200780c */ /* 0x000fe40007764270 */
[C---:B------:R-:W-:Y:S04]  /*11fb0*/  ISETP.LT.OR P0, PT, R3.reuse, 0x51, P0 ;  /* 0x000000510300780c */ /* 0x040fe80000701670 */
[----:B------:R-:W-:Y:S02]  /*11fc0*/  FSEL R217, R20, -INF , !P0 ;  /* 0xff80000014d97808 */ /* 0x000fe40004000000 */
[----:B------:R-:W-:Y:S02]  /*11fd0*/  ISETP.GT.AND P0, PT, R2, 0x58, !P2 ;  /* 0x000000580200780c */ /* 0x000fe40005704270 */
[C---:B------:R-:W-:Y:S02]  /*11fe0*/  ISETP.LT.OR P2, PT, R3.reuse, 0x52, P1 ;  /* 0x000000520300780c */ /* 0x040fe40000f41670 */
        /* <DEDUP_REMOVED lines=13> */
.L_x_862:
[----:B-12-4-:R-:W-:Y:S01]  /*120c0*/  FMNMX.FTZ R5, R4, R0, !PT ;  /* 0x0000000004057209 */ /* 0x016fe20007810000 */
[----:B------:R-:W-:-:S05]  /*120d0*/  BRA.DIV ~URZ, `(.L_x_768) ;  /* 0x000080427f007947 */ /* 0x000fca000b800000 */
[----:B------:R-:W-:Y:S04]  /*120e0*/  SHFL.BFLY PT, R0, R6, 0x2, 0x1f ;  /* 0x0c401f0006007f89 */ /* 0x000fe800000e0000 */
[----:B------:R-:W1:Y:S02]  /*120f0*/  SHFL.BFLY PT, R2, R5, 0x1, 0x1f ;  /* 0x0c201f0005027f89 */ /* 0x000e6400000e0000 */
[----:B-1----:R-:W-:Y:S02]  /*12100*/  FMNMX.FTZ R68, R5, R2, !PT ;  /* 0x0000000205447209 */ /* 0x002fe40007810000 */
[----:B---3--:R-:W-:Y:S05]  /*12110*/  FMNMX.FTZ R4, R6, R0, !PT ;  /* 0x0000000006047209 */ /* 0x008fea0007810000 */
[----:B------:R1:W2:Y:S02]  /*12120*/  SHFL.BFLY PT, R0, R4, 0x1, 0x1f ;  /* 0x0c201f0004007f89 */ /* 0x0002a400000e0000 */
.L_x_863:
        /* <DEDUP_REMOVED lines=9> */
[----:B------:R1:W-:Y:S10]  /*121c0*/  MUFU.EX2 R6, R2 ;  /* 0x0000000200067308 */ /* 0x0003f40000000800 */
[----:B------:R-:W-:Y:S01]  /*121d0*/  MUFU.EX2 R225, R5 ;  /* 0x0000000500e17308 */ /* 0x000fe20000000800 */
[--C-:B-1----:R-:W-:Y:S09]  /*121e0*/  FFMA.FTZ R2, R12, c[0x0][0x2d0], -R136.reuse ;  /* 0x0000b4000c027a23 */ /* 0x102ff20000010888 */
[----:B------:R1:W3:Y:S02]  /*121f0*/  MUFU.EX2 R220, R2 ;  /* 0x0000000200dc7308 */ /* 0x0002e40000000800 */
[----:B-1----:R-:W-:Y:S01]  /*12200*/  FFMA.FTZ R2, R13, c[0x0][0x2d0], -R136 ;  /* 0x0000b4000d027a23 */ /* 0x002fe20000010888 */
[----:B---3--:R-:W-:Y:S07]  /*12210*/  F2FP.BF16.PACK_AB R128, R220, R6 ;  /* 0x00000006dc80723e */ /* 0x008fee00000010ff */
[----:B------:R1:W3:Y:S02]  /*12220*/  MUFU.EX2 R224, R2 ;  /* 0x0000000200e07308 */ /* 0x0002e40000000800 */
[----:B-1----:R-:W-:Y:S02]  /*12230*/  FSEL R2, R68, RZ, P0 ;  /* 0x000000ff44027208 */ /* 0x002fe40000000000 */
[----:B------:R-:W-:Y:S02]  /*12240*/  FSETP.NEU.FTZ.AND P0, PT, R3, -INF , PT ;  /* 0xff8000000300780b */ /* 0x000fe40003f1d000 */
[----:B---3--:R-:W-:Y:S01]  /*12250*/  F2FP.BF16.PACK_AB R130, R225, R224 ;  /* 0x000000e0e182723e */ /* 0x008fe200000010ff */
[----:B------:R-:W-:Y:S01]  /*12260*/  FADD.FTZ R0, -R2, R69 ;  /* 0x0000004502007221 */ /* 0x000fe20000010100 */
[----:B------:R-:W-:Y:S03]  /*12270*/  FSEL R69, R4, RZ, P0 ;  /* 0x000000ff04457208 */ /* 0x000fe60000000000 */
        /* <DEDUP_REMOVED lines=9> */
[C---:B------:R-:W-:Y:S02]  /*12310*/  FMUL.FTZ R24, R2.reuse, R96 ;  /* 0x0000006002187220 */ /* 0x040fe40000410000 */
[--C-:B----4-:R-:W-:Y:S02]  /*12320*/  FFMA.FTZ R4, R11, c[0x0][0x2d0], -R69.reuse ;  /* 0x0000b4000b047a23 */ /* 0x110fe40000010845 */
[C---:B------:R-:W-:Y:S02]  /*12330*/  FMUL.FTZ R25, R2.reuse, R97 ;  /* 0x0000006102197220 */ /* 0x040fe40000410000 */
[----:B------:R4:W-:Y:S01]  /*12340*/  MUFU.EX2 R226, R4 ;  /* 0x0000000400e27308 */ /* 0x0009e20000000800 */
[C---:B------:R-:W-:Y:S02]  /*12350*/  FMUL.FTZ R32, R2.reuse, R88 ;  /* 0x0000005802207220 */ /* 0x040fe40000410000 */
[C---:B------:R-:W-:Y:S02]  /*12360*/  FMUL.FTZ R33, R2.reuse, R89 ;  /* 0x0000005902217220 */ /* 0x040fe40000410000 */
[C---:B------:R-:W-:Y:S02]  /*12370*/  FMUL.FTZ R40, R2.reuse, R80 ;  /* 0x0000005002287220 */ /* 0x040fe40000410000 */
[C---:B------:R-:W-:Y:S02]  /*12380*/  FMUL.FTZ R41, R2.reuse, R81 ;  /* 0x0000005102297220 */ /* 0x040fe40000410000 */
[C---:B------:R-:W-:Y:S02]  /*12390*/  FMUL.FTZ R44, R2.reuse, R76 ;  /* 0x0000004c022c7220 */ /* 0x040fe40000410000 */
[----:B------:R-:W-:Y:S02]  /*123a0*/  FMUL.FTZ R45, R2, R77 ;  /* 0x0000004d022d7220 */ /* 0x000fe40000410000 */
[----:B-1----:R-:W-:Y:S01]  /*123b0*/  FFMA.FTZ R0, R9, c[0x0][0x2d0], -R69 ;  /* 0x0000b40009007a23 */ /* 0x002fe20000010845 */
[----:B---3--:R-:W-:Y:S01]  /*123c0*/  F2FP.BF16.PACK_AB R129, R222, R218 ;  /* 0x000000dade81723e */ /* 0x008fe200000010ff */
[C---:B------:R-:W-:Y:S02]  /*123d0*/  FMUL.FTZ R9, R2.reuse, R113 ;  /* 0x0000007102097220 */ /* 0x040fe40000410000 */
[----:B------:R1:W3:Y:S01]  /*123e0*/  MUFU.EX2 R223, R0 ;  /* 0x0000000000df7308 */ /* 0x0002e20000000800 */
[C---:B------:R-:W-:Y:S02]  /*123f0*/  FMUL.FTZ R48, R2.reuse, R72 ;  /* 0x0000004802307220 */ /* 0x040fe40000410000 */
[C---:B------:R-:W-:Y:S02]  /*12400*/  FMUL.FTZ R49, R2.reuse, R73 ;  /* 0x0000004902317220 */ /* 0x040fe40000410000 */
[C---:B------:R-:W-:Y:S02]  /*12410*/  FMUL.FTZ R5, R2.reuse, R117 ;  /* 0x0000007502057220 */ /* 0x040fe40000410000 */
[C---:B----4-:R-:W-:Y:S02]  /*12420*/  FMUL.FTZ R4, R2.reuse, R116 ;  /* 0x0000007402047220 */ /* 0x050fe40000410000 */
[C---:B------:R-:W-:Y:S02]  /*12430*/  FMUL.FTZ R12, R2.reuse, R108 ;  /* 0x0000006c020c7220 */ /* 0x040fe40000410000 */
[C---:B------:R-:W-:Y:S02]  /*12440*/  FMUL.FTZ R13, R2.reuse, R109 ;  /* 0x0000006d020d7220 */ /* 0x040fe40000410000 */
[C---:B------:R-:W-:Y:S02]  /*12450*/  FMUL.FTZ R29, R2.reuse, R93 ;  /* 0x0000005d021d7220 */ /* 0x040fe40000410000 */
[C---:B------:R-:W-:Y:S02]  /*12460*/  FMUL.FTZ R36, R2.reuse, R84 ;  /* 0x0000005402247220 */ /* 0x040fe40000410000 */
[C---:B------:R-:W-:Y:S02]  /*12470*/  FMUL.FTZ R52, R2.reuse, R52 ;  /* 0x0000003402347220 */ /* 0x040fe40000410000 */
[C---:B------:R-:W-:Y:S02]  /*12480*/  FMUL.FTZ R53, R2.reuse, R53 ;  /* 0x0000003502357220 */ /* 0x040fe40000410000 */
[C---:B------:R-:W-:Y:S02]  /*12490*/  FMUL.FTZ R56, R2.reuse, R56 ;  /* 0x0000003802387220 */ /* 0x040fe40000410000 */
[C---:B------:R-:W-:Y:S01]  /*124a0*/  FMUL.FTZ R57, R2.reuse, R57 ;  /* 0x0000003902397220 */ /* 0x040fe20000410000 */
[----:B-1----:R-:W-:Y:S01]  /*124b0*/  FSEL R0, R3, RZ, P0 ;  /* 0x000000ff03007208 */ /* 0x002fe20000000000 */
[----:B------:R-:W-:Y:S01]  /*124c0*/  FMUL.FTZ R20, R2, R100 ;  /* 0x0000006402147220 */ /* 0x000fe20000410000 */
[----:B---3--:R-:W-:Y:S01]  /*124d0*/  F2FP.BF16.PACK_AB R131, R226, R223 ;  /* 0x000000dfe283723e */ /* 0x008fe200000010ff */
[----:B------:R-:W-:Y:S01]  /*124e0*/  FMUL.FTZ R21, R2, R101 ;  /* 0x0000006502157220 */ /* 0x000fe20000410000 */
[----:B------:R-:W-:Y:S01]  /*124f0*/  ISETP.GT.AND P0, PT, R199, R230, PT ;  /* 0x000000e6c700720c */ /* 0x000fe20003f04270 */
[----:B------:R-:W-:Y:S02]  /*12500*/  FADD.FTZ R0, -R0, R70 ;  /* 0x0000004600007221 */ /* 0x000fe40000010100 */
[----:B------:R-:W-:Y:S02]  /*12510*/  FMUL.FTZ R28, R2, R92 ;  /* 0x0000005c021c7220 */ /* 0x000fe40000410000 */
[----:B------:R-:W-:Y:S02]  /*12520*/  FMUL.FTZ R0, R0, c[0x0][0x2d0] ;  /* 0x0000b40000007a20 */ /* 0x000fe40000410000 */
[C---:B------:R-:W-:Y:S02]  /*12530*/  FMUL.FTZ R37, R2.reuse, R85 ;  /* 0x0000005502257220 */ /* 0x040fe40000410000 */
[C---:B------:R-:W-:Y:S02]  /*12540*/  FFMA.FTZ R85, R2.reuse, R227, R6 ;  /* 0x000000e302557223 */ /* 0x040fe40000010006 */
[----:B------:R-:W1:Y:S01]  /*12550*/  MUFU.EX2 R0, R0 ;  /* 0x0000000000007308 */ /* 0x000e620000000800 */
[C---:B------:R-:W-:Y:S02]  /*12560*/  FMUL.FTZ R60, R2.reuse, R60 ;  /* 0x0000003c023c7220 */ /* 0x040fe40000410000 */
[C---:B------:R-:W-:Y:S02]  /*12570*/  FMUL.FTZ R61, R2.reuse, R61 ;  /* 0x0000003d023d7220 */ /* 0x040fe40000410000 */
[C---:B------:R-:W-:Y:S02]  /*12580*/  FMUL.FTZ R64, R2.reuse, R64 ;  /* 0x0000004002407220 */ /* 0x040fe40000410000 */
[----:B------:R-:W-:Y:S02]  /*12590*/  FMUL.FTZ R65, R2, R65 ;  /* 0x0000004102417220 */ /* 0x000fe40000410000 */
[--C-:B------:R-:W-:Y:S02]  /*125a0*/  FFMA.FTZ R2, R140, c[0x0][0x2d0], -R136.reuse ;  /* 0x0000b4008c027a23 */ /* 0x100fe40000010888 */
[--C-:B------:R-:W-:Y:S02]  /*125b0*/  FFMA.FTZ R84, R178, c[0x0][0x2d0], -R136.reuse ;  /* 0x0000b400b2547a23 */ /* 0x100fe40000010888 */
[----:B------:R3:W-:Y:S01]  /*125c0*/  MUFU.EX2 R92, R2 ;  /* 0x00000002005c7308 */ /* 0x0007e20000000800 */
[----:B------:R-:W-:Y:S02]  /*125d0*/  FADD.FTZ R85, R220, R85 ;  /* 0x00000055dc557221 */ /* 0x000fe40000010000 */
[--C-:B------:R-:W-:Y:S02]  /*125e0*/  FFMA.FTZ R93, R150, c[0x0][0x2d0], -R136.reuse ;  /* 0x0000b400965d7a23 */ /* 0x100fe40000010888 */
[--C-:B------:R-:W-:Y:S02]  /*125f0*/  FFMA.FTZ R70, R193, c[0x0][0x2d0], -R136.reuse ;  /* 0x0000b400c1467a23 */ /* 0x100fe40000010888 */
[--C-:B------:R-:W-:Y:S03]  /*12600*/  FFMA.FTZ R100, R148, c[0x0][0x2d0], -R136.reuse ;  /* 0x0000b40094647a23 */ /* 0x100fe60000010888 */
[----:B------:R-:W-:Y:S01]  /*12610*/  MUFU.EX2 R108, R84 ;  /* 0x00000054006c7308 */ /* 0x000fe20000000800 */
[C---:B-1----:R-:W-:Y:S02]  /*12620*/  FMUL.FTZ R10, R0.reuse, R114 ;  /* 0x00000072000a7220 */ /* 0x042fe40000410000 */
[C---:B------:R-:W-:Y:S02]  /*12630*/  FMUL.FTZ R11, R0.reuse, R115 ;  /* 0x00000073000b7220 */ /* 0x040fe40000410000 */
[----:B------:R-:W1:Y:S01]  /*12640*/  LDSM.16.MT88.4 R112, [R185] ;  /* 0x00000000b970783b */ /* 0x000e620000004200 */
[C---:B------:R-:W-:Y:S02]  /*12650*/  FMUL.FTZ R18, R0.reuse, R106 ;  /* 0x0000006a00127220 */ /* 0x040fe40000410000 */
[C---:B------:R-:W-:Y:S02]  /*12660*/  FMUL.FTZ R19, R0.reuse, R107 ;  /* 0x0000006b00137220 */ /* 0x040fe40000410000 */
[C---:B------:R-:W-:Y:S02]  /*12670*/  FMUL.FTZ R6, R0.reuse, R118 ;  /* 0x0000007600067220 */ /* 0x040fe40000410000 */
[C---:B------:R-:W-:Y:S01]  /*12680*/  FMUL.FTZ R7, R0.reuse, R119 ;  /* 0x0000007700077220 */ /* 0x040fe20000410000 */
[----:B------:R-:W4:Y:S01]  /*12690*/  LDSM.16.MT88.4 R104, [R184] ;  /* 0x00000000b868783b */ /* 0x000f220000004200 */
[C---:B------:R-:W-:Y:S02]  /*126a0*/  FMUL.FTZ R26, R0.reuse, R98 ;  /* 0x00000062001a7220 */ /* 0x040fe40000410000 */
[C---:B------:R-:W-:Y:S02]  /*126b0*/  FMUL.FTZ R27, R0.reuse, R99 ;  /* 0x00000063001b7220 */ /* 0x040fe40000410000 */
[C---:B------:R-:W-:Y:S01]  /*126c0*/  FMUL.FTZ R34, R0.reuse, R90 ;  /* 0x0000005a00227220 */ /* 0x040fe20000410000 */
[C---:B--2---:R-:W-:Y:S02]  /*126d0*/  HMMA.16816.F32.BF16 R4, R128.reuse, R132, R4 ;  /* 0x000000848004723c */ /* 0x044fe40000041804 */
[----:B------:R-:W2:Y:S03]  /*126e0*/  LDSM.16.MT88.4 R96, [R187] ;  /* 0x00000000bb60783b */ /* 0x000ea60000004200 */
[--C-:B---3--:R-:W-:Y:S02]  /*126f0*/  FFMA.FTZ R2, R141, c[0x0][0x2d0], -R136.reuse ;  /* 0x0000b4008d027a23 */ /* 0x108fe40000010888 */
[C---:B------:R-:W-:Y:S01]  /*12700*/  FMUL.FTZ R35, R0.reuse, R91 ;  /* 0x0000005b00237220 */ /* 0x040fe20000410000 */
[C---:B------:R-:W-:Y:S01]  /*12710*/  HMMA.16816.F32.BF16 R8, R128.reuse, R134, R8 ;  /* 0x000000868008723c */ /* 0x040fe20000041808 */
[----:B------:R3:W5:Y:S01]  /*12720*/  MUFU.EX2 R101, R2 ;  /* 0x0000000200657308 */ /* 0x0007620000000800 */
[----:B------:R-:W2:Y:S02]  /*12730*/  LDSM.16.MT88.4 R88, [R183+0x3000] ;  /* 0x00300000b758783b */ /* 0x000ea40000004200 */
[C---:B------:R-:W-:Y:S02]  /*12740*/  FMUL.FTZ R14, R0.reuse, R110 ;  /* 0x0000006e000e7220 */ /* 0x040fe40000410000 */
[C---:B------:R-:W-:Y:S02]  /*12750*/  FMUL.FTZ R15, R0.reuse, R111 ;  /* 0x0000006f000f7220 */ /* 0x040fe40000410000 */
[C---:B------:R-:W-:Y:S03]  /*12760*/  FMUL.FTZ R42, R0.reuse, R82 ;  /* 0x00000052002a7220 */ /* 0x040fe60000410000 */
[----:B------:R-:W-:Y:S01]  /*12770*/  MUFU.EX2 R110, R70 ;  /* 0x00000046006e7308 */ /* 0x000fe20000000800 */
[C---:B------:R-:W-:Y:S02]  /*12780*/  FMUL.FTZ R43, R0.reuse, R83 ;  /* 0x00000053002b7220 */ /* 0x040fe40000410000 */
[----:B------:R-:W2:Y:S01]  /*12790*/  LDSM.16.MT88.4 R80, [R185+0x3000] ;  /* 0x00300000b950783b */ /* 0x000ea20000004200 */
[C---:B------:R-:W-:Y:S02]  /*127a0*/  FMUL.FTZ R50, R0.reuse, R74 ;  /* 0x0000004a00327220 */ /* 0x040fe40000410000 */
[C---:B------:R-:W-:Y:S01]  /*127b0*/  FMUL.FTZ R51, R0.reuse, R75 ;  /* 0x0000004b00337220 */ /* 0x040fe20000410000 */
[C---:B-1----:R-:W-:Y:S03]  /*127c0*/  HMMA.16816.F32.BF16 R12, R128.reuse, R112, R12 ;  /* 0x00000070800c723c */ /* 0x042fe6000004180c */
[C---:B------:R-:W-:Y:S01]  /*127d0*/  FMUL.FTZ R39, R0.reuse, R87 ;  /* 0x0000005700277220 */ /* 0x040fe20000410000 */
[----:B------:R-:W1:Y:S01]  /*127e0*/  LDSM.16.MT88.4 R72, [R184+0x3000] ;  /* 0x00300000b848783b */ /* 0x000e620000004200 */
[C---:B------:R-:W-:Y:S01]  /*127f0*/  FMUL.FTZ R46, R0.reuse, R78 ;  /* 0x0000004e002e7220 */ /* 0x040fe20000410000 */
[----:B------:R-:W-:Y:S01]  /*12800*/  MUFU.EX2 R135, R100 ;  /* 0x0000006400877308 */ /* 0x000fe20000000800 */
[C---:B------:R-:W-:Y:S01]  /*12810*/  FMUL.FTZ R47, R0.reuse, R79 ;  /* 0x0000004f002f7220 */ /* 0x040fe20000410000 */
[C---:B------:R-:W-:Y:S04]  /*12820*/  HMMA.16816.F32.BF16 R16, R128.reuse, R114, R16 ;  /* 0x000000728010723c */ /* 0x040fe80000041810 */
[C---:B------:R-:W-:Y:S01]  /*12830*/  FMUL.FTZ R22, R0.reuse, R102 ;  /* 0x0000006600167220 */ /* 0x040fe20000410000 */
[----:B------:R-:W-:Y:S01]  /*12840*/  LDSM.16.MT88.4 R76, [R183+0x800] ;  /* 0x00080000b74c783b */ /* 0x000fe20000004200 */
[----:B------:R-:W-:Y:S02]  /*12850*/  FMUL.FTZ R23, R0, R103 ;  /* 0x0000006700177220 */ /* 0x000fe40000410000 */
[--C-:B---3--:R-:W-:Y:S04]  /*12860*/  FFMA.FTZ R2, R142, c[0x0][0x2d0], -R136.reuse ;  /* 0x0000b4008e027a23 */ /* 0x108fe80000010888 */
[C---:B------:R-:W-:Y:S01]  /*12870*/  FMUL.FTZ R30, R0.reuse, R94 ;  /* 0x0000005e001e7220 */ /* 0x040fe20000410000 */
[C---:B----4-:R-:W-:Y:S01]  /*12880*/  HMMA.16816.F32.BF16 R20, R128.reuse, R104, R20 ;  /* 0x000000688014723c */ /* 0x050fe20000041814 */
[----:B------:R3:W-:Y:S01]  /*12890*/  MUFU.EX2 R105, R2 ;  /* 0x0000000200697308 */ /* 0x0007e20000000800 */
[----:B------:R-:W-:Y:S01]  /*128a0*/  LDSM.16.MT88.4 R112, [R183+0x2800] ;  /* 0x00280000b770783b */ /* 0x000fe20000004200 */
[--C-:B------:R-:W-:Y:S02]  /*128b0*/  FFMA.FTZ R94, R151, c[0x0][0x2d0], -R136.reuse ;  /* 0x0000b400975e7a23 */ /* 0x100fe40000010888 */
[----:B------:R-:W-:Y:S02]  /*128c0*/  FMUL.FTZ R31, R0, R95 ;  /* 0x0000005f001f7220 */ /* 0x000fe40000410000 */
[----:B------:R-:W-:Y:S01]  /*128d0*/  FFMA.FTZ R95, R176, c[0x0][0x2d0], -R136 ;  /* 0x0000b400b05f7a23 */ /* 0x000fe20000010888 */
[C---:B------:R-:W-:Y:S04]  /*128e0*/  HMMA.16816.F32.BF16 R24, R128.reuse, R106, R24 ;  /* 0x0000006a8018723c */ /* 0x040fe80000041818 */
[C---:B------:R-:W-:Y:S02]  /*128f0*/  FMUL.FTZ R38, R0.reuse, R86 ;  /* 0x0000005600267220 */ /* 0x040fe40000410000 */
[C---:B------:R-:W-:Y:S02]  /*12900*/  FFMA.FTZ R86, R0.reuse, R228, R218 ;  /* 0x000000e400567223 */ /* 0x040fe400000100da */
[C---:B--2---:R-:W-:Y:S04]  /*12910*/  HMMA.16816.F32.BF16 R28, R128.reuse, R96, R28 ;  /* 0x00000060801c723c */ /* 0x044fe8000004181c */
[C---:B------:R-:W-:Y:S02]  /*12920*/  FMUL.FTZ R54, R0.reuse, R54 ;  /* 0x0000003600367220 */ /* 0x040fe40000410000 */
[----:B------:R-:W-:Y:S02]  /*12930*/  FMUL.FTZ R55, R0, R55 ;  /* 0x0000003700377220 */ /* 0x000fe40000410000 */
[C---:B------:R-:W-:Y:S04]  /*12940*/  HMMA.16816.F32.BF16 R32, R128.reuse, R98, R32 ;  /* 0x000000628020723c */ /* 0x040fe80000041820 */
[--C-:B---3--:R-:W-:Y:S02]  /*12950*/  FFMA.FTZ R2, R144, c[0x0][0x2d0], -R136.reuse ;  /* 0x0000b40090027a23 */ /* 0x108fe40000010888 */
[----:B------:R-:W-:Y:S02]  /*12960*/  FMUL.FTZ R58, R0, R58 ;  /* 0x0000003a003a7220 */ /* 0x000fe40000410000 */
[C---:B------:R-:W-:Y:S01]  /*12970*/  HMMA.16816.F32.BF16 R36, R128.reuse, R88, R36 ;  /* 0x000000588024723c */ /* 0x040fe20000041824 */
[----:B------:R2:W-:Y:S03]  /*12980*/  MUFU.EX2 R107, R2 ;  /* 0x00000002006b7308 */ /* 0x0005e60000000800 */
[--C-:B------:R-:W-:Y:S02]  /*12990*/  FFMA.FTZ R99, R147, c[0x0][0x2d0], -R136.reuse ;  /* 0x0000b40093637a23 */ /* 0x100fe40000010888 */
[--C-:B------:R-:W-:Y:S02]  /*129a0*/  FFMA.FTZ R98, R146, c[0x0][0x2d0], -R136.reuse ;  /* 0x0000b40092627a23 */ /* 0x100fe40000010888 */
[C---:B------:R-:W-:Y:S03]  /*129b0*/  HMMA.16816.F32.BF16 R40, R128.reuse, R90, R40 ;  /* 0x0000005a8028723c */ /* 0x040fe60000041828 */
[----:B------:R-:W-:Y:S01]  /*129c0*/  MUFU.EX2 R146, R93 ;  /* 0x0000005d00927308 */ /* 0x000fe20000000800 */
[--C-:B------:R-:W-:Y:S02]  /*129d0*/  FFMA.FTZ R89, R196, c[0x0][0x2d0], -R136.reuse ;  /* 0x0000b400c4597a23 */ /* 0x100fe40000010888 */
[--C-:B------:R-:W-:Y:S02]  /*129e0*/  FFMA.FTZ R88, R194, c[0x0][0x2d0], -R136.reuse ;  /* 0x0000b400c2587a23 */ /* 0x100fe40000010888 */
[C---:B------:R-:W-:Y:S04]  /*129f0*/  HMMA.16816.F32.BF16 R44, R128.reuse, R80, R44 ;  /* 0x00000050802c723c */ /* 0x040fe8000004182c */
[--C-:B------:R-:W-:Y:S01]  /*12a00*/  FFMA.FTZ R90, R179, c[0x0][0x2d0], -R136.reuse ;  /* 0x0000b400b35a7a23 */ /* 0x100fe20000010888 */
[----:B------:R-:W-:Y:S01]  /*12a10*/  MUFU.EX2 R178, R88 ;  /* 0x0000005800b27308 */ /* 0x000fe20000000800 */
[--C-:B------:R-:W-:Y:S02]  /*12a20*/  FFMA.FTZ R91, R177, c[0x0][0x2d0], -R136.reuse ;  /* 0x0000b400b15b7a23 */ /* 0x100fe40000010888 */
[C---:B------:R-:W-:Y:S01]  /*12a30*/  HMMA.16816.F32.BF16 R48, R128.reuse, R82, R48 ;  /* 0x000000528030723c */ /* 0x040fe20000041830 */
[----:B------:R-:W-:Y:S03]  /*12a40*/  LDSM.16.MT88.4 R80, [R185+0x800] ;  /* 0x00080000b950783b */ /* 0x000fe60000004200 */
[--C-:B--2---:R-:W-:Y:S02]  /*12a50*/  FFMA.FTZ R2, R137, c[0x0][0x2d0], -R69.reuse ;  /* 0x0000b40089027a23 */ /* 0x104fe40000010845 */
[C---:B------:R-:W-:Y:S01]  /*12a60*/  FMUL.FTZ R59, R0.reuse, R59 ;  /* 0x0000003b003b7220 */ /* 0x040fe20000410000 */
[----:B------:R-:W-:Y:S01]  /*12a70*/  MUFU.EX2 R177, R89 ;  /* 0x0000005900b17308 */ /* 0x000fe20000000800 */
[C---:B-1----:R-:W-:Y:S04]  /*12a80*/  HMMA.16816.F32.BF16 R52, R128.reuse, R72, R52 ;  /* 0x000000488034723c */ /* 0x042fe80000041834 */
[--C-:B------:R-:W-:Y:S02]  /*12a90*/  FFMA.FTZ R96, R149, c[0x0][0x2d0], -R136.reuse ;  /* 0x0000b40095607a23 */ /* 0x100fe40000010888 */
[C---:B------:R-:W-:Y:S02]  /*12aa0*/  FMUL.FTZ R62, R0.reuse, R62 ;  /* 0x0000003e003e7220 */ /* 0x040fe40000410000 */
[C---:B------:R-:W-:Y:S01]  /*12ab0*/  HMMA.16816.F32.BF16 R56, R128.reuse, R74, R56 ;  /* 0x0000004a8038723c */ /* 0x040fe20000041838 */
[----:B------:R1:W-:Y:S01]  /*12ac0*/  MUFU.EX2 R97, R2 ;  /* 0x0000000200617308 */ /* 0x0003e20000000800 */
[----:B------:R-:W2:Y:S02]  /*12ad0*/  LDSM.16.MT88.4 R72, [R186+0x3000] ;  /* 0x00300000ba48783b */ /* 0x000ea40000004200 */
[C---:B------:R-:W-:Y:S02]  /*12ae0*/  FMUL.FTZ R63, R0.reuse, R63 ;  /* 0x0000003f003f7220 */ /* 0x040fe40000410000 */
[C---:B------:R-:W-:Y:S02]  /*12af0*/  FMUL.FTZ R66, R0.reuse, R66 ;  /* 0x0000004200427220 */ /* 0x040fe40000410000 */
[----:B------:R-:W-:Y:S03]  /*12b00*/  FMUL.FTZ R67, R0, R67 ;  /* 0x0000004300437220 */ /* 0x000fe60000410000 */
[----:B------:R-:W-:Y:S01]  /*12b10*/  MUFU.EX2 R176, R90 ;  /* 0x0000005a00b07308 */ /* 0x000fe20000000800 */
[--C-:B------:R-:W-:Y:S09]  /*12b20*/  FFMA.FTZ R0, R143, c[0x0][0x2d0], -R69.reuse ;  /* 0x0000b4008f007a23 */ /* 0x100ff20000010845 */
[----:B------:R3:W-:Y:S01]  /*12b30*/  MUFU.EX2 R106, R0 ;  /* 0x00000000006a7308 */ /* 0x0007e20000000800 */
[--C-:B-1----:R-:W-:Y:S09]  /*12b40*/  FFMA.FTZ R2, R138, c[0x0][0x2d0], -R69.reuse ;  /* 0x0000b4008a027a23 */ /* 0x102ff20000010845 */
[----:B------:R1:W4:Y:S10]  /*12b50*/  MUFU.EX2 R104, R2 ;  /* 0x0000000200687308 */ /* 0x0003340000000800 */
[----:B------:R4:W-:Y:S01]  /*12b60*/  MUFU.EX2 R151, R91 ;  /* 0x0000005b00977308 */ /* 0x0009e20000000800 */
[C---:B--2---:R-:W-:Y:S03]  /*12b70*/  HMMA.16816.F32.BF16 R60, R128.reuse, R72, R60 ;  /* 0x00000048803c723c */ /* 0x044fe6000004183c */
[--C-:B---3--:R-:W-:Y:S04]  /*12b80*/  FFMA.FTZ R0, R197, c[0x0][0x2d0], -R136.reuse ;  /* 0x0000b400c5007a23 */ /* 0x108fe80000010888 */
[----:B-----5:R-:W-:Y:S01]  /*12b90*/  F2FP.BF16.PACK_AB R72, R101, R92 ;  /* 0x0000005c6548723e */ /* 0x020fe200000010ff */
[----:B------:R-:W-:Y:S01]  /*12ba0*/  HMMA.16816.F32.BF16 R64, R128, R74, R64 ;  /* 0x0000004a8040723c */ /* 0x000fe20000041840 */
[----:B------:R2:W-:Y:S03]  /*12bb0*/  MUFU.EX2 R196, R0 ;  /* 0x0000000000c47308 */ /* 0x0005e60000000800 */
[--C-:B-1----:R-:W-:Y:S01]  /*12bc0*/  FFMA.FTZ R2, R139, c[0x0][0x2d0], -R69.reuse ;  /* 0x0000b4008b027a23 */ /* 0x102fe20000010845 */
[----:B----4-:R-:W-:Y:S02]  /*12bd0*/  F2FP.BF16.PACK_AB R73, R104, R97 ;  /* 0x000000616849723e */ /* 0x010fe400000010ff */
[----:B------:R-:W-:Y:S04]  /*12be0*/  F2FP.BF16.PACK_AB R74, R107, R105 ;  /* 0x000000696b4a723e */ /* 0x000fe800000010ff */
[----:B------:R-:W1:Y:S01]  /*12bf0*/  MUFU.EX2 R102, R2 ;  /* 0x0000000200667308 */ /* 0x000e620000000800 */
[----:B------:R-:W-:Y:S09]  /*12c00*/  LDSM.16.MT88.4 R88, [R184+0x1800] ;  /* 0x00180000b858783b */ /* 0x000ff20000004200 */
[----:B------:R-:W-:Y:S01]  /*12c10*/  MUFU.EX2 R143, R95 ;  /* 0x0000005f008f7308 */ /* 0x000fe20000000800 */
[--C-:B--2---:R-:W-:Y:S09]  /*12c20*/  FFMA.FTZ R0, R201, c[0x0][0x2d0], -R69.reuse ;  /* 0x0000b400c9007a23 */ /* 0x104ff20000010845 */
[----:B------:R2:W-:Y:S01]  /*12c30*/  MUFU.EX2 R103, R0 ;  /* 0x0000000000677308 */ /* 0x0005e20000000800 */
[----:B-1----:R-:W-:Y:S01]  /*12c40*/  F2FP.BF16.PACK_AB R75, R106, R102 ;  /* 0x000000666a4b723e */ /* 0x002fe200000010ff */
[--C-:B------:R-:W-:Y:S02]  /*12c50*/  FFMA.FTZ R2, R198, c[0x0][0x2d0], -R136.reuse ;  /* 0x0000b400c6027a23 */ /* 0x100fe40000010888 */
[----:B------:R-:W-:Y:S06]  /*12c60*/  FFMA.FTZ R136, R145, c[0x0][0x2d0], -R136 ;  /* 0x0000b40091887a23 */ /* 0x000fec0000010888 */
[----:B------:R-:W-:Y:S01]  /*12c70*/  MUFU.EX2 R145, R94 ;  /* 0x0000005e00917308 */ /* 0x000fe20000000800 */
[C---:B------:R-:W-:Y:S08]  /*12c80*/  HMMA.16816.F32.BF16 R4, R72.reuse, R76, R4 ;  /* 0x0000004c4804723c */ /* 0x040ff00000041804 */
[C---:B------:R-:W-:Y:S01]  /*12c90*/  HMMA.16816.F32.BF16 R8, R72.reuse, R78, R8 ;  /* 0x0000004e4808723c */ /* 0x040fe20000041808 */
[----:B------:R-:W1:Y:S01]  /*12ca0*/  LDSM.16.MT88.4 R76, [R184+0x800] ;  /* 0x00080000b84c783b */ /* 0x000e620000004200 */
[----:B------:R-:W3:Y:S02]  /*12cb0*/  MUFU.EX2 R137, R99 ;  /* 0x0000006300897308 */ /* 0x000ee40000000800 */
[--C-:B--2---:R-:W-:Y:S04]  /*12cc0*/  FFMA.FTZ R0, R202, c[0x0][0x2d0], -R69.reuse ;  /* 0x0000b400ca007a23 */ /* 0x104fe80000010845 */
[C---:B------:R-:W-:Y:S04]  /*12cd0*/  HMMA.16816.F32.BF16 R12, R72.reuse, R80, R12 ;  /* 0x00000050480c723c */ /* 0x040fe8000004180c */
[----:B------:R-:W-:Y:S04]  /*12ce0*/  MUFU.EX2 R138, R98 ;  /* 0x00000062008a7308 */ /* 0x000fe80000000800 */
[C---:B------:R-:W-:Y:S01]  /*12cf0*/  HMMA.16816.F32.BF16 R16, R72.reuse, R82, R16 ;  /* 0x000000524810723c */ /* 0x040fe20000041810 */
[----:B------:R-:W2:Y:S05]  /*12d00*/  LDSM.16.MT88.4 R80, [R186+0x800] ;  /* 0x00080000ba50783b */ /* 0x000eaa0000004200 */
[----:B------:R4:W-:Y:S01]  /*12d10*/  MUFU.EX2 R194, R2 ;  /* 0x0000000200c27308 */ /* 0x0009e20000000800 */
[----:B---3--:R-:W-:Y:S09]  /*12d20*/  F2FP.BF16.PACK_AB R128, R137, R135 ;  /* 0x000000878980723e */ /* 0x008ff200000010ff */
[----:B------:R3:W-:Y:S01]  /*12d30*/  MUFU.EX2 R144, R96 ;  /* 0x0000006000907308 */ /* 0x0007e20000000800 */
[C---:B-1----:R-:W-:Y:S09]  /*12d40*/  HMMA.16816.F32.BF16 R20, R72.reuse, R76, R20 ;  /* 0x0000004c4814723c */ /* 0x042ff20000041814 */
[----:B------:R1:W-:Y:S03]  /*12d50*/  MUFU.EX2 R109, R0 ;  /* 0x00000000006d7308 */ /* 0x0003e60000000800 */
[----:B----4-:R-:W-:Y:S01]  /*12d60*/  FADD.FTZ R2, R222, R86 ;  /* 0x00000056de027221 */ /* 0x010fe20000010000 */
[C---:B------:R-:W-:Y:S01]  /*12d70*/  HMMA.16816.F32.BF16 R24, R72.reuse, R78, R24 ;  /* 0x0000004e4818723c */ /* 0x040fe20000041818 */
[----:B------:R-:W4:Y:S05]  /*12d80*/  LDSM.16.MT88.4 R76, [R183+0x3800] ;  /* 0x00380000b74c783b */ /* 0x000f2a0000004200 */
[----:B------:R-:W5:Y:S01]  /*12d90*/  MUFU.EX2 R136, R136 ;  /* 0x0000008800887308 */ /* 0x000f620000000800 */
[----:B------:R-:W-:Y:S02]  /*12da0*/  FADD.FTZ R70, R223, R2 ;  /* 0x00000002df467221 */ /* 0x000fe40000010000 */
[--C-:B---3--:R-:W-:Y:S01]  /*12db0*/  FFMA.FTZ R96, R210, c[0x0][0x2d0], -R69.reuse ;  /* 0x0000b400d2607a23 */ /* 0x108fe20000010845 */
[C---:B--2---:R-:W-:Y:S03]  /*12dc0*/  HMMA.16816.F32.BF16 R28, R72.reuse, R80, R28 ;  /* 0x00000050481c723c */ /* 0x044fe6000004181c */
[----:B------:R-:W-:Y:S03]  /*12dd0*/  FADD.FTZ R70, R226, R70 ;  /* 0x00000046e2467221 */ /* 0x000fe60000010000 */
[----:B------:R-:W-:Y:S02]  /*12de0*/  MUFU.EX2 R132, R96 ;  /* 0x0000006000847308 */ /* 0x000fe40000000800 */
[C---:B------:R-:W-:Y:S01]  /*12df0*/  HMMA.16816.F32.BF16 R32, R72.reuse, R82, R32 ;  /* 0x000000524820723c */ /* 0x040fe20000041820 */
[----:B------:R-:W2:Y:S03]  /*12e00*/  LDSM.16.MT88.4 R80, [R185+0x3800] ;  /* 0x00380000b950783b */ /* 0x000ea60000004200 */
[----:B------:R-:W-:Y:S02]  /*12e10*/  FADD.FTZ R70, R97, R70 ;  /* 0x0000004661467221 */ /* 0x000fe40000010000 */
[--C-:B-1----:R-:W-:Y:S04]  /*12e20*/  FFMA.FTZ R0, R200, c[0x0][0x2d0], -R69.reuse ;  /* 0x0000b400c8007a23 */ /* 0x102fe80000010845 */
[----:B------:R1:W-:Y:S02]  /*12e30*/  MUFU.EX2 R193, R0 ;  /* 0x0000000000c17308 */ /* 0x0003e40000000800 */
[----:B-----5:R-:W-:Y:S01]  /*12e40*/  F2FP.BF16.PACK_AB R130, R136, R138 ;  /* 0x0000008a8882723e */ /* 0x020fe200000010ff */
[C---:B----4-:R-:W-:Y:S08]  /*12e50*/  HMMA.16816.F32.BF16 R36, R72.reuse, R76, R36 ;  /* 0x0000004c4824723c */ /* 0x050ff00000041824 */
[C---:B------:R-:W-:Y:S01]  /*12e60*/  HMMA.16816.F32.BF16 R40, R72.reuse, R78, R40 ;  /* 0x0000004e4828723c */ /* 0x040fe20000041828 */
[----:B------:R-:W3:Y:S03]  /*12e70*/  LDSM.16.MT88.4 R76, [R184+0x3800] ;  /* 0x00380000b84c783b */ /* 0x000ee60000004200 */
[----:B-1----:R-:W-:Y:S04]  /*12e80*/  FFMA.FTZ R0, R203, c[0x0][0x2d0], -R69 ;  /* 0x0000b400cb007a23 */ /* 0x002fe80000010845 */
[C---:B--2---:R-:W-:Y:S01]  /*12e90*/  HMMA.16816.F32.BF16 R44, R72.reuse, R80, R44 ;  /* 0x00000050482c723c */ /* 0x044fe2000004182c */
[----:B------:R1:W2:Y:S07]  /*12ea0*/  MUFU.EX2 R179, R0 ;  /* 0x0000000000b37308 */ /* 0x0002ae0000000800 */
[C---:B------:R-:W-:Y:S01]  /*12eb0*/  HMMA.16816.F32.BF16 R48, R72.reuse, R82, R48 ;  /* 0x000000524830723c */ /* 0x040fe20000041830 */
[----:B------:R-:W4:Y:S03]  /*12ec0*/  LDSM.16.MT88.4 R80, [R186+0x3800] ;  /* 0x00380000ba50783b */ /* 0x000f260000004200 */
[----:B-1----:R-:W-:Y:S05]  /*12ed0*/  FADD.FTZ R0, R224, R85 ;  /* 0x00000055e0007221 */ /* 0x002fea0000010000 */
[----:B------:R-:W-:Y:S03]  /*12ee0*/  LDSM.16.MT88.4 R84, [R184+0x1000] ;  /* 0x00100000b854783b */ /* 0x000fe60000004200 */
[----:B------:R-:W-:Y:S02]  /*12ef0*/  FADD.FTZ R2, R225, R0 ;  /* 0x00000000e1027221 */ /* 0x000fe40000010000 */
[--C-:B------:R-:W-:Y:S01]  /*12f00*/  FFMA.FTZ R0, R205, c[0x0][0x2d0], -R69.reuse ;  /* 0x0000b400cd007a23 */ /* 0x100fe20000010845 */
[C---:B---3--:R-:W-:Y:S03]  /*12f10*/  HMMA.16816.F32.BF16 R52, R72.reuse, R76, R52 ;  /* 0x0000004c4834723c */ /* 0x048fe60000041834 */
[----:B------:R1:W-:Y:S01]  /*12f20*/  MUFU.EX2 R150, R0 ;  /* 0x0000000000967308 */ /* 0x0003e20000000800 */
[----:B------:R-:W-:Y:S04]  /*12f30*/  FADD.FTZ R2, R92, R2 ;  /* 0x000000025c027221 */ /* 0x000fe80000010000 */
[----:B------:R-:W-:Y:S01]  /*12f40*/  FADD.FTZ R92, R101, R2 ;  /* 0x00000002655c7221 */ /* 0x000fe20000010000 */
[C---:B------:R-:W-:Y:S01]  /*12f50*/  HMMA.16816.F32.BF16 R56, R72.reuse, R78, R56 ;  /* 0x0000004e4838723c */ /* 0x040fe20000041838 */
[----:B------:R-:W3:Y:S02]  /*12f60*/  LDSM.16.MT88.4 R76, [R183+0x1000] ;  /* 0x00100000b74c783b */ /* 0x000ee40000004200 */
[----:B------:R-:W-:Y:S02]  /*12f70*/  FADD.FTZ R97, R105, R92 ;  /* 0x0000005c69617221 */ /* 0x000fe40000010000 */
[--C-:B------:R-:W-:Y:S03]  /*12f80*/  FFMA.FTZ R2, R217, c[0x0][0x2d0], -R69.reuse ;  /* 0x0000b400d9027a23 */ /* 0x100fe60000010845 */
[C---:B----4-:R-:W-:Y:S01]  /*12f90*/  HMMA.16816.F32.BF16 R60, R72.reuse, R80, R60 ;  /* 0x00000050483c723c */ /* 0x050fe2000004183c */
[----:B------:R-:W-:Y:S01]  /*12fa0*/  LDSM.16.MT88.4 R92, [R186+0x2000] ;  /* 0x00200000ba5c783b */ /* 0x000fe20000004200 */
[----:B------:R4:W-:Y:S06]  /*12fb0*/  MUFU.EX2 R134, R2 ;  /* 0x0000000200867308 */ /* 0x0009ec0000000800 */
[----:B------:R-:W-:Y:S01]  /*12fc0*/  HMMA.16816.F32.BF16 R64, R72, R82, R64 ;  /* 0x000000524840723c */ /* 0x000fe20000041840 */
[----:B------:R-:W5:Y:S03]  /*12fd0*/  LDSM.16.MT88.4 R80, [R185+0x1000] ;  /* 0x00100000b950783b */ /* 0x000f660000004200 */
[----:B-1----:R-:W-:Y:S03]  /*12fe0*/  FFMA.FTZ R0, R206, c[0x0][0x2d0], -R69 ;  /* 0x0000b400ce007a23 */ /* 0x002fe60000010845 */
[----:B------:R-:W-:Y:S01]  /*12ff0*/  F2FP.BF16.PACK_AB R72, R110, R108 ;  /* 0x0000006c6e48723e */ /* 0x000fe200000010ff */
[----:B------:R1:W1:Y:S01]  /*13000*/  MUFU.EX2 R149, R0 ;  /* 0x0000000000957308 */ /* 0x0002620000000800 */
[----:B------:R-:W-:Y:S03]  /*13010*/  F2FP.BF16.PACK_AB R74, R196, R194 ;  /* 0x000000c2c44a723e */ /* 0x000fe600000010ff */
[----:B------:R-:W-:Y:S02]  /*13020*/  F2FP.BF16.PACK_AB R73, R109, R103 ;  /* 0x000000676d49723e */ /* 0x000fe400000010ff */
[----:B--2---:R-:W-:Y:S01]  /*13030*/  F2FP.BF16.PACK_AB R75, R179, R193 ;  /* 0x000000c1b34b723e */ /* 0x004fe200000010ff */
[----:B----4-:R-:W-:Y:S02]  /*13040*/  FADD.FTZ R2, R107, R97 ;  /* 0x000000616b027221 */ /* 0x010fe40000010000 */
[----:B------:R-:W-:Y:S02]  /*13050*/  LDSM.16.MT88.4 R96, [R184+0x2800] ;  /* 0x00280000b860783b */ /* 0x000fe40000004200 */
[----:B------:R-:W-:Y:S02]  /*13060*/  FADD.FTZ R2, R108, R2 ;  /* 0x000000026c027221 */ /* 0x000fe40000010000 */
[C---:B---3--:R-:W-:Y:S03]  /*13070*/  HMMA.16816.F32.BF16 R4, R72.reuse, R76, R4 ;  /* 0x0000004c4804723c */ /* 0x048fe60000041804 */
[----:B------:R-:W-:Y:S02]  /*13080*/  FADD.FTZ R2, R110, R2 ;  /* 0x000000026e027221 */ /* 0x000fe40000010000 */
[--C-:B-1----:R-:W-:Y:S03]  /*13090*/  FFMA.FTZ R0, R207, c[0x0][0x2d0], -R69.reuse ;  /* 0x0000b400cf007a23 */ /* 0x102fe60000010845 */
[C---:B------:R-:W-:Y:S01]  /*130a0*/  HMMA.16816.F32.BF16 R8, R72.reuse, R78, R8 ;  /* 0x0000004e4808723c */ /* 0x040fe20000041808 */
[----:B------:R-:W1:Y:S01]  /*130b0*/  LDSM.16.MT88.4 R76, [R186+0x1000] ;  /* 0x00100000ba4c783b */ /* 0x000e620000004200 */
[----:B------:R2:W-:Y:S06]  /*130c0*/  MUFU.EX2 R148, R0 ;  /* 0x0000000000947308 */ /* 0x0005ec0000000800 */
[C---:B-----5:R-:W-:Y:S08]  /*130d0*/  HMMA.16816.F32.BF16 R12, R72.reuse, R80, R12 ;  /* 0x00000050480c723c */ /* 0x060ff0000004180c */
[C---:B------:R-:W-:Y:S01]  /*130e0*/  HMMA.16816.F32.BF16 R16, R72.reuse, R82, R16 ;  /* 0x000000524810723c */ /* 0x040fe20000041810 */
[----:B------:R-:W3:Y:S07]  /*130f0*/  LDSM.16.MT88.4 R80, [R183+0x4000] ;  /* 0x00400000b750783b */ /* 0x000eee0000004200 */
[C---:B------:R-:W-:Y:S04]  /*13100*/  HMMA.16816.F32.BF16 R20, R72.reuse, R84, R20 ;  /* 0x000000544814723c */ /* 0x040fe80000041814 */
[--C-:B--2---:R-:W-:Y:S04]  /*13110*/  FFMA.FTZ R0, R208, c[0x0][0x2d0], -R69.reuse ;  /* 0x0000b400d0007a23 */ /* 0x104fe80000010845 */
[C---:B------:R-:W-:Y:S01]  /*13120*/  HMMA.16816.F32.BF16 R24, R72.reuse, R86, R24 ;  /* 0x000000564818723c */ /* 0x040fe20000041818 */
[----:B------:R-:W2:Y:S01]  /*13130*/  LDSM.16.MT88.4 R84, [R185+0x4000] ;  /* 0x00400000b954783b */ /* 0x000ea20000004200 */
[----:B------:R4:W5:Y:S06]  /*13140*/  MUFU.EX2 R147, R0 ;  /* 0x0000000000937308 */ /* 0x00096c0000000800 */
[C---:B-1----:R-:W-:Y:S08]  /*13150*/  HMMA.16816.F32.BF16 R28, R72.reuse, R76, R28 ;  /* 0x0000004c481c723c */ /* 0x042ff0000004181c */
[C---:B------:R-:W-:Y:S01]  /*13160*/  HMMA.16816.F32.BF16 R32, R72.reuse, R78, R32 ;  /* 0x0000004e4820723c */ /* 0x040fe20000041820 */
[----:B------:R-:W1:Y:S07]  /*13170*/  LDSM.16.MT88.4 R76, [R184+0x4000] ;  /* 0x00400000b84c783b */ /* 0x000e6e0000004200 */
[C---:B---3--:R-:W-:Y:S04]  /*13180*/  HMMA.16816.F32.BF16 R36, R72.reuse, R80, R36 ;  /* 0x000000504824723c */ /* 0x048fe80000041824 */
[--C-:B----4-:R-:W-:Y:S04]  /*13190*/  FFMA.FTZ R0, R213, c[0x0][0x2d0], -R69.reuse ;  /* 0x0000b400d5007a23 */ /* 0x110fe80000010845 */
[C---:B------:R-:W-:Y:S01]  /*131a0*/  HMMA.16816.F32.BF16 R40, R72.reuse, R82, R40 ;  /* 0x000000524828723c */ /* 0x040fe20000041828 */
[----:B------:R-:W3:Y:S01]  /*131b0*/  LDSM.16.MT88.4 R80, [R186+0x4000] ;  /* 0x00400000ba50783b */ /* 0x000ee20000004200 */
[----:B------:R4:W-:Y:S06]  /*131c0*/  MUFU.EX2 R142, R0 ;  /* 0x00000000008e7308 */ /* 0x0009ec0000000800 */
[C---:B--2---:R-:W-:Y:S08]  /*131d0*/  HMMA.16816.F32.BF16 R44, R72.reuse, R84, R44 ;  /* 0x00000054482c723c */ /* 0x044ff0000004182c */
[C---:B------:R-:W-:Y:S01]  /*131e0*/  HMMA.16816.F32.BF16 R48, R72.reuse, R86, R48 ;  /* 0x000000564830723c */ /* 0x040fe20000041830 */
[----:B------:R-:W2:Y:S07]  /*131f0*/  LDSM.16.MT88.4 R84, [R183+0x1800] ;  /* 0x00180000b754783b */ /* 0x000eae0000004200 */
[C---:B-1----:R-:W-:Y:S04]  /*13200*/  HMMA.16816.F32.BF16 R52, R72.reuse, R76, R52 ;  /* 0x0000004c4834723c */ /* 0x042fe80000041834 */
[--C-:B----4-:R-:W-:Y:S04]  /*13210*/  FFMA.FTZ R0, R214, c[0x0][0x2d0], -R69.reuse ;  /* 0x0000b400d6007a23 */ /* 0x110fe80000010845 */
[----:B------:R1:W-:Y:S01]  /*13220*/  MUFU.EX2 R141, R0 ;  /* 0x00000000008d7308 */ /* 0x0003e20000000800 */
[C---:B------:R-:W-:Y:S01]  /*13230*/  HMMA.16816.F32.BF16 R56, R72.reuse, R78, R56 ;  /* 0x0000004e4838723c */ /* 0x040fe20000041838 */
[----:B------:R-:W4:Y:S07]  /*13240*/  LDSM.16.MT88.4 R76, [R185+0x1800] ;  /* 0x00180000b94c783b */ /* 0x000f2e0000004200 */
[C---:B---3--:R-:W-:Y:S08]  /*13250*/  HMMA.16816.F32.BF16 R60, R72.reuse, R80, R60 ;  /* 0x00000050483c723c */ /* 0x048ff0000004183c */
[----:B------:R-:W-:Y:S01]  /*13260*/  HMMA.16816.F32.BF16 R64, R72, R82, R64 ;  /* 0x000000524840723c */ /* 0x000fe20000041840 */
[----:B------:R-:W3:Y:S06]  /*13270*/  LDSM.16.MT88.4 R80, [R186+0x1800] ;  /* 0x00180000ba50783b */ /* 0x000eec0000004200 */
[----:B------:R-:W-:Y:S01]  /*13280*/  F2FP.BF16.PACK_AB R72, R178, R177 ;  /* 0x000000b1b248723e */ /* 0x000fe200000010ff */
[--C-:B-1----:R-:W-:Y:S01]  /*13290*/  FFMA.FTZ R0, R215, c[0x0][0x2d0], -R69.reuse ;  /* 0x0000b400d7007a23 */ /* 0x102fe20000010845 */
[----:B------:R-:W-:Y:S03]  /*132a0*/  F2FP.BF16.PACK_AB R74, R151, R176 ;  /* 0x000000b0974a723e */ /* 0x000fe600000010ff */
[----:B------:R-:W-:Y:S01]  /*132b0*/  F2FP.BF16.PACK_AB R73, R149, R150 ;  /* 0x000000969549723e */ /* 0x000fe200000010ff */
[----:B------:R1:W-:Y:S01]  /*132c0*/  MUFU.EX2 R140, R0 ;  /* 0x00000000008c7308 */ /* 0x0003e20000000800 */
[----:B-----5:R-:W-:Y:S07]  /*132d0*/  F2FP.BF16.PACK_AB R75, R147, R148 ;  /* 0x00000094934b723e */ /* 0x020fee00000010ff */
[C---:B--2---:R-:W-:Y:S08]  /*132e0*/  HMMA.16816.F32.BF16 R4, R72.reuse, R84, R4 ;  /* 0x000000544804723c */ /* 0x044ff00000041804 */
[C---:B------:R-:W-:Y:S01]  /*132f0*/  HMMA.16816.F32.BF16 R8, R72.reuse, R86, R8 ;  /* 0x000000564808723c */ /* 0x040fe20000041808 */
[----:B------:R-:W2:Y:S07]  /*13300*/  LDSM.16.MT88.4 R84, [R183+0x4800] ;  /* 0x00480000b754783b */ /* 0x000eae0000004200 */
[C---:B----4-:R-:W-:Y:S04]  /*13310*/  HMMA.16816.F32.BF16 R12, R72.reuse, R76, R12 ;  /* 0x0000004c480c723c */ /* 0x050fe8000004180c */
[--C-:B-1----:R-:W-:Y:S04]  /*13320*/  FFMA.FTZ R0, R216, c[0x0][0x2d0], -R69.reuse ;  /* 0x0000b400d8007a23 */ /* 0x102fe80000010845 */
        /* <DEDUP_REMOVED lines=8> */
[--C-:B------:R-:W-:Y:S02]  /*133b0*/  FFMA.FTZ R70, R212, c[0x0][0x2d0], -R69.reuse ;  /* 0x0000b400d4467a23 */ /* 0x100fe40000010845 */
[C---:B------:R-:W-:Y:S01]  /*133c0*/  HMMA.16816.F32.BF16 R32, R72.reuse, R82, R32 ;  /* 0x000000524820723c */ /* 0x040fe20000041820 */
[----:B------:R-:W3:Y:S01]  /*133d0*/  LDSM.16.MT88.4 R80, [R186+0x4800] ;  /* 0x00480000ba50783b */ /* 0x000ee20000004200 */
[----:B------:R-:W4:Y:S02]  /*133e0*/  MUFU.EX2 R133, R70 ;  /* 0x0000004600857308 */ /* 0x000f240000000800 */
[----:B------:R-:W-:Y:S02]  /*133f0*/  FADD.FTZ R0, R102, R0 ;  /* 0x0000000066007221 */ /* 0x000fe40000010000 */
[----:B------:R-:W-:Y:S02]  /*13400*/  FFMA.FTZ R69, R209, c[0x0][0x2d0], -R69 ;  /* 0x0000b400d1457a23 */ /* 0x000fe40000010845 */
[C---:B--2---:R-:W-:Y:S04]  /*13410*/  HMMA.16816.F32.BF16 R36, R72.reuse, R84, R36 ;  /* 0x000000544824723c */ /* 0x044fe80000041824 */
[----:B------:R-:W-:Y:S01]  /*13420*/  FADD.FTZ R0, R106, R0 ;  /* 0x000000006a007221 */ /* 0x000fe20000010000 */
[----:B------:R-:W2:Y:S01]  /*13430*/  MUFU.EX2 R70, R69 ;  /* 0x0000004500467308 */ /* 0x000ea20000000800 */
[----:B------:R-:W-:Y:S02]  /*13440*/  LDSM.16.MT88.4 R104, [R185+0x2800] ;  /* 0x00280000b968783b */ /* 0x000fe40000004200 */
[C---:B------:R-:W-:Y:S04]  /*13450*/  HMMA.16816.F32.BF16 R40, R72.reuse, R86, R40 ;  /* 0x000000564828723c */ /* 0x040fe80000041828 */
[----:B------:R-:W-:Y:S02]  /*13460*/  FADD.FTZ R0, R103, R0 ;  /* 0x0000000067007221 */ /* 0x000fe40000010000 */
[----:B------:R-:W-:Y:S02]  /*13470*/  LDSM.16.MT88.4 R84, [R185+0x2000] ;  /* 0x00200000b954783b */ /* 0x000fe40000004200 */
[C---:B-1----:R-:W-:Y:S04]  /*13480*/  HMMA.16816.F32.BF16 R44, R72.reuse, R76, R44 ;  /* 0x0000004c482c723c */ /* 0x042fe8000004182c */
[----:B----4-:R-:W-:Y:S04]  /*13490*/  F2FP.BF16.PACK_AB R129, R133, R134 ;  /* 0x000000868581723e */ /* 0x010fe800000010ff */
[C---:B------:R-:W-:Y:S01]  /*134a0*/  HMMA.16816.F32.BF16 R48, R72.reuse, R78, R48 ;  /* 0x0000004e4830723c */ /* 0x040fe20000041830 */
[----:B------:R-:W1:Y:S03]  /*134b0*/  LDSM.16.MT88.4 R76, [R183+0x2000] ;  /* 0x00200000b74c783b */ /* 0x000e660000004200 */
[----:B--2---:R-:W-:Y:S01]  /*134c0*/  F2FP.BF16.PACK_AB R131, R70, R132 ;  /* 0x000000844683723e */ /* 0x004fe200000010ff */
[----:B------:R-:W-:Y:S03]  /*134d0*/  FADD.FTZ R69, R109, R0 ;  /* 0x000000006d457221 */ /* 0x000fe60000010000 */
[C---:B-----5:R-:W-:Y:S04]  /*134e0*/  HMMA.16816.F32.BF16 R52, R72.reuse, R88, R52 ;  /* 0x000000584834723c */ /* 0x060fe80000041834 */
[----:B------:R-:W-:Y:S02]  /*134f0*/  FADD.FTZ R0, R194, R2 ;  /* 0x00000002c2007221 */ /* 0x000fe40000010000 */
[----:B------:R-:W-:Y:S01]  /*13500*/  FADD.FTZ R2, R193, R69 ;  /* 0x00000045c1027221 */ /* 0x000fe20000010000 */
[----:B------:R-:W-:Y:S01]  /*13510*/  MOV R69, R68 ;  /* 0x0000004400457202 */ /* 0x000fe20000000f00 */
[C---:B------:R-:W-:Y:S01]  /*13520*/  HMMA.16816.F32.BF16 R56, R72.reuse, R90, R56 ;  /* 0x0000005a4838723c */ /* 0x040fe20000041838 */
[----:B------:R-:W2:Y:S03]  /*13530*/  LDSM.16.MT88.4 R88, [R184+0x2000] ;  /* 0x00200000b858783b */ /* 0x000ea60000004200 */
[----:B------:R-:W-:Y:S02]  /*13540*/  FADD.FTZ R0, R196, R0 ;  /* 0x00000000c4007221 */ /* 0x000fe40000010000 */
[----:B------:R-:W-:Y:S02]  /*13550*/  FADD.FTZ R2, R179, R2 ;  /* 0x00000002b3027221 */ /* 0x000fe40000010000 */
[C---:B---3--:R-:W-:Y:S04]  /*13560*/  HMMA.16816.F32.BF16 R60, R72.reuse, R80, R60 ;  /* 0x00000050483c723c */ /* 0x048fe8000004183c */
[----:B------:R-:W-:Y:S02]  /*13570*/  FADD.FTZ R0, R177, R0 ;  /* 0x00000000b1007221 */ /* 0x000fe40000010000 */
[----:B------:R-:W-:Y:S02]  /*13580*/  FADD.FTZ R2, R150, R2 ;  /* 0x0000000296027221 */ /* 0x000fe40000010000 */
[----:B------:R-:W-:Y:S01]  /*13590*/  HMMA.16816.F32.BF16 R64, R72, R82, R64 ;  /* 0x000000524840723c */ /* 0x000fe20000041840 */
[----:B------:R-:W-:Y:S03]  /*135a0*/  LDSM.16.MT88.4 R80, [R185+0x5000] ;  /* 0x00500000b950783b */ /* 0x000fe60000004200 */
[----:B------:R-:W-:Y:S02]  /*135b0*/  FADD.FTZ R0, R178, R0 ;  /* 0x00000000b2007221 */ /* 0x000fe40000010000 */
[----:B------:R-:W-:Y:S01]  /*135c0*/  FADD.FTZ R2, R149, R2 ;  /* 0x0000000295027221 */ /* 0x000fe20000010000 */
        /* <DEDUP_REMOVED lines=11> */
[----:B------:R-:W-:Y:S02]  /*13680*/  FADD.FTZ R0, R145, R0 ;  /* 0x0000000091007221 */ /* 0x000fe40000010000 */
[----:B------:R-:W-:Y:S01]  /*13690*/  FADD.FTZ R2, R141, R2 ;  /* 0x000000028d027221 */ /* 0x000fe20000010000 */
[C---:B------:R-:W-:Y:S01]  /*136a0*/  HMMA.16816.F32.BF16 R8, R72.reuse, R78, R8 ;  /* 0x0000004e4808723c */ /* 0x040fe20000041808 */
[----:B------:R-:W1:Y:S03]  /*136b0*/  LDSM.16.MT88.4 R76, [R183+0x5000] ;  /* 0x00500000b74c783b */ /* 0x000e660000004200 */
[----:B------:R-:W-:Y:S02]  /*136c0*/  FADD.FTZ R0, R146, R0 ;  /* 0x0000000092007221 */ /* 0x000fe40000010000 */
[----:B------:R-:W-:Y:S02]  /*136d0*/  FADD.FTZ R2, R140, R2 ;  /* 0x000000028c027221 */ /* 0x000fe40000010000 */
[C---:B------:R-:W-:Y:S04]  /*136e0*/  HMMA.16816.F32.BF16 R12, R72.reuse, R84, R12 ;  /* 0x00000054480c723c */ /* 0x040fe8000004180c */
[----:B------:R-:W-:Y:S04]  /*136f0*/  FADD.FTZ R0, R144, R0 ;  /* 0x0000000090007221 */ /* 0x000fe80000010000 */
        /* <DEDUP_REMOVED lines=44> */
[----:B------:R-:W-:Y:S01]  /*139c0*/  IADD3 R0, R199, -0x1, RZ ;  /* 0xffffffffc7007810 */ /* 0x000fe20007ffe0ff */
[----:B------:R-:W-:Y:S02]  /*139d0*/  FADD.FTZ R227, R136, R4 ;  /* 0x0000000488e37221 */ /* 0x000fe40000010000 */
[----:B------:R-:W-:Y:S03]  /*139e0*/  FADD.FTZ R228, R70, R2 ;  /* 0x0000000246e47221 */ /* 0x000fe60000010000 */
[----:B------:R-:W-:Y:S02]  /*139f0*/  MOV R199, R0 ;  /* 0x0000000000c77202 */ /* 0x000fe40000000f00 */
[----:B------:R-:W-:Y:S01]  /*13a00*/  MOV R70, R3 ;  /* 0x0000000300467202 */ /* 0x000fe20000000f00 */
[----:B------:R-:W-:-:S05]  /*13a10*/  @P0 BRA `(.L_x_769) ;  /* 0xffffb8e000000947 */ /* 0x000fca000383ffff */
.L_x_751:
[----:B------:R-:W-:Y:S05]  /*13a20*/  BRA.DIV ~URZ, `(.L_x_770) ;  /* 0x000067d27f007947 */ /* 0x000fea000b800000 */
[----:B------:R1:W2:Y:S02]  /*13a30*/  SHFL.BFLY PT, R0, R227, 0x2, 0x1f ;  /* 0x0c401f00e3007f89 */ /* 0x0002a400000e0000 */
.L_x_864:
[----:B--2---:R-:W-:Y:S01]  /*13a40*/  FADD.FTZ R6, R0, R227 ;  /* 0x000000e300067221 */ /* 0x004fe20000010000 */
[----:B------:R-:W-:Y:S05]  /*13a50*/  BRA.DIV ~URZ, `(.L_x_771) ;  /* 0x000067f27f007947 */ /* 0x000fea000b800000 */
[----:B------:R-:W2:Y:S04]  /*13a60*/  SHFL.BFLY PT, R0, R228, 0x2, 0x1f ;  /* 0x0c401f00e4007f89 */ /* 0x000ea800000e0000 */
[----:B------:R-:W3:Y:S01]  /*13a70*/  SHFL.BFLY PT, R2, R6, 0x1, 0x1f ;  /* 0x0c201f0006027f89 */ /* 0x000ee200000e0000 */
[----:B--2---:R-:W-:-:S02]  /*13a80*/  FADD.FTZ R4, R0, R228 ;  /* 0x000000e400047221 */ /* 0x004fc40000010000 */
[----:B---3--:R-:W-:-:S03]  /*13a90*/  FADD.FTZ R6, R6, R2 ;  /* 0x0000000206067221 */ /* 0x008fc60000010000 */
[----:B------:R2:W3:Y:S04]  /*13aa0*/  SHFL.BFLY PT, R3, R4, 0x1, 0x1f ;  /* 0x0c201f0004037f89 */ /* 0x0004e800000e0000 */
.L_x_865:
[----:B------:R-:W-:Y:S01]  /*13ab0*/  FSETP.NE.FTZ.AND P1, PT, R6, RZ, PT ;  /* 0x000000ff0600720b */ /* 0x000fe20003f35000 */
[----:B---3--:R-:W-:Y:S01]  /*13ac0*/  FADD.FTZ R3, R3, R4 ;  /* 0x0000000403037221 */ /* 0x008fe20000010000 */
[----:B------:R-:W-:Y:S02]  /*13ad0*/  MOV R2, RZ ;  /* 0x000000ff00027202 */ /* 0x000fe40000000f00 */
[----:B------:R-:W-:Y:S02]  /*13ae0*/  MOV R0, RZ ;  /* 0x000000ff00007202 */ /* 0x000fe40000000f00 */
[----:B------:R-:W-:Y:S02]  /*13af0*/  FSETP.NE.FTZ.AND P0, PT, R3, RZ, PT ;  /* 0x000000ff0300720b */ /* 0x000fe40003f15000 */
[----:B------:R-:W-:Y:S02]  /*13b00*/  MOV R23, 0xff800000 ;  /* 0xff80000000177802 */ /* 0x000fe40000000f00 */
[----:B------:R-:W-:-:S03]  /*13b10*/  MOV R22, 0xff800000 ;  /* 0xff80000000167802 */ /* 0x000fc60000000f00 */
[----:B------:R-:W3:Y:S01]  /*13b20*/  @P1 MUFU.LG2 R7, R6 ;  /* 0x0000000600071308 */ /* 0x000ee20000000c00 */
[----:B--2---:R-:W-:-:S05]  /*13b30*/  @P1 MOV R4, 0x3f317218 ;  /* 0x3f31721800041802 */ /* 0x004fca0000000f00 */
[----:B------:R-:W-:Y:S02]  /*13b40*/  @P1 FMUL.FTZ R4, R4, c[0x0][0x2d0] ;  /* 0x0000b40004041a20 */ /* 0x000fe40000410000 */
[----:B------:R-:W2:Y:S01]  /*13b50*/  @P1 MUFU.RCP R2, R6 ;  /* 0x0000000600021308 */ /* 0x000ea20000001000 */
[----:B---3--:R-:W-:-:S07]  /*13b60*/  @P1 FMUL.FTZ R7, R7, 0.69314718246459960938 ;  /* 0x3f31721807071820 */ /* 0x008fce0000410000 */
[----:B------:R-:W3:Y:S01]  /*13b70*/  @P0 MUFU.RCP R0, R3 ;  /* 0x0000000300000308 */ /* 0x000ee20000001000 */
[----:B------:R-:W-:Y:S01]  /*13b80*/  @P1 FFMA.FTZ R23, R4, R68, R7 ;  /* 0x0000004404171223 */ /* 0x000fe20000010007 */
[----:B------:R-:W-:Y:S01]  /*13b90*/  MOV R4, 0x1 ;  /* 0x0000000100047802 */ /* 0x000fe20000000f00 */
        /* <DEDUP_REMOVED lines=31> */
[----:B------:R-:W-:Y:S02]  /*13d90*/  FMUL.FTZ R25, R2, R65 ;  /* 0x0000004102197220 */ /* 0x000fe40000410000 */
[----:B------:R2:W4:Y:S01]  /*13da0*/  @P0 MUFU.LG2 R2, R3 ;  /* 0x0000000300020308 */ /* 0x0005220000000c00 */
[C---:B---3--:R-:W-:Y:S02]  /*13db0*/  FMUL.FTZ R60, R0.reuse, R86 ;  /* 0x00000056003c7220 */ /* 0x048fe40000410000 */
[C---:B------:R-:W-:Y:S02]  /*13dc0*/  FMUL.FTZ R61, R0.reuse, R87 ;  /* 0x00000057003d7220 */ /* 0x040fe40000410000 */
[----:B------:R-:W-:-:S02]  /*13dd0*/  FMUL.FTZ R86, R0, R74 ;  /* 0x0000004a00567220 */ /* 0x000fc40000410000 */
[C---:B------:R-:W-:Y:S02]  /*13de0*/  FMUL.FTZ R87, R0.reuse, R75 ;  /* 0x0000004b00577220 */ /* 0x040fe40000410000 */
[C---:B------:R-:W-:Y:S02]  /*13df0*/  FMUL.FTZ R74, R0.reuse, R54 ;  /* 0x00000036004a7220 */ /* 0x040fe40000410000 */
[C---:B------:R-:W-:Y:S02]  /*13e00*/  FMUL.FTZ R75, R0.reuse, R55 ;  /* 0x00000037004b7220 */ /* 0x040fe40000410000 */
[C---:B------:R-:W-:Y:S02]  /*13e10*/  FMUL.FTZ R84, R0.reuse, R118 ;  /* 0x0000007600547220 */ /* 0x040fe40000410000 */
[----:B------:R-:W-:Y:S01]  /*13e20*/  FMUL.FTZ R85, R0, R119 ;  /* 0x0000007700557220 */ /* 0x000fe20000410000 */
[----:B--2---:R-:W-:Y:S01]  /*13e30*/  @P0 MOV R3, 0x3f317218 ;  /* 0x3f31721800030802 */ /* 0x004fe20000000f00 */
[----:B----4-:R-:W-:-:S02]  /*13e40*/  @P0 FMUL.FTZ R2, R2, 0.69314718246459960938 ;  /* 0x3f31721802020820 */ /* 0x010fc40000410000 */
[C---:B------:R-:W-:Y:S02]  /*13e50*/  FMUL.FTZ R64, R0.reuse, R114 ;  /* 0x0000007200407220 */ /* 0x040fe40000410000 */
[----:B------:R-:W-:Y:S02]  /*13e60*/  @P0 FMUL.FTZ R3, R3, c[0x0][0x2d0] ;  /* 0x0000b40003030a20 */ /* 0x000fe40000410000 */
        /* <DEDUP_REMOVED lines=25> */
.L_x_692:
[----:B------:R-:W2:Y:S01]  /*14000*/  S2R R2, SR_TID.X ;  /* 0x0000000000027919 */ /* 0x000ea20000002100 */
[----:B------:R-:W-:Y:S01]  /*14010*/  BSSY B0, `(.L_x_772) ;  /* 0x0000010000007945 */ /* 0x000fe20003800000 */
[----:B--2---:R-:W-:-:S13]  /*14020*/  LOP3.LUT P0, RZ, R2, 0xff, RZ, 0xc0, !PT ;  /* 0x000000ff02ff7812 */ /* 0x004fda000780c0ff */
[----:B------:R-:W-:Y:S05]  /*14030*/  @P0 BRA `(.L_x_773) ;  /* 0x000000d000000947 */ /* 0x000fea0003800000 */
[----:B------:R-:W2:Y:S01]  /*14040*/  S2R R4, SR_LANEID ;  /* 0x0000000000047919 */ /* 0x000ea20000000000 */
        /* <DEDUP_REMOVED lines=11> */
[----:B---3--:R-:W-:-:S06]  /*14100*/  IADD3 R248, R3, c[0x0][0xc], R2 ;  /* 0x0000030003f87a10 */ /* 0x008fcc0007ffe002 */
.L_x_773:
[----:B------:R-:W-:Y:S05]  /*14110*/  BSYNC B0 ;  /* 0x0000000000007941 */ /* 0x000fea0003800000 */
.L_x_772:
[----:B------:R-:W-:Y:S01]  /*14120*/  PRMT R0, R0, 0x9910, RZ ;  /* 0x0000991000007816 */ /* 0x000fe200000000ff */
[----:B------:R-:W-:Y:S01]  /*14130*/  BSSY B1, `(.L_x_774) ;  /* 0x00002d9000017945 */ /* 0x000fe20003800000 */
[----:B------:R-:W-:Y:S02]  /*14140*/  IMAD.MOV.U32 R62, RZ, RZ, R248 ;  /* 0x000000ffff3e7224 */ /* 0x000fe400078e00f8 */
[----:B------:R-:W-:-:S13]  /*14150*/  ISETP.NE.AND P0, PT, R0, RZ, PT ;  /* 0x000000ff0000720c */ /* 0x000fda0003f05270 */
[----:B------:R-:W-:Y:S05]  /*14160*/  @!P0 BRA `(.L_x_775) ;  /* 0x0000220000008947 */ /* 0x000fea0003800000 */
[----:B------:R-:W2:Y:S04]  /*14170*/  LDL R12, [R1] ;  /* 0x00000000010c7983 */ /* 0x000ea80000100800 */
        /* <DEDUP_REMOVED lines=8> */
[----:B------:R-:W-:Y:S01]  /*14200*/  F2FP.BF16.PACK_AB R0, R71, R70 ;  /* 0x000000464700723e */ /* 0x000fe200000010ff */
[----:B------:R-:W-:Y:S01]  /*14210*/  IMAD.MOV.U32 R15, RZ, RZ, c[0x0][0x388] ;  /* 0x0000e200ff0f7624 */ /* 0x000fe200078e00ff */
[----:B------:R-:W-:Y:S01]  /*14220*/  BAR.SYNC.DEFER_BLOCKING 0x1, 0x100 ;  /* 0x0044000000007b1d */ /* 0x000fe20000010000 */
[----:B------:R-:W-:-:S02]  /*14230*/  F2FP.BF16.PACK_AB R2, R85, R84 ;  /* 0x000000545502723e */ /* 0x000fc400000010ff */
[----:B------:R-:W-:Y:S02]  /*14240*/  F2FP.BF16.PACK_AB R3, R27, R26 ;  /* 0x0000001a1b03723e */ /* 0x000fe400000010ff */
[----:B------:R-:W-:Y:S02]  /*14250*/  F2FP.BF16.PACK_AB R4, R57, R56 ;  /* 0x000000383904723e */ /* 0x000fe400000010ff */
[----:B------:R-:W-:Y:S02]  /*14260*/  ISETP.NE.U32.AND P0, PT, RZ, c[0x0][0x508], PT ;  /* 0x00014200ff007a0c */ /* 0x000fe40003f05070 */
[----:B------:R-:W-:Y:S02]  /*14270*/  ISETP.NE.U32.AND P2, PT, RZ, c[0x0][0x500], PT ;  /* 0x00014000ff007a0c */ /* 0x000fe40003f45070 */
[----:B------:R-:W-:Y:S02]  /*14280*/  ISETP.NE.AND.EX P1, PT, RZ, c[0x0][0x50c], PT, P0 ;  /* 0x00014300ff007a0c */ /* 0x000fe40003f25300 */
[----:B------:R-:W-:Y:S01]  /*14290*/  ISETP.NE.AND.EX P2, PT, RZ, c[0x0][0x504], PT, P2 ;  /* 0x00014100ff007a0c */ /* 0x000fe20003f45320 */
[----:B--2---:R2:W-:Y:S04]  /*142a0*/  STS [R12], R0 ;  /* 0x000000000c007388 */ /* 0x0045e80000000800 */
[----:B------:R1:W-:Y:S04]  /*142b0*/  STS [R12+0x400], R2 ;  /* 0x000400020c007388 */ /* 0x0003e80000000800 */
[----:B---3--:R3:W-:Y:S01]  /*142c0*/  STS [R5], R3 ;  /* 0x0000000305007388 */ /* 0x0087e20000000800 */
[----:B--2---:R-:W-:-:S02]  /*142d0*/  F2FP.BF16.PACK_AB R0, R65, R64 ;  /* 0x000000404100723e */ /* 0x004fc400000010ff */
[----:B-1----:R-:W-:-:S03]  /*142e0*/  F2FP.BF16.PACK_AB R2, R29, R28 ;  /* 0x0000001c1d02723e */ /* 0x002fc600000010ff */
        /* <DEDUP_REMOVED lines=21> */
[----:B------:R3:W-:Y:S04]  /*14440*/  STS [R8], R4 ;  /* 0x0000000408007388 */ /* 0x0007e80000000800 */
[----:B------:R4:W-:Y:S01]  /*14450*/  STS [R8+0x400], R2 ;  /* 0x0004000208007388 */ /* 0x0009e20000000800 */
[----:B-1----:R-:W-:Y:S02]  /*14460*/  F2FP.BF16.PACK_AB R0, R69, R68 ;  /* 0x000000444500723e */ /* 0x002fe400000010ff */
[----:B--2---:R-:W-:-:S03]  /*14470*/  F2FP.BF16.PACK_AB R3, R41, R40 ;  /* 0x000000282903723e */ /* 0x004fc600000010ff */
[----:B------:R1:W-:Y:S01]  /*14480*/  STS [R12+0x4000], R0 ;  /* 0x004000000c007388 */ /* 0x0003e20000000800 */
[----:B---3--:R-:W-:Y:S02]  /*14490*/  F2FP.BF16.PACK_AB R4, R61, R60 ;  /* 0x0000003c3d04723e */ /* 0x008fe400000010ff */
[----:B----4-:R-:W-:-:S03]  /*144a0*/  F2FP.BF16.PACK_AB R2, R83, R82 ;  /* 0x000000525302723e */ /* 0x010fc600000010ff */
[----:B------:R2:W-:Y:S04]  /*144b0*/  STS [R12+0x4400], R4 ;  /* 0x004400040c007388 */ /* 0x0005e80000000800 */
[----:B------:R3:W-:Y:S04]  /*144c0*/  STS [R5+0x4000], R3 ;  /* 0x0040000305007388 */ /* 0x0007e80000000800 */
[----:B------:R4:W-:Y:S01]  /*144d0*/  STS [R5+0x4400], R2 ;  /* 0x0044000205007388 */ /* 0x0009e20000000800 */
[----:B-1----:R-:W-:-:S05]  /*144e0*/  F2FP.BF16.PACK_AB R0, R43, R42 ;  /* 0x0000002a2b00723e */ /* 0x002fca00000010ff */
[----:B------:R1:W-:Y:S01]  /*144f0*/  STS [R11+0x4000], R0 ;  /* 0x004000000b007388 */ /* 0x0003e20000000800 */
[----:B--2---:R-:W-:Y:S02]  /*14500*/  F2FP.BF16.PACK_AB R4, R79, R78 ;  /* 0x0000004e4f04723e */ /* 0x004fe400000010ff */
[----:B---3--:R-:W-:-:S03]  /*14510*/  F2FP.BF16.PACK_AB R3, R87, R86 ;  /* 0x000000565703723e */ /* 0x008fc600000010ff */
[----:B------:R2:W-:Y:S01]  /*14520*/  STS [R11+0x4400], R4 ;  /* 0x004400040b007388 */ /* 0x0005e20000000800 */
[----:B----4-:R-:W-:Y:S02]  /*14530*/  F2FP.BF16.PACK_AB R5, R47, R46 ;  /* 0x0000002e2f05723e */ /* 0x010fe400000010ff */
[----:B------:R-:W-:-:S03]  /*14540*/  F2FP.BF16.PACK_AB R2, R81, R80 ;  /* 0x000000505102723e */ /* 0x000fc600000010ff */
[----:B------:R-:W-:Y:S04]  /*14550*/  STS [R10+0x4000], R5 ;  /* 0x004000050a007388 */ /* 0x000fe80000000800 */
[----:B------:R3:W-:Y:S04]  /*14560*/  STS [R10+0x4400], R3 ;  /* 0x004400030a007388 */ /* 0x0007e80000000800 */
[----:B------:R4:W-:Y:S01]  /*14570*/  STS [R9+0x4000], R2 ;  /* 0x0040000209007388 */ /* 0x0009e20000000800 */
[----:B-1----:R-:W-:-:S05]  /*14580*/  F2FP.BF16.PACK_AB R0, R75, R74 ;  /* 0x0000004a4b00723e */ /* 0x002fca00000010ff */
[----:B------:R1:W-:Y:S01]  /*14590*/  STS [R9+0x4400], R0 ;  /* 0x0044000009007388 */ /* 0x0003e20000000800 */
[----:B--2---:R-:W-:-:S05]  /*145a0*/  F2FP.BF16.PACK_AB R4, R73, R72 ;  /* 0x000000484904723e */ /* 0x004fca00000010ff */
[----:B------:R2:W-:Y:S01]  /*145b0*/  STS [R7+0x4000], R4 ;  /* 0x0040000407007388 */ /* 0x0005e20000000800 */
[----:B---3--:R-:W-:Y:S02]  /*145c0*/  F2FP.BF16.PACK_AB R3, R59, R58 ;  /* 0x0000003a3b03723e */ /* 0x008fe400000010ff */
[----:B----4-:R-:W-:-:S03]  /*145d0*/  F2FP.BF16.PACK_AB R2, R49, R48 ;  /* 0x000000303102723e */ /* 0x010fc600000010ff */
[----:B------:R3:W-:Y:S04]  /*145e0*/  STS [R7+0x4400], R3 ;  /* 0x0044000307007388 */ /* 0x0007e80000000800 */
[----:B------:R4:W-:Y:S01]  /*145f0*/  STS [R6+0x4000], R2 ;  /* 0x0040000206007388 */ /* 0x0009e20000000800 */
[----:B-1----:R-:W-:-:S05]  /*14600*/  F2FP.BF16.PACK_AB R0, R55, R54 ;  /* 0x000000363700723e */ /* 0x002fca00000010ff */
[----:B------:R1:W-:Y:S01]  /*14610*/  STS [R6+0x4400], R0 ;  /* 0x0044000006007388 */ /* 0x0003e20000000800 */
[----:B--2---:R-:W-:Y:S01]  /*14620*/  IMAD.MOV.U32 R4, RZ, RZ, 0x4 ;  /* 0x00000004ff047424 */ /* 0x004fe200078e00ff */
[----:B---3--:R-:W-:Y:S01]  /*14630*/  F2FP.BF16.PACK_AB R3, R25, R24 ;  /* 0x000000181903723e */ /* 0x008fe200000010ff */
[----:B----4-:R-:W-:-:S04]  /*14640*/  IMAD.MOV.U32 R2, RZ, RZ, RZ ;  /* 0x000000ffff027224 */ /* 0x010fc800078e00ff */
[----:B------:R2:W-:Y:S01]  /*14650*/  STS [R8+0x4000], R3 ;  /* 0x0040000308007388 */ /* 0x0005e20000000800 */
[----:B-1----:R-:W-:Y:S01]  /*14660*/  F2FP.BF16.PACK_AB R0, R51, R50 ;  /* 0x000000323300723e */ /* 0x002fe200000010ff */
[----:B------:R-:W-:-:S04]  /*14670*/  @P1 IMAD.WIDE R6, R251, R4, c[0x0][0x508] ;  /* 0x00014200fb061625 */ /* 0x000fc800078e0204 */
[----:B------:R1:W-:Y:S01]  /*14680*/  STS [R8+0x4400], R0 ;  /* 0x0044000008007388 */ /* 0x0003e20000000800 */
[----:B------:R-:W-:-:S03]  /*14690*/  IMAD.WIDE R4, R251, R4, c[0x0][0x500] ;  /* 0x00014000fb047625 */ /* 0x000fc600078e0204 */
[----:B------:R-:W-:Y:S06]  /*146a0*/  BAR.SYNC.DEFER_BLOCKING 0x1, 0x100 ;  /* 0x0044000000007b1d */ /* 0x000fec0000010000 */
[----:B------:R1:W5:Y:S04]  /*146b0*/  @P1 LDG.E R15, [R6.64] ;  /* 0x00000006060f1981 */ /* 0x000368000c1e1900 */
[----:B------:R1:W5:Y:S01]  /*146c0*/  @P2 LDG.E R2, [R4.64] ;  /* 0x0000000604022981 */ /* 0x000362000c1e1900 */
[----:B------:R-:W-:-:S04]  /*146d0*/  ISETP.NE.AND P0, PT, R247, RZ, PT ;  /* 0x000000fff700720c */ /* 0x000fc80003f05270 */
[----:B--2---:R-:W-:Y:S01]  /*146e0*/  SEL R3, R247, c[0x0][0x3d4], P0 ;  /* 0x0000f500f7037a07 */ /* 0x004fe20000000000 */
[----:B------:R-:W-:Y:S05]  /*146f0*/  @P1 BRA `(.L_x_776) ;  /* 0x0000004000001947 */ /* 0x000fea0003800000 */
[----:B------:R-:W-:Y:S05]  /*14700*/  @!P2 BRA `(.L_x_776) ;  /* 0x000000300000a947 */ /* 0x000fea0003800000 */
[----:B-1----:R1:W2:Y:S04]  /*14710*/  LDG.E R0, [R4.64] ;  /* 0x0000000604007981 */ /* 0x0022a8000c1e1900 */
[----:B-1----:R-:W2:Y:S02]  /*14720*/  LDG.E R4, [R4.64+0x4] ;  /* 0x0000040604047981 */ /* 0x002ea4000c1e1900 */
[----:B--2--5:R-:W-:Y:S02]  /*14730*/  IADD3 R15, -R0, R4, RZ ;  /* 0x00000004000f7210 */ /* 0x024fe40007ffe1ff */
.L_x_776:
[----:B------:R-:W2:Y:S01]  /*14740*/  LDL R45, [R1+0x24] ;  /* 0x00002400012d7983 */ /* 0x000ea20000100800 */
[----:B------:R-:W-:Y:S01]  /*14750*/  IMAD.MOV.U32 R9, RZ, RZ, 0x368 ;  /* 0x00000368ff097424 */ /* 0x000fe200078e00ff */
[----:B------:R-:W-:Y:S01]  /*14760*/  ISETP.GT.AND P2, PT, R3, 0x1, PT ;  /* 0x000000010300780c */ /* 0x000fe20003f44270 */
[----:B-1----:R-:W-:Y:S01]  /*14770*/  IMAD.MOV.U32 R0, RZ, RZ, c[0x0][0x4e8] ;  /* 0x00013a00ff007624 */ /* 0x002fe200078e00ff */
[----:B------:R-:W-:Y:S01]  /*14780*/  ISETP.NE.U32.AND P0, PT, RZ, c[0x0][0x500], PT ;  /* 0x00014000ff007a0c */ /* 0x000fe20003f05070 */
[----:B------:R-:W-:Y:S01]  /*14790*/  IMAD.IADD R11, R246, 0x1, R244 ;  /* 0x00000001f60b7824 */ /* 0x000fe200078e02f4 */
[----:B------:R-:W-:Y:S01]  /*147a0*/  SEL R9, R9, 0x328, P2 ;  /* 0x0000032809097807 */ /* 0x000fe20001000000 */
[----:B------:R-:W1:Y:S01]  /*147b0*/  S2R R63, SR_TID.X ;  /* 0x00000000003f7919 */ /* 0x000e620000002100 */
[----:B------:R-:W-:-:S02]  /*147c0*/  ISETP.NE.AND P3, PT, R0, 0x1, PT ;  /* 0x000000010000780c */ /* 0x000fc40003f65270 */
[----:B------:R-:W3:Y:S01]  /*147d0*/  LDC.64 R6, c[0x0][R9+0x170] ;  /* 0x00005c0009067b82 */ /* 0x000ee20000000a00 */
[----:B------:R-:W-:Y:S02]  /*147e0*/  ISETP.NE.AND.EX P0, PT, RZ, c[0x0][0x504], PT, P0 ;  /* 0x00014100ff007a0c */ /* 0x000fe40003f05300 */
[----:B------:R-:W-:Y:S02]  /*147f0*/  SHF.R.S32.HI R3, RZ, 0x1f, R251 ;  /* 0x0000001fff037819 */ /* 0x000fe400000114fb */
[----:B------:R-:W-:Y:S02]  /*14800*/  SEL R0, R251, RZ, !P0 ;  /* 0x000000fffb007207 */ /* 0x000fe40004000000 */
[----:B------:R-:W-:Y:S01]  /*14810*/  SEL R4, R3, RZ, !P0 ;  /* 0x000000ff03047207 */ /* 0x000fe20004000000 */
[----:B------:R-:W4:Y:S01]  /*14820*/  LDC.64 R16, c[0x0][R9+0x168] ;  /* 0x00005a0009107b82 */ /* 0x000f220000000a00 */
[----:B------:R-:W-:Y:S02]  /*14830*/  LOP3.LUT R10, R250, 0xffff, RZ, 0xc0, !PT ;  /* 0x0000fffffa0a7812 */ /* 0x000fe400078ec0ff */
[----:B------:R-:W-:-:S05]  /*14840*/  @P3 IMAD.HI.U32 R8, R11, c[0x0][0x4ec], RZ ;  /* 0x00013b000b083a27 */ /* 0x000fca00078e00ff */
[----:B------:R3:W4:Y:S01]  /*14850*/  LDC.64 R18, c[0x0][R9+0x178] ;  /* 0x00005e0009127b82 */ /* 0x0007220000000a00 */
[----:B-1----:R-:W-:-:S07]  /*14860*/  SHF.R.S32.HI R44, RZ, 0x1f, R63 ;  /* 0x0000001fff2c7819 */ /* 0x002fce000001143f */
[----:B------:R1:W1:Y:S01]  /*14870*/  LDC.64 R20, c[0x0][R9+0x160] ;  /* 0x0000580009147b82 */ /* 0x0002620000000a00 */
[----:B------:R-:W-:-:S04]  /*14880*/  LEA.HI R44, R44, R63, RZ, 0x5 ;  /* 0x0000003f2c2c7211 */ /* 0x000fc800078f28ff */
[----:B------:R-:W-:-:S05]  /*14890*/  LOP3.LUT R44, R44, 0xffffffe0, RZ, 0xc0, !PT ;  /* 0xffffffe02c2c7812 */ /* 0x000fca00078ec0ff */
[----:B------:R-:W-:Y:S02]  /*148a0*/  IMAD.IADD R44, R63, 0x1, -R44 ;  /* 0x000000013f2c7824 */ /* 0x000fe400078e0a2c */
[----:B---3--:R-:W-:-:S04]  /*148b0*/  IMAD R3, R7, R0, RZ ;  /* 0x0000000007037224 */ /* 0x008fc800078e02ff */
[C---:B------:R-:W-:Y:S02]  /*148c0*/  IMAD R12, R6.reuse, R4, R3 ;  /* 0x00000004060c7224 */ /* 0x040fe400078e0203 */
[----:B------:R-:W-:-:S04]  /*148d0*/  IMAD.WIDE.U32 R4, R6, R0, RZ ;  /* 0x0000000006047225 */ /* 0x000fc800078e00ff */
[----:B----4-:R-:W-:-:S04]  /*148e0*/  IMAD.WIDE.U32 R6, R16, R10, RZ ;  /* 0x0000000a10067225 */ /* 0x010fc800078e00ff */
[----:B------:R-:W-:Y:S01]  /*148f0*/  IMAD.MOV.U32 R3, RZ, RZ, R11 ;  /* 0x000000ffff037224 */ /* 0x000fe200078e000b */
[----:B------:R-:W-:Y:S01]  /*14900*/  @P3 SHF.R.U32.HI R3, RZ, c[0x0][0x4f0], R8 ;  /* 0x00013c00ff033a19 */ /* 0x000fe20000011608 */
[----:B-1----:R-:W-:Y:S01]  /*14910*/  IMAD R9, R17, R10, RZ ;  /* 0x0000000a11097224 */ /* 0x002fe200078e02ff */
[----:B------:R-:W-:Y:S01]  /*14920*/  SEL R8, R249, RZ, P2 ;  /* 0x000000fff9087207 */ /* 0x000fe20001000000 */
[----:B------:R-:W-:Y:S01]  /*14930*/  IMAD.IADD R13, R5, 0x1, R12 ;  /* 0x00000001050d7824 */ /* 0x000fe200078e020c */
[--C-:B-----5:R-:W-:Y:S01]  /*14940*/  IADD3 R14, P1, P0, R4, R6, R2.reuse ;  /* 0x00000006040e7210 */ /* 0x120fe2000783e002 */
[----:B------:R-:W-:Y:S01]  /*14950*/  IMAD.IADD R4, R7, 0x1, R9 ;  /* 0x0000000107047824 */ /* 0x000fe200078e0209 */
[----:B------:R-:W-:Y:S01]  /*14960*/  SHF.R.S32.HI R12, RZ, 0x1f, R2 ;  /* 0x0000001fff0c7819 */ /* 0x000fe20000011402 */
[----:B------:R-:W-:Y:S02]  /*14970*/  IMAD R9, R19, R8, RZ ;  /* 0x0000000813097224 */ /* 0x000fe400078e02ff */
[----:B------:R-:W-:Y:S01]  /*14980*/  IMAD.MOV R5, RZ, RZ, -R3 ;  /* 0x000000ffff057224 */ /* 0x000fe200078e0a03 */
[----:B------:R-:W-:Y:S01]  /*14990*/  IADD3.X R13, R13, R4, R12, P1, P0 ;  /* 0x000000040d0d7210 */ /* 0x000fe20000fe040c */
[----:B------:R-:W-:-:S04]  /*149a0*/  IMAD.WIDE.U32 R6, R18, R8, RZ ;  /* 0x0000000812067225 */ /* 0x000fc800078e00ff */
        /* <DEDUP_REMOVED lines=11> */
[----:B------:R-:W-:Y:S02]  /*14a60*/  IMAD.MOV.U32 R7, RZ, RZ, c[0x0][0x4ac] ;  /* 0x00012b00ff077624 */ /* 0x000fe400078e00ff */
[----:B------:R-:W-:Y:S01]  /*14a70*/  IMAD.IADD R5, R5, 0x1, R3 ;  /* 0x0000000105057824 */ /* 0x000fe200078e0203 */
[----:B------:R-:W-:Y:S01]  /*14a80*/  LEA R3, P0, R4, R6, 0x2 ;  /* 0x0000000604037211 */ /* 0x000fe200078010ff */
[----:B------:R-:W-:Y:S01]  /*14a90*/  IMAD R9, R15, c[0x0][0x4e8], RZ ;  /* 0x00013a000f097a24 */ /* 0x000fe200078e02ff */
[----:B------:R-:W-:-:S03]  /*14aa0*/  SEL R7, R7, c[0x0][0x454], P2 ;  /* 0x0001150007077a07 */ /* 0x000fc60001000000 */
[----:B------:R-:W-:Y:S01]  /*14ab0*/  SHFL.IDX PT, R6, R3, RZ, 0x1c1f ;  /* 0x001c1fff03067589 */ /* 0x000fe200000e0000 */
[----:B------:R-:W-:Y:S02]  /*14ac0*/  LEA.HI.X R5, R4, R7, R5, 0x2, P0 ;  /* 0x0000000704057211 */ /* 0x000fe400000f1405 */
[----:B------:R-:W-:Y:S01]  /*14ad0*/  LOP3.LUT P0, RZ, R44, 0x3, RZ, 0xc0, !PT ;  /* 0x000000032cff7812 */ /* 0x000fe2000780c0ff */
[----:B------:R2:W-:Y:S04]  /*14ae0*/  SHFL.IDX PT, R4, R3, 0x1, 0x1c1f ;  /* 0x003c1f0003047f89 */ /* 0x0005e800000e0000 */
[----:B------:R-:W1:Y:S04]  /*14af0*/  SHFL.IDX PT, R7, R5, RZ, 0x1c1f ;  /* 0x001c1fff05077589 */ /* 0x000e6800000e0000 */
[----:B------:R-:W3:Y:S01]  /*14b00*/  SHFL.IDX PT, R5, R5, 0x1, 0x1c1f ;  /* 0x003c1f0005057f89 */ /* 0x000ee200000e0000 */
[----:B--2---:R-:W-:-:S05]  /*14b10*/  IMAD.IADD R3, R45, 0x1, R244 ;  /* 0x000000012d037824 */ /* 0x004fca00078e02f4 */
        /* <DEDUP_REMOVED lines=11> */
[----:B-1----:R-:W-:Y:S01]  /*14bd0*/  IMAD.WIDE.U32 R4, R2, c[0x0][0x3a0], RZ ;  /* 0x0000e80002047a25 */ /* 0x002fe200078e00ff */
[----:B------:R-:W-:Y:S01]  /*14be0*/  SHF.R.S32.HI R7, RZ, 0x1f, R0 ;  /* 0x0000001fff077819 */ /* 0x000fe20000011400 */
[----:B------:R1:W2:Y:S01]  /*14bf0*/  LDS.128 R16, [R195+0x80] ;  /* 0x00008000c3107984 */ /* 0x0002a20000000c00 */
[----:B------:R-:W-:Y:S01]  /*14c00*/  IADD3 R6, R44, R244, RZ ;  /* 0x000000f42c067210 */ /* 0x000fe20007ffe0ff */
[----:B------:R-:W-:-:S02]  /*14c10*/  IMAD R2, R2, c[0x0][0x3a4], R12 ;  /* 0x0000e90002027a24 */ /* 0x000fc400078e020c */
[----:B------:R1:W3:Y:S03]  /*14c20*/  LDS.128 R24, [R195+0x1080] ;  /* 0x00108000c3187984 */ /* 0x0002e60000000c00 */
[----:B------:R-:W-:Y:S01]  /*14c30*/  IADD3 R3, R5, R2, RZ ;  /* 0x0000000205037210 */ /* 0x000fe20007ffe0ff */
[----:B------:R1:W4:Y:S01]  /*14c40*/  LDS.128 R32, [R195+0x2080] ;  /* 0x00208000c3207984 */ /* 0x0003220000000c00 */
[----:B------:R-:W-:-:S03]  /*14c50*/  MOV R2, R4 ;  /* 0x0000000400027202 */ /* 0x000fc60000000f00 */
[----:B------:R1:W1:Y:S02]  /*14c60*/  LDS.128 R36, [R195+0x3080] ;  /* 0x00308000c3247984 */ /* 0x0002640000000c00 */
[----:B------:R-:W-:Y:S01]  /*14c70*/  IMAD.WIDE.U32 R4, R10, c[0x0][0x3e8], R2 ;  /* 0x0000fa000a047a25 */ /* 0x000fe200078e0002 */
[----:B------:R-:W-:Y:S01]  /*14c80*/  MOV R2, R6 ;  /* 0x0000000600027202 */ /* 0x000fe20000000f00 */
[----:B------:R1:W1:Y:S02]  /*14c90*/  LDS.128 R12, [R195+0x4080] ;  /* 0x00408000c30c7984 */ /* 0x0002640000000c00 */
[----:B------:R-:W-:Y:S02]  /*14ca0*/  IMAD R3, R7, c[0x0][0x3f0], RZ ;  /* 0x0000fc0007037a24 */ /* 0x000fe400078e02ff */
[----:B------:R-:W-:Y:S01]  /*14cb0*/  @P3 IMAD.HI.U32 R7, R6, c[0x0][0x4ec], RZ ;  /* 0x00013b0006073a27 */ /* 0x000fe200078e00ff */
[----:B------:R1:W1:Y:S03]  /*14cc0*/  LDS.128 R20, [R195+0x5080] ;  /* 0x00508000c3147984 */ /* 0x0002660000000c00 */
[----:B------:R-:W-:Y:S01]  /*14cd0*/  IMAD R5, R10, c[0x0][0x3ec], R5 ;  /* 0x0000fb000a057a24 */ /* 0x000fe200078e0205 */
[----:B------:R1:W1:Y:S01]  /*14ce0*/  LDS.128 R28, [R195+0x6080] ;  /* 0x00608000c31c7984 */ /* 0x0002620000000c00 */
[----:B------:R-:W-:Y:S01]  /*14cf0*/  @P3 SHF.R.U32.HI R2, RZ, c[0x0][0x4f0], R7 ;  /* 0x00013c00ff023a19 */ /* 0x000fe20000011607 */
[----:B------:R-:W-:-:S02]  /*14d00*/  IMAD R7, R0, c[0x0][0x3f4], R3 ;  /* 0x0000fd0000077a24 */ /* 0x000fc400078e0203 */
[----:B------:R1:W1:Y:S01]  /*14d10*/  LDS.128 R40, [R195+0x7080] ;  /* 0x00708000c3287984 */ /* 0x0002620000000c00 */
[----:B------:R-:W-:Y:S01]  /*14d20*/  IMAD.WIDE.U32 R4, R0, c[0x0][0x3f0], R4 ;  /* 0x0000fc0000047a25 */ /* 0x000fe200078e0004 */
[----:B------:R-:W-:Y:S02]  /*14d30*/  SHF.R.S32.HI R3, RZ, 0x1f, R2 ;  /* 0x0000001fff037819 */ /* 0x000fe40000011402 */
[----:B------:R-:W-:Y:S02]  /*14d40*/  IADD3 R0, -R2, RZ, RZ ;  /* 0x000000ff02007210 */ /* 0x000fe40007ffe1ff */
[----:B------:R-:W-:Y:S01]  /*14d50*/  IADD3 R5, R5, R7, RZ ;  /* 0x0000000705057210 */ /* 0x000fe20007ffe0ff */
[----:B------:R-:W-:Y:S02]  /*14d60*/  IMAD R3, R3, c[0x0][0x3e0], RZ ;  /* 0x0000f80003037a24 */ /* 0x000fe400078e02ff */
[----:B------:R-:W-:Y:S02]  /*14d70*/  IMAD R0, R0, c[0x0][0x4e8], R6 ;  /* 0x00013a0000007a24 */ /* 0x000fe400078e0206 */
[----:B------:R-:W-:-:S02]  /*14d80*/  IMAD R6, R2, c[0x0][0x3e4], R3 ;  /* 0x0000f90002067a24 */ /* 0x000fc400078e0203 */
        /* <DEDUP_REMOVED lines=11> */
.L_x_866:
[----:B------:R-:W-:Y:S05]  /*14e40*/  BRA.DIV ~URZ, `(.L_x_779) ;  /* 0x000055627f007947 */ /* 0x000fea000b800000 */
[----:B------:R4:W2:Y:S02]  /*14e50*/  SHFL.IDX PT, R0, R8, RZ, 0x181f ;  /* 0x00181fff08007589 */ /* 0x0008a400000e0000 */
.L_x_867:
[----:B------:R-:W-:Y:S01]  /*14e60*/  IADD3 R6, R245, R244, RZ ;  /* 0x000000f4f5067210 */ /* 0x000fe20007ffe0ff */
        /* <DEDUP_REMOVED lines=13> */
.L_x_781:
[----:B------:R-:W-:Y:S05]  /*14f40*/  BSYNC B0 ;  /* 0x0000000000007941 */ /* 0x000fea0003800000 */
.L_x_780:
[----:B------:R-:W-:Y:S05]  /*14f50*/  BRA.DIV ~URZ, `(.L_x_782) ;  /* 0x000054c27f007947 */ /* 0x000fea000b800000 */
[----:B---3--:R3:W4:Y:S04]  /*14f60*/  SHFL.IDX PT, R10, R7, 0x1, 0x181f ;  /* 0x00381f00070a7f89 */ /* 0x00872800000e0000 */
[----:B--2---:R3:W2:Y:S02]  /*14f70*/  SHFL.IDX PT, R0, R8, 0x1, 0x181f ;  /* 0x00381f0008007f89 */ /* 0x0046a400000e0000 */
.L_x_868:
        /* <DEDUP_REMOVED lines=14> */
.L_x_784:
[----:B------:R-:W-:Y:S05]  /*15060*/  BSYNC B0 ;  /* 0x0000000000007941 */ /* 0x000fea0003800000 */
.L_x_783:
[----:B------:R-:W-:Y:S05]  /*15070*/  BRA.DIV ~URZ, `(.L_x_785) ;  /* 0x000054727f007947 */ /* 0x000fea000b800000 */
[----:B----4-:R4:W3:Y:S02]  /*15080*/  SHFL.IDX PT, R10, R7, 0x2, 0x181f ;  /* 0x00581f00070a7f89 */ /* 0x0108e400000e0000 */
.L_x_869:
[----:B------:R-:W-:Y:S05]  /*15090*/  BRA.DIV ~URZ, `(.L_x_786) ;  /* 0x000054c27f007947 */ /* 0x000fea000b800000 */
[----:B--2---:R2:W4:Y:S02]  /*150a0*/  SHFL.IDX PT, R0, R8, 0x2, 0x181f ;  /* 0x00581f0008007f89 */ /* 0x00452400000e0000 */
.L_x_870:
        /* <DEDUP_REMOVED lines=14> */
.L_x_788:
[----:B------:R-:W-:Y:S05]  /*15190*/  BSYNC B0 ;  /* 0x0000000000007941 */ /* 0x000fea0003800000 */
.L_x_787:
[----:B------:R-:W-:Y:S05]  /*151a0*/  BRA.DIV ~URZ, `(.L_x_789) ;  /* 0x000054227f007947 */ /* 0x000fea000b800000 */
[----:B---34-:R-:W3:Y:S04]  /*151b0*/  SHFL.IDX PT, R7, R7, 0x3, 0x181f ;  /* 0x00781f0007077f89 */ /* 0x018ee800000e0000 */
[----:B------:R4:W1:Y:S02]  /*151c0*/  SHFL.IDX PT, R0, R8, 0x3, 0x181f ;  /* 0x00781f0008007f89 */ /* 0x00086400000e0000 */
.L_x_871:
        /* <DEDUP_REMOVED lines=15> */
.L_x_777:
[----:B------:R-:W-:Y:S02]  /*152c0*/  IMAD R12, R12, c[0x0][0x408], RZ ;  /* 0x000102000c0c7a24 */ /* 0x000fe400078e02ff */
[----:B-1----:R-:W-:-:S04]  /*152d0*/  IMAD.WIDE.U32 R4, R2, c[0x0][0x408], RZ ;  /* 0x0001020002047a25 */ /* 0x002fc800078e00ff */
[----:B------:R-:W-:-:S05]  /*152e0*/  IMAD R2, R2, c[0x0][0x40c], R12 ;  /* 0x0001030002027a24 */ /* 0x000fca00078e020c */
[----:B------:R-:W-:Y:S02]  /*152f0*/  IADD3 R3, R5, R2, RZ ;  /* 0x0000000205037210 */ /* 0x000fe40007ffe0ff */
[----:B------:R-:W-:Y:S02]  /*15300*/  MOV R2, R4 ;  /* 0x0000000400027202 */ /* 0x000fe40000000f00 */
[----:B------:R-:W-:-:S03]  /*15310*/  SHF.R.S32.HI R5, RZ, 0x1f, R0 ;  /* 0x0000001fff057819 */ /* 0x000fc60000011400 */
[----:B------:R-:W-:-:S04]  /*15320*/  IMAD.WIDE.U32 R2, R10, c[0x0][0x438], R2 ;  /* 0x00010e000a027a25 */ /* 0x000fc800078e0002 */
[----:B------:R-:W-:Y:S02]  /*15330*/  IMAD R4, R5, c[0x0][0x440], RZ ;  /* 0x0001100005047a24 */ /* 0x000fe400078e02ff */
        /* <DEDUP_REMOVED lines=8> */
[----:B------:R-:W-:Y:S01]  /*153c0*/  IADD3 R4, -R0, RZ, RZ ;  /* 0x000000ff00047210 */ /* 0x000fe20007ffe1ff */
[----:B------:R-:W-:-:S04]  /*153d0*/  IMAD.WIDE.U32 R2, R249, c[0x0][0x448], R2 ;  /* 0x00011200f9027a25 */ /* 0x000fc800078e0002 */
[----:B------:R-:W-:Y:S02]  /*153e0*/  IMAD R5, R5, c[0x0][0x430], RZ ;  /* 0x00010c0005057a24 */ /* 0x000fe400078e02ff */
[----:B------:R-:W-:Y:S02]  /*153f0*/  IMAD R3, R249, c[0x0][0x44c], R3 ;  /* 0x00011300f9037a24 */ /* 0x000fe400078e0203 */
        /* <DEDUP_REMOVED lines=13> */
.L_x_872:
[----:B------:R-:W-:Y:S05]  /*154d0*/  BRA.DIV ~URZ, `(.L_x_792) ;  /* 0x000052327f007947 */ /* 0x000fea000b800000 */
[----:B------:R3:W4:Y:S02]  /*154e0*/  SHFL.IDX PT, R0, R12, RZ, 0x1c1f ;  /* 0x001c1fff0c007589 */ /* 0x00072400000e0000 */
.L_x_873:
[----:B------:R-:W-:Y:S01]  /*154f0*/  BSSY B0, `(.L_x_793) ;  /* 0x000006e000007945 */ /* 0x000fe20003800000 */
[----:B------:R-:W-:Y:S05]  /*15500*/  @P0 BRA `(.L_x_794) ;  /* 0x000006c000000947 */ /* 0x000fea0003800000 */
[C---:B------:R-:W-:Y:S02]  /*15510*/  IADD3 R9, R233.reuse, 0x8, RZ ;  /* 0x00000008e9097810 */ /* 0x040fe40007ffe0ff */
[----:B------:R-:W-:Y:S02]  /*15520*/  ISETP.GE.AND P1, PT, R233, c[0x0][0x3c8], PT ;  /* 0x0000f200e9007a0c */ /* 0x000fe40003f26270 */
[----:B------:R-:W-:Y:S02]  /*15530*/  ISETP.GE.AND P0, PT, R9, c[0x0][0x3c8], PT ;  /* 0x0000f20009007a0c */ /* 0x000fe40003f06270 */
[C---:B------:R-:W-:Y:S02]  /*15540*/  IADD3 R10, R233.reuse, 0x10, RZ ;  /* 0x00000010e90a7810 */ /* 0x040fe40007ffe0ff */
[----:B------:R-:W-:-:S02]  /*15550*/  IADD3 R8, R233, 0x18, RZ ;  /* 0x00000018e9087810 */ /* 0x000fc40007ffe0ff */
[----:B------:R-:W-:Y:S02]  /*15560*/  IADD3 R11, R233, 0x8, RZ ;  /* 0x00000008e90b7810 */ /* 0x000fe40007ffe0ff */
[----:B------:R-:W-:Y:S02]  /*15570*/  ISETP.GE.AND P3, PT, R10, c[0x0][0x3c8], PT ;  /* 0x0000f2000a007a0c */ /* 0x000fe40003f66270 */
[----:B------:R-:W-:Y:S01]  /*15580*/  ISETP.GE.AND P4, PT, R8, c[0x0][0x3c8], PT ;  /* 0x0000f20008007a0c */ /* 0x000fe20003f86270 */
[----:B----4-:R-:W-:Y:S01]  /*15590*/  @!P1 IMAD.MOV.U32 R6, RZ, RZ, R0 ;  /* 0x000000ffff069224 */ /* 0x010fe200078e0000 */
[----:B------:R-:W-:Y:S01]  /*155a0*/  SHF.R.S32.HI R11, RZ, 0x1f, R11 ;  /* 0x0000001fff0b7819 */ /* 0x000fe2000001140b */
[----:B--2---:R-:W-:Y:S01]  /*155b0*/  @!P1 IMAD.MOV.U32 R7, RZ, RZ, R4 ;  /* 0x000000ffff079224 */ /* 0x004fe200078e0004 */
[----:B------:R-:W-:Y:S02]  /*155c0*/  @!P0 LEA R2, P2, R9, R0, 0x2 ;  /* 0x0000000009028211 */ /* 0x000fe400078410ff */
[C---:B------:R-:W-:Y:S01]  /*155d0*/  IADD3 R15, R233.reuse, 0x20, RZ ;  /* 0x00000020e90f7810 */ /* 0x040fe20007ffe0ff */
[----:B------:R-:W-:Y:S01]  /*155e0*/  @!P1 IMAD.WIDE R6, R233, 0x4, R6 ;  /* 0x00000004e9069825 */ /* 0x000fe200078e0206 */
[----:B------:R-:W-:-:S02]  /*155f0*/  @!P0 LEA.HI.X R3, R9, R4, R11, 0x2, P2 ;  /* 0x0000000409038211 */ /* 0x000fc400010f140b */
[C---:B------:R-:W-:Y:S02]  /*15600*/  IADD3 R9, R233.reuse, 0x28, RZ ;  /* 0x00000028e9097810 */ /* 0x040fe40007ffe0ff */
[----:B------:R-:W-:Y:S01]  /*15610*/  IADD3 R14, R233, 0x10, RZ ;  /* 0x00000010e90e7810 */ /* 0x000fe20007ffe0ff */
[----:B------:R2:W-:Y:S01]  /*15620*/  @!P1 ST.E.64 [R6.64], R70 ;  /* 0x0000004606009985 */ /* 0x0005e2000c101b06 */
[----:B------:R-:W-:Y:S02]  /*15630*/  ISETP.GE.AND P2, PT, R15, c[0x0][0x3c8], PT ;  /* 0x0000f2000f007a0c */ /* 0x000fe40003f46270 */
[----:B------:R-:W-:Y:S01]  /*15640*/  IADD3 R11, R233, 0x18, RZ ;  /* 0x00000018e90b7810 */ /* 0x000fe20007ffe0ff */
[----:B------:R4:W-:Y:S01]  /*15650*/  @!P0 ST.E.64 [R2.64], R26 ;  /* 0x0000001a02008985 */ /* 0x0009e2000c101b06 */
[----:B------:R-:W-:Y:S02]  /*15660*/  ISETP.GE.AND P1, PT, R9, c[0x0][0x3c8], PT ;  /* 0x0000f20009007a0c */ /* 0x000fe40003f26270 */
[----:B------:R-:W-:-:S02]  /*15670*/  SHF.R.S32.HI R14, RZ, 0x1f, R14 ;  /* 0x0000001fff0e7819 */ /* 0x000fc4000001140e */
[----:B------:R-:W-:Y:S02]  /*15680*/  SHF.R.S32.HI R11, RZ, 0x1f, R11 ;  /* 0x0000001fff0b7819 */ /* 0x000fe4000001140b */
[C---:B------:R-:W-:Y:S02]  /*15690*/  IADD3 R16, R233.reuse, 0x20, RZ ;  /* 0x00000020e9107810 */ /* 0x040fe40007ffe0ff */
[C---:B------:R-:W-:Y:S02]  /*156a0*/  IADD3 R17, R233.reuse, 0x40, RZ ;  /* 0x00000040e9117810 */ /* 0x040fe40007ffe0ff */
[----:B------:R-:W-:Y:S02]  /*156b0*/  SHF.R.S32.HI R16, RZ, 0x1f, R16 ;  /* 0x0000001fff107819 */ /* 0x000fe40000011410 */
[----:B------:R-:W-:Y:S02]  /*156c0*/  SHF.R.S32.HI R17, RZ, 0x1f, R17 ;  /* 0x0000001fff117819 */ /* 0x000fe40000011411 */
[----:B------:R-:W-:-:S04]  /*156d0*/  IADD3 R18, R233, 0x68, RZ ;  /* 0x00000068e9127810 */ /* 0x000fc80007ffe0ff */
[----:B------:R-:W-:Y:S02]  /*156e0*/  SHF.R.S32.HI R18, RZ, 0x1f, R18 ;  /* 0x0000001fff127819 */ /* 0x000fe40000011412 */
[-C--:B--2---:R-:W-:Y:S02]  /*156f0*/  @!P3 LEA R6, P5, R10, R0.reuse, 0x2 ;  /* 0x000000000a06b211 */ /* 0x084fe400078a10ff */
[----:B----4-:R-:W-:Y:S02]  /*15700*/  @!P4 LEA R2, P0, R8, R0, 0x2 ;  /* 0x000000000802c211 */ /* 0x010fe400078010ff */
[-C--:B------:R-:W-:Y:S02]  /*15710*/  @!P3 LEA.HI.X R7, R10, R4.reuse, R14, 0x2, P5 ;  /* 0x000000040a07b211 */ /* 0x080fe400028f140e */
[----:B------:R-:W-:Y:S02]  /*15720*/  @!P4 LEA.HI.X R3, R8, R4, R11, 0x2, P0 ;  /* 0x000000040803c211 */ /* 0x000fe400000f140b */
[C---:B------:R-:W-:Y:S01]  /*15730*/  IADD3 R10, R233.reuse, 0x30, RZ ;  /* 0x00000030e90a7810 */ /* 0x040fe20007ffe0ff */
[----:B------:R2:W-:Y:S01]  /*15740*/  @!P3 ST.E.64 [R6.64], R28 ;  /* 0x0000001c0600b985 */ /* 0x0005e2000c101b06 */
[----:B------:R-:W-:-:S02]  /*15750*/  IADD3 R8, R233, 0x38, RZ ;  /* 0x00000038e9087810 */ /* 0x000fc40007ffe0ff */
[C---:B------:R-:W-:Y:S01]  /*15760*/  IADD3 R11, R233.reuse, 0x28, RZ ;  /* 0x00000028e90b7810 */ /* 0x040fe20007ffe0ff */
[----:B------:R4:W-:Y:S01]  /*15770*/  @!P4 ST.E.64 [R2.64], R30 ;  /* 0x0000001e0200c985 */ /* 0x0009e2000c101b06 */
[----:B------:R-:W-:Y:S02]  /*15780*/  ISETP.GE.AND P3, PT, R10, c[0x0][0x3c8], PT ;  /* 0x0000f2000a007a0c */ /* 0x000fe40003f66270 */
[----:B------:R-:W-:Y:S02]  /*15790*/  ISETP.GE.AND P4, PT, R8, c[0x0][0x3c8], PT ;  /* 0x0000f20008007a0c */ /* 0x000fe40003f86270 */
[----:B------:R-:W-:Y:S02]  /*157a0*/  SHF.R.S32.HI R11, RZ, 0x1f, R11 ;  /* 0x0000001fff0b7819 */ /* 0x000fe4000001140b */
[----:B------:R-:W-:Y:S02]  /*157b0*/  IADD3 R14, R233, 0x40, RZ ;  /* 0x00000040e90e7810 */ /* 0x000fe40007ffe0ff */
[----:B--2---:R-:W-:-:S02]  /*157c0*/  @!P2 LEA R6, P5, R15, R0, 0x2 ;  /* 0x000000000f06a211 */ /* 0x004fc400078a10ff */
[----:B----4-:R-:W-:Y:S02]  /*157d0*/  @!P1 LEA R2, P0, R9, R0, 0x2 ;  /* 0x0000000009029211 */ /* 0x010fe400078010ff */
[-C--:B------:R-:W-:Y:S02]  /*157e0*/  @!P2 LEA.HI.X R7, R15, R4.reuse, R16, 0x2, P5 ;  /* 0x000000040f07a211 */ /* 0x080fe400028f1410 */
[----:B------:R-:W-:Y:S02]  /*157f0*/  @!P1 LEA.HI.X R3, R9, R4, R11, 0x2, P0 ;  /* 0x0000000409039211 */ /* 0x000fe400000f140b */
[C---:B------:R-:W-:Y:S01]  /*15800*/  IADD3 R15, R233.reuse, 0x48, RZ ;  /* 0x00000048e90f7810 */ /* 0x040fe20007ffe0ff */
[----:B------:R2:W-:Y:S01]  /*15810*/  @!P2 ST.E.64 [R6.64], R32 ;  /* 0x000000200600a985 */ /* 0x0005e2000c101b06 */
[C---:B------:R-:W-:Y:S02]  /*15820*/  IADD3 R16, R233.reuse, 0x30, RZ ;  /* 0x00000030e9107810 */ /* 0x040fe40007ffe0ff */
[----:B------:R-:W-:Y:S01]  /*15830*/  IADD3 R9, R233, 0x38, RZ ;  /* 0x00000038e9097810 */ /* 0x000fe20007ffe0ff */
[----:B------:R4:W-:Y:S01]  /*15840*/  @!P1 ST.E.64 [R2.64], R34 ;  /* 0x0000002202009985 */ /* 0x0009e2000c101b06 */
[----:B------:R-:W-:-:S02]  /*15850*/  ISETP.GE.AND P1, PT, R15, c[0x0][0x3c8], PT ;  /* 0x0000f2000f007a0c */ /* 0x000fc40003f26270 */
[----:B------:R-:W-:Y:S02]  /*15860*/  ISETP.GE.AND P2, PT, R14, c[0x0][0x3c8], PT ;  /* 0x0000f2000e007a0c */ /* 0x000fe40003f46270 */
[----:B------:R-:W-:Y:S02]  /*15870*/  SHF.R.S32.HI R16, RZ, 0x1f, R16 ;  /* 0x0000001fff107819 */ /* 0x000fe40000011410 */
[----:B------:R-:W-:Y:S02]  /*15880*/  SHF.R.S32.HI R9, RZ, 0x1f, R9 ;  /* 0x0000001fff097819 */ /* 0x000fe40000011409 */
[----:B------:R-:W-:-:S04]  /*15890*/  IADD3 R11, R233, 0x50, RZ ;  /* 0x00000050e90b7810 */ /* 0x000fc80007ffe0ff */
[----:B------:R-:W-:Y:S02]  /*158a0*/  ISETP.GE.AND P6, PT, R11, c[0x0][0x3c8], PT ;  /* 0x0000f2000b007a0c */ /* 0x000fe40003fc6270 */
[-C--:B--2---:R-:W-:Y:S02]  /*158b0*/  @!P3 LEA R6, P5, R10, R0.reuse, 0x2 ;  /* 0x000000000a06b211 */ /* 0x084fe400078a10ff */
[----:B----4-:R-:W-:Y:S02]  /*158c0*/  @!P4 LEA R2, P0, R8, R0, 0x2 ;  /* 0x000000000802c211 */ /* 0x010fe400078010ff */
[-C--:B------:R-:W-:Y:S02]  /*158d0*/  @!P3 LEA.HI.X R7, R10, R4.reuse, R16, 0x2, P5 ;  /* 0x000000040a07b211 */ /* 0x080fe400028f1410 */
[----:B------:R-:W-:Y:S02]  /*158e0*/  @!P4 LEA.HI.X R3, R8, R4, R9, 0x2, P0 ;  /* 0x000000040803c211 */ /* 0x000fe400000f1409 */
[C---:B------:R-:W-:Y:S01]  /*158f0*/  IADD3 R16, R233.reuse, 0x48, RZ ;  /* 0x00000048e9107810 */ /* 0x040fe20007ffe0ff */
[----:B------:R2:W-:Y:S01]  /*15900*/  @!P3 ST.E.64 [R6.64], R36 ;  /* 0x000000240600b985 */ /* 0x0005e2000c101b06 */
[----:B------:R-:W-:-:S02]  /*15910*/  IADD3 R10, R233, 0x58, RZ ;  /* 0x00000058e90a7810 */ /* 0x000fc40007ffe0ff */
[----:B------:R-:W-:Y:S01]  /*15920*/  SHF.R.S32.HI R16, RZ, 0x1f, R16 ;  /* 0x0000001fff107819 */ /* 0x000fe20000011410 */
[----:B------:R4:W-:Y:S01]  /*15930*/  @!P4 ST.E.64 [R2.64], R38 ;  /* 0x000000260200c985 */ /* 0x0009e2000c101b06 */
[----:B------:R-:W-:Y:S02]  /*15940*/  @!P2 LEA R8, P0, R14, R0, 0x2 ;  /* 0x000000000e08a211 */ /* 0x000fe400078010ff */
[----:B------:R-:W-:Y:S02]  /*15950*/  ISETP.GE.AND P5, PT, R10, c[0x0][0x3c8], PT ;  /* 0x0000f2000a007a0c */ /* 0x000fe40003fa6270 */
[----:B------:R-:W-:Y:S02]  /*15960*/  @!P2 LEA.HI.X R9, R14, R4, R17, 0x2, P0 ;  /* 0x000000040e09a211 */ /* 0x000fe400000f1411 */
[C---:B------:R-:W-:Y:S02]  /*15970*/  IADD3 R14, R233.reuse, 0x60, RZ ;  /* 0x00000060e90e7810 */ /* 0x040fe40007ffe0ff */
[----:B------:R-:W-:Y:S01]  /*15980*/  IADD3 R17, R233, 0x68, RZ ;  /* 0x00000068e9117810 */ /* 0x000fe20007ffe0ff */
[----:B------:R-:W-:Y:S01]  /*15990*/  @!P2 ST.E.64 [R8.64], R68 ;  /* 0x000000440800a985 */ /* 0x000fe2000c101b06 */
[----:B------:R-:W-:-:S02]  /*159a0*/  ISETP.GE.AND P4, PT, R14, c[0x0][0x3c8], PT ;  /* 0x0000f2000e007a0c */ /* 0x000fc40003f86270 */
[----:B------:R-:W-:Y:S02]  /*159b0*/  ISETP.GE.AND P2, PT, R17, c[0x0][0x3c8], PT ;  /* 0x0000f20011007a0c */ /* 0x000fe40003f46270 */
[-C--:B--2---:R-:W-:Y:S02]  /*159c0*/  @!P6 LEA R6, P0, R11, R0.reuse, 0x2 ;  /* 0x000000000b06e211 */ /* 0x084fe400078010ff */
[----:B----4-:R-:W-:-:S04]  /*159d0*/  @!P1 LEA R2, P3, R15, R0, 0x2 ;  /* 0x000000000f029211 */ /* 0x010fc800078610ff */
[-C--:B------:R-:W-:Y:S02]  /*159e0*/  @!P1 LEA.HI.X R3, R15, R4.reuse, R16, 0x2, P3 ;  /* 0x000000040f039211 */ /* 0x080fe400018f1410 */
[C---:B------:R-:W-:Y:S02]  /*159f0*/  IADD3 R16, R233.reuse, 0x50, RZ ;  /* 0x00000050e9107810 */ /* 0x040fe40007ffe0ff */
[----:B------:R-:W-:Y:S01]  /*15a00*/  IADD3 R15, R233, 0x70, RZ ;  /* 0x00000070e90f7810 */ /* 0x000fe20007ffe0ff */
[----:B------:R2:W-:Y:S01]  /*15a10*/  @!P1 ST.E.64 [R2.64], R40 ;  /* 0x0000002802009985 */ /* 0x0005e2000c101b06 */
[----:B------:R-:W-:Y:S02]  /*15a20*/  SHF.R.S32.HI R16, RZ, 0x1f, R16 ;  /* 0x0000001fff107819 */ /* 0x000fe40000011410 */
[----:B------:R-:W-:Y:S02]  /*15a30*/  ISETP.GE.AND P1, PT, R15, c[0x0][0x3c8], PT ;  /* 0x0000f2000f007a0c */ /* 0x000fe40003f26270 */
[----:B------:R-:W-:-:S02]  /*15a40*/  @!P6 LEA.HI.X R7, R11, R4, R16, 0x2, P0 ;  /* 0x000000040b07e211 */ /* 0x000fc400000f1410 */
[C---:B------:R-:W-:Y:S02]  /*15a50*/  IADD3 R11, R233.reuse, 0x58, RZ ;  /* 0x00000058e90b7810 */ /* 0x040fe40007ffe0ff */
[----:B------:R-:W-:Y:S01]  /*15a60*/  IADD3 R16, R233, 0x60, RZ ;  /* 0x00000060e9107810 */ /* 0x000fe20007ffe0ff */
[----:B------:R4:W-:Y:S01]  /*15a70*/  @!P6 ST.E.64 [R6.64], R42 ;  /* 0x0000002a0600e985 */ /* 0x0009e2000c101b06 */
[----:B------:R-:W-:Y:S02]  /*15a80*/  SHF.R.S32.HI R11, RZ, 0x1f, R11 ;  /* 0x0000001fff0b7819 */ /* 0x000fe4000001140b */
[----:B------:R-:W-:Y:S02]  /*15a90*/  ISETP.GE.AND P0, PT, R252, c[0x0][0x3c8], PT ;  /* 0x0000f200fc007a0c */ /* 0x000fe40003f06270 */
[----:B------:R-:W-:Y:S02]  /*15aa0*/  SHF.R.S32.HI R16, RZ, 0x1f, R16 ;  /* 0x0000001fff107819 */ /* 0x000fe40000011410 */
[----:B--2---:R-:W-:-:S04]  /*15ab0*/  @!P5 LEA R2, P3, R10, R0, 0x2 ;  /* 0x000000000a02d211 */ /* 0x004fc800078610ff */
[----:B------:R-:W-:Y:S02]  /*15ac0*/  @!P5 LEA.HI.X R3, R10, R4, R11, 0x2, P3 ;  /* 0x000000040a03d211 */ /* 0x000fe400018f140b */
[CC--:B------:R-:W-:Y:S02]  /*15ad0*/  @!P4 LEA R10, P6, R14.reuse, R0.reuse, 0x2 ;  /* 0x000000000e0ac211 */ /* 0x0c0fe400078c10ff */
[----:B------:R-:W-:Y:S01]  /*15ae0*/  @!P2 LEA R8, P3, R17, R0, 0x2 ;  /* 0x000000001108a211 */ /* 0x000fe200078610ff */
[----:B------:R2:W-:Y:S01]  /*15af0*/  @!P5 ST.E.64 [R2.64], R46 ;  /* 0x0000002e0200d985 */ /* 0x0005e2000c101b06 */
[----:B------:R-:W-:Y:S02]  /*15b00*/  @!P4 LEA.HI.X R11, R14, R4, R16, 0x2, P6 ;  /* 0x000000040e0bc211 */ /* 0x000fe400030f1410 */
[----:B------:R-:W-:Y:S02]  /*15b10*/  IADD3 R16, R233, 0x70, RZ ;  /* 0x00000070e9107810 */ /* 0x000fe40007ffe0ff */
[----:B----4-:R-:W-:Y:S01]  /*15b20*/  @!P1 LEA R6, P5, R15, R0, 0x2 ;  /* 0x000000000f069211 */ /* 0x010fe200078a10ff */
[----:B------:R4:W-:Y:S01]  /*15b30*/  @!P4 ST.E.64 [R10.64], R80 ;  /* 0x000000500a00c985 */ /* 0x0009e2000c101b06 */
[----:B------:R-:W-:-:S02]  /*15b40*/  SHF.R.S32.HI R16, RZ, 0x1f, R16 ;  /* 0x0000001fff107819 */ /* 0x000fc40000011410 */
[-C--:B------:R-:W-:Y:S02]  /*15b50*/  @!P2 LEA.HI.X R9, R17, R4.reuse, R18, 0x2, P3 ;  /* 0x000000041109a211 */ /* 0x080fe400018f1412 */
[----:B------:R-:W-:Y:S02]  /*15b60*/  SHF.R.S32.HI R14, RZ, 0x1f, R252 ;  /* 0x0000001fff0e7819 */ /* 0x000fe400000114fc */
[----:B------:R-:W-:Y:S01]  /*15b70*/  @!P1 LEA.HI.X R7, R15, R4, R16, 0x2, P5 ;  /* 0x000000040f079211 */ /* 0x000fe200028f1410 */
[----:B------:R4:W-:Y:S04]  /*15b80*/  @!P2 ST.E.64 [R8.64], R72 ;  /* 0x000000480800a985 */ /* 0x0009e8000c101b06 */
[----:B------:R4:W-:Y:S01]  /*15b90*/  @!P1 ST.E.64 [R6.64], R48 ;  /* 0x0000003006009985 */ /* 0x0009e2000c101b06 */
[----:B--2---:R-:W-:-:S04]  /*15ba0*/  @!P0 LEA R2, P3, R252, R0, 0x2 ;  /* 0x00000000fc028211 */ /* 0x004fc800078610ff */
[----:B------:R-:W-:-:S05]  /*15bb0*/  @!P0 LEA.HI.X R3, R252, R4, R14, 0x2, P3 ;  /* 0x00000004fc038211 */ /* 0x000fca00018f140e */
[----:B------:R4:W-:Y:S04]  /*15bc0*/  @!P0 ST.E.64 [R2.64], R24 ;  /* 0x0000001802008985 */ /* 0x0009e8000c101b06 */
.L_x_794:
[----:B------:R-:W-:Y:S05]  /*15bd0*/  BSYNC B0 ;  /* 0x0000000000007941 */ /* 0x000fea0003800000 */
.L_x_793:
[----:B------:R-:W-:Y:S05]  /*15be0*/  BRA.DIV ~URZ, `(.L_x_795) ;  /* 0x00004b927f007947 */ /* 0x000fea000b800000 */
[----:B--2---:R2:W1:Y:S04]  /*15bf0*/  SHFL.IDX PT, R4, R5, 0x1, 0x1c1f ;  /* 0x003c1f0005047f89 */ /* 0x00446800000e0000 */
[----:B----4-:R2:W4:Y:S02]  /*15c00*/  SHFL.IDX PT, R0, R12, 0x1, 0x1c1f ;  /* 0x003c1f000c007f89 */ /* 0x01052400000e0000 */
.L_x_874:
[----:B------:R-:W-:-:S13]  /*15c10*/  ISETP.NE.AND P0, PT, R13, RZ, PT ;  /* 0x000000ff0d00720c */ /* 0x000fda0003f05270 */
[----:B------:R-:W-:Y:S05]  /*15c20*/  @P0 BRA `(.L_x_790) ;  /* 0x0000129000000947 */ /* 0x000fea0003800000 */
[C---:B------:R-:W-:Y:S02]  /*15c30*/  IADD3 R14, R233.reuse, 0x8, RZ ;  /* 0x00000008e90e7810 */ /* 0x040fe40007ffe0ff */
[C---:B------:R-:W-:Y:S02]  /*15c40*/  ISETP.GE.AND P2, PT, R233.reuse, c[0x0][0x3c8], PT ;  /* 0x0000f200e9007a0c */ /* 0x040fe40003f46270 */
[----:B------:R-:W-:Y:S02]  /*15c50*/  ISETP.GE.AND P1, PT, R14, c[0x0][0x3c8], PT ;  /* 0x0000f2000e007a0c */ /* 0x000fe40003f26270 */
[C---:B------:R-:W-:Y:S02]  /*15c60*/  IADD3 R11, R233.reuse, 0x10, RZ ;  /* 0x00000010e90b7810 */ /* 0x040fe40007ffe0ff */
[----:B------:R-:W-:Y:S02]  /*15c70*/  IADD3 R15, R233, 0x20, RZ ;  /* 0x00000020e90f7810 */ /* 0x000fe40007ffe0ff */
[----:B------:R-:W-:-:S02]  /*15c80*/  ISETP.GE.AND P0, PT, R11, c[0x0][0x3c8], PT ;  /* 0x0000f2000b007a0c */ /* 0x000fc40003f06270 */
[----:B------:R-:W-:Y:S02]  /*15c90*/  IADD3 R16, R233, 0x8, RZ ;  /* 0x00000008e9107810 */ /* 0x000fe40007ffe0ff */
[----:B------:R-:W-:Y:S01]  /*15ca0*/  ISETP.GE.AND P4, PT, R15, c[0x0][0x3c8], PT ;  /* 0x0000f2000f007a0c */ /* 0x000fe20003f86270 */
[----:B----4-:R-:W-:Y:S01]  /*15cb0*/  @!P2 IMAD.MOV.U32 R8, RZ, RZ, R0 ;  /* 0x000000ffff08a224 */ /* 0x010fe200078e0000 */
[----:B------:R-:W-:Y:S01]  /*15cc0*/  SHF.R.S32.HI R16, RZ, 0x1f, R16 ;  /* 0x0000001fff107819 */ /* 0x000fe20000011410 */
[----:B-1----:R-:W-:Y:S01]  /*15cd0*/  @!P2 IMAD.MOV.U32 R9, RZ, RZ, R4 ;  /* 0x000000ffff09a224 */ /* 0x002fe200078e0004 */
[C---:B------:R-:W-:Y:S02]  /*15ce0*/  @!P1 LEA R6, P3, R14.reuse, R0, 0x2 ;  /* 0x000000000e069211 */ /* 0x040fe400078610ff */
[C---:B--23--:R-:W-:Y:S01]  /*15cf0*/  IADD3 R12, R233.reuse, 0x10, RZ ;  /* 0x00000010e90c7810 */ /* 0x04cfe20007ffe0ff */
[----:B------:R-:W-:Y:S01]  /*15d00*/  @!P2 IMAD.WIDE R8, R233, 0x4, R8 ;  /* 0x00000004e908a825 */ /* 0x000fe200078e0208 */
[----:B------:R-:W-:-:S02]  /*15d10*/  @!P1 LEA.HI.X R7, R14, R4, R16, 0x2, P3 ;  /* 0x000000040e079211 */ /* 0x000fc400018f1410 */
[----:B------:R-:W-:Y:S02]  /*15d20*/  IADD3 R5, R233, 0x18, RZ ;  /* 0x00000018e9057810 */ /* 0x000fe40007ffe0ff */
[----:B------:R-:W-:Y:S01]  /*15d30*/  @!P0 LEA R2, P6, R11, R0, 0x2 ;  /* 0x000000000b028211 */ /* 0x000fe200078c10ff */
[----:B------:R1:W-:Y:S01]  /*15d40*/  @!P2 ST.E.64 [R8.64], R84 ;  /* 0x000000540800a985 */ /* 0x0003e2000c101b06 */
[----:B------:R-:W-:Y:S02]  /*15d50*/  SHF.R.S32.HI R12, RZ, 0x1f, R12 ;  /* 0x0000001fff0c7819 */ /* 0x000fe4000001140c */
[----:B------:R-:W-:Y:S01]  /*15d60*/  ISETP.GE.AND P5, PT, R5, c[0x0][0x3c8], PT ;  /* 0x0000f20005007a0c */ /* 0x000fe20003fa6270 */
[----:B------:R2:W-:Y:S01]  /*15d70*/  @!P1 ST.E.64 [R6.64], R64 ;  /* 0x0000004006009985 */ /* 0x0005e2000c101b06 */
[----:B------:R-:W-:Y:S02]  /*15d80*/  @!P0 LEA.HI.X R3, R11, R4, R12, 0x2, P6 ;  /* 0x000000040b038211 */ /* 0x000fe400030f140c */
[----:B------:R-:W-:-:S02]  /*15d90*/  IADD3 R14, R233, 0x18, RZ ;  /* 0x00000018e90e7810 */ /* 0x000fc40007ffe0ff */
[C---:B------:R-:W-:Y:S01]  /*15da0*/  IADD3 R10, R233.reuse, 0x28, RZ ;  /* 0x00000028e90a7810 */ /* 0x040fe20007ffe0ff */
[----:B------:R3:W-:Y:S01]  /*15db0*/  @!P0 ST.E.64 [R2.64], R52 ;  /* 0x0000003402008985 */ /* 0x0007e2000c101b06 */
[C---:B------:R-:W-:Y:S02]  /*15dc0*/  IADD3 R12, R233.reuse, 0x38, RZ ;  /* 0x00000038e90c7810 */ /* 0x040fe40007ffe0ff */
[----:B------:R-:W-:Y:S02]  /*15dd0*/  SHF.R.S32.HI R14, RZ, 0x1f, R14 ;  /* 0x0000001fff0e7819 */ /* 0x000fe4000001140e */
[----:B------:R-:W-:Y:S02]  /*15de0*/  IADD3 R16, R233, 0x20, RZ ;  /* 0x00000020e9107810 */ /* 0x000fe40007ffe0ff */
[----:B------:R-:W-:Y:S02]  /*15df0*/  ISETP.GE.AND P3, PT, R10, c[0x0][0x3c8], PT ;  /* 0x0000f2000a007a0c */ /* 0x000fe40003f66270 */
[----:B------:R-:W-:-:S02]  /*15e00*/  ISETP.GE.AND P1, PT, R12, c[0x0][0x3c8], PT ;  /* 0x0000f2000c007a0c */ /* 0x000fc40003f26270 */
[----:B------:R-:W-:Y:S02]  /*15e10*/  SHF.R.S32.HI R16, RZ, 0x1f, R16 ;  /* 0x0000001fff107819 */ /* 0x000fe40000011410 */
[C---:B------:R-:W-:Y:S02]  /*15e20*/  IADD3 R11, R233.reuse, 0x30, RZ ;  /* 0x00000030e90b7810 */ /* 0x040fe40007ffe0ff */
[----:B------:R-:W-:Y:S02]  /*15e30*/  IADD3 R13, R233, 0x38, RZ ;  /* 0x00000038e90d7810 */ /* 0x000fe40007ffe0ff */
[----:B------:R-:W-:Y:S02]  /*15e40*/  ISETP.GE.AND P2, PT, R11, c[0x0][0x3c8], PT ;  /* 0x0000f2000b007a0c */ /* 0x000fe40003f46270 */
[----:B-1----:R-:W-:Y:S02]  /*15e50*/  @!P5 LEA R8, P0, R5, R0, 0x2 ;  /* 0x000000000508d211 */ /* 0x002fe400078010ff */
[----:B------:R-:W-:-:S02]  /*15e60*/  SHF.R.S32.HI R13, RZ, 0x1f, R13 ;  /* 0x0000001fff0d7819 */ /* 0x000fc4000001140d */
[----:B--2---:R-:W-:Y:S02]  /*15e70*/  @!P4 LEA R6, P6, R15, R0, 0x2 ;  /* 0x000000000f06c211 */ /* 0x004fe400078c10ff */
[----:B------:R-:W-:Y:S02]  /*15e80*/  @!P5 LEA.HI.X R9, R5, R4, R14, 0x2, P0 ;  /* 0x000000040509d211 */ /* 0x000fe400000f140e */
[C---:B------:R-:W-:Y:S02]  /*15e90*/  IADD3 R14, R233.reuse, 0x28, RZ ;  /* 0x00000028e90e7810 */ /* 0x040fe40007ffe0ff */
[----:B------:R-:W-:Y:S01]  /*15ea0*/  IADD3 R5, R233, 0x40, RZ ;  /* 0x00000040e9057810 */ /* 0x000fe20007ffe0ff */
[----:B------:R1:W-:Y:S01]  /*15eb0*/  @!P5 ST.E.64 [R8.64], R88 ;  /* 0x000000580800d985 */ /* 0x0003e2000c101b06 */
[----:B------:R-:W-:-:S05]  /*15ec0*/  SHF.R.S32.HI R14, RZ, 0x1f, R14 ;  /* 0x0000001fff0e7819 */ /* 0x000fca000001140e */
[----:B---3--:R-:W-:-:S04]  /*15ed0*/  P2R R2, PR, RZ, 0x40 ;  /* 0x00000040ff027803 */ /* 0x008fc80000000000 */
[----:B------:R-:W-:Y:S02]  /*15ee0*/  ISETP.NE.AND P0, PT, R2, RZ, PT ;  /* 0x000000ff0200720c */ /* 0x000fe40003f05270 */
[C---:B------:R-:W-:Y:S02]  /*15ef0*/  @!P3 LEA R2, P6, R10.reuse, R0, 0x2 ;  /* 0x000000000a02b211 */ /* 0x040fe400078c10ff */
[-C--:B------:R-:W-:Y:S02]  /*15f00*/  @!P4 LEA.HI.X R7, R15, R4.reuse, R16, 0x2, P0 ;  /* 0x000000040f07c211 */ /* 0x080fe400000f1410 */
[----:B------:R-:W-:Y:S02]  /*15f10*/  @!P3 LEA.HI.X R3, R10, R4, R14, 0x2, P6 ;  /* 0x000000040a03b211 */ /* 0x000fe400030f140e */
[----:B------:R-:W-:Y:S01]  /*15f20*/  ISETP.GE.AND P0, PT, R5, c[0x0][0x3c8], PT ;  /* 0x0000f20005007a0c */ /* 0x000fe20003f06270 */
[----:B------:R2:W-:Y:S01]  /*15f30*/  @!P4 ST.E.64 [R6.64], R76 ;  /* 0x0000004c0600c985 */ /* 0x0005e2000c101b06 */
[----:B------:R-:W-:-:S02]  /*15f40*/  IADD3 R15, R233, 0x30, RZ ;  /* 0x00000030e90f7810 */ /* 0x000fc40007ffe0ff */
[C---:B------:R-:W-:Y:S01]  /*15f50*/  IADD3 R14, R233.reuse, 0x48, RZ ;  /* 0x00000048e90e7810 */ /* 0x040fe20007ffe0ff */
[----:B------:R3:W-:Y:S01]  /*15f60*/  @!P3 ST.E.64 [R2.64], R56 ;  /* 0x000000380200b985 */ /* 0x0007e2000c101b06 */
[----:B------:R-:W-:Y:S02]  /*15f70*/  SHF.R.S32.HI R15, RZ, 0x1f, R15 ;  /* 0x0000001fff0f7819 */ /* 0x000fe4000001140f */
[----:B------:R-:W-:Y:S02]  /*15f80*/  ISETP.GE.AND P5, PT, R14, c[0x0][0x3c8], PT ;  /* 0x0000f2000e007a0c */ /* 0x000fe40003fa6270 */
[----:B------:R-:W-:Y:S02]  /*15f90*/  IADD3 R10, R233, 0x50, RZ ;  /* 0x00000050e90a7810 */ /* 0x000fe40007ffe0ff */
[----:B-1----:R-:W-:Y:S02]  /*15fa0*/  @!P2 LEA R8, P3, R11, R0, 0x2 ;  /* 0x000000000b08a211 */ /* 0x002fe400078610ff */
[----:B------:R-:W-:-:S02]  /*15fb0*/  IADD3 R16, R233, 0x48, RZ ;  /* 0x00000048e9107810 */ /* 0x000fc40007ffe0ff */
[----:B------:R-:W-:Y:S02]  /*15fc0*/  @!P2 LEA.HI.X R9, R11, R4, R15, 0x2, P3 ;  /* 0x000000040b09a211 */ /* 0x000fe400018f140f */
[C---:B------:R-:W-:Y:S02]  /*15fd0*/  IADD3 R11, R233.reuse, 0x40, RZ ;  /* 0x00000040e90b7810 */ /* 0x040fe40007ffe0ff */
[----:B------:R-:W-:Y:S01]  /*15fe0*/  SHF.R.S32.HI R16, RZ, 0x1f, R16 ;  /* 0x0000001fff107819 */ /* 0x000fe20000011410 */
[----:B------:R-:W-:Y:S01]  /*15ff0*/  @!P2 ST.E.64 [R8.64], R94 ;  /* 0x0000005e0800a985 */ /* 0x000fe2000c101b06 */
[----:B------:R-:W-:Y:S02]  /*16000*/  SHF.R.S32.HI R11, RZ, 0x1f, R11 ;  /* 0x0000001fff0b7819 */ /* 0x000fe4000001140b */
[----:B------:R-:W-:-:S04]  /*16010*/  IADD3 R15, R233, 0x60, RZ ;  /* 0x00000060e90f7810 */ /* 0x000fc80007ffe0ff */
[----:B------:R-:W-:Y:S02]  /*16020*/  ISETP.GE.AND P2, PT, R15, c[0x0][0x3c8], PT ;  /* 0x0000f2000f007a0c */ /* 0x000fe40003f46270 */
[-C--:B--2---:R-:W-:Y:S02]  /*16030*/  @!P1 LEA R6, P4, R12, R0.reuse, 0x2 ;  /* 0x000000000c069211 */ /* 0x084fe400078810ff */
[----:B---3--:R-:W-:-:S11]  /*16040*/  @!P0 LEA R2, P6, R5, R0, 0x2 ;  /* 0x0000000005028211 */ /* 0x008fd600078c10ff */
[----:B------:R-:W-:Y:S02]  /*16050*/  P2R R3, PR, RZ, 0x10 ;  /* 0x00000010ff037803 */ /* 0x000fe40000000000 */
[----:B------:R-:W-:Y:S02]  /*16060*/  ISETP.GE.AND P4, PT, R10, c[0x0][0x3c8], PT ;  /* 0x0000f2000a007a0c */ /* 0x000fe40003f86270 */
[----:B------:R-:W-:Y:S02]  /*16070*/  ISETP.NE.AND P3, PT, R3, RZ, PT ;  /* 0x000000ff0300720c */ /* 0x000fe40003f65270 */
[-C--:B------:R-:W-:Y:S02]  /*16080*/  @!P0 LEA.HI.X R3, R5, R4.reuse, R11, 0x2, P6 ;  /* 0x0000000405038211 */ /* 0x080fe400030f140b */
[----:B------:R-:W-:Y:S02]  /*16090*/  @!P1 LEA.HI.X R7, R12, R4, R13, 0x2, P3 ;  /* 0x000000040c079211 */ /* 0x000fe400018f140d */
[----:B------:R-:W-:-:S02]  /*160a0*/  IADD3 R12, R233, 0x58, RZ ;  /* 0x00000058e90c7810 */ /* 0x000fc40007ffe0ff */
[C---:B------:R-:W-:Y:S01]  /*160b0*/  IADD3 R11, R233.reuse, 0x50, RZ ;  /* 0x00000050e90b7810 */ /* 0x040fe20007ffe0ff */
[----:B------:R1:W-:Y:S01]  /*160c0*/  @!P1 ST.E.64 [R6.64], R90 ;  /* 0x0000005a06009985 */ /* 0x0003e2000c101b06 */
[----:B------:R-:W-:Y:S02]  /*160d0*/  ISETP.GE.AND P3, PT, R12, c[0x0][0x3c8], PT ;  /* 0x0000f2000c007a0c */ /* 0x000fe40003f66270 */
[----:B------:R-:W-:Y:S01]  /*160e0*/  SHF.R.S32.HI R11, RZ, 0x1f, R11 ;  /* 0x0000001fff0b7819 */ /* 0x000fe2000001140b */
[----:B------:R2:W-:Y:S01]  /*160f0*/  @!P0 ST.E.64 [R2.64], R60 ;  /* 0x0000003c02008985 */ /* 0x0005e2000c101b06 */
[C---:B------:R-:W-:Y:S02]  /*16100*/  IADD3 R13, R233.reuse, 0x68, RZ ;  /* 0x00000068e90d7810 */ /* 0x040fe40007ffe0ff */
[----:B------:R-:W-:Y:S02]  /*16110*/  IADD3 R5, R233, 0x70, RZ ;  /* 0x00000070e9057810 */ /* 0x000fe40007ffe0ff */
[----:B------:R-:W-:-:S02]  /*16120*/  ISETP.GE.AND P1, PT, R13, c[0x0][0x3c8], PT ;  /* 0x0000f2000d007a0c */ /* 0x000fc40003f26270 */
[----:B-1----:R-:W-:-:S04]  /*16130*/  @!P5 LEA R6, P0, R14, R0, 0x2 ;  /* 0x000000000e06d211 */ /* 0x002fc800078010ff */
[----:B------:R-:W-:Y:S02]  /*16140*/  @!P5 LEA.HI.X R7, R14, R4, R16, 0x2, P0 ;  /* 0x000000040e07d211 */ /* 0x000fe400000f1410 */
[C---:B--2---:R-:W-:Y:S02]  /*16150*/  @!P4 LEA R2, P6, R10.reuse, R0, 0x2 ;  /* 0x000000000a02c211 */ /* 0x044fe400078c10ff */
[----:B------:R-:W-:Y:S01]  /*16160*/  IADD3 R14, R233, 0x58, RZ ;  /* 0x00000058e90e7810 */ /* 0x000fe20007ffe0ff */
[----:B------:R-:W-:Y:S01]  /*16170*/  @!P5 ST.E.64 [R6.64], R82 ;  /* 0x000000520600d985 */ /* 0x000fe2000c101b06 */
[----:B------:R-:W-:Y:S02]  /*16180*/  @!P4 LEA.HI.X R3, R10, R4, R11, 0x2, P6 ;  /* 0x000000040a03c211 */ /* 0x000fe400030f140b */
[----:B------:R-:W-:Y:S02]  /*16190*/  @!P3 LEA R10, P5, R12, R0, 0x2 ;  /* 0x000000000c0ab211 */ /* 0x000fe400078a10ff */
[----:B------:R-:W-:Y:S01]  /*161a0*/  ISETP.GE.AND P0, PT, R5, c[0x0][0x3c8], PT ;  /* 0x0000f20005007a0c */ /* 0x000fe20003f06270 */
[----:B------:R1:W-:Y:S01]  /*161b0*/  @!P4 ST.E.64 [R2.64], R78 ;  /* 0x0000004e0200c985 */ /* 0x0003e2000c101b06 */
[----:B------:R-:W-:-:S02]  /*161c0*/  SHF.R.S32.HI R14, RZ, 0x1f, R14 ;  /* 0x0000001fff0e7819 */ /* 0x000fc4000001140e */
[----:B------:R-:W-:Y:S02]  /*161d0*/  IADD3 R16, R233, 0x60, RZ ;  /* 0x00000060e9107810 */ /* 0x000fe40007ffe0ff */
[----:B------:R-:W-:Y:S02]  /*161e0*/  @!P2 LEA R8, P6, R15, R0, 0x2 ;  /* 0x000000000f08a211 */ /* 0x000fe400078c10ff */
[----:B------:R-:W-:-:S04]  /*161f0*/  SHF.R.S32.HI R16, RZ, 0x1f, R16 ;  /* 0x0000001fff107819 */ /* 0x000fc80000011410 */
[----:B------:R-:W-:Y:S02]  /*16200*/  @!P2 LEA.HI.X R9, R15, R4, R16, 0x2, P6 ;  /* 0x000000040f09a211 */ /* 0x000fe400030f1410 */
[----:B-1----:R-:W-:Y:S02]  /*16210*/  P2R R2, PR, RZ, 0x20 ;  /* 0x00000020ff027803 */ /* 0x002fe40000000000 */
[----:B------:R-:W-:Y:S02]  /*16220*/  @!P1 LEA R6, P5, R13, R0, 0x2 ;  /* 0x000000000d069211 */ /* 0x000fe400078a10ff */
[----:B------:R-:W-:-:S04]  /*16230*/  ISETP.NE.AND P4, PT, R2, RZ, PT ;  /* 0x000000ff0200720c */ /* 0x000fc80003f85270 */
[----:B------:R-:W-:Y:S02]  /*16240*/  @!P3 LEA.HI.X R11, R12, R4, R14, 0x2, P4 ;  /* 0x000000040c0bb211 */ /* 0x000fe400020f140e */
[C---:B------:R-:W-:Y:S02]  /*16250*/  IADD3 R14, R233.reuse, 0x68, RZ ;  /* 0x00000068e90e7810 */ /* 0x040fe40007ffe0ff */
[----:B------:R-:W-:Y:S01]  /*16260*/  IADD3 R12, R233, 0x70, RZ ;  /* 0x00000070e90c7810 */ /* 0x000fe20007ffe0ff */
[----:B------:R1:W-:Y:S01]  /*16270*/  @!P3 ST.E.64 [R10.64], R86 ;  /* 0x000000560a00b985 */ /* 0x0003e2000c101b06 */
[----:B------:R-:W-:Y:S02]  /*16280*/  SHF.R.S32.HI R14, RZ, 0x1f, R14 ;  /* 0x0000001fff0e7819 */ /* 0x000fe4000001140e */
[----:B------:R-:W-:Y:S01]  /*16290*/  SHF.R.S32.HI R12, RZ, 0x1f, R12 ;  /* 0x0000001fff0c7819 */ /* 0x000fe2000001140c */
[----:B------:R1:W-:Y:S01]  /*162a0*/  @!P2 ST.E.64 [R8.64], R74 ;  /* 0x0000004a0800a985 */ /* 0x0003e2000c101b06 */
[----:B------:R-:W-:-:S02]  /*162b0*/  @!P0 LEA R2, P4, R5, R0, 0x2 ;  /* 0x0000000005028211 */ /* 0x000fc400078810ff */
[-C--:B------:R-:W-:Y:S02]  /*162c0*/  @!P1 LEA.HI.X R7, R13, R4.reuse, R14, 0x2, P5 ;  /* 0x000000040d079211 */ /* 0x080fe400028f140e */
[----:B------:R-:W-:-:S03]  /*162d0*/  @!P0 LEA.HI.X R3, R5, R4, R12, 0x2, P4 ;  /* 0x0000000405038211 */ /* 0x000fc600020f140c */
[----:B------:R1:W-:Y:S04]  /*162e0*/  @!P1 ST.E.64 [R6.64], R58 ;  /* 0x0000003a06009985 */ /* 0x0003e8000c101b06 */
[----:B------:R1:W-:Y:S01]  /*162f0*/  @!P0 ST.E.64 [R2.64], R54 ;  /* 0x0000003602008985 */ /* 0x0003e2000c101b06 */
[----:B------:R-:W-:-:S13]  /*16300*/  ISETP.GE.AND P0, PT, R252, c[0x0][0x3c8], PT ;  /* 0x0000f200fc007a0c */ /* 0x000fda0003f06270 */
[----:B------:R-:W-:Y:S05]  /*16310*/  @P0 BRA `(.L_x_790) ;  /* 0x00000ba000000947 */ /* 0x000fea0003800000 */
[----:B------:R-:W-:Y:S02]  /*16320*/  SHF.R.S32.HI R5, RZ, 0x1f, R252 ;  /* 0x0000001fff057819 */ /* 0x000fe400000114fc */
[----:B-1----:R-:W-:-:S04]  /*16330*/  LEA R2, P0, R252, R0, 0x2 ;  /* 0x00000000fc027211 */ /* 0x002fc800078010ff */
[----:B------:R-:W-:-:S05]  /*16340*/  LEA.HI.X R3, R252, R4, R5, 0x2, P0 ;  /* 0x00000004fc037211 */ /* 0x000fca00000f1405 */
[----:B------:R1:W-:Y:S01]  /*16350*/  ST.E.64 [R2.64], R50 ;  /* 0x0000003202007985 */ /* 0x0003e2000c101b06 */
[----:B------:R-:W-:Y:S05]  /*16360*/  BRA `(.L_x_790) ;  /* 0x00000b5000007947 */ /* 0x000fea0003800000 */
.L_x_775:
[----:B------:R-:W-:Y:S01]  /*16370*/  ISETP.NE.U32.AND P0, PT, RZ, c[0x0][0x508], PT ;  /* 0x00014200ff007a0c */ /* 0x000fe20003f05070 */
[----:B------:R-:W-:Y:S01]  /*16380*/  IMAD.MOV.U32 R4, RZ, RZ, 0x4 ;  /* 0x00000004ff047424 */ /* 0x000fe200078e00ff */
[----:B------:R-:W-:Y:S01]  /*16390*/  ISETP.NE.U32.AND P2, PT, RZ, c[0x0][0x500], PT ;  /* 0x00014000ff007a0c */ /* 0x000fe20003f45070 */
[----:B------:R-:W-:Y:S01]  /*163a0*/  IMAD.MOV.U32 R20, RZ, RZ, c[0x0][0x388] ;  /* 0x0000e200ff147624 */ /* 0x000fe200078e00ff */
[----:B------:R-:W-:Y:S01]  /*163b0*/  ISETP.NE.AND.EX P0, PT, RZ, c[0x0][0x50c], PT, P0 ;  /* 0x00014300ff007a0c */ /* 0x000fe20003f05300 */
[----:B------:R-:W-:Y:S01]  /*163c0*/  IMAD.MOV.U32 R6, RZ, RZ, RZ ;  /* 0x000000ffff067224 */ /* 0x000fe200078e00ff */
[----:B------:R-:W-:Y:S01]  /*163d0*/  ISETP.NE.AND.EX P2, PT, RZ, c[0x0][0x504], PT, P2 ;  /* 0x00014100ff007a0c */ /* 0x000fe20003f45320 */
[----:B------:R-:W-:-:S10]  /*163e0*/  IMAD.WIDE R2, R251, R4, c[0x0][0x500] ;  /* 0x00014000fb027625 */ /* 0x000fd400078e0204 */
[----:B------:R-:W-:Y:S02]  /*163f0*/  @P0 IMAD.WIDE R4, R251, R4, c[0x0][0x508] ;  /* 0x00014200fb040625 */ /* 0x000fe400078e0204 */
[----:B------:R2:W5:Y:S04]  /*16400*/  @P2 LDG.E R6, [R2.64] ;  /* 0x0000000602062981 */ /* 0x000568000c1e1900 */
[----:B------:R2:W5:Y:S01]  /*16410*/  @P0 LDG.E R20, [R4.64] ;  /* 0x0000000604140981 */ /* 0x000562000c1e1900 */
[----:B------:R-:W-:-:S04]  /*16420*/  ISETP.NE.AND P1, PT, R247, RZ, PT ;  /* 0x000000fff700720c */ /* 0x000fc80003f25270 */
[----:B------:R-:W-:Y:S01]  /*16430*/  SEL R19, R247, c[0x0][0x3d4], P1 ;  /* 0x0000f500f7137a07 */ /* 0x000fe20000800000 */
[----:B------:R-:W-:Y:S05]  /*16440*/  @P0 BRA `(.L_x_796) ;  /* 0x0000004000000947 */ /* 0x000fea0003800000 */
[----:B------:R-:W-:Y:S05]  /*16450*/  @!P2 BRA `(.L_x_796) ;  /* 0x000000300000a947 */ /* 0x000fea0003800000 */
[----:B------:R3:W4:Y:S04]  /*16460*/  LDG.E R0, [R2.64] ;  /* 0x0000000602007981 */ /* 0x000728000c1e1900 */
[----:B--23--:R-:W4:Y:S02]  /*16470*/  LDG.E R2, [R2.64+0x4] ;  /* 0x0000040602027981 */ /* 0x00cf24000c1e1900 */
[----:B----45:R-:W-:Y:S02]  /*16480*/  IADD3 R20, -R0, R2, RZ ;  /* 0x0000000200147210 */ /* 0x030fe40007ffe1ff */
.L_x_796:
[----:B--2---:R-:W2:Y:S01]  /*16490*/  S2R R2, SR_TID.X ;  /* 0x0000000000027919 */ /* 0x004ea20000002100 */
[----:B------:R-:W-:Y:S01]  /*164a0*/  SHF.R.S32.HI R0, RZ, 0x1f, R251 ;  /* 0x0000001fff007819 */ /* 0x000fe200000114fb */
[----:B------:R-:W-:Y:S01]  /*164b0*/  BSSY B0, `(.L_x_797) ;  /* 0x0000036000007945 */ /* 0x000fe20003800000 */
[----:B------:R-:W-:-:S02]  /*164c0*/  LOP3.LUT R15, R250, 0xffff, RZ, 0xc0, !PT ;  /* 0x0000fffffa0f7812 */ /* 0x000fc400078ec0ff */
[----:B-----5:R-:W-:Y:S02]  /*164d0*/  SHF.R.S32.HI R18, RZ, 0x1f, R6 ;  /* 0x0000001fff127819 */ /* 0x020fe40000011406 */
[----:B------:R-:W-:Y:S02]  /*164e0*/  SEL R16, R251, RZ, !P2 ;  /* 0x000000fffb107207 */ /* 0x000fe40005000000 */
[----:B------:R-:W-:Y:S02]  /*164f0*/  SEL R21, R0, RZ, !P2 ;  /* 0x000000ff00157207 */ /* 0x000fe40005000000 */
[----:B--2---:R-:W-:-:S13]  /*16500*/  ISETP.GT.AND P0, PT, R2, 0x7f, PT ;  /* 0x0000007f0200780c */ /* 0x004fda0003f04270 */
[----:B------:R-:W-:Y:S05]  /*16510*/  @P0 BRA `(.L_x_798) ;  /* 0x000002f000000947 */ /* 0x000fea0003800000 */
[----:B------:R-:W-:Y:S01]  /*16520*/  IMAD R0, R20, c[0x0][0x4e8], RZ ;  /* 0x00013a0014007a24 */ /* 0x000fe200078e02ff */
[----:B------:R-:W-:-:S04]  /*16530*/  IADD3 R14, R244, R2, RZ ;  /* 0x00000002f40e7210 */ /* 0x000fc80007ffe0ff */
[----:B------:R-:W-:-:S13]  /*16540*/  ISETP.GE.AND P0, PT, R14, R0, PT ;  /* 0x000000000e00720c */ /* 0x000fda0003f06270 */
[----:B------:R-:W-:Y:S05]  /*16550*/  @P0 BRA `(.L_x_798) ;  /* 0x000002b000000947 */ /* 0x000fea0003800000 */
[----:B------:R-:W-:Y:S01]  /*16560*/  IMAD.MOV.U32 R0, RZ, RZ, 0x368 ;  /* 0x00000368ff007424 */ /* 0x000fe200078e00ff */
[----:B------:R-:W-:-:S04]  /*16570*/  ISETP.GT.AND P2, PT, R19, 0x1, PT ;  /* 0x000000011300780c */ /* 0x000fc80003f44270 */
[----:B------:R-:W-:-:S04]  /*16580*/  SEL R0, R0, 0x328, P2 ;  /* 0x0000032800007807 */ /* 0x000fc80001000000 */
[----:B------:R2:W3:Y:S08]  /*16590*/  LDC.64 R8, c[0x0][R0+0x170] ;  /* 0x00005c0000087b82 */ /* 0x0004f00000000a00 */
[----:B------:R2:W4:Y:S08]  /*165a0*/  LDC.64 R4, c[0x0][R0+0x168] ;  /* 0x00005a0000047b82 */ /* 0x0005300000000a00 */
[----:B------:R2:W5:Y:S08]  /*165b0*/  LDC.64 R12, c[0x0][R0+0x178] ;  /* 0x00005e00000c7b82 */ /* 0x0005700000000a00 */
[----:B------:R2:W1:Y:S02]  /*165c0*/  LDC.64 R10, c[0x0][R0+0x160] ;  /* 0x00005800000a7b82 */ /* 0x0004640000000a00 */
[----:B--2---:R-:W-:-:S02]  /*165d0*/  IMAD.MOV.U32 R0, RZ, RZ, c[0x0][0x4e8] ;  /* 0x00013a00ff007624 */ /* 0x004fc400078e00ff */
[-C--:B---3--:R-:W-:Y:S02]  /*165e0*/  IMAD R7, R9, R16.reuse, RZ ;  /* 0x0000001009077224 */ /* 0x088fe400078e02ff */
[----:B------:R-:W-:Y:S01]  /*165f0*/  IMAD.WIDE.U32 R2, R8, R16, RZ ;  /* 0x0000001008027225 */ /* 0x000fe200078e00ff */
[----:B------:R-:W-:Y:S02]  /*16600*/  ISETP.NE.AND P0, PT, R0, 0x1, PT ;  /* 0x000000010000780c */ /* 0x000fe40003f05270 */
[----:B------:R-:W-:Y:S01]  /*16610*/  MOV R0, R14 ;  /* 0x0000000e00007202 */ /* 0x000fe20000000f00 */
[----:B------:R-:W-:Y:S01]  /*16620*/  IMAD R8, R8, R21, R7 ;  /* 0x0000001508087224 */ /* 0x000fe200078e0207 */
[----:B------:R-:W-:Y:S01]  /*16630*/  SEL R7, R249, RZ, P2 ;  /* 0x000000fff9077207 */ /* 0x000fe20001000000 */
[-C--:B----4-:R-:W-:Y:S02]  /*16640*/  IMAD R9, R5, R15.reuse, RZ ;  /* 0x0000000f05097224 */ /* 0x090fe400078e02ff */
[----:B------:R-:W-:Y:S01]  /*16650*/  IMAD.WIDE.U32 R4, R4, R15, RZ ;  /* 0x0000000f04047225 */ /* 0x000fe200078e00ff */
[----:B------:R-:W-:-:S03]  /*16660*/  IADD3 R3, R3, R8, RZ ;  /* 0x0000000803037210 */ /* 0x000fc60007ffe0ff */
[----:B------:R-:W-:Y:S02]  /*16670*/  IMAD.IADD R9, R5, 0x1, R9 ;  /* 0x0000000105097824 */ /* 0x000fe400078e0209 */
[----:B------:R-:W-:-:S04]  /*16680*/  @P0 IMAD.HI.U32 R17, R14, c[0x0][0x4ec], RZ ;  /* 0x00013b000e110a27 */ /* 0x000fc800078e00ff */
[-C--:B-----5:R-:W-:Y:S01]  /*16690*/  IMAD R8, R13, R7.reuse, RZ ;  /* 0x000000070d087224 */ /* 0x0a0fe200078e02ff */
[----:B------:R-:W-:Y:S02]  /*166a0*/  @P0 SHF.R.U32.HI R0, RZ, c[0x0][0x4f0], R17 ;  /* 0x00013c00ff000a19 */ /* 0x000fe40000011611 */
[----:B------:R-:W-:Y:S01]  /*166b0*/  IADD3 R17, P1, P0, R2, R4, R6 ;  /* 0x0000000402117210 */ /* 0x000fe2000783e006 */
[----:B------:R-:W-:-:S03]  /*166c0*/  IMAD.WIDE.U32 R4, R12, R7, RZ ;  /* 0x000000070c047225 */ /* 0x000fc600078e00ff */
[----:B------:R-:W-:Y:S01]  /*166d0*/  IADD3.X R9, R3, R9, R18, P1, P0 ;  /* 0x0000000903097210 */ /* 0x000fe20000fe0412 */
[----:B------:R-:W-:Y:S01]  /*166e0*/  IMAD.MOV R2, RZ, RZ, -R0 ;  /* 0x000000ffff027224 */ /* 0x000fe200078e0a00 */
[----:B------:R-:W-:Y:S01]  /*166f0*/  IADD3 R5, R5, R8, RZ ;  /* 0x0000000805057210 */ /* 0x000fe20007ffe0ff */
[----:B------:R-:W-:Y:S01]  /*16700*/  IMAD.MOV.U32 R8, RZ, RZ, c[0x0][0x4a8] ;  /* 0x00012a00ff087624 */ /* 0x000fe200078e00ff */
[----:B------:R-:W-:Y:S01]  /*16710*/  IADD3 R4, P1, P0, R0, R17, R4 ;  /* 0x0000001100047210 */ /* 0x000fe2000783e004 */
[----:B------:R-:W-:Y:S01]  /*16720*/  IMAD R2, R2, c[0x0][0x4e8], R14 ;  /* 0x00013a0002027a24 */ /* 0x000fe200078e020e */
[----:B------:R-:W-:-:S03]  /*16730*/  SHF.R.S32.HI R3, RZ, 0x1f, R0 ;  /* 0x0000001fff037819 */ /* 0x000fc60000011400 */
[----:B-1----:R-:W-:Y:S01]  /*16740*/  IMAD R0, R11, R2, RZ ;  /* 0x000000020b007224 */ /* 0x002fe200078e02ff */
[----:B------:R-:W-:Y:S02]  /*16750*/  SHF.R.S32.HI R7, RZ, 0x1f, R2 ;  /* 0x0000001fff077819 */ /* 0x000fe40000011402 */
        /* <DEDUP_REMOVED lines=11> */
.L_x_798:
[----:B------:R-:W-:Y:S05]  /*16810*/  BSYNC B0 ;  /* 0x0000000000007941 */ /* 0x000fea0003800000 */
.L_x_797:
        /* <DEDUP_REMOVED lines=8> */
[----:B------:R-:W-:-:S03]  /*168a0*/  IADD3 R4, R4, R244, RZ ;  /* 0x000000f404047210 */ /* 0x000fc60007ffe0ff */
        /* <DEDUP_REMOVED lines=26> */
.L_x_875:
[----:B------:R-:W-:Y:S05]  /*16a50*/  BRA.DIV ~URZ, `(.L_x_800) ;  /* 0x00003e627f007947 */ /* 0x000fea000b800000 */
[----:B------:R3:W4:Y:S02]  /*16a60*/  SHFL.IDX PT, R0, R10, RZ, 0x181f ;  /* 0x00181fff0a007589 */ /* 0x00072400000e0000 */
.L_x_876:
[----:B------:R-:W-:Y:S01]  /*16a70*/  IMAD R8, R20, c[0x0][0x4e8], RZ ;  /* 0x00013a0014087a24 */ /* 0x000fe200078e02ff */
        /* <DEDUP_REMOVED lines=14> */
.L_x_802:
[----:B------:R-:W-:Y:S05]  /*16b60*/  BSYNC B0 ;  /* 0x0000000000007941 */ /* 0x000fea0003800000 */
.L_x_801:
[----:B------:R-:W-:Y:S05]  /*16b70*/  BRA.DIV ~URZ, `(.L_x_803) ;  /* 0x00003db27f007947 */ /* 0x000fea000b800000 */
[----:B--2---:R2:W1:Y:S04]  /*16b80*/  SHFL.IDX PT, R9, R7, 0x1, 0x181f ;  /* 0x00381f0007097f89 */ /* 0x00446800000e0000 */
[----:B----4-:R2:W4:Y:S02]  /*16b90*/  SHFL.IDX PT, R0, R10, 0x1, 0x181f ;  /* 0x00381f000a007f89 */ /* 0x01052400000e0000 */
.L_x_877:
        /* <DEDUP_REMOVED lines=14> */
.L_x_805:
[----:B------:R-:W-:Y:S05]  /*16c80*/  BSYNC B0 ;  /* 0x0000000000007941 */ /* 0x000fea0003800000 */
.L_x_804:
[----:B------:R-:W-:Y:S05]  /*16c90*/  BRA.DIV ~URZ, `(.L_x_806) ;  /* 0x00003d627f007947 */ /* 0x000fea000b800000 */
[----:B-1----:R1:W2:Y:S02]  /*16ca0*/  SHFL.IDX PT, R9, R7, 0x2, 0x181f ;  /* 0x00581f0007097f89 */ /* 0x0022a400000e0000 */
.L_x_878:
[----:B------:R-:W-:Y:S05]  /*16cb0*/  BRA.DIV ~URZ, `(.L_x_807) ;  /* 0x00003db27f007947 */ /* 0x000fea000b800000 */
[----:B----4-:R4:W1:Y:S02]  /*16cc0*/  SHFL.IDX PT, R0, R10, 0x2, 0x181f ;  /* 0x00581f000a007f89 */ /* 0x01086400000e0000 */
.L_x_879:
        /* <DEDUP_REMOVED lines=14> */
.L_x_809:
[----:B------:R-:W-:Y:S05]  /*16db0*/  BSYNC B0 ;  /* 0x0000000000007941 */ /* 0x000fea0003800000 */
.L_x_808:
[----:B------:R-:W-:Y:S05]  /*16dc0*/  BRA.DIV ~URZ, `(.L_x_810) ;  /* 0x00003d127f007947 */ /* 0x000fea000b800000 */
[----:B-12---:R-:W1:Y:S04]  /*16dd0*/  SHFL.IDX PT, R7, R7, 0x3, 0x181f ;  /* 0x00781f0007077f89 */ /* 0x006e6800000e0000 */
[----:B------:R2:W3:Y:S02]  /*16de0*/  SHFL.IDX PT, R0, R10, 0x3, 0x181f ;  /* 0x00781f000a007f89 */ /* 0x0004e400000e0000 */
.L_x_880:
        /* <DEDUP_REMOVED lines=13> */
.L_x_790:
[----:B------:R-:W-:Y:S05]  /*16ec0*/  BSYNC B1 ;  /* 0x0000000000017941 */ /* 0x000fea0003800000 */
.L_x_774:
[----:B-1-34-:R-:W3:Y:S02]  /*16ed0*/  LDL R0, [R1+0x20] ;  /* 0x0000200001007983 */ /* 0x01aee40000100800 */
[----:B---3--:R-:W-:-:S13]  /*16ee0*/  ISETP.NE.AND P0, PT, R0, RZ, PT ;  /* 0x000000ff0000720c */ /* 0x008fda0003f05270 */
[----:B------:R-:W-:Y:S01]  /*16ef0*/  @P0 WARPSYNC 0xffffffff ;  /* 0xffffffff00000948 */ /* 0x000fe20003800000 */
[----:B------:R-:W-:Y:S06]  /*16f00*/  @P0 BAR.SYNC.DEFER_BLOCKING 0x5, 0x100 ;  /* 0x0144000000000b1d */ /* 0x000fec0000010000 */
[----:B------:R-:W1:Y:S04]  /*16f10*/  @P0 LDS.128 R248, [0xe100] ;  /* 0x00e10000fff80984 */ /* 0x000e680000000c00 */
[----:B------:R-:W-:Y:S06]  /*16f20*/  @P0 BAR.ARV 0x4, 0x100 ;  /* 0x0104000000000b1d */ /* 0x000fec0000002000 */
[----:B------:R-:W-:Y:S05]  /*16f30*/  @P0 BRA `(.L_x_811) ;  /* 0x00000f6000000947 */ /* 0x000fea0003800000 */
[----:B------:R-:W3:Y:S01]  /*16f40*/  S2R R0, SR_TID.X ;  /* 0x0000000000007919 */ /* 0x000ee20000002100 */
[----:B------:R-:W-:Y:S01]  /*16f50*/  IMAD.MOV.U32 R7, RZ, RZ, RZ ;  /* 0x000000ffff077224 */ /* 0x000fe200078e00ff */
[----:B--23--:R-:W-:-:S04]  /*16f60*/  LOP3.LUT R12, R0, 0x1f, RZ, 0xc0, !PT ;  /* 0x0000001f000c7812 */ /* 0x00cfc800078ec0ff */
[----:B------:R-:W-:Y:S01]  /*16f70*/  ISETP.NE.AND P6, PT, R12, 0x1f, PT ;  /* 0x0000001f0c00780c */ /* 0x000fe20003fc5270 */
[----:B------:R-:W-:Y:S10]  /*16f80*/  BRA.DIV ~URZ, `(.L_x_812) ;  /* 0x00003c227f007947 */ /* 0x000ff4000b800000 */
[----:B------:R2:W3:Y:S02]  /*16f90*/  SHFL.IDX PT, R9, R62, RZ, 0x1f ;  /* 0x00001fff3e097589 */ /* 0x0004e400000e0000 */
.L_x_881:
[----:B------:R-:W-:Y:S05]  /*16fa0*/  BRA.DIV ~URZ, `(.L_x_813) ;  /* 0x00003c727f007947 */ /* 0x000fea000b800000 */
[----:B------:R4:W2:Y:S02]  /*16fb0*/  SHFL.IDX PT, R8, R62, 0x1, 0x1f ;  /* 0x00201f003e087f89 */ /* 0x0008a400000e0000 */
.L_x_882:
[----:B-1----:R-:W-:Y:S02]  /*16fc0*/  IMAD.IADD R0, R251, 0x1, R12 ;  /* 0x00000001fb007824 */ /* 0x002fe400078e020c */
        /* <DEDUP_REMOVED lines=16> */
[----:B------:R1:W4:Y:S02]  /*170d0*/  SHFL.UP PT, R4, R0, 0x1, RZ ;  /* 0x0420000000047989 */ /* 0x00032400000e00ff */
.L_x_883:
[----:B----4-:R-:W-:-:S04]  /*170e0*/  SEL R4, R4, RZ, P5 ;  /* 0x000000ff04047207 */ /* 0x010fc80002800000 */
        /* <DEDUP_REMOVED lines=14> */
[----:B------:R1:W4:Y:S02]  /*171d0*/  SHFL.IDX PT, R0, R4, 0x1f, 0x1f ;  /* 0x03e01f0004007f89 */ /* 0x00032400000e0000 */
.L_x_884:
[----:B----4-:R-:W-:Y:S01]  /*171e0*/  IMAD R0, R0, c[0x0][0x538], RZ ;  /* 0x00014e0000007a24 */ /* 0x010fe200078e02ff */
[----:B------:R-:W-:Y:S04]  /*171f0*/  BSSY B1, `(.L_x_816) ;  /* 0x00000c5000017945 */ /* 0x000fe80003800000 */
[----:B--2---:R-:W-:-:S04]  /*17200*/  IADD3 R8, R0, R8, RZ ;  /* 0x0000000800087210 */ /* 0x004fc80007ffe0ff */
[----:B---3--:R-:W-:-:S13]  /*17210*/  ISETP.GT.AND P0, PT, R8, R9, PT ;  /* 0x000000090800720c */ /* 0x008fda0003f04270 */
[----:B------:R-:W-:Y:S05]  /*17220*/  @P0 BRA `(.L_x_817) ;  /* 0x0000024000000947 */ /* 0x000fea0003800000 */
.L_x_821:
        /* <DEDUP_REMOVED lines=16> */
.L_x_885:
        /* <DEDUP_REMOVED lines=16> */
.L_x_886:
[----:B--2---:R-:W-:-:S05]  /*17430*/  IMAD R0, R0, c[0x0][0x538], RZ ;  /* 0x00014e0000007a24 */ /* 0x004fca00078e02ff */
[----:B------:R-:W-:-:S04]  /*17440*/  IADD3 R8, R0, R8, RZ ;  /* 0x0000000800087210 */ /* 0x000fc80007ffe0ff */
[----:B------:R-:W-:-:S13]  /*17450*/  ISETP.GT.AND P0, PT, R8, R9, PT ;  /* 0x000000090800720c */ /* 0x000fda0003f04270 */
[----:B-1----:R-:W-:Y:S05]  /*17460*/  @!P0 BRA `(.L_x_821) ;  /* 0xfffffdc000008947 */ /* 0x002fea000383ffff */
.L_x_817:
[----:B------:R-:W-:-:S05]  /*17470*/  IADD3 R8, -R0, R8, RZ ;  /* 0x0000000800087210 */ /* 0x000fca0007ffe1ff */
[----:B------:R-:W-:-:S05]  /*17480*/  IMAD R0, R4, c[0x0][0x538], R8 ;  /* 0x00014e0004007a24 */ /* 0x000fca00078e0208 */
[----:B------:R-:W-:Y:S01]  /*17490*/  ISETP.GT.AND P0, PT, R0, R9, PT ;  /* 0x000000090000720c */ /* 0x000fe20003f04270 */
[----:B------:R-:W-:-:S12]  /*174a0*/  BRA.DIV ~URZ, `(.L_x_822) ;  /* 0x00003bd27f007947 */ /* 0x000fd8000b800000 */
[----:B------:R-:W-:-:S04]  /*174b0*/  VOTE.ANY R5, PT, !P0 ;  /* 0x0000000000057806 */ /* 0x000fc800040e0100 */
.L_x_887:
[----:B------:R-:W2:Y:S02]  /*174c0*/  POPC R0, R5 ;  /* 0x0000000500007309 */ /* 0x000ea40000000000 */
[----:B--2---:R-:W-:Y:S01]  /*174d0*/  IADD3 R251, R0, R251, RZ ;  /* 0x000000fb00fb7210 */ /* 0x004fe20007ffe0ff */
[----:B------:R-:W-:Y:S05]  /*174e0*/  BRA.DIV ~URZ, `(.L_x_823) ;  /* 0x00003be27f007947 */ /* 0x000fea000b800000 */
[----:B------:R2:W3:Y:S04]  /*174f0*/  SHFL.IDX PT, R10, R6, R0, 0x1f ;  /* 0x00001f00060a7589 */ /* 0x0004e800000e0000 */
[----:B------:R2:W4:Y:S02]  /*17500*/  SHFL.IDX PT, R7, R7, R0, 0x1f ;  /* 0x00001f0007077589 */ /* 0x00052400000e0000 */
.L_x_888:
[----:B------:R-:W-:Y:S01]  /*17510*/  ISETP.NE.AND P0, PT, R5, RZ, PT ;  /* 0x000000ff0500720c */ /* 0x000fe20003f05270 */
[----:B------:R-:W-:-:S12]  /*17520*/  BSSY B0, `(.L_x_824) ;  /* 0x0000005000007945 */ /* 0x000fd80003800000 */
[----:B------:R-:W-:Y:S05]  /*17530*/  @!P0 BRA `(.L_x_825) ;  /* 0x0000003000008947 */ /* 0x000fea0003800000 */
[----:B--2---:R-:W-:Y:S01]  /*17540*/  IADD3 R0, R0, -0x1, RZ ;  /* 0xffffffff00007810 */ /* 0x004fe20007ffe0ff */
[----:B------:R-:W-:Y:S05]  /*17550*/  BRA.DIV ~URZ, `(.L_x_826) ;  /* 0x00003c427f007947 */ /* 0x000fea000b800000 */
[----:B------:R2:W1:Y:S02]  /*17560*/  SHFL.IDX PT, R11, R4, R0, 0x1f ;  /* 0x00001f00040b7589 */ /* 0x00046400000e0000 */
.L_x_825:
[----:B------:R-:W-:Y:S05]  /*17570*/  BSYNC B0 ;  /* 0x0000000000007941 */ /* 0x000fea0003800000 */
.L_x_824:
[----:B----4-:R-:W-:Y:S01]  /*17580*/  ISETP.NE.AND P0, PT, R7, 0x1, PT ;  /* 0x000000010700780c */ /* 0x010fe20003f05270 */
[----:B-1----:R-:W-:Y:S01]  /*17590*/  IMAD R248, R11, c[0x0][0x538], R8 ;  /* 0x00014e000bf87a24 */ /* 0x002fe200078e0208 */
[----:B------:R-:W-:Y:S04]  /*175a0*/  BSSY B0, `(.L_x_827) ;  /* 0x0000082000007945 */ /* 0x000fe80003800000 */
[----:B------:R-:W-:-:S07]  /*175b0*/  IADD3 R8, -R248, R9, RZ ;  /* 0x00000009f8087210 */ /* 0x000fce0007ffe1ff */
[----:B------:R-:W-:Y:S05]  /*175c0*/  @!P0 BRA `(.L_x_828) ;  /* 0x000003d000008947 */ /* 0x000fea0003800000 */
[-C--:B---3--:R-:W-:Y:S02]  /*175d0*/  IABS R2, R10.reuse ;  /* 0x0000000a00027213 */ /* 0x088fe40000000000 */
[----:B------:R-:W-:Y:S02]  /*175e0*/  IABS R9, R10 ;  /* 0x0000000a00097213 */ /* 0x000fe40000000000 */
[----:B--2---:R-:W1:Y:S08]  /*175f0*/  I2F.RP R0, R2 ;  /* 0x0000000200007306 */ /* 0x004e700000209400 */
[----:B-1----:R-:W1:Y:S02]  /*17600*/  MUFU.RCP R0, R0 ;  /* 0x0000000000007308 */ /* 0x002e640000001000 */
[----:B-1----:R-:W-:-:S06]  /*17610*/  IADD3 R0, R0, 0xffffffe, RZ ;  /* 0x0ffffffe00007810 */ /* 0x002fcc0007ffe0ff */
[----:B------:R-:W1:Y:S02]  /*17620*/  F2I.FTZ.U32.TRUNC.NTZ R5, R0 ;  /* 0x0000000000057305 */ /* 0x000e64000021f000 */
[----:B-1----:R-:W-:Y:S01]  /*17630*/  IMAD.MOV R3, RZ, RZ, -R5 ;  /* 0x000000ffff037224 */ /* 0x002fe200078e0a05 */
[----:B------:R-:W-:-:S03]  /*17640*/  IABS R0, R7 ;  /* 0x0000000700007213 */ /* 0x000fc60000000000 */
[----:B------:R-:W-:Y:S01]  /*17650*/  IMAD.MOV.U32 R4, RZ, RZ, R3 ;  /* 0x000000ffff047224 */ /* 0x000fe200078e0003 */
[----:B------:R-:W-:Y:S01]  /*17660*/  IABS R3, R8 ;  /* 0x0000000800037213 */ /* 0x000fe20000000000 */
[----:B------:R-:W-:Y:S02]  /*17670*/  IMAD.MOV.U32 R6, RZ, RZ, R0 ;  /* 0x000000ffff067224 */ /* 0x000fe400078e0000 */
[----:B------:R-:W-:Y:S02]  /*17680*/  IMAD R0, R4, R2, RZ ;  /* 0x0000000204007224 */ /* 0x000fe400078e02ff */
[----:B------:R-:W-:Y:S01]  /*17690*/  IMAD.MOV.U32 R4, RZ, RZ, RZ ;  /* 0x000000ffff047224 */ /* 0x000fe200078e00ff */
[----:B------:R-:W1:Y:S03]  /*176a0*/  I2F.RP R11, R6 ;  /* 0x00000006000b7306 */ /* 0x000e660000209400 */
[----:B------:R-:W-:-:S04]  /*176b0*/  IMAD.HI.U32 R5, R5, R0, R4 ;  /* 0x0000000005057227 */ /* 0x000fc800078e0004 */
[----:B------:R-:W-:-:S05]  /*176c0*/  IMAD.MOV R0, RZ, RZ, -R9 ;  /* 0x000000ffff007224 */ /* 0x000fca00078e0a09 */
[----:B------:R-:W-:Y:S01]  /*176d0*/  MOV R4, R0 ;  /* 0x0000000000047202 */ /* 0x000fe20000000f00 */
[----:B------:R-:W-:-:S04]  /*176e0*/  IMAD.HI.U32 R0, R5, R3, RZ ;  /* 0x0000000305007227 */ /* 0x000fc800078e00ff */
[----:B------:R-:W-:Y:S02]  /*176f0*/  IMAD R3, R0, R4, R3 ;  /* 0x0000000400037224 */ /* 0x000fe400078e0203 */
[----:B-1----:R-:W1:Y:S03]  /*17700*/  MUFU.RCP R4, R11 ;  /* 0x0000000b00047308 */ /* 0x002e660000001000 */
[----:B------:R-:W-:-:S13]  /*17710*/  ISETP.GT.U32.AND P0, PT, R2, R3, PT ;  /* 0x000000030200720c */ /* 0x000fda0003f04070 */
[----:B------:R-:W-:Y:S01]  /*17720*/  @!P0 IMAD.IADD R3, R3, 0x1, -R2 ;  /* 0x0000000103038824 */ /* 0x000fe200078e0a02 */
[----:B-1----:R-:W-:Y:S02]  /*17730*/  IADD3 R4, R4, 0xffffffe, RZ ;  /* 0x0ffffffe04047810 */ /* 0x002fe40007ffe0ff */
[----:B------:R-:W-:Y:S02]  /*17740*/  @!P0 IADD3 R0, R0, 0x1, RZ ;  /* 0x0000000100008810 */ /* 0x000fe40007ffe0ff */
[----:B------:R-:W-:Y:S02]  /*17750*/  ISETP.GE.U32.AND P2, PT, R3, R2, PT ;  /* 0x000000020300720c */ /* 0x000fe40003f46070 */
[----:B------:R-:W1:Y:S01]  /*17760*/  F2I.FTZ.U32.TRUNC.NTZ R3, R4 ;  /* 0x0000000400037305 */ /* 0x000e62000021f000 */
[----:B------:R-:W-:Y:S02]  /*17770*/  LOP3.LUT R2, R8, R10, RZ, 0x3c, !PT ;  /* 0x0000000a08027212 */ /* 0x000fe400078e3cff */
[----:B------:R-:W-:-:S02]  /*17780*/  ISETP.NE.AND P0, PT, R10, RZ, PT ;  /* 0x000000ff0a00720c */ /* 0x000fc40003f05270 */
[----:B------:R-:W-:-:S06]  /*17790*/  ISETP.GE.AND P1, PT, R2, RZ, PT ;  /* 0x000000ff0200720c */ /* 0x000fcc0003f26270 */
[----:B------:R-:W-:Y:S01]  /*177a0*/  @P2 IADD3 R0, R0, 0x1, RZ ;  /* 0x0000000100002810 */ /* 0x000fe20007ffe0ff */
[----:B-1----:R-:W-:-:S06]  /*177b0*/  IMAD.MOV R2, RZ, RZ, -R3 ;  /* 0x000000ffff027224 */ /* 0x002fcc00078e0a03 */
[----:B------:R-:W-:Y:S01]  /*177c0*/  @!P1 IMAD.MOV R0, RZ, RZ, -R0 ;  /* 0x000000ffff009224 */ /* 0x000fe200078e0a00 */
[----:B------:R-:W-:Y:S02]  /*177d0*/  @!P0 LOP3.LUT R0, RZ, R10, RZ, 0x33, !PT ;  /* 0x0000000aff008212 */ /* 0x000fe400078e33ff */
[----:B------:R-:W-:Y:S02]  /*177e0*/  MOV R4, R2 ;  /* 0x0000000200047202 */ /* 0x000fe40000000f00 */
[----:B------:R-:W-:Y:S02]  /*177f0*/  IABS R2, R7 ;  /* 0x0000000700027213 */ /* 0x000fe40000000000 */
[----:B------:R-:W-:Y:S01]  /*17800*/  IABS R9, R0 ;  /* 0x0000000000097213 */ /* 0x000fe20000000000 */
[----:B------:R-:W-:Y:S02]  /*17810*/  IMAD R4, R4, R6, RZ ;  /* 0x0000000604047224 */ /* 0x000fe400078e02ff */
[----:B------:R-:W-:-:S02]  /*17820*/  IMAD.MOV R5, RZ, RZ, -R2 ;  /* 0x000000ffff057224 */ /* 0x000fc400078e0a02 */
[----:B------:R-:W-:-:S04]  /*17830*/  IMAD.MOV.U32 R2, RZ, RZ, RZ ;  /* 0x000000ffff027224 */ /* 0x000fc800078e00ff */
[----:B------:R-:W-:Y:S01]  /*17840*/  IMAD.HI.U32 R2, R3, R4, R2 ;  /* 0x0000000403027227 */ /* 0x000fe200078e0002 */
[----:B------:R-:W-:-:S03]  /*17850*/  MOV R4, R5 ;  /* 0x0000000500047202 */ /* 0x000fc60000000f00 */
[----:B------:R-:W-:-:S04]  /*17860*/  IMAD.MOV.U32 R3, RZ, RZ, R9 ;  /* 0x000000ffff037224 */ /* 0x000fc800078e0009 */
[----:B------:R-:W-:-:S04]  /*17870*/  IMAD.HI.U32 R2, R2, R3, RZ ;  /* 0x0000000302027227 */ /* 0x000fc800078e00ff */
[----:B------:R-:W-:Y:S01]  /*17880*/  IMAD R3, R2, R4, R3 ;  /* 0x0000000402037224 */ /* 0x000fe200078e0203 */
[----:B------:R-:W-:-:S04]  /*17890*/  IADD3 R4, -R0, RZ, RZ ;  /* 0x000000ff00047210 */ /* 0x000fc80007ffe1ff */
        /* <DEDUP_REMOVED lines=9> */
[----:B------:R-:W-:-:S05]  /*17930*/  @!P0 LOP3.LUT R2, RZ, R7, RZ, 0x33, !PT ;  /* 0x00000007ff028212 */ /* 0x000fca00078e33ff */
[----:B------:R-:W-:-:S04]  /*17940*/  IMAD.MOV R3, RZ, RZ, -R2 ;  /* 0x000000ffff037224 */ /* 0x000fc800078e0a02 */
[C---:B------:R-:W-:Y:S02]  /*17950*/  IMAD R3, R7.reuse, R3, R0 ;  /* 0x0000000307037224 */ /* 0x040fe400078e0200 */
[----:B------:R-:W-:Y:S02]  /*17960*/  IMAD R0, R7, 0x1000000, R2 ;  /* 0x0100000007007824 */ /* 0x000fe400078e0202 */
[----:B------:R-:W-:Y:S02]  /*17970*/  IMAD R2, R10, R4, R8 ;  /* 0x000000040a027224 */ /* 0x000fe400078e0208 */
[----:B------:R-:W-:Y:S01]  /*17980*/  IMAD R250, R3, 0x10000, R0 ;  /* 0x0001000003fa7824 */ /* 0x000fe200078e0200 */
[----:B------:R-:W-:Y:S05]  /*17990*/  BRA `(.L_x_829) ;  /* 0x0000042000007947 */ /* 0x000fea0003800000 */
.L_x_828:
[----:B------:R-:W-:-:S04]  /*179a0*/  IMAD.MOV.U32 R2, RZ, RZ, 0x4 ;  /* 0x00000004ff027424 */ /* 0x000fc800078e00ff */
[----:B------:R-:W-:-:S05]  /*179b0*/  IMAD.WIDE R2, R251, R2, c[0x0][0x590] ;  /* 0x00016400fb027625 */ /* 0x000fca00078e0202 */
[----:B--2---:R-:W2:Y:S02]  /*179c0*/  LDG.E R4, [R2.64] ;  /* 0x0000000602047981 */ /* 0x004ea4000c1e1900 */
[----:B--23--:R-:W-:-:S05]  /*179d0*/  IMAD R9, R4, R10, RZ ;  /* 0x0000000a04097224 */ /* 0x00cfca00078e02ff */
        /* <DEDUP_REMOVED lines=28> */
[----:B------:R-:W-:Y:S02]  /*17ba0*/  IMAD R11, R4, R2, RZ ;  /* 0x00000002040b7224 */ /* 0x000fe400078e02ff */
[----:B------:R-:W-:-:S03]  /*17bb0*/  IMAD.MOV R2, RZ, RZ, -R2 ;  /* 0x000000ffff027224 */ /* 0x000fc600078e0a02 */
[----:B------:R-:W-:Y:S01]  /*17bc0*/  IADD3 R0, -R11, c[0x0][0x538], RZ ;  /* 0x00014e000b007a10 */ /* 0x000fe20007ffe1ff */
[----:B------:R-:W-:-:S03]  /*17bd0*/  IMAD R6, R9, R2, R8 ;  /* 0x0000000209067224 */ /* 0x000fc600078e0208 */
[----:B------:R-:W-:Y:S02]  /*17be0*/  IMNMX R0, R4, R0, PT ;  /* 0x0000000004007217 */ /* 0x000fe40003800200 */
[----:B------:R-:W-:Y:S02]  /*17bf0*/  IABS R2, R6 ;  /* 0x0000000600027213 */ /* 0x000fe40000000000 */
[-C--:B------:R-:W-:Y:S02]  /*17c00*/  IABS R3, R0.reuse ;  /* 0x0000000000037213 */ /* 0x080fe40000000000 */
[----:B------:R-:W-:Y:S02]  /*17c10*/  IABS R9, R0 ;  /* 0x0000000000097213 */ /* 0x000fe40000000000 */
[----:B------:R-:W1:Y:S01]  /*17c20*/  I2F.RP R4, R3 ;  /* 0x0000000300047306 */ /* 0x000e620000209400 */
[----:B------:R-:W-:Y:S02]  /*17c30*/  MOV R7, R2 ;  /* 0x0000000200077202 */ /* 0x000fe40000000f00 */
[----:B------:R-:W-:-:S05]  /*17c40*/  IMAD.MOV R2, RZ, RZ, -R9 ;  /* 0x000000ffff027224 */ /* 0x000fca00078e0a09 */
[----:B-1----:R-:W1:Y:S02]  /*17c50*/  MUFU.RCP R4, R4 ;  /* 0x0000000400047308 */ /* 0x002e640000001000 */
[----:B-1----:R-:W-:-:S06]  /*17c60*/  IADD3 R4, R4, 0xffffffe, RZ ;  /* 0x0ffffffe04047810 */ /* 0x002fcc0007ffe0ff */
[----:B------:R-:W1:Y:S02]  /*17c70*/  F2I.FTZ.U32.TRUNC.NTZ R5, R4 ;  /* 0x0000000400057305 */ /* 0x000e64000021f000 */
[----:B-1----:R-:W-:-:S04]  /*17c80*/  IMAD.MOV R4, RZ, RZ, -R5 ;  /* 0x000000ffff047224 */ /* 0x002fc800078e0a05 */
[----:B------:R-:W-:Y:S02]  /*17c90*/  IMAD R8, R4, R3, RZ ;  /* 0x0000000304087224 */ /* 0x000fe400078e02ff */
[----:B------:R-:W-:-:S04]  /*17ca0*/  IMAD.MOV.U32 R4, RZ, RZ, RZ ;  /* 0x000000ffff047224 */ /* 0x000fc800078e00ff */
[----:B------:R-:W-:-:S04]  /*17cb0*/  IMAD.HI.U32 R5, R5, R8, R4 ;  /* 0x0000000805057227 */ /* 0x000fc800078e0004 */
[----:B------:R-:W-:Y:S02]  /*17cc0*/  IMAD.MOV.U32 R4, RZ, RZ, R2 ;  /* 0x000000ffff047224 */ /* 0x000fe400078e0002 */
[----:B------:R-:W-:-:S04]  /*17cd0*/  IMAD.HI.U32 R2, R5, R7, RZ ;  /* 0x0000000705027227 */ /* 0x000fc800078e00ff */
[----:B------:R-:W-:-:S05]  /*17ce0*/  IMAD R4, R2, R4, R7 ;  /* 0x0000000402047224 */ /* 0x000fca00078e0207 */
[----:B------:R-:W-:-:S13]  /*17cf0*/  ISETP.GT.U32.AND P0, PT, R3, R4, PT ;  /* 0x000000040300720c */ /* 0x000fda0003f04070 */
[-C--:B------:R-:W-:Y:S02]  /*17d00*/  @!P0 IADD3 R4, R4, -R3.reuse, RZ ;  /* 0x8000000304048210 */ /* 0x080fe40007ffe0ff */
[----:B------:R-:W-:Y:S02]  /*17d10*/  @!P0 IADD3 R2, R2, 0x1, RZ ;  /* 0x0000000102028810 */ /* 0x000fe40007ffe0ff */
[----:B------:R-:W-:Y:S02]  /*17d20*/  ISETP.GE.U32.AND P2, PT, R4, R3, PT ;  /* 0x000000030400720c */ /* 0x000fe40003f46070 */
[----:B------:R-:W-:Y:S02]  /*17d30*/  LOP3.LUT R3, R6, R0, RZ, 0x3c, !PT ;  /* 0x0000000006037212 */ /* 0x000fe400078e3cff */
[----:B------:R-:W-:Y:S02]  /*17d40*/  ISETP.NE.AND P0, PT, R0, RZ, PT ;  /* 0x000000ff0000720c */ /* 0x000fe40003f05270 */
[----:B------:R-:W-:Y:S01]  /*17d50*/  ISETP.GE.AND P1, PT, R3, RZ, PT ;  /* 0x000000ff0300720c */ /* 0x000fe20003f26270 */
[----:B------:R-:W-:Y:S01]  /*17d60*/  IMAD.MOV R3, RZ, RZ, -R0 ;  /* 0x000000ffff037224 */ /* 0x000fe200078e0a00 */
[----:B------:R-:W-:-:S05]  /*17d70*/  IADD3 R6, R11, 0x1000000, R6 ;  /* 0x010000000b067810 */ /* 0x000fca0007ffe006 */
[----:B------:R-:W-:-:S06]  /*17d80*/  @P2 IADD3 R2, R2, 0x1, RZ ;  /* 0x0000000102022810 */ /* 0x000fcc0007ffe0ff */
[----:B------:R-:W-:Y:S01]  /*17d90*/  @!P1 IMAD.MOV R2, RZ, RZ, -R2 ;  /* 0x000000ffff029224 */ /* 0x000fe200078e0a02 */
[----:B------:R-:W-:-:S05]  /*17da0*/  @!P0 LOP3.LUT R2, RZ, R0, RZ, 0x33, !PT ;  /* 0x00000000ff028212 */ /* 0x000fca00078e33ff */
[----:B------:R-:W-:Y:S02]  /*17db0*/  IMAD R250, R2, R3, R6 ;  /* 0x0000000302fa7224 */ /* 0x000fe400078e0206 */
.L_x_829:
[----:B------:R-:W-:Y:S05]  /*17dc0*/  BSYNC B0 ;  /* 0x0000000000007941 */ /* 0x000fea0003800000 */
.L_x_827:
[----:B------:R-:W-:-:S04]  /*17dd0*/  LOP3.LUT R2, RZ, R2, RZ, 0x33, !PT ;  /* 0x00000002ff027212 */ /* 0x000fc800078e33ff */
[----:B------:R-:W-:Y:S01]  /*17de0*/  IADD3 R249, R2, R10, RZ ;  /* 0x0000000a02f97210 */ /* 0x000fe20007ffe0ff */
[----:B------:R-:W-:Y:S05]  /*17df0*/  BRA `(.L_x_830) ;  /* 0x0000004000007947 */ /* 0x000fea0003800000 */
.L_x_818:
[----:B------:R-:W-:Y:S01]  /*17e00*/  IMAD.MOV.U32 R248, RZ, RZ, R9 ;  /* 0x000000fffff87224 */ /* 0x000fe200078e0009 */
[----:B------:R-:W-:Y:S01]  /*17e10*/  MOV R250, RZ ;  /* 0x000000ff00fa7202 */ /* 0x000fe20000000f00 */
[----:B------:R-:W-:Y:S01]  /*17e20*/  IMAD.MOV.U32 R249, RZ, RZ, RZ ;  /* 0x000000fffff97224 */ /* 0x000fe200078e00ff */
[----:B------:R-:W-:Y:S02]  /*17e30*/  MOV R251, c[0x0][0x53c] ;  /* 0x00014f0000fb7a02 */ /* 0x000fe40000000f00 */
.L_x_830:
[----:B------:R-:W-:Y:S05]  /*17e40*/  BSYNC B1 ;  /* 0x0000000000017941 */ /* 0x000fea0003800000 */
.L_x_816:
[----:B------:R-:W-:Y:S01]  /*17e50*/  WARPSYNC 0xffffffff ;  /* 0xffffffff00007948 */ /* 0x000fe20003800000 */
[----:B------:R-:W-:Y:S01]  /*17e60*/  BAR.SYNC.DEFER_BLOCKING 0x4, 0x100 ;  /* 0x0104000000007b1d */ /* 0x000fe20000010000 */
[----:B------:R-:W-:-:S13]  /*17e70*/  ISETP.NE.AND P0, PT, R12, RZ, PT ;  /* 0x000000ff0c00720c */ /* 0x000fda0003f05270 */
[----:B------:R2:W-:Y:S04]  /*17e80*/  @!P0 STS.128 [0xe100], R248 ;  /* 0x00e100f8ff008388 */ /* 0x0005e80000000c00 */
[----:B------:R-:W-:Y:S06]  /*17e90*/  BAR.ARV 0x5, 0x100 ;  /* 0x0144000000007b1d */ /* 0x000fec0000002000 */
.L_x_811:
[----:B-1----:R-:W-:-:S13]  /*17ea0*/  ISETP.GE.AND P0, PT, R251, c[0x0][0x53c], PT ;  /* 0x00014f00fb007a0c */ /* 0x002fda0003f06270 */
[----:B--2---:R-:W-:Y:S01]  /*17eb0*/  @P0 CALL.REL.NOINC `(.L_x_831) ;  /* 0x0000001000000944 */ /* 0x004fe20003c00000 */
[----:B------:R-:W-:Y:S05]  /*17ec0*/  BRA `(.L_x_832) ;  /* 0xfffe9ab000007947 */ /* 0x000fea000383ffff */
.L_x_831:
[----:B------:R-:W-:Y:S05]  /*17ed0*/  EXIT ;  /* 0x000000000000794d */ /* 0x000fea0003800000 */
.L_x_667:
[----:B------:R-:W-:Y:S01]  /*17ee0*/  IMAD.MOV.U32 R0, RZ, RZ, R5 ;  /* 0x000000ffff007224 */ /* 0x000fe200078e0005 */
[----:B------:R-:W-:Y:S02]  /*17ef0*/  MOV R2, 0x1 ;  /* 0x0000000100027802 */ /* 0x000fe40000000f00 */
[----:B------:R-:W-:Y:S02]  /*17f00*/  MOV R3, 0x17f20 ;  /* 0x00017f2000037802 */ /* 0x000fe40000000f00 */
[----:B--2---:R-:W-:Y:S05]  /*17f10*/  CALL.REL.NOINC `($__internal_12_$__cuda_sm70_shflsync_up_p) ;  /* 0x000033b000007944 */ /* 0x004fea0003c00000 */
[----:B------:R-:W-:Y:S01]  /*17f20*/  MOV R0, R4 ;  /* 0x0000000400007202 */ /* 0x000fe20000000f00 */
[----:B------:R-:W-:Y:S05]  /*17f30*/  BRA `(.L_x_833) ;  /* 0xfffe850000007947 */ /* 0x000fea000383ffff */
.L_x_668:
[----:B------:R-:W-:Y:S01]  /*17f40*/  IMAD.MOV.U32 R0, RZ, RZ, R5 ;  /* 0x000000ffff007224 */ /* 0x000fe200078e0005 */
[----:B------:R-:W-:Y:S02]  /*17f50*/  MOV R2, 0x2 ;  /* 0x0000000200027802 */ /* 0x000fe40000000f00 */
[----:B------:R-:W-:Y:S02]  /*17f60*/  MOV R3, 0x17f80 ;  /* 0x00017f8000037802 */ /* 0x000fe40000000f00 */
[----:B--2---:R-:W-:Y:S05]  /*17f70*/  CALL.REL.NOINC `($__internal_12_$__cuda_sm70_shflsync_up_p) ;  /* 0x0000335000007944 */ /* 0x004fea0003c00000 */
[----:B------:R-:W-:Y:S01]  /*17f80*/  SEL R0, R4, RZ, P4 ;  /* 0x000000ff04007207 */ /* 0x000fe20002000000 */
[----:B------:R-:W-:Y:S01]  /*17f90*/  IMAD.MOV.U32 R2, RZ, RZ, 0x4 ;  /* 0x00000004ff027424 */ /* 0x000fe200078e00ff */
[----:B------:R-:W-:-:S03]  /*17fa0*/  MOV R3, 0x17fd0 ;  /* 0x00017fd000037802 */ /* 0x000fc60000000f00 */
[----:B------:R-:W-:Y:S02]  /*17fb0*/  IMAD.IADD R0, R5, 0x1, R0 ;  /* 0x0000000105007824 */ /* 0x000fe400078e0200 */
[----:B------:R-:W-:Y:S05]  /*17fc0*/  CALL.REL.NOINC `($__internal_12_$__cuda_sm70_shflsync_up_p) ;  /* 0x0000330000007944 */ /* 0x000fea0003c00000 */
        /* <DEDUP_REMOVED lines=12> */
[----:B------:R-:W-:Y:S02]  /*18090*/  MOV R45, 0x1f ;  /* 0x0000001f002d7802 */ /* 0x000fe40000000f00 */
[----:B------:R-:W-:Y:S01]  /*180a0*/  MOV R3, 0x180e0 ;  /* 0x000180e000037802 */ /* 0x000fe20000000f00 */
[----:B------:R-:W-:-:S04]  /*180b0*/  IMAD.IADD R4, R0, 0x1, R4 ;  /* 0x0000000100047824 */ /* 0x000fc800078e0204 */
[----:B------:R-:W-:Y:S02]  /*180c0*/  IMAD.MOV.U32 R44, RZ, RZ, R4 ;  /* 0x000000ffff2c7224 */ /* 0x000fe400078e0004 */
[----:B------:R-:W-:Y:S05]  /*180d0*/  CALL.REL.NOINC `($__internal_11_$__cuda_sm70_shflsync_idx_p) ;  /* 0x0000319000007944 */ /* 0x000fea0003c00000 */
[----:B------:R-:W-:Y:S01]  /*180e0*/  MOV R0, R45 ;  /* 0x0000002d00007202 */ /* 0x000fe20000000f00 */
[----:B------:R-:W-:Y:S05]  /*180f0*/  BRA `(.L_x_834) ;  /* 0xfffe844000007947 */ /* 0x000fea000383ffff */
.L_x_670:
[----:B------:R-:W-:Y:S02]  /*18100*/  SEL R0, RZ, 0x1, P0 ;  /* 0x00000001ff007807 */ /* 0x000fe40000000000 */
[----:B------:R-:W-:Y:S02]  /*18110*/  MOV R2, 0x18130 ;  /* 0x0001813000027802 */ /* 0x000fe40000000f00 */
[----:B--2---:R-:W-:Y:S05]  /*18120*/  CALL.REL.NOINC `($__internal_13_$__cuda_sm70_votesync_ballot) ;  /* 0x0000321000007944 */ /* 0x004fea0003c00000 */
[----:B------:R-:W-:Y:S01]  /*18130*/  MOV R6, R0 ;  /* 0x0000000000067202 */ /* 0x000fe20000000f00 */
[----:B------:R-:W-:Y:S05]  /*18140*/  BRA `(.L_x_835) ;  /* 0xfffe848000007947 */ /* 0x000fea000383ffff */
.L_x_671:
[----:B------:R-:W-:Y:S01]  /*18150*/  IMAD.MOV.U32 R44, RZ, RZ, R9 ;  /* 0x000000ffff2c7224 */ /* 0x000fe200078e0009 */
[----:B------:R-:W-:Y:S01]  /*18160*/  MOV R2, R0 ;  /* 0x0000000000027202 */ /* 0x000fe20000000f00 */
[----:B------:R-:W-:Y:S01]  /*18170*/  IMAD.MOV.U32 R45, RZ, RZ, 0x1f ;  /* 0x0000001fff2d7424 */ /* 0x000fe200078e00ff */
[----:B------:R-:W-:Y:S02]  /*18180*/  MOV R3, 0x181a0 ;  /* 0x000181a000037802 */ /* 0x000fe40000000f00 */
[----:B------:R-:W-:Y:S05]  /*18190*/  CALL.REL.NOINC `($__internal_11_$__cuda_sm70_shflsync_idx_p) ;  /* 0x000030d000007944 */ /* 0x000fea0003c00000 */
[----:B------:R-:W-:Y:S01]  /*181a0*/  IMAD.MOV.U32 R12, RZ, RZ, R45 ;  /* 0x000000ffff0c7224 */ /* 0x000fe200078e002d */
[----:B------:R-:W-:Y:S01]  /*181b0*/  MOV R44, R8 ;  /* 0x00000008002c7202 */ /* 0x000fe20000000f00 */
[----:B------:R-:W-:Y:S01]  /*181c0*/  IMAD.MOV.U32 R5, RZ, RZ, RZ ;  /* 0x000000ffff057224 */ /* 0x000fe200078e00ff */
[----:B------:R-:W-:Y:S01]  /*181d0*/  MOV R2, R0 ;  /* 0x0000000000027202 */ /* 0x000fe20000000f00 */
[----:B------:R-:W-:Y:S01]  /*181e0*/  IMAD.MOV.U32 R45, RZ, RZ, 0x1f ;  /* 0x0000001fff2d7424 */ /* 0x000fe200078e00ff */
[----:B------:R-:W-:-:S02]  /*181f0*/  MOV R3, 0x18210 ;  /* 0x0001821000037802 */ /* 0x000fc40000000f00 */
[----:B------:R-:W-:Y:S05]  /*18200*/  CALL.REL.NOINC `($__internal_11_$__cuda_sm70_shflsync_idx_p) ;  /* 0x0000306000007944 */ /* 0x000fea0003c00000 */
[----:B------:R-:W-:Y:S01]  /*18210*/  MOV R9, R45 ;  /* 0x0000002d00097202 */ /* 0x000fe20000000f00 */
[----:B------:R-:W-:Y:S05]  /*18220*/  BRA `(.L_x_836) ;  /* 0xfffe840000007947 */ /* 0x000fea000383ffff */
.L_x_674:
[----:B------:R-:W-:Y:S01]  /*18230*/  IMAD.MOV.U32 R44, RZ, RZ, R4 ;  /* 0x000000ffff2c7224 */ /* 0x000fe200078e0004 */
[----:B------:R-:W-:Y:S01]  /*18240*/  MOV R2, R0 ;  /* 0x0000000000027202 */ /* 0x000fe20000000f00 */
[----:B------:R-:W-:Y:S01]  /*18250*/  IMAD.MOV.U32 R45, RZ, RZ, 0x1f ;  /* 0x0000001fff2d7424 */ /* 0x000fe200078e00ff */
[----:B------:R-:W-:-:S02]  /*18260*/  MOV R3, 0x18280 ;  /* 0x0001828000037802 */ /* 0x000fc40000000f00 */
[----:B--23--:R-:W-:Y:S05]  /*18270*/  CALL.REL.NOINC `($__internal_11_$__cuda_sm70_shflsync_idx_p) ;  /* 0x00002ff000007944 */ /* 0x00cfea0003c00000 */
[----:B------:R-:W-:Y:S01]  /*18280*/  MOV R5, R45 ;  /* 0x0000002d00057202 */ /* 0x000fe20000000f00 */
[----:B------:R-:W-:Y:S05]  /*18290*/  BRA `(.L_x_673) ;  /* 0xfffe83f000007947 */ /* 0x000fea000383ffff */
.L_x_695:
[----:B------:R-:W-:Y:S01]  /*182a0*/  IMAD.MOV.U32 R44, RZ, RZ, R0 ;  /* 0x000000ffff2c7224 */ /* 0x000fe200078e0000 */
[----:B------:R-:W-:Y:S01]  /*182b0*/  MOV R2, RZ ;  /* 0x000000ff00027202 */ /* 0x000fe20000000f00 */
[----:B------:R-:W-:Y:S01]  /*182c0*/  IMAD.MOV.U32 R45, RZ, RZ, 0x181f ;  /* 0x0000181fff2d7424 */ /* 0x000fe200078e00ff */
[----:B------:R-:W-:-:S02]  /*182d0*/  MOV R3, 0x182f0 ;  /* 0x000182f000037802 */ /* 0x000fc40000000f00 */
[----:B------:R-:W-:Y:S05]  /*182e0*/  CALL.REL.NOINC `($__internal_11_$__cuda_sm70_shflsync_idx_p) ;  /* 0x00002f8000007944 */ /* 0x000fea0003c00000 */
[----:B------:R-:W-:Y:S01]  /*182f0*/  MOV R7, R45 ;  /* 0x0000002d00077202 */ /* 0x000fe20000000f00 */
[----:B------:R-:W-:Y:S05]  /*18300*/  BRA `(.L_x_837) ;  /* 0xfffec27000007947 */ /* 0x000fea000383ffff */
.L_x_696:
[----:B------:R-:W-:Y:S01]  /*18310*/  IMAD.MOV.U32 R44, RZ, RZ, R5 ;  /* 0x000000ffff2c7224 */ /* 0x000fe200078e0005 */
[----:B------:R-:W-:Y:S01]  /*18320*/  MOV R2, RZ ;  /* 0x000000ff00027202 */ /* 0x000fe20000000f00 */
[----:B------:R-:W-:Y:S01]  /*18330*/  IMAD.MOV.U32 R45, RZ, RZ, 0x181f ;  /* 0x0000181fff2d7424 */ /* 0x000fe200078e00ff */
[----:B------:R-:W-:-:S02]  /*18340*/  MOV R3, 0x18360 ;  /* 0x0001836000037802 */ /* 0x000fc40000000f00 */
[----:B-12---:R-:W-:Y:S05]  /*18350*/  CALL.REL.NOINC `($__internal_11_$__cuda_sm70_shflsync_idx_p) ;  /* 0x00002f1000007944 */ /* 0x006fea0003c00000 */
[----:B------:R-:W-:Y:S01]  /*18360*/  IADD3 R8, P2, R45, R143, RZ ;  /* 0x0000008f2d087210 */ /* 0x000fe20007f5e0ff */
[----:B------:R-:W-:Y:S01]  /*18370*/  IMAD.MOV.U32 R44, RZ, RZ, R0 ;  /* 0x000000ffff2c7224 */ /* 0x000fe200078e0000 */
[----:B------:R-:W-:-:S02]  /*18380*/  ISETP.GE.AND P1, PT, R219, c[0x0][0x1d4], PT ;  /* 0x00007500db007a0c */ /* 0x000fc40003f26270 */
[----:B------:R-:W-:Y:S01]  /*18390*/  ISETP.GE.AND P0, PT, R221, c[0x0][0x1d4], PT ;  /* 0x00007500dd007a0c */ /* 0x000fe20003f06270 */
[----:B------:R-:W-:Y:S01]  /*183a0*/  IMAD.X R9, R7, 0x1, R68, P2 ;  /* 0x0000000107097824 */ /* 0x000fe200010e0644 */
[----:B------:R-:W-:Y:S01]  /*183b0*/  IADD3 R2, P2, R45, R144, RZ ;  /* 0x000000902d027210 */ /* 0x000fe20007f5e0ff */
[----:B------:R-:W-:-:S04]  /*183c0*/  IMAD.MOV.U32 R45, RZ, RZ, 0x181f ;  /* 0x0000181fff2d7424 */ /* 0x000fc800078e00ff */
[----:B------:R-:W-:-:S04]  /*183d0*/  IMAD.X R3, R7, 0x1, R69, P2 ;  /* 0x0000000107037824 */ /* 0x000fc800010e0645 */
[----:B------:R-:W-:Y:S01]  /*183e0*/  @!PT LDS RZ, [RZ] ;  /* 0x00000000fffff984 */ /* 0x000fe20000000800 */
[----:B------:R-:W-:Y:S01]  /*183f0*/  @!PT LDS RZ, [RZ] ;  /* 0x00000000fffff984 */ /* 0x000fe20000000800 */
[----:B------:R-:W-:Y:S01]  /*18400*/  @!PT LDS RZ, [RZ] ;  /* 0x00000000fffff984 */ /* 0x000fe20000000800 */
[----:B------:R1:W-:Y:S04]  /*18410*/  LDGSTS.E.BYPASS.LTC128B.128 [R195+0x8100], [R8.64], !P1 ;  /* 0x0810000008c37fae */ /* 0x0003e8000c901d46 */
[----:B------:R2:W-:Y:S01]  /*18420*/  LDGSTS.E.BYPASS.LTC128B.128 [R195+0xb100], [R2.64], !P0 ;  /* 0x0b10000002c37fae */ /* 0x0005e2000c101d46 */
[----:B-1----:R-:W-:Y:S02]  /*18430*/  SEL R9, RZ, 0x10, P1 ;  /* 0x00000010ff097807 */ /* 0x002fe40000800000 */
[----:B------:R-:W-:Y:S01]  /*18440*/  SEL R8, RZ, 0x10, P0 ;  /* 0x00000010ff087807 */ /* 0x000fe20000000000 */
[----:B--2---:R-:W-:Y:S01]  /*18450*/  IMAD.MOV.U32 R2, RZ, RZ, 0x1 ;  /* 0x00000001ff027424 */ /* 0x004fe200078e00ff */
[----:B------:R-:W-:Y:S02]  /*18460*/  MOV R3, 0x18480 ;  /* 0x0001848000037802 */ /* 0x000fe40000000f00 */
[----:B------:R-:W-:Y:S05]  /*18470*/  CALL.REL.NOINC `($__internal_11_$__cuda_sm70_shflsync_idx_p) ;  /* 0x00002df000007944 */ /* 0x000fea0003c00000 */
[----:B------:R-:W-:Y:S01]  /*18480*/  IMAD.MOV.U32 R10, RZ, RZ, R45 ;  /* 0x000000ffff0a7224 */ /* 0x000fe200078e002d */
[----:B------:R-:W-:Y:S01]  /*18490*/  MOV R2, 0x1 ;  /* 0x0000000100027802 */ /* 0x000fe20000000f00 */
[----:B------:R-:W-:Y:S01]  /*184a0*/  IMAD.MOV.U32 R44, RZ, RZ, R5 ;  /* 0x000000ffff2c7224 */ /* 0x000fe200078e0005 */
[----:B------:R-:W-:-:S02]  /*184b0*/  MOV R45, 0x181f ;  /* 0x0000181f002d7802 */ /* 0x000fc40000000f00 */
[----:B------:R-:W-:Y:S02]  /*184c0*/  MOV R3, 0x184e0 ;  /* 0x000184e000037802 */ /* 0x000fe40000000f00 */
[----:B------:R-:W-:Y:S05]  /*184d0*/  CALL.REL.NOINC `($__internal_11_$__cuda_sm70_shflsync_idx_p) ;  /* 0x00002d9000007944 */ /* 0x000fea0003c00000 */
[C---:B------:R-:W-:Y:S01]  /*184e0*/  IADD3 R6, -R9.reuse, 0x10, RZ ;  /* 0x0000001009067810 */ /* 0x040fe20007ffe1ff */
[----:B------:R-:W-:Y:S01]  /*184f0*/  IMAD.MOV.U32 R44, RZ, RZ, R0 ;  /* 0x000000ffff2c7224 */ /* 0x000fe200078e0000 */
[----:B------:R-:W-:Y:S02]  /*18500*/  IADD3 R2, -R8, 0x10, RZ ;  /* 0x0000001008027810 */ /* 0x000fe40007ffe1ff */
[----:B------:R-:W-:Y:S02]  /*18510*/  LOP3.LUT R6, R6, 0xf, RZ, 0xc0, !PT ;  /* 0x0000000f06067812 */ /* 0x000fe400078ec0ff */
[----:B------:R-:W-:Y:S02]  /*18520*/  LOP3.LUT R2, R2, 0xf, RZ, 0xc0, !PT ;  /* 0x0000000f02027812 */ /* 0x000fe400078ec0ff */
[----:B------:R-:W-:Y:S02]  /*18530*/  IADD3 R6, P1, P0, R6, R45, R143 ;  /* 0x0000002d06067210 */ /* 0x000fe4000783e08f */
[----:B------:R-:W-:-:S02]  /*18540*/  ISETP.NE.U32.AND P2, PT, R9, RZ, PT ;  /* 0x000000ff0900720c */ /* 0x000fc40003f45070 */
[----:B------:R-:W-:Y:S02]  /*18550*/  IADD3.X R7, RZ, R10, R68, P1, P0 ;  /* 0x0000000aff077210 */ /* 0x000fe40000fe0444 */
[----:B------:R-:W-:Y:S01]  /*18560*/  IADD3 R2, P1, P0, R2, R45, R144 ;  /* 0x0000002d02027210 */ /* 0x000fe2000783e090 */
[----:B------:R-:W-:-:S03]  /*18570*/  IMAD.MOV.U32 R45, RZ, RZ, 0x181f ;  /* 0x0000181fff2d7424 */ /* 0x000fc600078e00ff */
[----:B------:R-:W-:Y:S02]  /*18580*/  IADD3.X R3, RZ, R10, R69, P1, P0 ;  /* 0x0000000aff037210 */ /* 0x000fe40000fe0445 */
[----:B------:R-:W-:-:S03]  /*18590*/  ISETP.NE.U32.AND P0, PT, R8, RZ, PT ;  /* 0x000000ff0800720c */ /* 0x000fc60003f05070 */
[----:B------:R-:W-:Y:S01]  /*185a0*/  @!PT LDS RZ, [RZ] ;  /* 0x00000000fffff984 */ /* 0x000fe20000000800 */
[----:B------:R-:W-:Y:S01]  /*185b0*/  @!PT LDS RZ, [RZ] ;  /* 0x00000000fffff984 */ /* 0x000fe20000000800 */
[----:B------:R-:W-:Y:S01]  /*185c0*/  @!PT LDS RZ, [RZ] ;  /* 0x00000000fffff984 */ /* 0x000fe20000000800 */
[----:B------:R1:W-:Y:S10]  /*185d0*/  LDGSTS.E.BYPASS.LTC128B.128.ZFILL [R195+0x9100], [R6.64], P2 ;  /* 0x0910000006c37fae */ /* 0x0003f40009141d46 */
[----:B------:R2:W-:Y:S02]  /*185e0*/  LDGSTS.E.BYPASS.LTC128B.128.ZFILL [R195+0xc100], [R2.64], P0 ;  /* 0x0c10000002c37fae */ /* 0x0005e40008141d46 */
[----:B--2---:R-:W-:Y:S01]  /*185f0*/  IMAD.MOV.U32 R2, RZ, RZ, 0x2 ;  /* 0x00000002ff027424 */ /* 0x004fe200078e00ff */
[----:B------:R-:W-:-:S02]  /*18600*/  MOV R3, 0x18620 ;  /* 0x0001862000037802 */ /* 0x000fc40000000f00 */
[----:B-1----:R-:W-:Y:S05]  /*18610*/  CALL.REL.NOINC `($__internal_11_$__cuda_sm70_shflsync_idx_p) ;  /* 0x00002c5000007944 */ /* 0x002fea0003c00000 */
[----:B------:R-:W-:Y:S01]  /*18620*/  IMAD.MOV.U32 R10, RZ, RZ, R45 ;  /* 0x000000ffff0a7224 */ /* 0x000fe200078e002d */
[----:B------:R-:W-:Y:S01]  /*18630*/  MOV R2, 0x2 ;  /* 0x0000000200027802 */ /* 0x000fe20000000f00 */
[----:B------:R-:W-:Y:S01]  /*18640*/  IMAD.MOV.U32 R44, RZ, RZ, R5 ;  /* 0x000000ffff2c7224 */ /* 0x000fe200078e0005 */
[----:B------:R-:W-:-:S02]  /*18650*/  MOV R45, 0x181f ;  /* 0x0000181f002d7802 */ /* 0x000fc40000000f00 */
[----:B------:R-:W-:Y:S02]  /*18660*/  MOV R3, 0x18680 ;  /* 0x0001868000037802 */ /* 0x000fe40000000f00 */
[----:B------:R-:W-:Y:S05]  /*18670*/  CALL.REL.NOINC `($__internal_11_$__cuda_sm70_shflsync_idx_p) ;  /* 0x00002bf000007944 */ /* 0x000fea0003c00000 */
[----:B------:R-:W-:Y:S01]  /*18680*/  MOV R0, R45 ;  /* 0x0000002d00007202 */ /* 0x000fe20000000f00 */
[----:B------:R-:W-:Y:S05]  /*18690*/  BRA `(.L_x_838) ;  /* 0xfffec04000007947 */ /* 0x000fea000383ffff */
.L_x_697:
[----:B------:R-:W-:Y:S01]  /*186a0*/  IMAD.MOV.U32 R44, RZ, RZ, R5 ;  /* 0x000000ffff2c7224 */ /* 0x000fe200078e0005 */
[----:B------:R-:W-:Y:S01]  /*186b0*/  MOV R2, RZ ;  /* 0x000000ff00027202 */ /* 0x000fe20000000f00 */
[----:B------:R-:W-:Y:S01]  /*186c0*/  IMAD.MOV.U32 R45, RZ, RZ, 0x1c1f ;  /* 0x00001c1fff2d7424 */ /* 0x000fe200078e00ff */
[----:B------:R-:W-:Y:S02]  /*186d0*/  MOV R3, 0x186f0 ;  /* 0x000186f000037802 */ /* 0x000fe40000000f00 */
[----:B------:R-:W-:Y:S05]  /*186e0*/  CALL.REL.NOINC `($__internal_11_$__cuda_sm70_shflsync_idx_p) ;  /* 0x00002b8000007944 */ /* 0x000fea0003c00000 */
[----:B------:R-:W-:Y:S01]  /*186f0*/  MOV R3, R45 ;  /* 0x0000002d00037202 */ /* 0x000fe20000000f00 */
[----:B------:R-:W-:Y:S05]  /*18700*/  BRA `(.L_x_839) ;  /* 0xfffec1e000007947 */ /* 0x000fea000383ffff */
.L_x_702:
[----:B------:R-:W-:Y:S01]  /*18710*/  IMAD.MOV.U32 R44, RZ, RZ, R5 ;  /* 0x000000ffff2c7224 */ /* 0x000fe200078e0005 */
[----:B------:R-:W-:Y:S01]  /*18720*/  MOV R2, 0x1 ;  /* 0x0000000100027802 */ /* 0x000fe20000000f00 */
[----:B------:R-:W-:Y:S01]  /*18730*/  IMAD.MOV.U32 R45, RZ, RZ, 0x1c1f ;  /* 0x00001c1fff2d7424 */ /* 0x000fe200078e00ff */
[----:B------:R-:W-:Y:S02]  /*18740*/  MOV R3, 0x18760 ;  /* 0x0001876000037802 */ /* 0x000fe40000000f00 */
[----:B-1----:R-:W-:Y:S05]  /*18750*/  CALL.REL.NOINC `($__internal_11_$__cuda_sm70_shflsync_idx_p) ;  /* 0x00002b1000007944 */ /* 0x002fea0003c00000 */
[----:B------:R-:W-:Y:S01]  /*18760*/  MOV R3, R45 ;  /* 0x0000002d00037202 */ /* 0x000fe20000000f00 */
[----:B------:R-:W-:Y:S05]  /*18770*/  BRA `(.L_x_840) ;  /* 0xfffecb7000007947 */ /* 0x000fea000383ffff */
.L_x_707:
[----:B------:R-:W-:Y:S02]  /*18780*/  MOV R0, 0x2 ;  /* 0x0000000200007802 */ /* 0x000fe40000000f00 */
[----:B------:R-:W-:-:S02]  /*18790*/  MOV R2, 0x187b0 ;  /* 0x000187b000027802 */ /* 0x000fc40000000f00 */
[----:B------:R-:W-:Y:S05]  /*187a0*/  CALL.REL.NOINC `($__internal_10_$__cuda_sm70_shflsync_bfly_p) ;  /* 0x00002a6000007944 */ /* 0x000fea0003c00000 */
[----:B------:R-:W-:Y:S05]  /*187b0*/  BRA `(.L_x_841) ;  /* 0xfffed57000007947 */ /* 0x000fea000383ffff */
.L_x_708:
[----:B------:R-:W-:Y:S02]  /*187c0*/  MOV R0, 0x1 ;  /* 0x0000000100007802 */ /* 0x000fe40000000f00 */
[----:B------:R-:W-:-:S02]  /*187d0*/  MOV R2, 0x187f0 ;  /* 0x000187f000027802 */ /* 0x000fc40000000f00 */
[----:B------:R-:W-:Y:S05]  /*187e0*/  CALL.REL.NOINC `($__internal_10_$__cuda_sm70_shflsync_bfly_p) ;  /* 0x00002a2000007944 */ /* 0x000fea0003c00000 */
[----:B------:R-:W-:Y:S01]  /*187f0*/  FMNMX.FTZ R68, R4, R0, !PT ;  /* 0x0000000004447209 */ /* 0x000fe20007810000 */
[----:B------:R-:W-:Y:S01]  /*18800*/  IMAD.MOV.U32 R4, RZ, RZ, R5 ;  /* 0x000000ffff047224 */ /* 0x000fe200078e0005 */
[----:B------:R-:W-:Y:S01]  /*18810*/  MOV R2, 0x18840 ;  /* 0x0001884000027802 */ /* 0x000fe20000000f00 */
[----:B------:R-:W-:-:S02]  /*18820*/  IMAD.MOV.U32 R0, RZ, RZ, 0x2 ;  /* 0x00000002ff007424 */ /* 0x000fc400078e00ff */
[----:B------:R-:W-:Y:S05]  /*18830*/  CALL.REL.NOINC `($__internal_10_$__cuda_sm70_shflsync_bfly_p) ;  /* 0x000029d000007944 */ /* 0x000fea0003c00000 */
[----:B------:R-:W-:Y:S01]  /*18840*/  FMNMX.FTZ R5, R5, R0, !PT ;  /* 0x0000000005057209 */ /* 0x000fe20007810000 */
[----:B------:R-:W-:Y:S01]  /*18850*/  IMAD.MOV.U32 R0, RZ, RZ, 0x1 ;  /* 0x00000001ff007424 */ /* 0x000fe200078e00ff */
[----:B------:R-:W-:-:S03]  /*18860*/  MOV R2, 0x18890 ;  /* 0x0001889000027802 */ /* 0x000fc60000000f00 */
[----:B------:R-:W-:Y:S02]  /*18870*/  IMAD.MOV.U32 R4, RZ, RZ, R5 ;  /* 0x000000ffff047224 */ /* 0x000fe400078e0005 */
[----:B------:R-:W-:Y:S05]  /*18880*/  CALL.REL.NOINC `($__internal_10_$__cuda_sm70_shflsync_bfly_p) ;  /* 0x0000298000007944 */ /* 0x000fea0003c00000 */
[----:B------:R-:W-:Y:S01]  /*18890*/  MOV R3, R0 ;  /* 0x0000000000037202 */ /* 0x000fe20000000f00 */
[----:B------:R-:W-:Y:S05]  /*188a0*/  BRA `(.L_x_842) ;  /* 0xfffed4f000007947 */ /* 0x000fea000383ffff */
.L_x_716:
[----:B------:R-:W-:Y:S01]  /*188b0*/  MOV R2, RZ ;  /* 0x000000ff00027202 */ /* 0x000fe20000000f00 */
[----:B------:R-:W-:Y:S01]  /*188c0*/  IMAD.MOV.U32 R44, RZ, RZ, R0 ;  /* 0x000000ffff2c7224 */ /* 0x000fe200078e0000 */
[----:B------:R-:W-:Y:S01]  /*188d0*/  MOV R3, 0x18900 ;  /* 0x0001890000037802 */ /* 0x000fe20000000f00 */
[----:B------:R-:W-:Y:S02]  /*188e0*/  IMAD.MOV.U32 R45, RZ, RZ, 0x181f ;  /* 0x0000181fff2d7424 */ /* 0x000fe400078e00ff */
[----:B-1--4-:R-:W-:Y:S05]  /*188f0*/  CALL.REL.NOINC `($__internal_11_$__cuda_sm70_shflsync_idx_p) ;  /* 0x0000297000007944 */ /* 0x012fea0003c00000 */
[----:B------:R-:W-:Y:S01]  /*18900*/  MOV R7, R45 ;  /* 0x0000002d00077202 */ /* 0x000fe20000000f00 */
[----:B------:R-:W-:-:S05]  /*18910*/  BRA `(.L_x_843) ;  /* 0xfffeed3000007947 */ /* 0x000fca000383ffff */
.L_x_717:
[----:B------:R-:W-:Y:S01]  /*18920*/  MOV R2, RZ ;  /* 0x000000ff00027202 */ /* 0x000fe20000000f00 */
[----:B------:R-:W-:Y:S01]  /*18930*/  IMAD.MOV.U32 R44, RZ, RZ, R4 ;  /* 0x000000ffff2c7224 */ /* 0x000fe200078e0004 */
[----:B------:R-:W-:Y:S01]  /*18940*/  MOV R3, 0x18970 ;  /* 0x0001897000037802 */ /* 0x000fe20000000f00 */
[----:B------:R-:W-:Y:S02]  /*18950*/  IMAD.MOV.U32 R45, RZ, RZ, 0x181f ;  /* 0x0000181fff2d7424 */ /* 0x000fe400078e00ff */
[----:B-1234-:R-:W-:Y:S05]  /*18960*/  CALL.REL.NOINC `($__internal_11_$__cuda_sm70_shflsync_idx_p) ;  /* 0x0000290000007944 */ /* 0x01efea0003c00000 */
[----:B------:R-:W-:Y:S01]  /*18970*/  ISETP.GE.AND P1, PT, R219, c[0x0][0x1d4], PT ;  /* 0x00007500db007a0c */ /* 0x000fe20003f26270 */
[----:B------:R-:W-:Y:S01]  /*18980*/  IMAD.MOV.U32 R44, RZ, RZ, R0 ;  /* 0x000000ffff2c7224 */ /* 0x000fe200078e0000 */
[----:B------:R-:W-:Y:S02]  /*18990*/  IADD3 R12, P2, R45, R14, RZ ;  /* 0x0000000e2d0c7210 */ /* 0x000fe40007f5e0ff */
[----:B------:R-:W-:Y:S03]  /*189a0*/  ISETP.GE.AND P0, PT, R221, c[0x0][0x1d4], PT ;  /* 0x00007500dd007a0c */ /* 0x000fe60003f06270 */
[----:B------:R-:W-:Y:S01]  /*189b0*/  IMAD.X R13, R7, 0x1, R5, P2 ;  /* 0x00000001070d7824 */ /* 0x000fe200010e0605 */
        /* <DEDUP_REMOVED lines=12> */
[----:B------:R-:W-:Y:S05]  /*18a80*/  CALL.REL.NOINC `($__internal_11_$__cuda_sm70_shflsync_idx_p) ;  /* 0x000027e000007944 */ /* 0x000fea0003c00000 */
[----:B------:R-:W-:Y:S01]  /*18a90*/  MOV R2, 0x1 ;  /* 0x0000000100027802 */ /* 0x000fe20000000f00 */
[----:B------:R-:W-:Y:S01]  /*18aa0*/  IMAD.MOV.U32 R13, RZ, RZ, R45 ;  /* 0x000000ffff0d7224 */ /* 0x000fe200078e002d */
[----:B------:R-:W-:Y:S01]  /*18ab0*/  MOV R45, 0x181f ;  /* 0x0000181f002d7802 */ /* 0x000fe20000000f00 */
[----:B------:R-:W-:Y:S01]  /*18ac0*/  IMAD.MOV.U32 R44, RZ, RZ, R4 ;  /* 0x000000ffff2c7224 */ /* 0x000fe200078e0004 */
[----:B------:R-:W-:Y:S02]  /*18ad0*/  MOV R3, 0x18af0 ;  /* 0x00018af000037802 */ /* 0x000fe40000000f00 */
[----:B------:R-:W-:Y:S05]  /*18ae0*/  CALL.REL.NOINC `($__internal_11_$__cuda_sm70_shflsync_idx_p) ;  /* 0x0000278000007944 */ /* 0x000fea0003c00000 */
[C---:B------:R-:W-:Y:S01]  /*18af0*/  IADD3 R2, -R7.reuse, 0x10, RZ ;  /* 0x0000001007027810 */ /* 0x040fe20007ffe1ff */
[----:B------:R-:W-:Y:S01]  /*18b00*/  IMAD.MOV.U32 R44, RZ, RZ, R0 ;  /* 0x000000ffff2c7224 */ /* 0x000fe200078e0000 */
[----:B------:R-:W-:Y:S02]  /*18b10*/  ISETP.NE.U32.AND P2, PT, R7, RZ, PT ;  /* 0x000000ff0700720c */ /* 0x000fe40003f45070 */
[----:B------:R-:W-:Y:S04]  /*18b20*/  LOP3.LUT R2, R2, 0xf, RZ, 0xc0, !PT ;  /* 0x0000000f02027812 */ /* 0x000fe800078ec0ff */
[----:B------:R-:W-:Y:S04]  /*18b30*/  IADD3 R2, P1, P0, R2, R45, R14 ;  /* 0x0000002d02027210 */ /* 0x000fe8000783e00e */
[----:B------:R-:W-:Y:S05]  /*18b40*/  IADD3.X R3, RZ, R13, R5, P1, P0 ;  /* 0x0000000dff037210 */ /* 0x000fea0000fe0405 */
        /* <DEDUP_REMOVED lines=13> */
[----:B------:R-:W-:Y:S05]  /*18c20*/  CALL.REL.NOINC `($__internal_11_$__cuda_sm70_shflsync_idx_p) ;  /* 0x0000264000007944 */ /* 0x000fea0003c00000 */
[----:B------:R-:W-:Y:S01]  /*18c30*/  MOV R2, 0x2 ;  /* 0x0000000200027802 */ /* 0x000fe20000000f00 */
[----:B------:R-:W-:Y:S01]  /*18c40*/  IMAD.MOV.U32 R13, RZ, RZ, R45 ;  /* 0x000000ffff0d7224 */ /* 0x000fe200078e002d */
[----:B------:R-:W-:Y:S01]  /*18c50*/  MOV R45, 0x181f ;  /* 0x0000181f002d7802 */ /* 0x000fe20000000f00 */
[----:B------:R-:W-:Y:S01]  /*18c60*/  IMAD.MOV.U32 R44, RZ, RZ, R4 ;  /* 0x000000ffff2c7224 */ /* 0x000fe200078e0004 */
[----:B------:R-:W-:Y:S02]  /*18c70*/  MOV R3, 0x18c90 ;  /* 0x00018c9000037802 */ /* 0x000fe40000000f00 */
[----:B------:R-:W-:Y:S05]  /*18c80*/  CALL.REL.NOINC `($__internal_11_$__cuda_sm70_shflsync_idx_p) ;  /* 0x000025e000007944 */ /* 0x000fea0003c00000 */
[----:B------:R-:W-:Y:S01]  /*18c90*/  MOV R0, R45 ;  /* 0x0000002d00007202 */ /* 0x000fe20000000f00 */
[----:B------:R-:W-:-:S05]  /*18ca0*/  BRA `(.L_x_844) ;  /* 0xfffeeb2000007947 */ /* 0x000fca000383ffff */
.L_x_720:
[----:B------:R-:W-:Y:S01]  /*18cb0*/  MOV R2, RZ ;  /* 0x000000ff00027202 */ /* 0x000fe20000000f00 */
[----:B------:R-:W-:Y:S01]  /*18cc0*/  IMAD.MOV.U32 R44, RZ, RZ, R0 ;  /* 0x000000ffff2c7224 */ /* 0x000fe200078e0000 */
[----:B------:R-:W-:Y:S01]  /*18cd0*/  MOV R3, 0x18d00 ;  /* 0x00018d0000037802 */ /* 0x000fe20000000f00 */
[----:B------:R-:W-:Y:S02]  /*18ce0*/  IMAD.MOV.U32 R45, RZ, RZ, 0x181f ;  /* 0x0000181fff2d7424 */ /* 0x000fe400078e00ff */
[----:B------:R-:W-:Y:S05]  /*18cf0*/  CALL.REL.NOINC `($__internal_11_$__cuda_sm70_shflsync_idx_p) ;  /* 0x0000257000007944 */ /* 0x000fea0003c00000 */
[----:B------:R-:W-:Y:S01]  /*18d00*/  MOV R7, R45 ;  /* 0x0000002d00077202 */ /* 0x000fe20000000f00 */
[----:B------:R-:W-:-:S05]  /*18d10*/  BRA `(.L_x_845) ;  /* 0xfffefce000007947 */ /* 0x000fca000383ffff */
.L_x_721:
[----:B------:R-:W-:Y:S01]  /*18d20*/  MOV R2, RZ ;  /* 0x000000ff00027202 */ /* 0x000fe20000000f00 */
[----:B------:R-:W-:Y:S01]  /*18d30*/  IMAD.MOV.U32 R44, RZ, RZ, R4 ;  /* 0x000000ffff2c7224 */ /* 0x000fe200078e0004 */
[----:B------:R-:W-:Y:S01]  /*18d40*/  MOV R3, 0x18d70 ;  /* 0x00018d7000037802 */ /* 0x000fe20000000f00 */
[----:B------:R-:W-:Y:S02]  /*18d50*/  IMAD.MOV.U32 R45, RZ, RZ, 0x181f ;  /* 0x0000181fff2d7424 */ /* 0x000fe400078e00ff */
[----:B-12---:R-:W-:Y:S05]  /*18d60*/  CALL.REL.NOINC `($__internal_11_$__cuda_sm70_shflsync_idx_p) ;  /* 0x0000250000007944 */ /* 0x006fea0003c00000 */
        /* <DEDUP_REMOVED lines=52> */
.L_x_722:
[----:B------:R-:W-:Y:S01]  /*190b0*/  MOV R2, RZ ;  /* 0x000000ff00027202 */ /* 0x000fe20000000f00 */
[----:B------:R-:W-:Y:S01]  /*190c0*/  IMAD.MOV.U32 R44, RZ, RZ, R5 ;  /* 0x000000ffff2c7224 */ /* 0x000fe200078e0005 */
[----:B------:R-:W-:Y:S01]  /*190d0*/  MOV R3, 0x19100 ;  /* 0x0001910000037802 */ /* 0x000fe20000000f00 */
[----:B------:R-:W-:Y:S02]  /*190e0*/  IMAD.MOV.U32 R45, RZ, RZ, 0x1c1f ;  /* 0x00001c1fff2d7424 */ /* 0x000fe400078e00ff */
[----:B------:R-:W-:Y:S05]  /*190f0*/  CALL.REL.NOINC `($__internal_11_$__cuda_sm70_shflsync_idx_p) ;  /* 0x0000217000007944 */ /* 0x000fea0003c00000 */
[----:B------:R-:W-:Y:S01]  /*19100*/  MOV R4, R45 ;  /* 0x0000002d00047202 */ /* 0x000fe20000000f00 */
[----:B------:R-:W-:-:S05]  /*19110*/  BRA `(.L_x_847) ;  /* 0xfffefc4000007947 */ /* 0x000fca000383ffff */
.L_x_727:
[----:B------:R-:W-:Y:S01]  /*19120*/  MOV R2, 0x1 ;  /* 0x0000000100027802 */ /* 0x000fe20000000f00 */
[----:B------:R-:W-:Y:S01]  /*19130*/  IMAD.MOV.U32 R44, RZ, RZ, R5 ;  /* 0x000000ffff2c7224 */ /* 0x000fe200078e0005 */
[----:B------:R-:W-:Y:S01]  /*19140*/  MOV R3, 0x19170 ;  /* 0x0001917000037802 */ /* 0x000fe20000000f00 */
[----:B------:R-:W-:Y:S02]  /*19150*/  IMAD.MOV.U32 R45, RZ, RZ, 0x1c1f ;  /* 0x00001c1fff2d7424 */ /* 0x000fe400078e00ff */
[----:B-1----:R-:W-:Y:S05]  /*19160*/  CALL.REL.NOINC `($__internal_11_$__cuda_sm70_shflsync_idx_p) ;  /* 0x0000210000007944 */ /* 0x002fea0003c00000 */
[----:B------:R-:W-:Y:S01]  /*19170*/  MOV R4, R45 ;  /* 0x0000002d00047202 */ /* 0x000fe20000000f00 */
[----:B------:R-:W-:-:S05]  /*19180*/  BRA `(.L_x_848) ;  /* 0xffff062000007947 */ /* 0x000fca000383ffff */
.L_x_732:
[----:B------:R-:W-:Y:S02]  /*19190*/  MOV R0, 0x2 ;  /* 0x0000000200007802 */ /* 0x000fe40000000f00 */
[----:B------:R-:W-:Y:S02]  /*191a0*/  MOV R2, 0x191c0 ;  /* 0x000191c000027802 */ /* 0x000fe40000000f00 */
[----:B-12---:R-:W-:Y:S05]  /*191b0*/  CALL.REL.NOINC `($__internal_10_$__cuda_sm70_shflsync_bfly_p) ;  /* 0x0000205000007944 */ /* 0x006fea0003c00000 */
[----:B------:R-:W-:-:S05]  /*191c0*/  BRA `(.L_x_849) ;  /* 0xffff108000007947 */ /* 0x000fca000383ffff */
.L_x_733:
[----:B------:R-:W-:Y:S01]  /*191d0*/  MOV R0, 0x1 ;  /* 0x0000000100007802 */ /* 0x000fe20000000f00 */
[----:B---3--:R-:W-:Y:S01]  /*191e0*/  IMAD.MOV.U32 R4, RZ, RZ, R5 ;  /* 0x000000ffff047224 */ /* 0x008fe200078e0005 */
[----:B------:R-:W-:Y:S02]  /*191f0*/  MOV R2, 0x19210 ;  /* 0x0001921000027802 */ /* 0x000fe40000000f00 */
[----:B------:R-:W-:Y:S05]  /*19200*/  CALL.REL.NOINC `($__internal_10_$__cuda_sm70_shflsync_bfly_p) ;  /* 0x0000200000007944 */ /* 0x000fea0003c00000 */
[----:B------:R-:W-:Y:S01]  /*19210*/  IMAD.MOV.U32 R4, RZ, RZ, R6 ;  /* 0x000000ffff047224 */ /* 0x000fe200078e0006 */
[----:B------:R-:W-:Y:S01]  /*19220*/  FMNMX.FTZ R68, R5, R0, !PT ;  /* 0x0000000005447209 */ /* 0x000fe20007810000 */
[----:B------:R-:W-:Y:S01]  /*19230*/  IMAD.MOV.U32 R0, RZ, RZ, 0x2 ;  /* 0x00000002ff007424 */ /* 0x000fe200078e00ff */
[----:B------:R-:W-:Y:S02]  /*19240*/  MOV R2, 0x19260 ;  /* 0x0001926000027802 */ /* 0x000fe40000000f00 */
[----:B------:R-:W-:Y:S05]  /*19250*/  CALL.REL.NOINC `($__internal_10_$__cuda_sm70_shflsync_bfly_p) ;  /* 0x00001fb000007944 */ /* 0x000fea0003c00000 */
[----:B------:R-:W-:Y:S01]  /*19260*/  FMNMX.FTZ R4, R6, R0, !PT ;  /* 0x0000000006047209 */ /* 0x000fe20007810000 */
[----:B------:R-:W-:Y:S01]  /*19270*/  IMAD.MOV.U32 R0, RZ, RZ, 0x1 ;  /* 0x00000001ff007424 */ /* 0x000fe200078e00ff */
[----:B------:R-:W-:Y:S02]  /*19280*/  MOV R2, 0x192a0 ;  /* 0x000192a000027802 */ /* 0x000fe40000000f00 */
[----:B------:R-:W-:Y:S05]  /*19290*/  CALL.REL.NOINC `($__internal_10_$__cuda_sm70_shflsync_bfly_p) ;  /* 0x00001f7000007944 */ /* 0x000fea0003c00000 */
[----:B------:R-:W-:-:S05]  /*192a0*/  BRA `(.L_x_850) ;  /* 0xffff101000007947 */ /* 0x000fca000383ffff */
.L_x_742:
[----:B------:R-:W-:Y:S01]  /*192b0*/  MOV R2, RZ ;  /* 0x000000ff00027202 */ /* 0x000fe20000000f00 */
[----:B------:R-:W-:Y:S01]  /*192c0*/  IMAD.MOV.U32 R44, RZ, RZ, R0 ;  /* 0x000000ffff2c7224 */ /* 0x000fe200078e0000 */
[----:B------:R-:W-:Y:S01]  /*192d0*/  MOV R3, 0x19300 ;  /* 0x0001930000037802 */ /* 0x000fe20000000f00 */
[----:B------:R-:W-:Y:S02]  /*192e0*/  IMAD.MOV.U32 R45, RZ, RZ, 0x181f ;  /* 0x0000181fff2d7424 */ /* 0x000fe400078e00ff */
[----:B-1--4-:R-:W-:Y:S05]  /*192f0*/  CALL.REL.NOINC `($__internal_11_$__cuda_sm70_shflsync_idx_p) ;  /* 0x00001f7000007944 */ /* 0x012fea0003c00000 */
[----:B------:R-:W-:Y:S01]  /*19300*/  MOV R7, R45 ;  /* 0x0000002d00077202 */ /* 0x000fe20000000f00 */
[----:B------:R-:W-:-:S05]  /*19310*/  BRA `(.L_x_851) ;  /* 0xffff2d4000007947 */ /* 0x000fca000383ffff */
.L_x_743:
        /* <DEDUP_REMOVED lines=57> */
.L_x_746:
[----:B------:R-:W-:Y:S01]  /*196b0*/  MOV R2, RZ ;  /* 0x000000ff00027202 */ /* 0x000fe20000000f00 */
[----:B------:R-:W-:Y:S01]  /*196c0*/  IMAD.MOV.U32 R44, RZ, RZ, R0 ;  /* 0x000000ffff2c7224 */ /* 0x000fe200078e0000 */
[----:B------:R-:W-:Y:S01]  /*196d0*/  MOV R3, 0x19700 ;  /* 0x0001970000037802 */ /* 0x000fe20000000f00 */
[----:B------:R-:W-:Y:S02]  /*196e0*/  IMAD.MOV.U32 R45, RZ, RZ, 0x181f ;  /* 0x0000181fff2d7424 */ /* 0x000fe400078e00ff */
[----:B-1----:R-:W-:Y:S05]  /*196f0*/  CALL.REL.NOINC `($__internal_11_$__cuda_sm70_shflsync_idx_p) ;  /* 0x00001b7000007944 */ /* 0x002fea0003c00000 */
[----:B------:R-:W-:Y:S01]  /*19700*/  MOV R7, R45 ;  /* 0x0000002d00077202 */ /* 0x000fe20000000f00 */
[----:B------:R-:W-:-:S05]  /*19710*/  BRA `(.L_x_853) ;  /* 0xffff3cf000007947 */ /* 0x000fca000383ffff */
.L_x_747:
[----:B------:R-:W-:Y:S01]  /*19720*/  MOV R2, RZ ;  /* 0x000000ff00027202 */ /* 0x000fe20000000f00 */
[----:B------:R-:W-:Y:S01]  /*19730*/  IMAD.MOV.U32 R44, RZ, RZ, R4 ;  /* 0x000000ffff2c7224 */ /* 0x000fe200078e0004 */
[----:B------:R-:W-:Y:S01]  /*19740*/  MOV R3, 0x19770 ;  /* 0x0001977000037802 */ /* 0x000fe20000000f00 */
[----:B------:R-:W-:Y:S02]  /*19750*/  IMAD.MOV.U32 R45, RZ, RZ, 0x181f ;  /* 0x0000181fff2d7424 */ /* 0x000fe400078e00ff */
[----:B-123--:R-:W-:Y:S05]  /*19760*/  CALL.REL.NOINC `($__internal_11_$__cuda_sm70_shflsync_idx_p) ;  /* 0x00001b0000007944 */ /* 0x00efea0003c00000 */
        /* <DEDUP_REMOVED lines=52> */
.L_x_748:
[----:B------:R-:W-:Y:S02]  /*19ab0*/  MOV R0, 0x2 ;  /* 0x0000000200007802 */ /* 0x000fe40000000f00 */
[----:B------:R-:W-:Y:S02]  /*19ac0*/  MOV R2, 0x19ae0 ;  /* 0x00019ae000027802 */ /* 0x000fe40000000f00 */
[----:B------:R-:W-:Y:S05]  /*19ad0*/  CALL.REL.NOINC `($__internal_10_$__cuda_sm70_shflsync_bfly_p) ;  /* 0x0000173000007944 */ /* 0x000fea0003c00000 */
[----:B------:R-:W-:-:S05]  /*19ae0*/  BRA `(.L_x_855) ;  /* 0xffff3ee000007947 */ /* 0x000fca000383ffff */
.L_x_749:
[----:B------:R-:W-:Y:S01]  /*19af0*/  MOV R0, 0x1 ;  /* 0x0000000100007802 */ /* 0x000fe20000000f00 */
[----:B-1----:R-:W-:Y:S01]  /*19b00*/  IMAD.MOV.U32 R4, RZ, RZ, R5 ;  /* 0x000000ffff047224 */ /* 0x002fe200078e0005 */
        /* <DEDUP_REMOVED lines=12> */
.L_x_752:
[----:B--23--:R-:W-:Y:S01]  /*19bd0*/  MOV R2, RZ ;  /* 0x000000ff00027202 */ /* 0x00cfe20000000f00 */
[----:B------:R-:W-:Y:S01]  /*19be0*/  IMAD.MOV.U32 R44, RZ, RZ, R4 ;  /* 0x000000ffff2c7224 */ /* 0x000fe200078e0004 */
[----:B------:R-:W-:Y:S01]  /*19bf0*/  MOV R3, 0x19c20 ;  /* 0x00019c2000037802 */ /* 0x000fe20000000f00 */
[----:B------:R-:W-:Y:S02]  /*19c00*/  IMAD.MOV.U32 R45, RZ, RZ, 0x181f ;  /* 0x0000181fff2d7424 */ /* 0x000fe400078e00ff */
[----:B-1--4-:R-:W-:Y:S05]  /*19c10*/  CALL.REL.NOINC `($__internal_11_$__cuda_sm70_shflsync_idx_p) ;  /* 0x0000165000007944 */ /* 0x012fea0003c00000 */
[----:B------:R-:W-:Y:S01]  /*19c20*/  MOV R12, R45 ;  /* 0x0000002d000c7202 */ /* 0x000fe20000000f00 */
[----:B------:R-:W-:-:S05]  /*19c30*/  BRA `(.L_x_857) ;  /* 0xffff596000007947 */ /* 0x000fca000383ffff */
.L_x_755:
[----:B------:R-:W-:Y:S01]  /*19c40*/  MOV R2, RZ ;  /* 0x000000ff00027202 */ /* 0x000fe20000000f00 */
[----:B------:R-:W-:Y:S01]  /*19c50*/  IMAD.MOV.U32 R44, RZ, RZ, R0 ;  /* 0x000000ffff2c7224 */ /* 0x000fe200078e0000 */
[----:B------:R-:W-:Y:S01]  /*19c60*/  MOV R3, 0x19c90 ;  /* 0x00019c9000037802 */ /* 0x000fe20000000f00 */
[----:B------:R-:W-:Y:S02]  /*19c70*/  IMAD.MOV.U32 R45, RZ, RZ, 0x181f ;  /* 0x0000181fff2d7424 */ /* 0x000fe400078e00ff */
[----:B------:R-:W-:Y:S05]  /*19c80*/  CALL.REL.NOINC `($__internal_11_$__cuda_sm70_shflsync_idx_p) ;  /* 0x000015e000007944 */ /* 0x000fea0003c00000 */
[----:B------:R-:W-:Y:S01]  /*19c90*/  MOV R7, R45 ;  /* 0x0000002d00077202 */ /* 0x000fe20000000f00 */
[----:B------:R-:W-:-:S05]  /*19ca0*/  BRA `(.L_x_858) ;  /* 0xffff6c1000007947 */ /* 0x000fca000383ffff */
.L_x_756:
[----:B------:R-:W-:Y:S01]  /*19cb0*/  MOV R2, RZ ;  /* 0x000000ff00027202 */ /* 0x000fe20000000f00 */
[----:B------:R-:W-:Y:S01]  /*19cc0*/  IMAD.MOV.U32 R44, RZ, RZ, R4 ;  /* 0x000000ffff2c7224 */ /* 0x000fe200078e0004 */
[----:B------:R-:W-:Y:S01]  /*19cd0*/  MOV R3, 0x19d00 ;  /* 0x00019d0000037802 */ /* 0x000fe20000000f00 */
[----:B------:R-:W-:Y:S02]  /*19ce0*/  IMAD.MOV.U32 R45, RZ, RZ, 0x181f ;  /* 0x0000181fff2d7424 */ /* 0x000fe400078e00ff */
[----:B-12---:R-:W-:Y:S05]  /*19cf0*/  CALL.REL.NOINC `($__internal_11_$__cuda_sm70_shflsync_idx_p) ;  /* 0x0000157000007944 */ /* 0x006fea0003c00000 */
[C---:B------:R-:W-:Y:S01]  /*19d00*/  IADD3 R8, -R193.reuse, 0x10, RZ ;  /* 0x00000010c1087810 */ /* 0x040fe20007ffe1ff */
[----:B------:R-:W-:Y:S03]  /*19d10*/  IMAD.MOV.U32 R44, RZ, RZ, R0 ;  /* 0x000000ffff2c7224 */ /* 0x000fe600078e0000 */
[----:B------:R-:W-:Y:S04]  /*19d20*/  LOP3.LUT R8, R8, 0xf, RZ, 0xc0, !PT ;  /* 0x0000000f08087812 */ /* 0x000fe800078ec0ff */
[----:B------:R-:W-:Y:S04]  /*19d30*/  IADD3 R8, P1, P0, R8, R45, R12 ;  /* 0x0000002d08087210 */ /* 0x000fe8000783e00c */
[----:B------:R-:W-:Y:S02]  /*19d40*/  IADD3.X R9, RZ, R7, R5, P1, P0 ;  /* 0x00000007ff097210 */ /* 0x000fe40000fe0405 */
[----:B------:R-:W-:Y:S02]  /*19d50*/  ISETP.NE.U32.AND P1, PT, R193, RZ, PT ;  /* 0x000000ffc100720c */ /* 0x000fe40003f25070 */
[----:B------:R-:W-:Y:S01]  /*19d60*/  IADD3 R2, P0, R45, R13, RZ ;  /* 0x0000000d2d027210 */ /* 0x000fe20007f1e0ff */
[----:B------:R-:W-:Y:S04]  /*19d70*/  IMAD.MOV.U32 R45, RZ, RZ, 0x181f ;  /* 0x0000181fff2d7424 */ /* 0x000fe800078e00ff */
[----:B------:R-:W-:Y:S06]  /*19d80*/  IMAD.X R3, R7, 0x1, R6, P0 ;  /* 0x0000000107037824 */ /* 0x000fec00000e0606 */
[----:B------:R-:W-:Y:S01]  /*19d90*/  @!PT LDS RZ, [RZ] ;  /* 0x00000000fffff984 */ /* 0x000fe20000000800 */
[----:B------:R-:W-:Y:S01]  /*19da0*/  @!PT LDS RZ, [RZ] ;  /* 0x00000000fffff984 */ /* 0x000fe20000000800 */
[----:B------:R-:W-:Y:S01]  /*19db0*/  @!PT LDS RZ, [RZ] ;  /* 0x00000000fffff984 */ /* 0x000fe20000000800 */
[----:B------:R1:W-:Y:S04]  /*19dc0*/  LDGSTS.E.BYPASS.LTC128B.128.ZFILL [R195+0x8100], [R8.64], P1 ;  /* 0x0810000008c37fae */ /* 0x0003e80008941d46 */
[----:B------:R2:W-:Y:S02]  /*19dd0*/  LDGSTS.E.BYPASS.LTC128B.128 [R195+0xb100], [R2.64], !P3 ;  /* 0x0b10000002c37fae */ /* 0x0005e4000d901d46 */
[----:B--2---:R-:W-:Y:S01]  /*19de0*/  MOV R3, 0x19e10 ;  /* 0x00019e1000037802 */ /* 0x004fe20000000f00 */
[----:B------:R-:W-:Y:S02]  /*19df0*/  IMAD.MOV.U32 R2, RZ, RZ, 0x1 ;  /* 0x00000001ff027424 */ /* 0x000fe400078e00ff */
[----:B-1----:R-:W-:Y:S05]  /*19e00*/  CALL.REL.NOINC `($__internal_11_$__cuda_sm70_shflsync_idx_p) ;  /* 0x0000146000007944 */ /* 0x002fea0003c00000 */
[----:B------:R-:W-:Y:S01]  /*19e10*/  MOV R2, 0x1 ;  /* 0x0000000100027802 */ /* 0x000fe20000000f00 */
[----:B------:R-:W-:Y:S01]  /*19e20*/  IMAD.MOV.U32 R7, RZ, RZ, R45 ;  /* 0x000000ffff077224 */ /* 0x000fe200078e002d */
[----:B------:R-:W-:Y:S01]  /*19e30*/  MOV R45, 0x181f ;  /* 0x0000181f002d7802 */ /* 0x000fe20000000f00 */
[----:B------:R-:W-:Y:S01]  /*19e40*/  IMAD.MOV.U32 R44, RZ, RZ, R4 ;  /* 0x000000ffff2c7224 */ /* 0x000fe200078e0004 */
[----:B------:R-:W-:Y:S02]  /*19e50*/  MOV R3, 0x19e70 ;  /* 0x00019e7000037802 */ /* 0x000fe40000000f00 */
[----:B------:R-:W-:Y:S05]  /*19e60*/  CALL.REL.NOINC `($__internal_11_$__cuda_sm70_shflsync_idx_p) ;  /* 0x0000140000007944 */ /* 0x000fea0003c00000 */
        /* <DEDUP_REMOVED lines=25> */
.L_x_757:
[----:B------:R-:W-:Y:S01]  /*1a000*/  MOV R2, RZ ;  /* 0x000000ff00027202 */ /* 0x000fe20000000f00 */
[----:B------:R-:W-:Y:S01]  /*1a010*/  IMAD.MOV.U32 R44, RZ, RZ, R5 ;  /* 0x000000ffff2c7224 */ /* 0x000fe200078e0005 */
[----:B------:R-:W-:Y:S01]  /*1a020*/  MOV R3, 0x1a050 ;  /* 0x0001a05000037802 */ /* 0x000fe20000000f00 */
[----:B------:R-:W-:Y:S02]  /*1a030*/  IMAD.MOV.U32 R45, RZ, RZ, 0x1c1f ;  /* 0x00001c1fff2d7424 */ /* 0x000fe400078e00ff */
[----:B------:R-:W-:Y:S05]  /*1a040*/  CALL.REL.NOINC `($__internal_11_$__cuda_sm70_shflsync_idx_p) ;  /* 0x0000122000007944 */ /* 0x000fea0003c00000 */
[----:B------:R-:W-:Y:S01]  /*1a050*/  MOV R4, R45 ;  /* 0x0000002d00047202 */ /* 0x000fe20000000f00 */
[----:B------:R-:W-:-:S05]  /*1a060*/  BRA `(.L_x_860) ;  /* 0xffff6b6000007947 */ /* 0x000fca000383ffff */
.L_x_762:
[----:B------:R-:W-:Y:S01]  /*1a070*/  MOV R2, 0x1 ;  /* 0x0000000100027802 */ /* 0x000fe20000000f00 */
[----:B------:R-:W-:Y:S01]  /*1a080*/  IMAD.MOV.U32 R44, RZ, RZ, R5 ;  /* 0x000000ffff2c7224 */ /* 0x000fe200078e0005 */
[----:B------:R-:W-:Y:S01]  /*1a090*/  MOV R3, 0x1a0c0 ;  /* 0x0001a0c000037802 */ /* 0x000fe20000000f00 */
[----:B------:R-:W-:Y:S02]  /*1a0a0*/  IMAD.MOV.U32 R45, RZ, RZ, 0x1c1f ;  /* 0x00001c1fff2d7424 */ /* 0x000fe400078e00ff */
[----:B-1----:R-:W-:Y:S05]  /*1a0b0*/  CALL.REL.NOINC `($__internal_11_$__cuda_sm70_shflsync_idx_p) ;  /* 0x000011b000007944 */ /* 0x002fea0003c00000 */
[----:B------:R-:W-:Y:S01]  /*1a0c0*/  MOV R4, R45 ;  /* 0x0000002d00047202 */ /* 0x000fe20000000f00 */
[----:B------:R-:W-:-:S05]  /*1a0d0*/  BRA `(.L_x_861) ;  /* 0xffff754000007947 */ /* 0x000fca000383ffff */
.L_x_767:
[----:B------:R-:W-:Y:S02]  /*1a0e0*/  MOV R0, 0x2 ;  /* 0x0000000200007802 */ /* 0x000fe40000000f00 */
[----:B------:R-:W-:Y:S02]  /*1a0f0*/  MOV R2, 0x1a110 ;  /* 0x0001a11000027802 */ /* 0x000fe40000000f00 */
[----:B-12---:R-:W-:Y:S05]  /*1a100*/  CALL.REL.NOINC `($__internal_10_$__cuda_sm70_shflsync_bfly_p) ;  /* 0x0000110000007944 */ /* 0x006fea0003c00000 */
[----:B------:R-:W-:-:S05]  /*1a110*/  BRA `(.L_x_862) ;  /* 0xffff7fa000007947 */ /* 0x000fca000383ffff */
.L_x_768:
        /* <DEDUP_REMOVED lines=14> */
.L_x_770:
[----:B------:R-:W-:Y:S01]  /*1a200*/  IMAD.MOV.U32 R4, RZ, RZ, R227 ;  /* 0x000000ffff047224 */ /* 0x000fe200078e00e3 */
[----:B------:R-:W-:-:S02]  /*1a210*/  MOV R0, 0x2 ;  /* 0x0000000200007802 */ /* 0x000fc40000000f00 */
[----:B------:R-:W-:Y:S02]  /*1a220*/  MOV R2, 0x1a240 ;  /* 0x0001a24000027802 */ /* 0x000fe40000000f00 */
[----:B------:R-:W-:Y:S05]  /*1a230*/  CALL.REL.NOINC `($__internal_10_$__cuda_sm70_shflsync_bfly_p) ;  /* 0x00000fd000007944 */ /* 0x000fea0003c00000 */
[----:B------:R-:W-:Y:S05]  /*1a240*/  BRA `(.L_x_864) ;  /* 0xffff97f000007947 */ /* 0x000fea000383ffff */
.L_x_771:
[----:B------:R-:W-:Y:S01]  /*1a250*/  IMAD.MOV.U32 R4, RZ, RZ, R6 ;  /* 0x000000ffff047224 */ /* 0x000fe200078e0006 */
[----:B------:R-:W-:Y:S02]  /*1a260*/  MOV R0, 0x1 ;  /* 0x0000000100007802 */ /* 0x000fe40000000f00 */
[----:B------:R-:W-:Y:S02]  /*1a270*/  MOV R2, 0x1a290 ;  /* 0x0001a29000027802 */ /* 0x000fe40000000f00 */
[----:B-1----:R-:W-:Y:S05]  /*1a280*/  CALL.REL.NOINC `($__internal_10_$__cuda_sm70_shflsync_bfly_p) ;  /* 0x00000f8000007944 */ /* 0x002fea0003c00000 */
[----:B------:R-:W-:Y:S01]  /*1a290*/  FADD.FTZ R6, R6, R0 ;  /* 0x0000000006067221 */ /* 0x000fe20000010000 */
[----:B------:R-:W-:Y:S02]  /*1a2a0*/  MOV R4, R228 ;  /* 0x000000e400047202 */ /* 0x000fe40000000f00 */
[----:B------:R-:W-:Y:S02]  /*1a2b0*/  MOV R0, 0x2 ;  /* 0x0000000200007802 */ /* 0x000fe40000000f00 */
[----:B------:R-:W-:Y:S02]  /*1a2c0*/  MOV R2, 0x1a2e0 ;  /* 0x0001a2e000027802 */ /* 0x000fe40000000f00 */
[----:B------:R-:W-:Y:S05]  /*1a2d0*/  CALL.REL.NOINC `($__internal_10_$__cuda_sm70_shflsync_bfly_p) ;  /* 0x00000f3000007944 */ /* 0x000fea0003c00000 */
[----:B------:R-:W-:Y:S01]  /*1a2e0*/  FADD.FTZ R4, R228, R0 ;  /* 0x00000000e4047221 */ /* 0x000fe20000010000 */
[----:B------:R-:W-:Y:S02]  /*1a2f0*/  MOV R0, 0x1 ;  /* 0x0000000100007802 */ /* 0x000fe40000000f00 */
[----:B------:R-:W-:-:S02]  /*1a300*/  MOV R2, 0x1a320 ;  /* 0x0001a32000027802 */ /* 0x000fc40000000f00 */
[----:B------:R-:W-:Y:S05]  /*1a310*/  CALL.REL.NOINC `($__internal_10_$__cuda_sm70_shflsync_bfly_p) ;  /* 0x00000ef000007944 */ /* 0x000fea0003c00000 */
[----:B------:R-:W-:Y:S01]  /*1a320*/  MOV R3, R0 ;  /* 0x0000000000037202 */ /* 0x000fe20000000f00 */
[----:B------:R-:W-:Y:S05]  /*1a330*/  BRA `(.L_x_865) ;  /* 0xffff977000007947 */ /* 0x000fea000383ffff */
.L_x_778:
[----:B--234-:R-:W-:Y:S01]  /*1a340*/  IMAD.MOV.U32 R44, RZ, RZ, R7 ;  /* 0x000000ffff2c7224 */ /* 0x01cfe200078e0007 */
[----:B------:R-:W-:Y:S01]  /*1a350*/  MOV R2, RZ ;  /* 0x000000ff00027202 */ /* 0x000fe20000000f00 */
[----:B------:R-:W-:Y:S01]  /*1a360*/  IMAD.MOV.U32 R45, RZ, RZ, 0x181f ;  /* 0x0000181fff2d7424 */ /* 0x000fe200078e00ff */
[----:B------:R-:W-:-:S02]  /*1a370*/  MOV R3, 0x1a390 ;  /* 0x0001a39000037802 */ /* 0x000fc40000000f00 */
[----:B-1----:R-:W-:Y:S05]  /*1a380*/  CALL.REL.NOINC `($__internal_11_$__cuda_sm70_shflsync_idx_p) ;  /* 0x00000ee000007944 */ /* 0x002fea0003c00000 */
[----:B------:R-:W-:Y:S01]  /*1a390*/  MOV R10, R45 ;  /* 0x0000002d000a7202 */ /* 0x000fe20000000f00 */
[----:B------:R-:W-:Y:S05]  /*1a3a0*/  BRA `(.L_x_866) ;  /* 0xffffaa9000007947 */ /* 0x000fea000383ffff */
.L_x_779:
[----:B------:R-:W-:Y:S01]  /*1a3b0*/  IMAD.MOV.U32 R44, RZ, RZ, R8 ;  /* 0x000000ffff2c7224 */ /* 0x000fe200078e0008 */
[----:B------:R-:W-:Y:S01]  /*1a3c0*/  MOV R2, RZ ;  /* 0x000000ff00027202 */ /* 0x000fe20000000f00 */
[----:B------:R-:W-:Y:S01]  /*1a3d0*/  IMAD.MOV.U32 R45, RZ, RZ, 0x181f ;  /* 0x0000181fff2d7424 */ /* 0x000fe200078e00ff */
[----:B------:R-:W-:-:S02]  /*1a3e0*/  MOV R3, 0x1a400 ;  /* 0x0001a40000037802 */ /* 0x000fc40000000f00 */
[----:B-123--:R-:W-:Y:S05]  /*1a3f0*/  CALL.REL.NOINC `($__internal_11_$__cuda_sm70_shflsync_idx_p) ;  /* 0x00000e7000007944 */ /* 0x00efea0003c00000 */
[----:B------:R-:W-:Y:S01]  /*1a400*/  MOV R0, R45 ;  /* 0x0000002d00007202 */ /* 0x000fe20000000f00 */
[----:B------:R-:W-:Y:S05]  /*1a410*/  BRA `(.L_x_867) ;  /* 0xffffaa4000007947 */ /* 0x000fea000383ffff */
.L_x_782:
[----:B------:R-:W-:Y:S01]  /*1a420*/  IMAD.MOV.U32 R44, RZ, RZ, R7 ;  /* 0x000000ffff2c7224 */ /* 0x000fe200078e0007 */
[----:B--2---:R-:W-:Y:S01]  /*1a430*/  MOV R2, 0x1 ;  /* 0x0000000100027802 */ /* 0x004fe20000000f00 */
[----:B------:R-:W-:Y:S01]  /*1a440*/  IMAD.MOV.U32 R45, RZ, RZ, 0x181f ;  /* 0x0000181fff2d7424 */ /* 0x000fe200078e00ff */
[----:B------:R-:W-:-:S02]  /*1a450*/  MOV R3, 0x1a470 ;  /* 0x0001a47000037802 */ /* 0x000fc40000000f00 */
[----:B-1-34-:R-:W-:Y:S05]  /*1a460*/  CALL.REL.NOINC `($__internal_11_$__cuda_sm70_shflsync_idx_p) ;  /* 0x00000e0000007944 */ /* 0x01afea0003c00000 */
        /* <DEDUP_REMOVED lines=8> */
.L_x_785:
[----:B------:R-:W-:Y:S01]  /*1a4f0*/  IMAD.MOV.U32 R44, RZ, RZ, R7 ;  /* 0x000000ffff2c7224 */ /* 0x000fe200078e0007 */
[----:B-1----:R-:W-:Y:S01]  /*1a500*/  MOV R2, 0x2 ;  /* 0x0000000200027802 */ /* 0x002fe20000000f00 */
[----:B------:R-:W-:Y:S01]  /*1a510*/  IMAD.MOV.U32 R45, RZ, RZ, 0x181f ;  /* 0x0000181fff2d7424 */ /* 0x000fe200078e00ff */
[----:B------:R-:W-:Y:S02]  /*1a520*/  MOV R3, 0x1a540 ;  /* 0x0001a54000037802 */ /* 0x000fe40000000f00 */
[----:B--234-:R-:W-:Y:S05]  /*1a530*/  CALL.REL.NOINC `($__internal_11_$__cuda_sm70_shflsync_idx_p) ;  /* 0x00000d3000007944 */ /* 0x01cfea0003c00000 */
[----:B------:R-:W-:Y:S01]  /*1a540*/  MOV R10, R45 ;  /* 0x0000002d000a7202 */ /* 0x000fe20000000f00 */
[----:B------:R-:W-:Y:S05]  /*1a550*/  BRA `(.L_x_869) ;  /* 0xffffab3000007947 */ /* 0x000fea000383ffff */
.L_x_786:
[----:B------:R-:W-:Y:S01]  /*1a560*/  IMAD.MOV.U32 R44, RZ, RZ, R8 ;  /* 0x000000ffff2c7224 */ /* 0x000fe200078e0008 */
[----:B-1----:R-:W-:Y:S01]  /*1a570*/  MOV R2, 0x2 ;  /* 0x0000000200027802 */ /* 0x002fe20000000f00 */
[----:B------:R-:W-:Y:S01]  /*1a580*/  IMAD.MOV.U32 R45, RZ, RZ, 0x181f ;  /* 0x0000181fff2d7424 */ /* 0x000fe200078e00ff */
[----:B------:R-:W-:Y:S02]  /*1a590*/  MOV R3, 0x1a5b0 ;  /* 0x0001a5b000037802 */ /* 0x000fe40000000f00 */
[----:B--234-:R-:W-:Y:S05]  /*1a5a0*/  CALL.REL.NOINC `($__internal_11_$__cuda_sm70_shflsync_idx_p) ;  /* 0x00000cc000007944 */ /* 0x01cfea0003c00000 */
[----:B------:R-:W-:Y:S01]  /*1a5b0*/  MOV R0, R45 ;  /* 0x0000002d00007202 */ /* 0x000fe20000000f00 */
[----:B------:R-:W-:Y:S05]  /*1a5c0*/  BRA `(.L_x_870) ;  /* 0xffffaae000007947 */ /* 0x000fea000383ffff */
.L_x_789:
[----:B------:R-:W-:Y:S01]  /*1a5d0*/  IMAD.MOV.U32 R44, RZ, RZ, R7 ;  /* 0x000000ffff2c7224 */ /* 0x000fe200078e0007 */
[----:B-1----:R-:W-:Y:S01]  /*1a5e0*/  MOV R2, 0x3 ;  /* 0x0000000300027802 */ /* 0x002fe20000000f00 */
[----:B------:R-:W-:Y:S01]  /*1a5f0*/  IMAD.MOV.U32 R45, RZ, RZ, 0x181f ;  /* 0x0000181fff2d7424 */ /* 0x000fe200078e00ff */
[----:B------:R-:W-:-:S02]  /*1a600*/  MOV R3, 0x1a620 ;  /* 0x0001a62000037802 */ /* 0x000fc40000000f00 */
[----:B--234-:R-:W-:Y:S05]  /*1a610*/  CALL.REL.NOINC `($__internal_11_$__cuda_sm70_shflsync_idx_p) ;  /* 0x00000c5000007944 */ /* 0x01cfea0003c00000 */
        /* <DEDUP_REMOVED lines=8> */
.L_x_791:
[----:B------:R-:W-:Y:S01]  /*1a6a0*/  IMAD.MOV.U32 R44, RZ, RZ, R5 ;  /* 0x000000ffff2c7224 */ /* 0x000fe200078e0005 */
[----:B------:R-:W-:Y:S01]  /*1a6b0*/  MOV R2, RZ ;  /* 0x000000ff00027202 */ /* 0x000fe20000000f00 */
[----:B------:R-:W-:Y:S01]  /*1a6c0*/  IMAD.MOV.U32 R45, RZ, RZ, 0x1c1f ;  /* 0x00001c1fff2d7424 */ /* 0x000fe200078e00ff */
[----:B------:R-:W-:Y:S02]  /*1a6d0*/  MOV R3, 0x1a6f0 ;  /* 0x0001a6f000037802 */ /* 0x000fe40000000f00 */
[----:B------:R-:W-:Y:S05]  /*1a6e0*/  CALL.REL.NOINC `($__internal_11_$__cuda_sm70_shflsync_idx_p) ;  /* 0x00000b8000007944 */ /* 0x000fea0003c00000 */
[----:B------:R-:W-:Y:S01]  /*1a6f0*/  MOV R4, R45 ;  /* 0x0000002d00047202 */ /* 0x000fe20000000f00 */
[----:B------:R-:W-:Y:S05]  /*1a700*/  BRA `(.L_x_872) ;  /* 0xffffadc000007947 */ /* 0x000fea000383ffff */
.L_x_792:
[----:B------:R-:W-:Y:S01]  /*1a710*/  IMAD.MOV.U32 R44, RZ, RZ, R12 ;  /* 0x000000ffff2c7224 */ /* 0x000fe200078e000c */
[----:B------:R-:W-:Y:S01]  /*1a720*/  MOV R2, RZ ;  /* 0x000000ff00027202 */ /* 0x000fe20000000f00 */
[----:B------:R-:W-:Y:S01]  /*1a730*/  IMAD.MOV.U32 R45, RZ, RZ, 0x1c1f ;  /* 0x00001c1fff2d7424 */ /* 0x000fe200078e00ff */
[----:B------:R-:W-:Y:S02]  /*1a740*/  MOV R3, 0x1a760 ;  /* 0x0001a76000037802 */ /* 0x000fe40000000f00 */
[----:B-12---:R-:W-:Y:S05]  /*1a750*/  CALL.REL.NOINC `($__internal_11_$__cuda_sm70_shflsync_idx_p) ;  /* 0x00000b1000007944 */ /* 0x006fea0003c00000 */
[----:B------:R-:W-:Y:S01]  /*1a760*/  MOV R0, R45 ;  /* 0x0000002d00007202 */ /* 0x000fe20000000f00 */
[----:B------:R-:W-:Y:S05]  /*1a770*/  BRA `(.L_x_873) ;  /* 0xffffad7000007947 */ /* 0x000fea000383ffff */
.L_x_795:
[----:B------:R-:W-:Y:S01]  /*1a780*/  IMAD.MOV.U32 R44, RZ, RZ, R5 ;  /* 0x000000ffff2c7224 */ /* 0x000fe200078e0005 */
[----:B----4-:R-:W-:Y:S01]  /*1a790*/  MOV R2, 0x1 ;  /* 0x0000000100027802 */ /* 0x010fe20000000f00 */
[----:B------:R-:W-:Y:S01]  /*1a7a0*/  IMAD.MOV.U32 R45, RZ, RZ, 0x1c1f ;  /* 0x00001c1fff2d7424 */ /* 0x000fe200078e00ff */
[----:B------:R-:W-:-:S02]  /*1a7b0*/  MOV R3, 0x1a7d0 ;  /* 0x0001a7d000037802 */ /* 0x000fc40000000f00 */
[----:B-123--:R-:W-:Y:S05]  /*1a7c0*/  CALL.REL.NOINC `($__internal_11_$__cuda_sm70_shflsync_idx_p) ;  /* 0x00000aa000007944 */ /* 0x00efea0003c00000 */
        /* <DEDUP_REMOVED lines=8> */
.L_x_799:
[----:B------:R-:W-:Y:S01]  /*1a850*/  IMAD.MOV.U32 R44, RZ, RZ, R7 ;  /* 0x000000ffff2c7224 */ /* 0x000fe200078e0007 */
[----:B------:R-:W-:Y:S01]  /*1a860*/  MOV R2, RZ ;  /* 0x000000ff00027202 */ /* 0x000fe20000000f00 */
[----:B------:R-:W-:Y:S01]  /*1a870*/  IMAD.MOV.U32 R45, RZ, RZ, 0x181f ;  /* 0x0000181fff2d7424 */ /* 0x000fe200078e00ff */
[----:B------:R-:W-:Y:S02]  /*1a880*/  MOV R3, 0x1a8a0 ;  /* 0x0001a8a000037802 */ /* 0x000fe40000000f00 */
[----:B------:R-:W-:Y:S05]  /*1a890*/  CALL.REL.NOINC `($__internal_11_$__cuda_sm70_shflsync_idx_p) ;  /* 0x000009d000007944 */ /* 0x000fea0003c00000 */
[----:B------:R-:W-:Y:S01]  /*1a8a0*/  MOV R9, R45 ;  /* 0x0000002d00097202 */ /* 0x000fe20000000f00 */
[----:B------:R-:W-:Y:S05]  /*1a8b0*/  BRA `(.L_x_875) ;  /* 0xffffc19000007947 */ /* 0x000fea000383ffff */
.L_x_800:
[----:B------:R-:W-:Y:S01]  /*1a8c0*/  IMAD.MOV.U32 R44, RZ, RZ, R10 ;  /* 0x000000ffff2c7224 */ /* 0x000fe200078e000a */
[----:B------:R-:W-:Y:S01]  /*1a8d0*/  MOV R2, RZ ;  /* 0x000000ff00027202 */ /* 0x000fe20000000f00 */
[----:B------:R-:W-:Y:S01]  /*1a8e0*/  IMAD.MOV.U32 R45, RZ, RZ, 0x181f ;  /* 0x0000181fff2d7424 */ /* 0x000fe200078e00ff */
[----:B------:R-:W-:Y:S02]  /*1a8f0*/  MOV R3, 0x1a910 ;  /* 0x0001a91000037802 */ /* 0x000fe40000000f00 */
[----:B-12---:R-:W-:Y:S05]  /*1a900*/  CALL.REL.NOINC `($__internal_11_$__cuda_sm70_shflsync_idx_p) ;  /* 0x0000096000007944 */ /* 0x006fea0003c00000 */
[----:B------:R-:W-:Y:S01]  /*1a910*/  MOV R0, R45 ;  /* 0x0000002d00007202 */ /* 0x000fe20000000f00 */
[----:B------:R-:W-:Y:S05]  /*1a920*/  BRA `(.L_x_876) ;  /* 0xffffc14000007947 */ /* 0x000fea000383ffff */
.L_x_803:
        /* <DEDUP_REMOVED lines=13> */
.L_x_806:
[----:B------:R-:W-:Y:S01]  /*1aa00*/  IMAD.MOV.U32 R44, RZ, RZ, R7 ;  /* 0x000000ffff2c7224 */ /* 0x000fe200078e0007 */
[----:B-1----:R-:W-:Y:S01]  /*1aa10*/  MOV R2, 0x2 ;  /* 0x0000000200027802 */ /* 0x002fe20000000f00 */
[----:B------:R-:W-:Y:S01]  /*1aa20*/  IMAD.MOV.U32 R45, RZ, RZ, 0x181f ;  /* 0x0000181fff2d7424 */ /* 0x000fe200078e00ff */
[----:B------:R-:W-:Y:S02]  /*1aa30*/  MOV R3, 0x1aa50 ;  /* 0x0001aa5000037802 */ /* 0x000fe40000000f00 */
[----:B--234-:R-:W-:Y:S05]  /*1aa40*/  CALL.REL.NOINC `($__internal_11_$__cuda_sm70_shflsync_idx_p) ;  /* 0x0000082000007944 */ /* 0x01cfea0003c00000 */
[----:B------:R-:W-:Y:S01]  /*1aa50*/  MOV R9, R45 ;  /* 0x0000002d00097202 */ /* 0x000fe20000000f00 */
[----:B------:R-:W-:Y:S05]  /*1aa60*/  BRA `(.L_x_878) ;  /* 0xffffc24000007947 */ /* 0x000fea000383ffff */
.L_x_807:
[----:B------:R-:W-:Y:S01]  /*1aa70*/  IMAD.MOV.U32 R44, RZ, RZ, R10 ;  /* 0x000000ffff2c7224 */ /* 0x000fe200078e000a */
[----:B------:R-:W-:Y:S01]  /*1aa80*/  MOV R2, 0x2 ;  /* 0x0000000200027802 */ /* 0x000fe20000000f00 */
[----:B------:R-:W-:Y:S01]  /*1aa90*/  IMAD.MOV.U32 R45, RZ, RZ, 0x181f ;  /* 0x0000181fff2d7424 */ /* 0x000fe200078e00ff */
[----:B------:R-:W-:Y:S02]  /*1aaa0*/  MOV R3, 0x1aac0 ;  /* 0x0001aac000037802 */ /* 0x000fe40000000f00 */
[----:B-1234-:R-:W-:Y:S05]  /*1aab0*/  CALL.REL.NOINC `($__internal_11_$__cuda_sm70_shflsync_idx_p) ;  /* 0x000007b000007944 */ /* 0x01efea0003c00000 */
[----:B------:R-:W-:Y:S01]  /*1aac0*/  MOV R0, R45 ;  /* 0x0000002d00007202 */ /* 0x000fe20000000f00 */
[----:B------:R-:W-:Y:S05]  /*1aad0*/  BRA `(.L_x_879) ;  /* 0xffffc1f000007947 */ /* 0x000fea000383ffff */
.L_x_810:
        /* <DEDUP_REMOVED lines=13> */
.L_x_812:
[----:B------:R-:W-:Y:S01]  /*1abb0*/  IMAD.MOV.U32 R44, RZ, RZ, R62 ;  /* 0x000000ffff2c7224 */ /* 0x000fe200078e003e */
[----:B------:R-:W-:Y:S01]  /*1abc0*/  MOV R2, RZ ;  /* 0x000000ff00027202 */ /* 0x000fe20000000f00 */
[----:B------:R-:W-:Y:S01]  /*1abd0*/  IMAD.MOV.U32 R45, RZ, RZ, 0x1f ;  /* 0x0000001fff2d7424 */ /* 0x000fe200078e00ff */
[----:B------:R-:W-:Y:S02]  /*1abe0*/  MOV R3, 0x1ac00 ;  /* 0x0001ac0000037802 */ /* 0x000fe40000000f00 */
[----:B-1----:R-:W-:Y:S05]  /*1abf0*/  CALL.REL.NOINC `($__internal_11_$__cuda_sm70_shflsync_idx_p) ;  /* 0x0000067000007944 */ /* 0x002fea0003c00000 */
[----:B------:R-:W-:Y:S01]  /*1ac00*/  MOV R9, R45 ;  /* 0x0000002d00097202 */ /* 0x000fe20000000f00 */
[----:B------:R-:W-:Y:S05]  /*1ac10*/  BRA `(.L_x_881) ;  /* 0xffffc38000007947 */ /* 0x000fea000383ffff */
.L_x_813:
[----:B------:R-:W-:Y:S01]  /*1ac20*/  IMAD.MOV.U32 R44, RZ, RZ, R62 ;  /* 0x000000ffff2c7224 */ /* 0x000fe200078e003e */
[----:B------:R-:W-:Y:S01]  /*1ac30*/  MOV R2, 0x1 ;  /* 0x0000000100027802 */ /* 0x000fe20000000f00 */
[----:B------:R-:W-:Y:S01]  /*1ac40*/  IMAD.MOV.U32 R45, RZ, RZ, 0x1f ;  /* 0x0000001fff2d7424 */ /* 0x000fe200078e00ff */
[----:B------:R-:W-:Y:S02]  /*1ac50*/  MOV R3, 0x1ac70 ;  /* 0x0001ac7000037802 */ /* 0x000fe40000000f00 */
[----:B-123--:R-:W-:Y:S05]  /*1ac60*/  CALL.REL.NOINC `($__internal_11_$__cuda_sm70_shflsync_idx_p) ;  /* 0x0000060000007944 */ /* 0x00efea0003c00000 */
[----:B------:R-:W-:Y:S01]  /*1ac70*/  MOV R8, R45 ;  /* 0x0000002d00087202 */ /* 0x000fe20000000f00 */
[----:B------:R-:W-:Y:S05]  /*1ac80*/  BRA `(.L_x_882) ;  /* 0xffffc33000007947 */ /* 0x000fea000383ffff */
.L_x_814:
[----:B------:R-:W-:Y:S02]  /*1ac90*/  MOV R2, 0x1 ;  /* 0x0000000100027802 */ /* 0x000fe40000000f00 */
[----:B------:R-:W-:-:S02]  /*1aca0*/  MOV R3, 0x1acc0 ;  /* 0x0001acc000037802 */ /* 0x000fc40000000f00 */
[----:B--234-:R-:W-:Y:S05]  /*1acb0*/  CALL.REL.NOINC `($__internal_12_$__cuda_sm70_shflsync_up_p) ;  /* 0x0000061000007944 */ /* 0x01cfea0003c00000 */
[----:B------:R-:W-:Y:S05]  /*1acc0*/  BRA `(.L_x_883) ;  /* 0xffffc41000007947 */ /* 0x000fea000383ffff */
.L_x_815:
[----:B------:R-:W-:Y:S02]  /*1acd0*/  MOV R2, 0x2 ;  /* 0x0000000200027802 */ /* 0x000fe40000000f00 */
[----:B------:R-:W-:-:S02]  /*1ace0*/  MOV R3, 0x1ad00 ;  /* 0x0001ad0000037802 */ /* 0x000fc40000000f00 */
[----:B--23--:R-:W-:Y:S05]  /*1acf0*/  CALL.REL.NOINC `($__internal_12_$__cuda_sm70_shflsync_up_p) ;  /* 0x000005d000007944 */ /* 0x00cfea0003c00000 */
        /* <DEDUP_REMOVED lines=24> */
.L_x_819:
[----:B------:R-:W-:Y:S02]  /*1ae80*/  MOV R2, 0x1 ;  /* 0x0000000100027802 */ /* 0x000fe40000000f00 */
[----:B------:R-:W-:Y:S02]  /*1ae90*/  MOV R3, 0x1aeb0 ;  /* 0x0001aeb000037802 */ /* 0x000fe40000000f00 */
[----:B------:R-:W-:Y:S05]  /*1aea0*/  CALL.REL.NOINC `($__internal_12_$__cuda_sm70_shflsync_up_p) ;  /* 0x0000042000007944 */ /* 0x000fea0003c00000 */
[----:B------:R-:W-:Y:S01]  /*1aeb0*/  MOV R2, R4 ;  /* 0x0000000400027202 */ /* 0x000fe20000000f00 */
[----:B------:R-:W-:Y:S05]  /*1aec0*/  BRA `(.L_x_885) ;  /* 0xffffc46000007947 */ /* 0x000fea000383ffff */
.L_x_820:
[----:B------:R-:W-:Y:S02]  /*1aed0*/  MOV R2, 0x2 ;  /* 0x0000000200027802 */ /* 0x000fe40000000f00 */
[----:B------:R-:W-:Y:S02]  /*1aee0*/  MOV R3, 0x1af00 ;  /* 0x0001af0000037802 */ /* 0x000fe40000000f00 */
        /* <DEDUP_REMOVED lines=25> */
.L_x_822:
[----:B------:R-:W-:Y:S02]  /*1b080*/  SEL R0, RZ, 0x1, P0 ;  /* 0x00000001ff007807 */ /* 0x000fe40000000000 */
[----:B------:R-:W-:Y:S02]  /*1b090*/  MOV R2, 0x1b0b0 ;  /* 0x0001b0b000027802 */ /* 0x000fe40000000f00 */
[----:B-1----:R-:W-:Y:S05]  /*1b0a0*/  CALL.REL.NOINC `($__internal_13_$__cuda_sm70_votesync_ballot) ;  /* 0x0000029000007944 */ /* 0x002fea0003c00000 */
[----:B------:R-:W-:Y:S01]  /*1b0b0*/  MOV R5, R0 ;  /* 0x0000000000057202 */ /* 0x000fe20000000f00 */
[----:B------:R-:W-:Y:S05]  /*1b0c0*/  BRA `(.L_x_887) ;  /* 0xffffc3f000007947 */ /* 0x000fea000383ffff */
.L_x_823:
[----:B------:R-:W-:Y:S01]  /*1b0d0*/  IMAD.MOV.U32 R44, RZ, RZ, R6 ;  /* 0x000000ffff2c7224 */ /* 0x000fe200078e0006 */
[----:B------:R-:W-:Y:S01]  /*1b0e0*/  MOV R2, R0 ;  /* 0x0000000000027202 */ /* 0x000fe20000000f00 */
[----:B------:R-:W-:Y:S01]  /*1b0f0*/  IMAD.MOV.U32 R45, RZ, RZ, 0x1f ;  /* 0x0000001fff2d7424 */ /* 0x000fe200078e00ff */
[----:B------:R-:W-:Y:S02]  /*1b100*/  MOV R3, 0x1b120 ;  /* 0x0001b12000037802 */ /* 0x000fe40000000f00 */
[----:B-1----:R-:W-:Y:S05]  /*1b110*/  CALL.REL.NOINC `($__internal_11_$__cuda_sm70_shflsync_idx_p) ;  /* 0x0000015000007944 */ /* 0x002fea0003c00000 */
[----:B------:R-:W-:Y:S01]  /*1b120*/  IMAD.MOV.U32 R10, RZ, RZ, R45 ;  /* 0x000000ffff0a7224 */ /* 0x000fe200078e002d */
[----:B------:R-:W-:Y:S01]  /*1b130*/  MOV R2, R0 ;  /* 0x0000000000027202 */ /* 0x000fe20000000f00 */
[----:B------:R-:W-:Y:S01]  /*1b140*/  IMAD.MOV.U32 R44, RZ, RZ, R7 ;  /* 0x000000ffff2c7224 */ /* 0x000fe200078e0007 */
[----:B------:R-:W-:-:S02]  /*1b150*/  MOV R45, 0x1f ;  /* 0x0000001f002d7802 */ /* 0x000fc40000000f00 */
[----:B------:R-:W-:Y:S02]  /*1b160*/  MOV R3, 0x1b180 ;  /* 0x0001b18000037802 */ /* 0x000fe40000000f00 */
[----:B------:R-:W-:Y:S05]  /*1b170*/  CALL.REL.NOINC `($__internal_11_$__cuda_sm70_shflsync_idx_p) ;  /* 0x000000f000007944 */ /* 0x000fea0003c00000 */
[----:B------:R-:W-:Y:S01]  /*1b180*/  MOV R7, R45 ;  /* 0x0000002d00077202 */ /* 0x000fe20000000f00 */
[----:B------:R-:W-:Y:S05]  /*1b190*/  BRA `(.L_x_888) ;  /* 0xffffc37000007947 */ /* 0x000fea000383ffff */
.L_x_826:
[----:B------:R-:W-:Y:S01]  /*1b1a0*/  IMAD.MOV.U32 R44, RZ, RZ, R4 ;  /* 0x000000ffff2c7224 */ /* 0x000fe200078e0004 */
[----:B------:R-:W-:Y:S01]  /*1b1b0*/  MOV R2, R0 ;  /* 0x0000000000027202 */ /* 0x000fe20000000f00 */
[----:B------:R-:W-:Y:S01]  /*1b1c0*/  IMAD.MOV.U32 R45, RZ, RZ, 0x1f ;  /* 0x0000001fff2d7424 */ /* 0x000fe200078e00ff */
[----:B------:R-:W-:Y:S02]  /*1b1d0*/  MOV R3, 0x1b1f0 ;  /* 0x0001b1f000037802 */ /* 0x000fe40000000f00 */
[----:B-1-34-:R-:W-:Y:S05]  /*1b1e0*/  CALL.REL.NOINC `($__internal_11_$__cuda_sm70_shflsync_idx_p) ;  /* 0x0000008000007944 */ /* 0x01afea0003c00000 */
[----:B------:R-:W-:Y:S01]  /*1b1f0*/  MOV R11, R45 ;  /* 0x0000002d000b7202 */ /* 0x000fe20000000f00 */
[----:B------:R-:W-:Y:S05]  /*1b200*/  BRA `(.L_x_825) ;  /* 0xffffc36000007947 */ /* 0x000fea000383ffff */
        .weak           $__internal_10_$__cuda_sm70_shflsync_bfly_p
        .type           $__internal_10_$__cuda_sm70_shflsync_bfly_p,@function
        .size           $__internal_10_$__cuda_sm70_shflsync_bfly_p,($__internal_11_$__cuda_sm70_shflsync_idx_p - $__internal_10_$__cuda_sm70_shflsync_bfly_p)
$__internal_10_$__cuda_sm70_shflsync_bfly_p:
[----:B------:R-:W-:Y:S02]  /*1b210*/  MOV R35, 0xffffffff ;  /* 0xffffffff00237802 */ /* 0x000fe40000000f00 */
[----:B------:R-:W-:Y:S02]  /*1b220*/  MOV R3, 0x1f ;  /* 0x0000001f00037802 */ /* 0x000fe40000000f00 */
[----:B------:R-:W-:Y:S04]  /*1b230*/  WARPSYNC R35 ;  /* 0x0000002300007348 */ /* 0x000fe80003800000 */
[----:B------:R1:W2:Y:S02]  /*1b240*/  SHFL.BFLY PT, R0, R4, R0, R3 ;  /* 0x0c00000004007389 */ /* 0x0002a400000e0003 */
[----:B-1----:R-:W-:-:S04]  /*1b250*/  MOV R3, 0x0 ;  /* 0x0000000000037802 */ /* 0x002fc80000000f00 */
[----:B--2---:R-:W-:Y:S05]  /*1b260*/  RET.REL.NODEC R2 `(_ZN7cutlass13device_kernelIN5flash19enable_sm80_to_sm89INS1_16FlashAttnFwdSm80INS1_25CollectiveMainloopFwdSm80ILi8ELi1ELb1EN4cute5tupleIJNS5_1CILi128EEENS7_ILi96EEES8_EEELi128ENS_10bfloat16_tEfNS_4arch4Sm80ELb0ELb1ELb1ELb1ELb1ELb0ELb1ELb1EEENS1_21CollectiveEpilogueFwdINS6_IJS8_S8_S9_EEENS6_IJNS7_ILi1EEESH_SH_EEESB_SD_Li256ELb1ELb1ELb1ELb0EEENS1_36VarlenDynamicPersistentTileSchedulerILi128ELi96ELi256ELi256ELb1ELb1ELb0ELb1ELb0ELb1EEEEEEEEEvNT_6ParamsE) ;  /* 0xfffe4d9002007950 */ /* 0x004fea0003c3ffff */
        .weak           $__internal_11_$__cuda_sm70_shflsync_idx_p
        .type           $__internal_11_$__cuda_sm70_shflsync_idx_p,@function
        .size           $__internal_11_$__cuda_sm70_shflsync_idx_p,($__internal_12_$__cuda_sm70_shflsync_up_p - $__internal_11_$__cuda_sm70_shflsync_idx_p)
$__internal_11_$__cuda_sm70_shflsync_idx_p:
[----:B------:R-:W-:-:S04]  /*1b270*/  MOV R212, 0xffffffff ;  /* 0xffffffff00d47802 */ /* 0x000fc80000000f00 */
[----:B------:R-:W-:Y:S04]  /*1b280*/  WARPSYNC R212 ;  /* 0x000000d400007348 */ /* 0x000fe80003800000 */
[----:B------:R1:W2:Y:S02]  /*1b290*/  SHFL.IDX PT, R45, R44, R2, R45 ;  /* 0x000000022c2d7389 */ /* 0x0002a400000e002d */
[----:B-1----:R-:W-:Y:S02]  /*1b2a0*/  MOV R2, R3 ;  /* 0x0000000300027202 */ /* 0x002fe40000000f00 */
[----:B------:R-:W-:-:S04]  /*1b2b0*/  MOV R3, 0x0 ;  /* 0x0000000000037802 */ /* 0x000fc80000000f00 */
[----:B--2---:R-:W-:Y:S05]  /*1b2c0*/  RET.REL.NODEC R2 `(_ZN7cutlass13device_kernelIN5flash19enable_sm80_to_sm89INS1_16FlashAttnFwdSm80INS1_25CollectiveMainloopFwdSm80ILi8ELi1ELb1EN4cute5tupleIJNS5_1CILi128EEENS7_ILi96EEES8_EEELi128ENS_10bfloat16_tEfNS_4arch4Sm80ELb0ELb1ELb1ELb1ELb1ELb0ELb1ELb1EEENS1_21CollectiveEpilogueFwdINS6_IJS8_S8_S9_EEENS6_IJNS7_ILi1EEESH_SH_EEESB_SD_Li256ELb1ELb1ELb1ELb0EEENS1_36VarlenDynamicPersistentTileSchedulerILi128ELi96ELi256ELi256ELb1ELb1ELb0ELb1ELb0ELb1EEEEEEEEEvNT_6ParamsE) ;  /* 0xfffe4d3002007950 */ /* 0x004fea0003c3ffff */
        .weak           $__internal_12_$__cuda_sm70_shflsync_up_p
        .type           $__internal_12_$__cuda_sm70_shflsync_up_p,@function
        .size           $__internal_12_$__cuda_sm70_shflsync_up_p,($__internal_13_$__cuda_sm70_votesync_ballot - $__internal_12_$__cuda_sm70_shflsync_up_p)
$__internal_12_$__cuda_sm70_shflsync_up_p:
[----:B------:R-:W-:Y:S02]  /*1b2d0*/  IMAD.MOV.U32 R4, RZ, RZ, RZ ;  /* 0x000000ffff047224 */ /* 0x000fe400078e00ff */
[----:B------:R-:W-:-:S04]  /*1b2e0*/  IMAD.MOV.U32 R10, RZ, RZ, -0x1 ;  /* 0xffffffffff0a7424 */ /* 0x000fc800078e00ff */
[----:B------:R-:W-:Y:S04]  /*1b2f0*/  WARPSYNC R10 ;  /* 0x0000000a00007348 */ /* 0x000fe80003800000 */
[----:B------:R1:W2:Y:S02]  /*1b300*/  SHFL.UP PT, R4, R0, R2, R4 ;  /* 0x0400000200047389 */ /* 0x0002a400000e0004 */
[----:B-1----:R-:W-:Y:S02]  /*1b310*/  MOV R2, R3 ;  /* 0x0000000300027202 */ /* 0x002fe40000000f00 */
[----:B------:R-:W-:-:S04]  /*1b320*/  MOV R3, 0x0 ;  /* 0x0000000000037802 */ /* 0x000fc80000000f00 */
[----:B--2---:R-:W-:Y:S05]  /*1b330*/  RET.REL.NODEC R2 `(_ZN7cutlass13device_kernelIN5flash19enable_sm80_to_sm89INS1_16FlashAttnFwdSm80INS1_25CollectiveMainloopFwdSm80ILi8ELi1ELb1EN4cute5tupleIJNS5_1CILi128EEENS7_ILi96EEES8_EEELi128ENS_10bfloat16_tEfNS_4arch4Sm80ELb0ELb1ELb1ELb1ELb1ELb0ELb1ELb1EEENS1_21CollectiveEpilogueFwdINS6_IJS8_S8_S9_EEENS6_IJNS7_ILi1EEESH_SH_EEESB_SD_Li256ELb1ELb1ELb1ELb0EEENS1_36VarlenDynamicPersistentTileSchedulerILi128ELi96ELi256ELi256ELb1ELb1ELb0ELb1ELb0ELb1EEEEEEEEEvNT_6ParamsE) ;  /* 0xfffe4cc002007950 */ /* 0x004fea0003c3ffff */
        .weak           $__internal_13_$__cuda_sm70_votesync_ballot
        .type           $__internal_13_$__cuda_sm70_votesync_ballot,@function
        .size           $__internal_13_$__cuda_sm70_votesync_ballot,(.L_x_1801 - $__internal_13_$__cuda_sm70_votesync_ballot)
$__internal_13_$__cuda_sm70_votesync_ballot:
[----:B------:R-:W-:Y:S01]  /*1b340*/  ISETP.NE.U32.AND P0, PT, R0, 0x1, PT ;  /* 0x000000010000780c */ /* 0x000fe20003f05070 */
[----:B------:R-:W-:-:S04]  /*1b350*/  IMAD.MOV.U32 R3, RZ, RZ, -0x1 ;  /* 0xffffffffff037424 */ /* 0x000fc800078e00ff */
[----:B------:R-:W-:Y:S08]  /*1b360*/  WARPSYNC R3 ;  /* 0x0000000300007348 */ /* 0x000ff00003800000 */
[----:B------:R-:W-:-:S04]  /*1b370*/  VOTE.ANY R0, PT, !P0 ;  /* 0x0000000000007806 */ /* 0x000fc800040e0100 */
[----:B------:R-:W-:Y:S01]  /*1b380*/  LOP3.LUT R0, R0, R3, RZ, 0xc0, !PT ;  /* 0x0000000300007212 */ /* 0x000fe200078ec0ff */
[----:B------:R-:W-:-:S04]  /*1b390*/  IMAD.MOV.U32 R3, RZ, RZ, 0x0 ;  /* 0x00000000ff037424 */ /* 0x000fc800078e00ff */
[----:B------:R-:W-:Y:S05]  /*1b3a0*/  RET.REL.NODEC R2 `(_ZN7cutlass13device_kernelIN5flash19enable_sm80_to_sm89INS1_16FlashAttnFwdSm80INS1_25CollectiveMainloopFwdSm80ILi8ELi1ELb1EN4cute5tupleIJNS5_1CILi128EEENS7_ILi96EEES8_EEELi128ENS_10bfloat16_tEfNS_4arch4Sm80ELb0ELb1ELb1ELb1ELb1ELb0ELb1ELb1EEENS1_21CollectiveEpilogueFwdINS6_IJS8_S8_S9_EEENS6_IJNS7_ILi1EEESH_SH_EEESB_SD_Li256ELb1ELb1ELb1ELb0EEENS1_36VarlenDynamicPersistentTileSchedulerILi128ELi96ELi256ELi256ELb1ELb1ELb0ELb1ELb0ELb1EEEEEEEEEvNT_6ParamsE) ;  /* 0xfffe4c5002007950 */ /* 0x000fea0003c3ffff */
.L_x_889:
        /* <DEDUP_REMOVED lines=13> */
.L_x_1801:


//--------------------- .text._ZN7cutlass13device_kernelIN5flash19enable_sm80_to_sm89INS1_16FlashAttnFwdSm80INS1_25CollectiveMainloopFwdSm80ILi8ELi1ELb1EN4cute5tupleIJNS5_1CILi128EEENS7_ILi96EEES8_EEELi128ENS_10bfloat16_tEfNS_4arch4Sm80ELb0ELb1ELb1ELb1ELb1ELb1ELb1ELb1EEENS1_21CollectiveEpilogueFwdINS6_IJS8_S8_S9_EEENS6_IJNS7_ILi1EEESH_SH_EEESB_SD_Li256ELb1ELb1ELb1ELb0EEENS1_36VarlenDynamicPersistentTileSchedulerILi128ELi96ELi256ELi256ELb1ELb1ELb0ELb1ELb0ELb1EEEEEEEEEvNT_6ParamsE --------------------------
	.section	.text._ZN7cutlass13device_kernelIN5flash19enable_sm80_to_sm89INS1_16FlashAttnFwdSm80INS1_25CollectiveMainloopFwdSm80ILi8ELi1ELb1EN4cute5tupleIJNS5_1CILi128EEENS7_ILi96EEES8_EEELi128ENS_10bfloat16_tEfNS_4arch4Sm80ELb0ELb1ELb1ELb1ELb1ELb1ELb1ELb1EEENS1_21CollectiveEpilogueFwdINS6_IJS8_S8_S9_EEENS6_IJNS7_ILi1EEESH_SH_EEESB_SD_Li256ELb1ELb1ELb1ELb0EEENS1_36VarlenDynamicPersistentTileSchedulerILi128ELi96ELi256ELi256ELb1ELb1ELb0ELb1ELb0ELb1EEEEEEEEEvNT_6ParamsE,"ax",@progbits
	.sectioninfo	@"SHI_REGISTERS=255"
	.align	128
.text._ZN7cutlass13device_kernelIN5flash19enable_sm80_to_sm89INS1_16FlashAttnFwdSm80INS1_25CollectiveMainloopFwdSm80ILi8ELi1ELb1EN4cute5tupleIJNS5_1CILi128EEENS7_ILi96EEES8_EEELi128ENS_10bfloat16_tEfNS_4arch4Sm80ELb0ELb1ELb1ELb1ELb1ELb1ELb1ELb1EEENS1_21CollectiveEpilogueFwdINS6_IJS8_S8_S9_EEENS6_IJNS7_ILi1EEESH_SH_EEESB_SD_Li256ELb1ELb1ELb1ELb0EEENS1_36VarlenDynamicPersistentTileSchedulerILi128ELi96ELi256ELi256ELb1ELb1ELb0ELb1ELb0ELb1EEEEEEEEEvNT_6ParamsE:
        .type           _ZN7cutlass13device_kernelIN5flash19enable_sm80_to_sm89INS1_16FlashAttnFwdSm80INS1_25CollectiveMainloopFwdSm80ILi8ELi1ELb1EN4cute5tupleIJNS5_1CILi128EEENS7_ILi96EEES8_EEELi128ENS_10bfloat16_tEfNS_4arch4Sm80ELb0ELb1ELb1ELb1ELb1ELb1ELb1ELb1EEENS1_21CollectiveEpilogueFwdINS6_IJS8_S8_S9_EEENS6_IJNS7_ILi1EEESH_SH_EEESB_SD_Li256ELb1ELb1ELb1ELb0EEENS1_36VarlenDynamicPersistentTileSchedulerILi128ELi96ELi256ELi256ELb1ELb1ELb0ELb1ELb0ELb1EEEEEEEEEvNT_6ParamsE,@function
        .size           _ZN7cutlass13device_kernelIN5flash19enable_sm80_to_sm89INS1_16FlashAttnFwdSm80INS1_25CollectiveMainloopFwdSm80ILi8ELi1ELb1EN4cute5tupleIJNS5_1CILi128EEENS7_ILi96EEES8_EEELi128ENS_10bfloat16_tEfNS_4arch4Sm80ELb0ELb1ELb1ELb1ELb1ELb1ELb1ELb1EEENS1_21CollectiveEpilogueFwdINS6_IJS8_S8_S9_EEENS6_IJNS7_ILi1EEESH_SH_EEESB_SD_Li256ELb1ELb1ELb1ELb0EEENS1_36VarlenDynamicPersistentTileSchedulerILi128ELi96ELi256ELi256ELb1ELb1ELb0ELb1ELb0ELb1EEEEEEEEEvNT_6ParamsE,(.L_x_1806 - _ZN7cutlass13device_kernelIN5flash19enable_sm80_to_sm89INS1_16FlashAttnFwdSm80INS1_25CollectiveMainloopFwdSm80ILi8ELi1ELb1EN4cute5tupleIJNS5_1CILi128EEENS7_ILi96EEES8_EEELi128ENS_10bfloat16_tEfNS_4arch4Sm80ELb0ELb1ELb1ELb1ELb1ELb1ELb1ELb1EEENS1_21CollectiveEpilogueFwdINS6_IJS8_S8_S9_EEENS6_IJNS7_ILi1EEESH_SH_EEESB_SD_Li256ELb1ELb1ELb1ELb0EEENS1_36VarlenDynamicPersistentTileSchedulerILi128ELi96ELi256ELi256ELb1ELb1ELb0ELb1ELb0ELb1EEEEEEEEEvNT_6ParamsE)
        .other          _ZN7cutlass13device_kernelIN5flash19enable_sm80_to_sm89INS1_16FlashAttnFwdSm80INS1_25CollectiveMainloopFwdSm80ILi8ELi1ELb1EN4cute5tupleIJNS5_1CILi128EEENS7_ILi96EEES8_EEELi128ENS_10bfloat16_tEfNS_4arch4Sm80ELb0ELb1ELb1ELb1ELb1ELb1ELb1ELb1EEENS1_21CollectiveEpilogueFwdINS6_IJS8_S8_S9_EEENS6_IJNS7_ILi1EEESH_SH_EEESB_SD_Li256ELb1ELb1ELb1ELb0EEENS1_36VarlenDynamicPersistentTileSchedulerILi128ELi96ELi256ELi256ELb1ELb1ELb0ELb1ELb0ELb1EEEEEEEEEvNT_6ParamsE,@"STO_CUDA_ENTRY STV_DEFAULT"
_ZN7cutlass13device_kernelIN5flash19enable_sm80_to_sm89INS1_16FlashAttnFwdSm80INS1_25CollectiveMainloopFwdSm80ILi8ELi1ELb1EN4cute5tupleIJNS5_1CILi128EEENS7_ILi96EEES8_EEELi128ENS_10bfloat16_tEfNS_4arch4Sm80ELb0ELb1ELb1ELb1ELb1ELb1ELb1ELb1EEENS1_21CollectiveEpilogueFwdINS6_IJS8_S8_S9_EEENS6_IJNS7_ILi1EEESH_SH_EEESB_SD_Li256ELb1ELb1ELb1ELb0EEENS1_36VarlenDynamicPersistentTileSchedulerILi128ELi96ELi256ELi256ELb1ELb1ELb0ELb1ELb0ELb1EEEEEEEEEvNT_6ParamsE:
[----:B------:R-:W-:-:S03]  /*0000*/  MOV R1, c[0x0][0x28] ;  /* 0x00000a0000017a02 */ /* 0x000fc60000000f00 */
[----:B------:R-:W1:Y:S01]  /*0010*/  S2R R2, SR_TID.X ;  /* 0x0000000000027919 */ /* 0x000e620000002100 */
[----:B------:R-:W-:Y:S01]  /*0020*/  IADD3 R1, R1, -0x70, RZ ;  /* 0xffffff9001017810 */ /* 0x000fe20007ffe0ff */
[----:B------:R-:W-:Y:S01]  /*0030*/  ULDC.64 UR8, c[0x0][0x118] ;  /* 0x0000460000087ab9 */ /* 0x000fe20000000a00 */
[----:B-1----:R-:W-:-:S05]  /*0040*/  SHF.R.U32.HI R0, RZ, 0x5, R2 ;  /* 0x00000005ff007819 */ /* 0x002fca0000011602 */
[----:B------:R-:W1:Y:S02]  /*0050*/  SHFL.IDX PT, R3, R0, RZ, 0x1f ;  /* 0x00001fff00037589 */ /* 0x000e6400000e0000 */
[----:B-1----:R-:W-:Y:S02]  /*0060*/  ISETP.NE.AND P0, PT, R3, RZ, PT ;  /* 0x000000ff0300720c */ /* 0x002fe40003f05270 */
[----:B------:R-:W-:Y:S11]  /*0070*/  STL [R1+0x5c], R3 ;  /* 0x00005c0301007387 */ /* 0x000ff60000100800 */
[----:B------:R-:W-:Y:S06]  /*0080*/  @P0 BAR.SYNC.DEFER_BLOCKING 0x5, 0x100 ;  /* 0x0144000000000b1d */ /* 0x000fec0000010000 */
[----:B------:R-:W1:Y:S04]  /*0090*/  @P0 LDS.128 R4, [0xe100] ;  /* 0x00e10000ff040984 */ /* 0x000e680000000c00 */
[----:B-1----:R1:W-:Y:S04]  /*00a0*/  @P0 STL.64 [R1+0x18], R4 ;  /* 0x0000180401000387 */ /* 0x0023e80000100a00 */
[----:B------:R1:W-:Y:S04]  /*00b0*/  @P0 STL.64 [R1+0x20], R6 ;  /* 0x0000200601000387 */ /* 0x0003e80000100a00 */
[----:B------:R-:W-:Y:S06]  /*00c0*/  @P0 BAR.ARV 0x4, 0x100 ;  /* 0x0104000000000b1d */ /* 0x000fec0000002000 */
[----:B------:R-:W-:Y:S05]  /*00d0*/  @P0 BRA `(.L_x_890) ;  /* 0x00000fd000000947 */ /* 0x000fea0003800000 */
[----:B------:R-:W-:Y:S01]  /*00e0*/  LOP3.LUT R13, R2, 0x1f, RZ, 0xc0, !PT ;  /* 0x0000001f020d7812 */ /* 0x000fe200078ec0ff */
[----:B------:R-:W-:-:S03]  /*00f0*/  CS2R R8, SRZ ;  /* 0x0000000000087805 */ /* 0x000fc6000001ff00 */
[----:B------:R-:W-:-:S04]  /*0100*/  ISETP.NE.AND P6, PT, R13, 0x1f, PT ;  /* 0x0000001f0d00780c */ /* 0x000fc80003fc5270 */
[----:B------:R-:W-:-:S13]  /*0110*/  ISETP.GE.OR P0, PT, R13, c[0x0][0x53c], !P6 ;  /* 0x00014f000d007a0c */ /* 0x000fda0007706670 */
[----:B-1----:R-:W-:Y:S02]  /*0120*/  @!P0 IMAD.MOV.U32 R4, RZ, RZ, 0x4 ;  /* 0x00000004ff048424 */ /* 0x002fe400078e00ff */
[----:B------:R-:W-:Y:S02]  /*0130*/  @!P0 IMAD.MOV.U32 R2, RZ, RZ, 0x4 ;  /* 0x00000004ff028424 */ /* 0x000fe400078e00ff */
[----:B------:R-:W-:-:S04]  /*0140*/  @!P0 IMAD.WIDE.U32 R4, R13, R4, c[0x0][0x580] ;  /* 0x000160000d048625 */ /* 0x000fc800078e0004 */
[C---:B------:R-:W-:Y:S01]  /*0150*/  @!P0 IMAD.WIDE.U32 R2, R13.reuse, R2, c[0x0][0x578] ;  /* 0x00015e000d028625 */ /* 0x040fe200078e0002 */
[----:B------:R-:W2:Y:S04]  /*0160*/  @!P0 LDG.E R9, [R4.64] ;  /* 0x0000000804098981 */ /* 0x000ea8000c1e1900 */
[----:B------:R-:W2:Y:S01]  /*0170*/  @!P0 LDG.E R8, [R2.64] ;  /* 0x0000000802088981 */ /* 0x000ea2000c1e1900 */
[C---:B------:R-:W-:Y:S01]  /*0180*/  ISETP.NE.AND P5, PT, R13.reuse, RZ, PT ;  /* 0x000000ff0d00720c */ /* 0x040fe20003fa5270 */
[----:B------:R-:W1:Y:S01]  /*0190*/  S2UR UR4, SR_CTAID.X ;  /* 0x00000000000479c3 */ /* 0x000e620000002500 */
[C---:B------:R-:W-:Y:S01]  /*01a0*/  ISETP.GE.U32.AND P4, PT, R13.reuse, 0x2, PT ;  /* 0x000000020d00780c */ /* 0x040fe20003f86070 */
[----:B------:R-:W-:Y:S01]  /*01b0*/  IMAD.MOV.U32 R6, RZ, RZ, RZ ;  /* 0x000000ffff067224 */ /* 0x000fe200078e00ff */
        /* <DEDUP_REMOVED lines=26> */
.L_x_895:
        /* <DEDUP_REMOVED lines=16> */
.L_x_1141:
        /* <DEDUP_REMOVED lines=16> */
.L_x_1142:
[----:B--2---:R-:W-:-:S05]  /*0560*/  IMAD R0, R0, c[0x0][0x538], RZ ;  /* 0x00014e0000007a24 */ /* 0x004fca00078e02ff */
[----:B------:R-:W-:-:S04]  /*0570*/  IADD3 R7, R0, R7, RZ ;  /* 0x0000000700077210 */ /* 0x000fc80007ffe0ff */
[----:B------:R-:W-:-:S13]  /*0580*/  ISETP.GT.AND P0, PT, R7, UR4, PT ;  /* 0x0000000407007c0c */ /* 0x000fda000bf04270 */
[----:B-1----:R-:W-:Y:S05]  /*0590*/  @!P0 BRA `(.L_x_895) ;  /* 0xfffffdc000008947 */ /* 0x002fea000383ffff */
.L_x_891:
[----:B------:R-:W-:-:S05]  /*05a0*/  IADD3 R7, -R0, R7, RZ ;  /* 0x0000000700077210 */ /* 0x000fca0007ffe1ff */
[----:B------:R-:W-:-:S05]  /*05b0*/  IMAD R0, R4, c[0x0][0x538], R7 ;  /* 0x00014e0004007a24 */ /* 0x000fca00078e0207 */
[----:B------:R-:W-:Y:S01]  /*05c0*/  ISETP.GT.AND P0, PT, R0, UR4, PT ;  /* 0x0000000400007c0c */ /* 0x000fe2000bf04270 */
[----:B------:R-:W-:-:S12]  /*05d0*/  BRA.DIV ~URZ, `(.L_x_896) ;  /* 0x00022d127f007947 */ /* 0x000fd8000b800000 */
[----:B------:R-:W-:-:S04]  /*05e0*/  VOTE.ANY R14, PT, !P0 ;  /* 0x00000000000e7806 */ /* 0x000fc800040e0100 */
.L_x_1143:
[----:B------:R-:W1:Y:S02]  /*05f0*/  POPC R0, R14 ;  /* 0x0000000e00007309 */ /* 0x000e640000000000 */
[----:B-1----:R-:W-:-:S05]  /*0600*/  IADD3 R2, R0, R6, RZ ;  /* 0x0000000600027210 */ /* 0x002fca0007ffe0ff */
[----:B------:R1:W-:Y:S01]  /*0610*/  STL [R1+0x24], R2 ;  /* 0x0000240201007387 */ /* 0x0003e20000100800 */
[----:B------:R-:W-:Y:S05]  /*0620*/  BRA.DIV ~URZ, `(.L_x_897) ;  /* 0x00022d027f007947 */ /* 0x000fea000b800000 */
[----:B------:R2:W3:Y:S01]  /*0630*/  SHFL.IDX PT, R12, R9, R0, 0x1f ;  /* 0x00001f00090c7589 */ /* 0x0004e200000e0000 */
[----:B------:R-:W-:-:S03]  /*0640*/  MOV R5, RZ ;  /* 0x000000ff00057202 */ /* 0x000fc60000000f00 */
[----:B------:R2:W4:Y:S04]  /*0650*/  SHFL.IDX PT, R9, R8, R0, 0x1f ;  /* 0x00001f0008097589 */ /* 0x00052800000e0000 */
.L_x_1144:
[----:B------:R-:W-:Y:S01]  /*0660*/  ISETP.NE.AND P0, PT, R14, RZ, PT ;  /* 0x000000ff0e00720c */ /* 0x000fe20003f05270 */
[----:B------:R-:W-:-:S12]  /*0670*/  BSSY B0, `(.L_x_898) ;  /* 0x0000005000007945 */ /* 0x000fd80003800000 */
[----:B------:R-:W-:Y:S05]  /*0680*/  @!P0 BRA `(.L_x_899) ;  /* 0x0000003000008947 */ /* 0x000fea0003800000 */
[----:B--2---:R-:W-:Y:S01]  /*0690*/  IADD3 R0, R0, -0x1, RZ ;  /* 0xffffffff00007810 */ /* 0x004fe20007ffe0ff */
[----:B------:R-:W-:Y:S05]  /*06a0*/  BRA.DIV ~URZ, `(.L_x_900) ;  /* 0x00022d627f007947 */ /* 0x000fea000b800000 */
[----:B------:R2:W1:Y:S02]  /*06b0*/  SHFL.IDX PT, R5, R4, R0, 0x1f ;  /* 0x00001f0004057589 */ /* 0x00046400000e0000 */
.L_x_899:
[----:B------:R-:W-:Y:S05]  /*06c0*/  BSYNC B0 ;  /* 0x0000000000007941 */ /* 0x000fea0003800000 */
.L_x_898:
[----:B-12---:R-:W-:Y:S01]  /*06d0*/  IMAD R0, R5, c[0x0][0x538], R7 ;  /* 0x00014e0005007a24 */ /* 0x006fe200078e0207 */
[----:B----4-:R-:W-:Y:S01]  /*06e0*/  ISETP.NE.AND P0, PT, R9, 0x1, PT ;  /* 0x000000010900780c */ /* 0x010fe20003f05270 */
[----:B------:R-:W-:Y:S03]  /*06f0*/  BSSY B0, `(.L_x_901) ;  /* 0x0000089000007945 */ /* 0x000fe60003800000 */
[----:B------:R1:W-:Y:S01]  /*0700*/  STL [R1+0x18], R0 ;  /* 0x0000180001007387 */ /* 0x0003e20000100800 */
[----:B------:R-:W-:-:S08]  /*0710*/  IADD3 R11, -R0, UR4, RZ ;  /* 0x00000004000b7c10 */ /* 0x000fd0000fffe1ff */
[----:B------:R-:W-:Y:S05]  /*0720*/  @!P0 BRA `(.L_x_902) ;  /* 0x000003f000008947 */ /* 0x000fea0003800000 */
[-C--:B-1-3--:R-:W-:Y:S02]  /*0730*/  IABS R0, R12.reuse ;  /* 0x0000000c00007213 */ /* 0x08afe40000000000 */
        /* <DEDUP_REMOVED lines=59> */
[----:B------:R-:W-:-:S05]  /*0af0*/  IMAD R2, R3, 0x10000, R2 ;  /* 0x0001000003027824 */ /* 0x000fca00078e0202 */
[----:B------:R1:W-:Y:S01]  /*0b00*/  STL [R1+0x20], R2 ;  /* 0x0000200201007387 */ /* 0x0003e20000100800 */
[----:B------:R-:W-:Y:S05]  /*0b10*/  BRA `(.L_x_903) ;  /* 0x0000046000007947 */ /* 0x000fea0003800000 */
.L_x_902:
[----:B------:R-:W2:Y:S01]  /*0b20*/  LDL R3, [R1+0x24] ;  /* 0x0000240001037983 */ /* 0x000ea20000100800 */
[----:B------:R-:W-:-:S04]  /*0b30*/  IMAD.MOV.U32 R2, RZ, RZ, 0x4 ;  /* 0x00000004ff027424 */ /* 0x000fc800078e00ff */
[----:B--2---:R-:W-:-:S05]  /*0b40*/  IMAD.WIDE R2, R3, R2, c[0x0][0x590] ;  /* 0x0001640003027625 */ /* 0x004fca00078e0202 */
[----:B------:R-:W2:Y:S02]  /*0b50*/  LDG.E R7, [R2.64] ;  /* 0x0000000802077981 */ /* 0x000ea4000c1e1900 */
[----:B--23--:R-:W-:-:S05]  /*0b60*/  IMAD R9, R7, R12, RZ ;  /* 0x0000000c07097224 */ /* 0x00cfca00078e02ff */
[-C--:B-1----:R-:W-:Y:S02]  /*0b70*/  IABS R0, R9.reuse ;  /* 0x0000000900007213 */ /* 0x082fe40000000000 */
        /* <DEDUP_REMOVED lines=62> */
[----:B------:R-:W-:-:S05]  /*0f60*/  IMAD R2, R0, R2, R3 ;  /* 0x0000000200027224 */ /* 0x000fca00078e0203 */
[----:B------:R1:W-:Y:S02]  /*0f70*/  STL [R1+0x20], R2 ;  /* 0x0000200201007387 */ /* 0x0003e40000100800 */
.L_x_903:
[----:B------:R-:W-:Y:S05]  /*0f80*/  BSYNC B0 ;  /* 0x0000000000007941 */ /* 0x000fea0003800000 */
.L_x_901:
[----:B------:R-:W-:-:S04]  /*0f90*/  LOP3.LUT R0, RZ, R0, RZ, 0x33, !PT ;  /* 0x00000000ff007212 */ /* 0x000fc800078e33ff */
[----:B------:R-:W-:-:S05]  /*0fa0*/  IADD3 R0, R0, R12, RZ ;  /* 0x0000000c00007210 */ /* 0x000fca0007ffe0ff */
[----:B------:R2:W-:Y:S01]  /*0fb0*/  STL [R1+0x1c], R0 ;  /* 0x00001c0001007387 */ /* 0x0005e20000100800 */
[----:B------:R-:W-:Y:S05]  /*0fc0*/  BRA `(.L_x_904) ;  /* 0x0000006000007947 */ /* 0x000fea0003800000 */
.L_x_892:
[----:B------:R-:W-:Y:S01]  /*0fd0*/  MOV R0, UR4 ;  /* 0x0000000400007c02 */ /* 0x000fe20008000f00 */
[----:B------:R-:W-:Y:S04]  /*0fe0*/  STL [R1+0x1c], RZ ;  /* 0x00001cff01007387 */ /* 0x000fe80000100800 */
[----:B------:R-:W-:Y:S04]  /*0ff0*/  STL [R1+0x20], RZ ;  /* 0x000020ff01007387 */ /* 0x000fe80000100800 */
[----:B------:R1:W-:Y:S02]  /*1000*/  STL [R1+0x18], R0 ;  /* 0x0000180001007387 */ /* 0x0003e40000100800 */
[----:B-1----:R-:W-:-:S05]  /*1010*/  MOV R0, c[0x0][0x53c] ;  /* 0x00014f0000007a02 */ /* 0x002fca0000000f00 */
[----:B------:R1:W-:Y:S02]  /*1020*/  STL [R1+0x24], R0 ;  /* 0x0000240001007387 */ /* 0x0003e40000100800 */
.L_x_904:
[----:B------:R-:W3:Y:S04]  /*1030*/  LDL R4, [R1+0x18] ;  /* 0x0000180001047983 */ /* 0x000ee80000100800 */
[----:B------:R-:W3:Y:S04]  /*1040*/  LDL R5, [R1+0x1c] ;  /* 0x00001c0001057983 */ /* 0x000ee80000100800 */
[----:B------:R-:W3:Y:S04]  /*1050*/  LDL R6, [R1+0x20] ;  /* 0x0000200001067983 */ /* 0x000ee80000100800 */
[----:B------:R-:W3:Y:S01]  /*1060*/  LDL R7, [R1+0x24] ;  /* 0x0000240001077983 */ /* 0x000ee20000100800 */
[----:B------:R-:W-:Y:S01]  /*1070*/  ISETP.NE.AND P0, PT, R13, RZ, PT ;  /* 0x000000ff0d00720c */ /* 0x000fe20003f05270 */
[----:B------:R-:W-:-:S12]  /*1080*/  WARPSYNC 0xffffffff ;  /* 0xffffffff00007948 */ /* 0x000fd80003800000 */
[----:B---3--:R3:W-:Y:S04]  /*1090*/  @!P0 STS.128 [0xe100], R4 ;  /* 0x00e10004ff008388 */ /* 0x0087e80000000c00 */
[----:B------:R-:W-:Y:S06]  /*10a0*/  BAR.ARV 0x5, 0x100 ;  /* 0x0144000000007b1d */ /* 0x000fec0000002000 */
.L_x_890:
[----:B-12---:R-:W2:Y:S02]  /*10b0*/  LDL R0, [R1+0x24] ;  /* 0x0000240001007983 */ /* 0x006ea40000100800 */
[----:B--2---:R-:W-:-:S13]  /*10c0*/  ISETP.GE.AND P0, PT, R0, c[0x0][0x53c], PT ;  /* 0x00014f0000007a0c */ /* 0x004fda0003f06270 */
[----:B------:R-:W-:Y:S05]  /*10d0*/  @P0 EXIT ;  /* 0x000000000000094d */ /* 0x000fea0003800000 */
[----:B------:R-:W1:Y:S01]  /*10e0*/  S2R R17, SR_TID.X ;  /* 0x0000000000117919 */ /* 0x000e620000002100 */
[----:B------:R-:W-:Y:S01]  /*10f0*/  IMAD.MOV.U32 R18, RZ, RZ, 0x20 ;  /* 0x00000020ff127424 */ /* 0x000fe200078e00ff */
[----:B------:R-:W-:Y:S02]  /*1100*/  ULDC UR4, c[0x0][0x2ac] ;  /* 0x0000ab0000047ab9 */ /* 0x000fe40000000800 */
[----:B------:R-:W-:Y:S02]  /*1110*/  ULDC UR6, c[0x0][0x1d0] ;  /* 0x0000740000067ab9 */ /* 0x000fe40000000800 */
[----:B------:R-:W-:Y:S01]  /*1120*/  UIMAD UR6, UR4, UR6, URZ ;  /* 0x00000006040672a4 */ /* 0x000fe2000f8e023f */
[----:B-1----:R-:W-:-:S04]  /*1130*/  SHF.R.S32.HI R14, RZ, 0x1f, R17 ;  /* 0x0000001fff0e7819 */ /* 0x002fc80000011411 */
[CC--:B------:R-:W-:Y:S02]  /*1140*/  LEA.HI R2, R14.reuse, R17.reuse, RZ, 0x4 ;  /* 0x000000110e027211 */ /* 0x0c0fe400078f20ff */
[----:B---3--:R-:W-:Y:S02]  /*1150*/  LEA.HI R7, R14, R17, RZ, 0x2 ;  /* 0x000000110e077211 */ /* 0x008fe400078f10ff */
        /* <DEDUP_REMOVED lines=46> */
[----:B------:R-:W-:Y:S02]  /*1440*/  LEA.HI R13, R4, R21, RZ, 0x2 ;  /* 0x00000015040d7211 */ /* 0x000fe400078f10ff */
[----:B------:R-:W-:Y:S01]  /*1450*/  LOP3.LUT R0, R3, 0x1c0, RZ, 0xc0, !PT ;  /* 0x000001c003007812 */ /* 0x000fe200078ec0ff */
[----:B------:R-:W-:Y:S01]  /*1460*/  IMAD.IADD R2, R7, 0x1, R2 ;  /* 0x0000000107027824 */ /* 0x000fe200078e0202 */
[----:B------:R-:W-:Y:S02]  /*1470*/  SHF.R.S32.HI R4, RZ, 0x2, R13 ;  /* 0x00000002ff047819 */ /* 0x000fe4000001140d */
[----:B------:R-:W-:Y:S01]  /*1480*/  LOP3.LUT R3, R0, 0x8, R5, 0xf8, !PT ;  /* 0x0000000800037812 */ /* 0x000fe200078ef805 */
[----:B------:R-:W-:Y:S01]  /*1490*/  IMAD.SHL.U32 R20, R2, 0x2, RZ ;  /* 0x0000000202147824 */ /* 0x000fe200078e00ff */
[----:B------:R-:W-:Y:S01]  /*14a0*/  SHF.R.U32.HI R0, RZ, 0x3, R0 ;  /* 0x00000003ff007819 */ /* 0x000fe20000011600 */
[----:B------:R-:W-:Y:S01]  /*14b0*/  IMAD.SHL.U32 R2, R12, 0x40, RZ ;  /* 0x000000400c027824 */ /* 0x000fe200078e00ff */
[----:B------:R-:W-:Y:S01]  /*14c0*/  R2P PR, R6, 0x6 ;  /* 0x0000000606007804 */ /* 0x000fe20000000000 */
[----:B------:R-:W-:Y:S01]  /*14d0*/  IMAD R25, R10, 0x10, R4 ;  /* 0x000000100a197824 */ /* 0x000fe200078e0204 */
[----:B------:R-:W-:Y:S01]  /*14e0*/  LOP3.LUT R0, R3, R0, RZ, 0x3c, !PT ;  /* 0x0000000003007212 */ /* 0x000fe200078e3cff */
[----:B------:R-:W-:Y:S01]  /*14f0*/  IMAD R5, R11, 0x200, R8 ;  /* 0x000002000b057824 */ /* 0x000fe200078e0208 */
[----:B------:R-:W-:-:S02]  /*1500*/  LOP3.LUT R6, R6, 0x1, RZ, 0xc0, !PT ;  /* 0x0000000106067812 */ /* 0x000fc400078ec0ff */
[----:B------:R-:W-:Y:S01]  /*1510*/  LOP3.LUT R4, R0, 0xfffffe00, R2, 0xf8, !PT ;  /* 0xfffffe0000047812 */ /* 0x000fe200078ef802 */
[----:B------:R-:W-:Y:S01]  /*1520*/  STL [R1+0x68], R25 ;  /* 0x0000681901007387 */ /* 0x000fe20000100800 */
[----:B------:R-:W-:Y:S01]  /*1530*/  LEA.HI R0, R14, R17, RZ, 0x6 ;  /* 0x000000110e007211 */ /* 0x000fe200078f30ff */
[----:B------:R-:W-:Y:S01]  /*1540*/  IMAD.MOV.U32 R17, RZ, RZ, 0x40 ;  /* 0x00000040ff117424 */ /* 0x000fe200078e00ff */
[----:B------:R-:W-:Y:S01]  /*1550*/  ISETP.NE.U32.AND P0, PT, R6, 0x1, PT ;  /* 0x000000010600780c */ /* 0x000fe20003f05070 */
[----:B------:R-:W-:Y:S01]  /*1560*/  STL [R1+0x30], R20 ;  /* 0x0000301401007387 */ /* 0x000fe20000100800 */
[----:B------:R-:W-:Y:S01]  /*1570*/  SHF.R.S32.HI R101, RZ, 0x3, R101 ;  /* 0x00000003ff657819 */ /* 0x000fe20000011465 */
[----:B------:R-:W-:Y:S01]  /*1580*/  IMAD.SHL.U32 R0, R0, 0x8, RZ ;  /* 0x0000000800007824 */ /* 0x000fe200078e00ff */
[----:B------:R-:W-:Y:S02]  /*1590*/  IADD3 R3, R20, 0x80, RZ ;  /* 0x0000008014037810 */ /* 0x000fe40007ffe0ff */
[----:B------:R-:W-:-:S02]  /*15a0*/  IADD3 R22, R101, 0x20, RZ ;  /* 0x0000002065167810 */ /* 0x000fc40007ffe0ff */
[----:B------:R-:W-:Y:S01]  /*15b0*/  LOP3.LUT R7, R0, 0xfffffe00, RZ, 0xc0, !PT ;  /* 0xfffffe0000077812 */ /* 0x000fe200078ec0ff */
[C---:B------:R-:W-:Y:S01]  /*15c0*/  IMAD.SHL.U32 R0, R101.reuse, 0x40, RZ ;  /* 0x0000004065007824 */ /* 0x040fe200078e00ff */
[C---:B------:R-:W-:Y:S01]  /*15d0*/  IADD3 R23, R101.reuse, 0x40, RZ ;  /* 0x0000004065177810 */ /* 0x040fe20007ffe0ff */
[----:B------:R-:W-:Y:S01]  /*15e0*/  IMAD.SHL.U32 R6, R22, 0x40, RZ ;  /* 0x0000004016067824 */ /* 0x000fe200078e00ff */
[----:B------:R-:W-:Y:S02]  /*15f0*/  IADD3 R12, R101, 0x60, RZ ;  /* 0x00000060650c7810 */ /* 0x000fe40007ffe0ff */
[C---:B------:R-:W-:Y:S02]  /*1600*/  LOP3.LUT P4, RZ, R9.reuse, 0x2, RZ, 0xc0, !PT ;  /* 0x0000000209ff7812 */ /* 0x040fe4000788c0ff */
[----:B------:R-:W-:Y:S02]  /*1610*/  LOP3.LUT P3, RZ, R9, 0x4, RZ, 0xc0, !PT ;  /* 0x0000000409ff7812 */ /* 0x000fe4000786c0ff */
[----:B------:R-:W-:-:S02]  /*1620*/  SHF.R.S32.HI R9, RZ, 0x1f, R22 ;  /* 0x0000001fff097819 */ /* 0x000fc40000011416 */
[----:B------:R-:W-:Y:S02]  /*1630*/  IADD3 R19, R20, 0x70, RZ ;  /* 0x0000007014137810 */ /* 0x000fe40007ffe0ff */
[----:B------:R-:W-:Y:S02]  /*1640*/  SHF.R.S32.HI R8, RZ, 0x1f, R23 ;  /* 0x0000001fff087819 */ /* 0x000fe40000011417 */
[----:B------:R-:W-:Y:S01]  /*1650*/  @P0 IADD3 R19, R3, 0x10, RZ ;  /* 0x0000001003130810 */ /* 0x000fe20007ffe0ff */
[----:B------:R-:W-:Y:S01]  /*1660*/  IMAD.SHL.U32 R3, R23, 0x40, RZ ;  /* 0x0000004017037824 */ /* 0x000fe200078e00ff */
[--C-:B------:R-:W-:Y:S01]  /*1670*/  SHF.R.S32.HI R2, RZ, 0x1f, R101.reuse ;  /* 0x0000001fff027819 */ /* 0x100fe20000011465 */
[----:B------:R-:W-:Y:S01]  /*1680*/  IMAD.SHL.U32 R2, R12, 0x40, RZ ;  /* 0x000000400c027824 */ /* 0x000fe200078e00ff */
[----:B------:R-:W-:Y:S01]  /*1690*/  SHF.R.S32.HI R10, RZ, 0x1f, R12 ;  /* 0x0000001fff0a7819 */ /* 0x000fe2000001140c */
[----:B------:R-:W-:Y:S01]  /*16a0*/  STL [R1+0x34], R19 ;  /* 0x0000341301007387 */ /* 0x000fe20000100800 */
[----:B------:R-:W-:Y:S01]  /*16b0*/  LOP3.LUT R11, R0, 0x1c0, RZ, 0xc0, !PT ;  /* 0x000001c0000b7812 */ /* 0x000fe200078ec0ff */
[----:B------:R-:W-:Y:S01]  /*16c0*/  IMAD R0, R102, 0x20, R101 ;  /* 0x0000002066007824 */ /* 0x000fe200078e0265 */
[----:B------:R-:W-:-:S02]  /*16d0*/  LEA.HI R9, R9, R22, RZ, 0x3 ;  /* 0x0000001609097211 */ /* 0x000fc400078f18ff */
[----:B------:R-:W-:Y:S02]  /*16e0*/  LOP3.LUT R22, R6, 0x1c0, RZ, 0xc0, !PT ;  /* 0x000001c006167812 */ /* 0x000fe400078ec0ff */
[----:B------:R-:W-:Y:S02]  /*16f0*/  LEA.HI R8, R8, R23, RZ, 0x3 ;  /* 0x0000001708087211 */ /* 0x000fe400078f18ff */
[----:B------:R-:W-:Y:S02]  /*1700*/  LEA.HI R6, R10, R12, RZ, 0x3 ;  /* 0x0000000c0a067211 */ /* 0x000fe400078f18ff */
[----:B------:R-:W-:Y:S02]  /*1710*/  LOP3.LUT R10, R11, 0x38, R76, 0xf8, !PT ;  /* 0x000000380b0a7812 */ /* 0x000fe400078ef84c */
[----:B------:R-:W-:Y:S01]  /*1720*/  SHF.R.U32.HI R23, RZ, 0x3, R11 ;  /* 0x00000003ff177819 */ /* 0x000fe2000001160b */
[----:B------:R-:W-:Y:S01]  /*1730*/  IMAD.SHL.U32 R6, R6, 0x40, RZ ;  /* 0x0000004006067824 */ /* 0x000fe200078e00ff */
[----:B------:R-:W-:Y:S01]  /*1740*/  LOP3.LUT R14, R3, 0x1c0, RZ, 0xc0, !PT ;  /* 0x000001c0030e7812 */ /* 0x000fe200078ec0ff */
[----:B------:R-:W-:Y:S01]  /*1750*/  IMAD.SHL.U32 R3, R8, 0x40, RZ ;  /* 0x0000004008037824 */ /* 0x000fe200078e00ff */
[----:B------:R-:W-:Y:S01]  /*1760*/  LOP3.LUT R12, R2, 0x1c0, RZ, 0xc0, !PT ;  /* 0x000001c0020c7812 */ /* 0x000fe200078ec0ff */
[----:B------:R-:W-:Y:S01]  /*1770*/  IMAD.SHL.U32 R2, R9, 0x40, RZ ;  /* 0x0000004009027824 */ /* 0x000fe200078e00ff */
[----:B------:R-:W-:-:S02]  /*1780*/  LOP3.LUT R11, R13, 0x7ffffffc, RZ, 0xc0, !PT ;  /* 0x7ffffffc0d0b7812 */ /* 0x000fc400078ec0ff */
[----:B------:R-:W-:Y:S02]  /*1790*/  LOP3.LUT R26, R10, R23, RZ, 0x3c, !PT ;  /* 0x000000170a1a7212 */ /* 0x000fe400078e3cff */
[----:B------:R-:W-:Y:S01]  /*17a0*/  LOP3.LUT R9, R22, 0x38, R76, 0xf8, !PT ;  /* 0x0000003816097812 */ /* 0x000fe200078ef84c */
[----:B------:R-:W-:Y:S01]  /*17b0*/  IMAD.IADD R11, R21, 0x1, -R11 ;  /* 0x00000001150b7824 */ /* 0x000fe200078e0a0b */
[----:B------:R-:W-:Y:S01]  /*17c0*/  SHF.R.U32.HI R24, RZ, 0x3, R22 ;  /* 0x00000003ff187819 */ /* 0x000fe20000011616 */
[----:B------:R1:W-:Y:S01]  /*17d0*/  STL [R1+0x60], R26 ;  /* 0x0000601a01007387 */ /* 0x0003e20000100800 */
[----:B------:R-:W-:Y:S01]  /*17e0*/  LOP3.LUT R10, R14, 0x38, R76, 0xf8, !PT ;  /* 0x000000380e0a7812 */ /* 0x000fe200078ef84c */
[----:B------:R-:W-:Y:S01]  /*17f0*/  IMAD.SHL.U32 R245, R11, 0x2, RZ ;  /* 0x000000020bf57824 */ /* 0x000fe200078e00ff */
[----:B------:R-:W-:Y:S02]  /*1800*/  SHF.R.U32.HI R23, RZ, 0x3, R14 ;  /* 0x00000003ff177819 */ /* 0x000fe4000001160e */
[----:B------:R-:W-:-:S02]  /*1810*/  LOP3.LUT R14, R12, 0x38, R76, 0xf8, !PT ;  /* 0x000000380c0e7812 */ /* 0x000fc400078ef84c */
[----:B------:R-:W-:Y:S02]  /*1820*/  SHF.R.U32.HI R22, RZ, 0x3, R12 ;  /* 0x00000003ff167819 */ /* 0x000fe4000001160c */
[----:B------:R-:W-:Y:S02]  /*1830*/  IADD3 R100, R78, 0x20, RZ ;  /* 0x000000204e647810 */ /* 0x000fe40007ffe0ff */
[----:B------:R-:W-:Y:S02]  /*1840*/  LOP3.LUT R12, R2, 0xfffffe00, RZ, 0xc0, !PT ;  /* 0xfffffe00020c7812 */ /* 0x000fe400078ec0ff */
[----:B------:R-:W-:Y:S01]  /*1850*/  LOP3.LUT R13, R3, 0xfffffe00, RZ, 0xc0, !PT ;  /* 0xfffffe00030d7812 */ /* 0x000fe200078ec0ff */
[----:B------:R-:W-:Y:S01]  /*1860*/  IMAD R3, R16, 0x8, R25 ;  /* 0x0000000810037824 */ /* 0x000fe200078e0219 */
[----:B------:R-:W-:Y:S02]  /*1870*/  LOP3.LUT R21, R6, 0xfffffe00, RZ, 0xc0, !PT ;  /* 0xfffffe0006157812 */ /* 0x000fe400078ec0ff */
[----:B------:R-:W-:-:S02]  /*1880*/  SHF.R.S32.HI R8, RZ, 0x1f, R100 ;  /* 0x0000001fff087819 */ /* 0x000fc40000011464 */
[----:B------:R-:W-:Y:S02]  /*1890*/  LOP3.LUT R11, R12, R9, R24, 0xf6, !PT ;  /* 0x000000090c0b7212 */ /* 0x000fe400078ef618 */
[----:B------:R-:W-:Y:S01]  /*18a0*/  LOP3.LUT R10, R13, R10, R23, 0xf6, !PT ;  /* 0x0000000a0d0a7212 */ /* 0x000fe200078ef617 */
[----:B------:R2:W-:Y:S01]  /*18b0*/  STL [R1+0x2c], R8 ;  /* 0x00002c0801007387 */ /* 0x0005e20000100800 */
[----:B------:R-:W-:Y:S02]  /*18c0*/  LOP3.LUT R9, R21, R14, R22, 0xf6, !PT ;  /* 0x0000000e15097212 */ /* 0x000fe400078ef616 */
[----:B------:R-:W-:Y:S01]  /*18d0*/  LEA R11, R11, 0x100, 0x1 ;  /* 0x000001000b0b7811 */ /* 0x000fe200078e08ff */
[----:B------:R-:W-:Y:S01]  /*18e0*/  STL [R1+0x64], R21 ;  /* 0x0000641501007387 */ /* 0x000fe20000100800 */
[----:B------:R-:W-:Y:S02]  /*18f0*/  LEA R188, R5, 0x8100, 0x1 ;  /* 0x0000810005bc7811 */ /* 0x000fe400078e08ff */
[----:B------:R-:W-:Y:S01]  /*1900*/  LEA R10, R10, 0x100, 0x1 ;  /* 0x000001000a0a7811 */ /* 0x000fe200078e08ff */
[----:B------:R3:W-:Y:S01]  /*1910*/  STL [R1+0x14], R3 ;  /* 0x0000140301007387 */ /* 0x0007e20000100800 */
[----:B------:R-:W-:-:S02]  /*1920*/  LOP3.LUT R2, R26, R7, RZ, 0xfc, !PT ;  /* 0x000000071a027212 */ /* 0x000fc400078efcff */
[----:B------:R-:W-:Y:S01]  /*1930*/  LEA R5, R9, 0x100, 0x1 ;  /* 0x0000010009057811 */ /* 0x000fe200078e08ff */
[----:B------:R4:W-:Y:S01]  /*1940*/  STL [R1+0x58], R11 ;  /* 0x0000580b01007387 */ /* 0x0009e20000100800 */
[C---:B------:R-:W-:Y:S01]  /*1950*/  IADD3 R28, R245.reuse, 0x8, RZ ;  /* 0x00000008f51c7810 */ /* 0x040fe20007ffe0ff */
[----:B------:R-:W-:Y:S01]  /*1960*/  IMAD.SHL.U32 R241, R2, 0x2, RZ ;  /* 0x0000000202f17824 */ /* 0x000fe200078e00ff */
[C---:B-1----:R-:W-:Y:S01]  /*1970*/  IADD3 R26, R245.reuse, 0x18, RZ ;  /* 0x00000018f51a7810 */ /* 0x042fe20007ffe0ff */
[----:B------:R1:W-:Y:S01]  /*1980*/  STL [R1+0x54], R10 ;  /* 0x0000540a01007387 */ /* 0x0003e20000100800 */
[----:B------:R-:W-:Y:S02]  /*1990*/  SEL R6, R18, 0xffffffe0, !P1 ;  /* 0xffffffe012067807 */ /* 0x000fe40004800000 */
[C---:B------:R-:W-:Y:S01]  /*19a0*/  IADD3 R23, R245.reuse, 0x30, RZ ;  /* 0x00000030f5177810 */ /* 0x040fe20007ffe0ff */
[----:B------:R5:W-:Y:S01]  /*19b0*/  STL [R1+0x50], R5 ;  /* 0x0000500501007387 */ /* 0x000be20000100800 */
[----:B------:R-:W-:-:S02]  /*19c0*/  IADD3 R14, R245, 0x60, RZ ;  /* 0x00000060f50e7810 */ /* 0x000fc40007ffe0ff */
[----:B------:R-:W-:Y:S02]  /*19d0*/  SHF.R.S32.HI R9, RZ, 0x1f, R28 ;  /* 0x0000001fff097819 */ /* 0x000fe4000001141c */
[----:B------:R-:W-:Y:S02]  /*19e0*/  SHF.R.S32.HI R9, RZ, 0x1f, R26 ;  /* 0x0000001fff097819 */ /* 0x000fe4000001141a */
[----:B------:R-:W-:Y:S02]  /*19f0*/  SHF.R.S32.HI R9, RZ, 0x1f, R23 ;  /* 0x0000001fff097819 */ /* 0x000fe40000011417 */
[----:B--2---:R-:W-:Y:S02]  /*1a00*/  SEL R8, R17, 0xffffffc0, !P2 ;  /* 0xffffffc011087807 */ /* 0x004fe40005000000 */
[----:B------:R-:W-:Y:S02]  /*1a10*/  LEA R189, R4, 0x100, 0x1 ;  /* 0x0000010004bd7811 */ /* 0x000fe400078e08ff */
[----:B---3--:R-:W-:-:S02]  /*1a20*/  SEL R3, R18, 0xffffffe0, !P4 ;  /* 0xffffffe012037807 */ /* 0x008fc40006000000 */
[C---:B------:R-:W-:Y:S02]  /*1a30*/  IADD3 R18, R245.reuse, 0x48, RZ ;  /* 0x00000048f5127810 */ /* 0x040fe40007ffe0ff */
[----:B----4-:R-:W-:Y:S01]  /*1a40*/  IADD3 R11, R245, 0x68, RZ ;  /* 0x00000068f50b7810 */ /* 0x010fe20007ffe0ff */
[----:B------:R-:W-:Y:S01]  /*1a50*/  IMAD.IADD R190, R3, 0x1, R189 ;  /* 0x0000000103be7824 */ /* 0x000fe200078e02bd */
[----:B------:R-:W-:Y:S02]  /*1a60*/  SHF.R.S32.HI R9, RZ, 0x1f, R18 ;  /* 0x0000001fff097819 */ /* 0x000fe40000011412 */
[----:B------:R-:W-:Y:S01]  /*1a70*/  SHF.R.S32.HI R9, RZ, 0x1f, R14 ;  /* 0x0000001fff097819 */ /* 0x000fe2000001140e */
[----:B------:R-:W-:Y:S01]  /*1a80*/  IMAD.IADD R9, R20, 0x1, R6 ;  /* 0x0000000114097824 */ /* 0x000fe200078e0206 */
[C---:B-1----:R-:W-:Y:S01]  /*1a90*/  IADD3 R10, R245.reuse, 0x70, RZ ;  /* 0x00000070f50a7810 */ /* 0x042fe20007ffe0ff */
[----:B------:R-:W-:Y:S01]  /*1aa0*/  IMAD.IADD R6, R6, 0x1, R19 ;  /* 0x0000000106067824 */ /* 0x000fe200078e0213 */
[----:B-----5:R-:W-:-:S02]  /*1ab0*/  IADD3 R5, R245, 0x78, RZ ;  /* 0x00000078f5057810 */ /* 0x020fc40007ffe0ff */
[----:B------:R-:W-:Y:S01]  /*1ac0*/  SHF.R.S32.HI R11, RZ, 0x1f, R11 ;  /* 0x0000001fff0b7819 */ /* 0x000fe2000001140b */
[----:B------:R1:W-:Y:S01]  /*1ad0*/  STL [R1+0x3c], R9 ;  /* 0x00003c0901007387 */ /* 0x0003e20000100800 */
[----:B------:R-:W-:Y:S01]  /*1ae0*/  SHF.R.S32.HI R11, RZ, 0x1f, R5 ;  /* 0x0000001fff0b7819 */ /* 0x000fe20000011405 */
[----:B------:R-:W-:Y:S01]  /*1af0*/  IMAD.IADD R5, R4, 0x1, R15 ;  /* 0x0000000104057824 */ /* 0x000fe200078e020f */
[----:B------:R-:W-:Y:S01]  /*1b00*/  SHF.R.S32.HI R10, RZ, 0x1f, R10 ;  /* 0x0000001fff0a7819 */ /* 0x000fe2000001140a */
[--C-:B------:R-:W-:Y:S01]  /*1b10*/  IMAD.IADD R10, R20, 0x1, R8.reuse ;  /* 0x00000001140a7824 */ /* 0x100fe200078e0208 */
[----:B------:R-:W-:Y:S01]  /*1b20*/  SEL R2, R17, 0xffffffc0, !P3 ;  /* 0xffffffc011027807 */ /* 0x000fe20005800000 */
[----:B------:R-:W-:Y:S01]  /*1b30*/  IMAD.IADD R4, R6, 0x1, R8 ;  /* 0x0000000106047824 */ /* 0x000fe200078e0208 */
[----:B------:R-:W-:Y:S01]  /*1b40*/  LEA R205, R5, 0x100, 0x1 ;  /* 0x0000010005cd7811 */ /* 0x000fe200078e08ff */
[----:B------:R-:W-:Y:S01]  /*1b50*/  IMAD.IADD R5, R8, 0x1, R19 ;  /* 0x0000000108057824 */ /* 0x000fe200078e0213 */
[----:B------:R2:W-:Y:S01]  /*1b60*/  STL [R1+0x4c], R10 ;  /* 0x00004c0a01007387 */ /* 0x0005e20000100800 */
[----:B------:R-:W-:Y:S01]  /*1b70*/  IADD3 R211, R76, 0x40, RZ ;  /* 0x000000404cd37810 */ /* 0x000fe20007ffe0ff */
[C---:B------:R-:W-:Y:S01]  /*1b80*/  IMAD.IADD R192, R2.reuse, 0x1, R189 ;  /* 0x0000000102c07824 */ /* 0x040fe200078e02bd */
[----:B------:R-:W-:Y:S01]  /*1b90*/  IADD3 R27, R245, 0x10, RZ ;  /* 0x00000010f51b7810 */ /* 0x000fe20007ffe0ff */
[----:B------:R-:W-:Y:S01]  /*1ba0*/  IMAD.IADD R206, R205, 0x1, R3 ;  /* 0x00000001cdce7824 */ /* 0x000fe200078e0203 */
[----:B------:R-:W-:Y:S01]  /*1bb0*/  IADD3 R25, R245, 0x20, RZ ;  /* 0x00000020f5197810 */ /* 0x000fe20007ffe0ff */
[----:B------:R-:W-:Y:S01]  /*1bc0*/  IMAD.IADD R208, R205, 0x1, R2 ;  /* 0x00000001cdd07824 */ /* 0x000fe200078e0202 */
[C---:B------:R-:W-:Y:S01]  /*1bd0*/  IADD3 R24, R245.reuse, 0x28, RZ ;  /* 0x00000028f5187810 */ /* 0x040fe20007ffe0ff */
[----:B------:R-:W-:Y:S01]  /*1be0*/  IMAD.IADD R191, R2, 0x1, R190 ;  /* 0x0000000102bf7824 */ /* 0x000fe200078e02be */
[C---:B------:R-:W-:Y:S01]  /*1bf0*/  IADD3 R22, R245.reuse, 0x38, RZ ;  /* 0x00000038f5167810 */ /* 0x040fe20007ffe0ff */
[----:B------:R-:W-:Y:S01]  /*1c00*/  IMAD.IADD R207, R206, 0x1, R2 ;  /* 0x00000001cecf7824 */ /* 0x000fe200078e0202 */
[----:B------:R-:W-:-:S02]  /*1c10*/  IADD3 R21, R245, 0x40, RZ ;  /* 0x00000040f5157810 */ /* 0x000fc40007ffe0ff */
[C---:B------:R-:W-:Y:S02]  /*1c20*/  IADD3 R17, R245.reuse, 0x50, RZ ;  /* 0x00000050f5117810 */ /* 0x040fe40007ffe0ff */
[----:B------:R-:W-:Y:S01]  /*1c30*/  IADD3 R16, R245, 0x58, RZ ;  /* 0x00000058f5107810 */ /* 0x000fe20007ffe0ff */
[----:B-1----:R-:W-:Y:S01]  /*1c40*/  IMAD.IADD R9, R8, 0x1, R9 ;  /* 0x0000000108097824 */ /* 0x002fe200078e0209 */
[----:B------:R-:W-:Y:S02]  /*1c50*/  SHF.R.S32.HI R77, RZ, 0x1f, R76 ;  /* 0x0000001fff4d7819 */ /* 0x000fe4000001144c */
[----:B------:R-:W-:Y:S02]  /*1c60*/  SHF.R.S32.HI R79, RZ, 0x1f, R78 ;  /* 0x0000001fff4f7819 */ /* 0x000fe4000001144e */
[----:B------:R2:W-:Y:S01]  /*1c70*/  STL [R1+0x48], R9 ;  /* 0x0000480901007387 */ /* 0x0005e20000100800 */
[----:B------:R-:W-:Y:S02]  /*1c80*/  SHF.R.S32.HI R238, RZ, 0x1f, R211 ;  /* 0x0000001fffee7819 */ /* 0x000fe400000114d3 */
[----:B------:R-:W-:Y:S01]  /*1c90*/  SHF.R.S32.HI R27, RZ, 0x1f, R27 ;  /* 0x0000001fff1b7819 */ /* 0x000fe2000001141b */
[----:B------:R2:W-:Y:S01]  /*1ca0*/  STL [R1+0x38], R6 ;  /* 0x0000380601007387 */ /* 0x0005e20000100800 */
[----:B------:R-:W-:-:S02]  /*1cb0*/  SHF.R.S32.HI R25, RZ, 0x1f, R25 ;  /* 0x0000001fff197819 */ /* 0x000fc40000011419 */
[----:B------:R-:W-:Y:S01]  /*1cc0*/  SHF.R.S32.HI R24, RZ, 0x1f, R24 ;  /* 0x0000001fff187819 */ /* 0x000fe20000011418 */
[----:B------:R2:W-:Y:S01]  /*1cd0*/  STL [R1+0x44], R5 ;  /* 0x0000440501007387 */ /* 0x0005e20000100800 */
[----:B------:R-:W-:Y:S02]  /*1ce0*/  SHF.R.S32.HI R22, RZ, 0x1f, R22 ;  /* 0x0000001fff167819 */ /* 0x000fe40000011416 */
[----:B------:R-:W-:Y:S01]  /*1cf0*/  SHF.R.S32.HI R21, RZ, 0x1f, R21 ;  /* 0x0000001fff157819 */ /* 0x000fe20000011415 */
[----:B------:R2:W-:Y:S01]  /*1d00*/  STL [R1+0x40], R4 ;  /* 0x0000400401007387 */ /* 0x0005e20000100800 */
[----:B------:R-:W-:Y:S02]  /*1d10*/  SHF.R.S32.HI R17, RZ, 0x1f, R17 ;  /* 0x0000001fff117819 */ /* 0x000fe40000011411 */
[----:B------:R-:W-:Y:S02]  /*1d20*/  SHF.R.S32.HI R16, RZ, 0x1f, R16 ;  /* 0x0000001fff107819 */ /* 0x000fe40000011410 */
.L_x_1140:
[----:B------:R-:W3:Y:S01]  /*1d30*/  LDL R27, [R1+0x24] ;  /* 0x00002400011b7983 */ /* 0x000ee20000100800 */
[----:B------:R-:W-:Y:S01]  /*1d40*/  ISETP.NE.U32.AND P0, PT, RZ, c[0x0][0x370], PT ;  /* 0x0000dc00ff007a0c */ /* 0x000fe20003f05070 */
[----:B------:R-:W-:Y:S01]  /*1d50*/  IMAD.MOV.U32 R20, RZ, RZ, 0x4 ;  /* 0x00000004ff147424 */ /* 0x000fe200078e00ff */
[----:B------:R-:W-:Y:S01]  /*1d60*/  ISETP.NE.U32.AND P1, PT, RZ, c[0x0][0x360], PT ;  /* 0x0000d800ff007a0c */ /* 0x000fe20003f25070 */
[----:B------:R-:W-:Y:S01]  /*1d70*/  IMAD.MOV.U32 R16, RZ, RZ, RZ ;  /* 0x000000ffff107224 */ /* 0x000fe200078e00ff */
[----:B------:R-:W-:Y:S01]  /*1d80*/  ISETP.NE.AND.EX P2, PT, RZ, c[0x0][0x374], PT, P0 ;  /* 0x0000dd00ff007a0c */ /* 0x000fe20003f45300 */
[----:B------:R-:W-:Y:S01]  /*1d90*/  IMAD.MOV.U32 R144, RZ, RZ, RZ ;  /* 0x000000ffff907224 */ /* 0x000fe200078e00ff */
[----:B------:R-:W-:Y:S01]  /*1da0*/  ISETP.NE.AND.EX P0, PT, RZ, c[0x0][0x364], PT, P1 ;  /* 0x0000d900ff007a0c */ /* 0x000fe20003f05310 */
[----:B------:R-:W-:Y:S01]  /*1db0*/  CS2R R18, SRZ ;  /* 0x0000000000127805 */ /* 0x000fe2000001ff00 */
[----:B------:R-:W-:-:S02]  /*1dc0*/  ISETP.NE.U32.AND P1, PT, RZ, c[0x0][0x348], PT ;  /* 0x0000d200ff007a0c */ /* 0x000fc40003f25070 */
[----:B------:R-:W-:Y:S02]  /*1dd0*/  ISETP.NE.U32.AND P3, PT, RZ, c[0x0][0x350], PT ;  /* 0x0000d400ff007a0c */ /* 0x000fe40003f65070 */
[----:B------:R-:W-:Y:S02]  /*1de0*/  ISETP.NE.U32.AND P4, PT, RZ, c[0x0][0x358], PT ;  /* 0x0000d600ff007a0c */ /* 0x000fe40003f85070 */
[----:B------:R-:W-:Y:S02]  /*1df0*/  ISETP.NE.AND.EX P1, PT, RZ, c[0x0][0x34c], PT, P1 ;  /* 0x0000d300ff007a0c */ /* 0x000fe40003f25310 */
[----:B------:R-:W-:Y:S02]  /*1e00*/  ISETP.NE.AND.EX P3, PT, RZ, c[0x0][0x354], PT, P3 ;  /* 0x0000d500ff007a0c */ /* 0x000fe40003f65330 */
[----:B------:R-:W-:Y:S01]  /*1e10*/  ISETP.NE.AND.EX P4, PT, RZ, c[0x0][0x35c], PT, P4 ;  /* 0x0000d700ff007a0c */ /* 0x000fe20003f85340 */
[----:B---3--:R-:W-:-:S04]  /*1e20*/  @P2 IMAD.WIDE R14, R27, R20, c[0x0][0x370] ;  /* 0x0000dc001b0e2625 */ /* 0x008fc800078e0214 */
[CC--:B--2---:R-:W-:Y:S01]  /*1e30*/  @P0 IMAD.WIDE R10, R27.reuse, R20.reuse, c[0x0][0x360] ;  /* 0x0000d8001b0a0625 */ /* 0x0c4fe200078e0214 */
[----:B------:R-:W2:Y:S03]  /*1e40*/  @P2 LDG.E R16, [R14.64] ;  /* 0x000000080e102981 */ /* 0x000ea6000c1e1900 */
[CC--:B------:R-:W-:Y:S01]  /*1e50*/  IMAD.WIDE R8, R27.reuse, R20.reuse, c[0x0][0x348] ;  /* 0x0000d2001b087625 */ /* 0x0c0fe200078e0214 */
[----:B------:R1:W5:Y:S03]  /*1e60*/  @P0 LDG.E R243, [R10.64] ;  /* 0x000000080af30981 */ /* 0x000366000c1e1900 */
[CC--:B------:R-:W-:Y:S01]  /*1e70*/  IMAD.WIDE R4, R27.reuse, R20.reuse, c[0x0][0x350] ;  /* 0x0000d4001b047625 */ /* 0x0c0fe200078e0214 */
[----:B------:R1:W5:Y:S03]  /*1e80*/  @P1 LDG.E R144, [R8.64] ;  /* 0x0000000808901981 */ /* 0x000366000c1e1900 */
[----:B------:R-:W-:Y:S01]  /*1e90*/  IMAD.WIDE R2, R27, R20, c[0x0][0x358] ;  /* 0x0000d6001b027625 */ /* 0x000fe200078e0214 */
[----:B------:R1:W5:Y:S04]  /*1ea0*/  @P3 LDG.E R19, [R4.64] ;  /* 0x0000000804133981 */ /* 0x000368000c1e1900 */
[----:B------:R1:W5:Y:S01]  /*1eb0*/  @P4 LDG.E R18, [R2.64] ;  /* 0x0000000802124981 */ /* 0x000362000c1e1900 */
[----:B------:R-:W-:Y:S03]  /*1ec0*/  YIELD ;  /* 0x0000000000007946 */ /* 0x000fe60003800000 */
[----:B--2---:R1:W-:Y:S01]  /*1ed0*/  STL [R1+0x10], R16 ;  /* 0x0000101001007387 */ /* 0x0043e20000100800 */
[----:B------:R-:W-:Y:S05]  /*1ee0*/  @P0 BRA `(.L_x_905) ;  /* 0x0000005000000947 */ /* 0x000fea0003800000 */
[----:B-----5:R-:W-:Y:S01]  /*1ef0*/  MOV R243, c[0x0][0x168] ;  /* 0x00005a0000f37a02 */ /* 0x020fe20000000f00 */
[----:B------:R-:W-:Y:S05]  /*1f00*/  @!P1 BRA `(.L_x_905) ;  /* 0x0000003000009947 */ /* 0x000fea0003800000 */
[----:B-1----:R-:W2:Y:S04]  /*1f10*/  LDG.E R10, [R8.64] ;  /* 0x00000008080a7981 */ /* 0x002ea8000c1e1900 */
[----:B------:R-:W2:Y:S02]  /*1f20*/  LDG.E R6, [R8.64+0x4] ;  /* 0x0000040808067981 */ /* 0x000ea4000c1e1900 */
[----:B--2---:R-:W-:-:S02]  /*1f30*/  IADD3 R243, -R10, R6, RZ ;  /* 0x000000060af37210 */ /* 0x004fc40007ffe1ff */
.L_x_905:
[----:B------:R-:W-:-:S04]  /*1f40*/  ISETP.NE.U32.AND P0, PT, RZ, c[0x0][0x368], PT ;  /* 0x0000da00ff007a0c */ /* 0x000fc80003f05070 */
[----:B------:R-:W-:-:S13]  /*1f50*/  ISETP.NE.AND.EX P0, PT, RZ, c[0x0][0x36c], PT, P0 ;  /* 0x0000db00ff007a0c */ /* 0x000fda0003f05300 */
[----:B------:R-:W-:Y:S05]  /*1f60*/  @!P0 BRA `(.L_x_906) ;  /* 0x0000003000008947 */ /* 0x000fea0003800000 */
[----:B-1----:R-:W-:-:S05]  /*1f70*/  IMAD.WIDE R4, R27, R20, c[0x0][0x368] ;  /* 0x0000da001b047625 */ /* 0x002fca00078e0214 */
[----:B------:R1:W5:Y:S01]  /*1f80*/  LDG.E R17, [R4.64] ;  /* 0x0000000804117981 */ /* 0x000362000c1e1900 */
[----:B------:R-:W-:Y:S05]  /*1f90*/  BRA `(.L_x_907) ;  /* 0x0000005000007947 */ /* 0x000fea0003800000 */
.L_x_906:
[----:B------:R-:W-:Y:S01]  /*1fa0*/  MOV R17, UR6 ;  /* 0x0000000600117c02 */ /* 0x000fe20008000f00 */
[----:B------:R-:W-:Y:S05]  /*1fb0*/  @!P3 BRA `(.L_x_907) ;  /* 0x000000300000b947 */ /* 0x000fea0003800000 */
[----:B------:R2:W3:Y:S04]  /*1fc0*/  LDG.E R6, [R4.64] ;  /* 0x0000000804067981 */ /* 0x0004e8000c1e1900 */
[----:B-12---:R-:W3:Y:S02]  /*1fd0*/  LDG.E R4, [R4.64+0x4] ;  /* 0x0000040804047981 */ /* 0x006ee4000c1e1900 */
[----:B---3--:R-:W-:Y:S02]  /*1fe0*/  IADD3 R17, -R6, R4, RZ ;  /* 0x0000000406117210 */ /* 0x008fe40007ffe1ff */
.L_x_907:
[----:B------:R-:W2:Y:S04]  /*1ff0*/  LDL.LU R6, [R1+0x1c] ;  /* 0x00001c0001067983 */ /* 0x000ea80000300800 */
[----:B-1----:R1:W3:Y:S04]  /*2000*/  @P4 LDG.E R5, [R2.64] ;  /* 0x0000000802054981 */ /* 0x0022e8000c1e1900 */
[----:B------:R1:W3:Y:S01]  /*2010*/  @P4 LDG.E R4, [R2.64+0x4] ;  /* 0x0000040802044981 */ /* 0x0002e2000c1e1900 */
[----:B------:R-:W-:Y:S01]  /*2020*/  ISETP.NE.U32.AND P0, PT, RZ, c[0x0][0x378], PT ;  /* 0x0000de00ff007a0c */ /* 0x000fe20003f05070 */
[----:B-----5:R-:W-:-:S03]  /*2030*/  IMAD.MOV.U32 R133, RZ, RZ, R17 ;  /* 0x000000ffff857224 */ /* 0x020fc600078e0011 */
[----:B------:R-:W-:Y:S01]  /*2040*/  ISETP.NE.AND.EX P0, PT, RZ, c[0x0][0x37c], PT, P0 ;  /* 0x0000df00ff007a0c */ /* 0x000fe20003f05300 */
[----:B------:R-:W-:-:S05]  /*2050*/  IMAD.MOV.U32 R8, RZ, RZ, c[0x0][0x2c4] ;  /* 0x0000b100ff087624 */ /* 0x000fca00078e00ff */
[----:B------:R-:W-:Y:S01]  /*2060*/  ISETP.NE.AND P2, PT, R8, 0x1, PT ;  /* 0x000000010800780c */ /* 0x000fe20003f45270 */
[----:B------:R-:W-:Y:S02]  /*2070*/  IMAD.IADD R16, R17, 0x1, -R16 ;  /* 0x0000000111107824 */ /* 0x000fe400078e0a10 */
[----:B------:R-:W-:-:S04]  /*2080*/  IMAD.MOV.U32 R8, RZ, RZ, c[0x0][0x32c] ;  /* 0x0000cb00ff087624 */ /* 0x000fc800078e00ff */
[----:B-1----:R-:W-:-:S05]  /*2090*/  @P0 IMAD.WIDE R2, R27, R20, c[0x0][0x378] ;  /* 0x0000de001b020625 */ /* 0x002fca00078e0214 */
[----:B------:R1:W5:Y:S01]  /*20a0*/  @P0 LDG.E R133, [R2.64] ;  /* 0x0000000802850981 */ /* 0x000362000c1e1900 */
[----:B------:R-:W-:Y:S02]  /*20b0*/  ISETP.GE.AND P1, PT, R8, 0x1, PT ;  /* 0x000000010800780c */ /* 0x000fe40003f26270 */
[----:B------:R-:W-:-:S04]  /*20c0*/  LOP3.LUT R209, R209, 0xffefffff, RZ, 0xc0, !PT ;  /* 0xffefffffd1d17812 */ /* 0x000fc800078ec0ff */
[----:B------:R-:W-:-:S04]  /*20d0*/  @P2 LOP3.LUT R209, R209, 0x100000, RZ, 0xfc, !PT ;  /* 0x00100000d1d12812 */ /* 0x000fc800078efcff */
[----:B------:R-:W-:-:S04]  /*20e0*/  LOP3.LUT R209, R209, 0xffdfffff, RZ, 0xc0, !PT ;  /* 0xffdfffffd1d17812 */ /* 0x000fc800078ec0ff */
[----:B------:R-:W-:Y:S01]  /*20f0*/  @P1 LOP3.LUT R209, R209, 0x200000, RZ, 0xfc, !PT ;  /* 0x00200000d1d11812 */ /* 0x000fe200078efcff */
[----:B-1----:R-:W-:Y:S02]  /*2100*/  IMAD.MOV.U32 R2, RZ, RZ, c[0x0][0x228] ;  /* 0x00008a00ff027624 */ /* 0x002fe400078e00ff */
[----:B--2---:R-:W-:-:S05]  /*2110*/  IMAD.SHL.U32 R9, R6, 0x80, RZ ;  /* 0x0000008006097824 */ /* 0x004fca00078e00ff */
[----:B------:R-:W-:Y:S01]  /*2120*/  IADD3 R3, R9, 0x7f, RZ ;  /* 0x0000007f09037810 */ /* 0x000fe20007ffe0ff */
[----:B------:R1:W-:Y:S01]  /*2130*/  STL [R1+0xc], R9 ;  /* 0x00000c0901007387 */ /* 0x0003e20000100800 */
[----:B---3--:R-:W-:-:S03]  /*2140*/  @P4 IMAD.IADD R2, R4, 0x1, -R5 ;  /* 0x0000000104024824 */ /* 0x008fc600078e0a05 */
[----:B------:R-:W-:-:S04]  /*2150*/  @P2 IMAD.HI.U32 R5, R3, c[0x0][0x2c8], RZ ;  /* 0x0000b20003052a27 */ /* 0x000fc800078e00ff */
[----:B------:R-:W-:Y:S01]  /*2160*/  IMAD.IADD R244, R16, 0x1, R2 ;  /* 0x0000000110f47824 */ /* 0x000fe200078e0202 */
[----:B------:R-:W-:-:S04]  /*2170*/  @P2 SHF.R.U32.HI R3, RZ, c[0x0][0x2cc], R5 ;  /* 0x0000b300ff032a19 */ /* 0x000fc80000011605 */
[C---:B------:R-:W-:Y:S02]  /*2180*/  IADD3 R4, R244.reuse, 0x5f, RZ ;  /* 0x0000005ff4047810 */ /* 0x040fe40007ffe0ff */
[----:B------:R-:W-:-:S03]  /*2190*/  IADD3 R5, R244, 0x1, -R243 ;  /* 0x00000001f4057810 */ /* 0x000fc60007ffe8f3 */
[----:B------:R-:W-:-:S04]  /*21a0*/  IMAD.HI R4, R4, 0x2aaaaaab, RZ ;  /* 0x2aaaaaab04047827 */ /* 0x000fc800078e02ff */
[----:B------:R-:W-:Y:S01]  /*21b0*/  IMAD.IADD R3, R5, 0x1, R3 ;  /* 0x0000000105037824 */ /* 0x000fe200078e0203 */
[----:B------:R-:W-:-:S04]  /*21c0*/  SHF.R.U32.HI R6, RZ, 0x1f, R4 ;  /* 0x0000001fff067819 */ /* 0x000fc80000011604 */
[----:B------:R-:W-:Y:S02]  /*21d0*/  LEA.HI.SX32 R145, R4, R6, 0x1c ;  /* 0x0000000604917211 */ /* 0x000fe400078fe2ff */
[----:B------:R-:W-:Y:S01]  /*21e0*/  IADD3 R5, R3, c[0x0][0x328], RZ ;  /* 0x0000ca0003057a10 */ /* 0x000fe20007ffe0ff */
[----:B------:R-:W-:Y:S05]  /*21f0*/  @!P1 BRA `(.L_x_908) ;  /* 0x0000010000009947 */ /* 0x000fea0003800000 */
[C---:B-1----:R-:W-:Y:S01]  /*2200*/  ISETP.GT.AND P0, PT, R3.reuse, RZ, PT ;  /* 0x000000ff0300720c */ /* 0x042fe20003f04270 */
        /* <DEDUP_REMOVED lines=9> */
.L_x_910:
[----:B------:R-:W-:-:S13]  /*22a0*/  ISETP.NE.AND P0, PT, R8, 0x1, PT ;  /* 0x000000010800780c */ /* 0x000fda0003f05270 */
[----:B------:R-:W-:-:S05]  /*22b0*/  @P0 IMAD.HI.U32 R3, R4, c[0x0][0x330], RZ ;  /* 0x0000cc0004030a27 */ /* 0x000fca00078e00ff */
[----:B------:R-:W-:Y:S02]  /*22c0*/  @P0 SHF.R.U32.HI R4, RZ, c[0x0][0x334], R3 ;  /* 0x0000cd00ff040a19 */ /* 0x000fe40000011603 */
.L_x_911:
[----:B------:R-:W-:Y:S05]  /*22d0*/  BSYNC B0 ;  /* 0x0000000000007941 */ /* 0x000fea0003800000 */
.L_x_909:
[----:B------:R-:W-:-:S05]  /*22e0*/  IMAD R3, R4, R8, c[0x0][0x32c] ;  /* 0x0000cb0004037624 */ /* 0x000fca00078e0208 */
[----:B------:R-:W-:-:S04]  /*22f0*/  IMNMX R5, R5, R3, PT ;  /* 0x0000000305057217 */ /* 0x000fc80003800200 */
.L_x_908:
[----:B-1----:R-:W-:Y:S01]  /*2300*/  IADD3 R5, R5, 0x5f, RZ ;  /* 0x0000005f05057810 */ /* 0x002fe20007ffe0ff */
[----:B------:R-:W-:-:S04]  /*2310*/  @P2 IMAD.HI.U32 R4, R9, c[0x0][0x2c8], RZ ;  /* 0x0000b20009042a27 */ /* 0x000fc800078e00ff */
[----:B------:R-:W-:-:S04]  /*2320*/  IMAD.HI R5, R5, 0x2aaaaaab, RZ ;  /* 0x2aaaaaab05057827 */ /* 0x000fc800078e02ff */
[----:B------:R-:W-:Y:S01]  /*2330*/  IMAD.MOV.U32 R3, RZ, RZ, R9 ;  /* 0x000000ffff037224 */ /* 0x000fe200078e0009 */
[----:B------:R-:W-:Y:S01]  /*2340*/  @P2 SHF.R.U32.HI R3, RZ, c[0x0][0x2cc], R4 ;  /* 0x0000b300ff032a19 */ /* 0x000fe20000011604 */
[----:B------:R-:W-:Y:S01]  /*2350*/  IMAD.IADD R155, R244, 0x1, -R243 ;  /* 0x00000001f49b7824 */ /* 0x000fe200078e0af3 */
[----:B------:R-:W-:-:S03]  /*2360*/  SHF.R.U32.HI R4, RZ, 0x1f, R5 ;  /* 0x0000001fff047819 */ /* 0x000fc60000011605 */
[----:B------:R-:W-:Y:S01]  /*2370*/  IMAD.IADD R3, R155, 0x1, R3 ;  /* 0x000000019b037824 */ /* 0x000fe200078e0203 */
[----:B------:R-:W-:-:S04]  /*2380*/  LEA.HI.SX32 R5, R5, R4, 0x1c ;  /* 0x0000000405057211 */ /* 0x000fc800078fe2ff */
[----:B------:R-:W-:Y:S02]  /*2390*/  IADD3 R4, R3, -c[0x0][0x324], RZ ;  /* 0x8000c90003047a10 */ /* 0x000fe40007ffe0ff */
        /* <DEDUP_REMOVED lines=11> */
.L_x_914:
[----:B------:R-:W-:-:S13]  /*2450*/  ISETP.NE.AND P0, PT, R8, 0x1, PT ;  /* 0x000000010800780c */ /* 0x000fda0003f05270 */
[----:B------:R-:W-:-:S05]  /*2460*/  @P0 IMAD.HI.U32 R5, R3, c[0x0][0x330], RZ ;  /* 0x0000cc0003050a27 */ /* 0x000fca00078e00ff */
[----:B------:R-:W-:Y:S02]  /*2470*/  @P0 SHF.R.U32.HI R3, RZ, c[0x0][0x334], R5 ;  /* 0x0000cd00ff030a19 */ /* 0x000fe40000011605 */
.L_x_915:
[----:B------:R-:W-:Y:S05]  /*2480*/  BSYNC B0 ;  /* 0x0000000000007941 */ /* 0x000fea0003800000 */
.L_x_913:
[----:B------:R-:W-:-:S05]  /*2490*/  IMAD R3, R3, c[0x0][0x32c], RZ ;  /* 0x0000cb0003037a24 */ /* 0x000fca00078e02ff */
[----:B------:R-:W-:-:S04]  /*24a0*/  IMNMX R4, R4, R3, !PT ;  /* 0x0000000304047217 */ /* 0x000fc80007800200 */
.L_x_912:
[----:B------:R-:W2:Y:S01]  /*24b0*/  LDL R21, [R1+0x20] ;  /* 0x0000200001157983 */ /* 0x000ea20000100800 */
[----:B------:R-:W-:Y:S01]  /*24c0*/  IMAD.HI R3, R4, 0x2aaaaaab, RZ ;  /* 0x2aaaaaab04037827 */ /* 0x000fe200078e02ff */
[----:B------:R-:W-:Y:S04]  /*24d0*/  BSSY B0, `(.L_x_916) ;  /* 0x000002f000007945 */ /* 0x000fe80003800000 */
[----:B------:R-:W-:-:S04]  /*24e0*/  SHF.R.U32.HI R4, RZ, 0x1f, R3 ;  /* 0x0000001fff047819 */ /* 0x000fc80000011603 */
[----:B------:R-:W-:Y:S02]  /*24f0*/  LEA.HI.SX32 R3, R3, R4, 0x1c ;  /* 0x0000000403037211 */ /* 0x000fe400078fe2ff */
[C---:B--2---:R-:W-:Y:S02]  /*2500*/  LOP3.LUT R5, R21.reuse, 0xff000000, RZ, 0xc0, !PT ;  /* 0xff00000015057812 */ /* 0x044fe400078ec0ff */
[----:B------:R-:W-:Y:S02]  /*2510*/  LOP3.LUT R6, R21, 0xff0000, RZ, 0xc0, !PT ;  /* 0x00ff000015067812 */ /* 0x000fe400078ec0ff */
[----:B------:R-:W-:-:S04]  /*2520*/  SHF.R.U32.HI R5, RZ, 0x8, R5 ;  /* 0x00000008ff057819 */ /* 0x000fc80000011605 */
[----:B------:R-:W-:Y:S02]  /*2530*/  LEA.HI R4, R6, R5, RZ, 0x10 ;  /* 0x0000000506047211 */ /* 0x000fe400078f80ff */
[----:B------:R-:W-:Y:S01]  /*2540*/  IMNMX R6, RZ, R3, !PT ;  /* 0x00000003ff067217 */ /* 0x000fe20007800200 */
[----:B------:R-:W-:Y:S01]  /*2550*/  IMAD.MOV.U32 R3, RZ, RZ, RZ ;  /* 0x000000ffff037224 */ /* 0x000fe200078e00ff */
[----:B------:R-:W-:Y:S02]  /*2560*/  SHF.R.U32.HI R9, RZ, 0x10, R4 ;  /* 0x00000010ff097819 */ /* 0x000fe40000011604 */
[----:B------:R-:W-:Y:S02]  /*2570*/  LOP3.LUT R22, R4, 0xff, RZ, 0xc0, !PT ;  /* 0x000000ff04167812 */ /* 0x000fe400078ec0ff */
[----:B------:R-:W-:Y:S01]  /*2580*/  ISETP.GT.AND P0, PT, R10, R6, PT ;  /* 0x000000060a00720c */ /* 0x000fe20003f04270 */
[----:B------:R1:W-:Y:S01]  /*2590*/  STL [R1+0x1c], R9 ;  /* 0x00001c0901007387 */ /* 0x0003e20000100800 */
[----:B------:R-:W-:-:S03]  /*25a0*/  ISETP.NE.AND P1, PT, R9, RZ, PT ;  /* 0x000000ff0900720c */ /* 0x000fc60003f25270 */
[----:B------:R1:W-:Y:S01]  /*25b0*/  STL [R1+0x28], R22 ;  /* 0x0000281601007387 */ /* 0x0003e20000100800 */
[----:B------:R-:W-:-:S07]  /*25c0*/  SEL R132, R9, c[0x0][0x338], P1 ;  /* 0x0000ce0009847a07 */ /* 0x000fce0000800000 */
[----:B------:R-:W-:Y:S05]  /*25d0*/  @!P0 BRA `(.L_x_917) ;  /* 0x000001e000008947 */ /* 0x000fea0003800000 */
[----:B------:R-:W-:Y:S02]  /*25e0*/  IABS R3, R132 ;  /* 0x0000008400037213 */ /* 0x000fe40000000000 */
[----:B------:R-:W-:-:S03]  /*25f0*/  IADD3 R5, R132, -0x1, R10 ;  /* 0xffffffff84057810 */ /* 0x000fc60007ffe00a */
[----:B------:R-:W-:Y:S02]  /*2600*/  IMAD.MOV.U32 R4, RZ, RZ, R3 ;  /* 0x000000ffff047224 */ /* 0x000fe400078e0003 */
[----:B------:R-:W-:Y:S02]  /*2610*/  IMAD.IADD R11, R5, 0x1, -R6 ;  /* 0x00000001050b7824 */ /* 0x000fe400078e0a06 */
[----:B------:R-:W2:Y:S03]  /*2620*/  I2F.RP R3, R4 ;  /* 0x0000000400037306 */ /* 0x000ea60000209400 */
[----:B------:R-:W-:-:S05]  /*2630*/  IABS R15, R11 ;  /* 0x0000000b000f7213 */ /* 0x000fca0000000000 */
[----:B--2---:R-:W2:Y:S02]  /*2640*/  MUFU.RCP R3, R3 ;  /* 0x0000000300037308 */ /* 0x004ea40000001000 */
[----:B--2---:R-:W-:-:S06]  /*2650*/  IADD3 R3, R3, 0xffffffe, RZ ;  /* 0x0ffffffe03037810 */ /* 0x004fcc0007ffe0ff */
[----:B-1----:R-:W1:Y:S02]  /*2660*/  F2I.FTZ.U32.TRUNC.NTZ R9, R3 ;  /* 0x0000000300097305 */ /* 0x002e64000021f000 */
[----:B-1----:R-:W-:-:S04]  /*2670*/  IMAD.MOV R3, RZ, RZ, -R9 ;  /* 0x000000ffff037224 */ /* 0x002fc800078e0a09 */
[----:B------:R-:W-:Y:S01]  /*2680*/  IMAD.MOV.U32 R8, RZ, RZ, R3 ;  /* 0x000000ffff087224 */ /* 0x000fe200078e0003 */
[----:B------:R-:W-:-:S03]  /*2690*/  IABS R3, R132 ;  /* 0x0000008400037213 */ /* 0x000fc60000000000 */
[----:B------:R-:W-:Y:S01]  /*26a0*/  IMAD R5, R8, R4, RZ ;  /* 0x0000000408057224 */ /* 0x000fe200078e02ff */
[----:B------:R-:W-:Y:S01]  /*26b0*/  MOV R8, RZ ;  /* 0x000000ff00087202 */ /* 0x000fe20000000f00 */
[----:B------:R-:W-:-:S04]  /*26c0*/  IMAD.MOV R14, RZ, RZ, -R3 ;  /* 0x000000ffff0e7224 */ /* 0x000fc800078e0a03 */
[----:B------:R-:W-:-:S04]  /*26d0*/  IMAD.HI.U32 R3, R9, R5, R8 ;  /* 0x0000000509037227 */ /* 0x000fc800078e0008 */
[----:B------:R-:W-:Y:S02]  /*26e0*/  IMAD.MOV.U32 R5, RZ, RZ, R15 ;  /* 0x000000ffff057224 */ /* 0x000fe400078e000f */
        /* <DEDUP_REMOVED lines=9> */
[----:B------:R-:W-:-:S07]  /*2780*/  ISETP.GE.AND P1, PT, R4, RZ, PT ;  /* 0x000000ff0400720c */ /* 0x000fce0003f26270 */
[----:B------:R-:W-:-:S06]  /*2790*/  @P2 IADD3 R3, R3, 0x1, RZ ;  /* 0x0000000103032810 */ /* 0x000fcc0007ffe0ff */
[----:B------:R-:W-:Y:S01]  /*27a0*/  @!P1 IMAD.MOV R3, RZ, RZ, -R3 ;  /* 0x000000ffff039224 */ /* 0x000fe200078e0a03 */
[----:B------:R-:W-:Y:S02]  /*27b0*/  @!P0 LOP3.LUT R3, RZ, R132, RZ, 0x33, !PT ;  /* 0x00000084ff038212 */ /* 0x000fe400078e33ff */
.L_x_917:
[----:B------:R-:W-:Y:S05]  /*27c0*/  BSYNC B0 ;  /* 0x0000000000007941 */ /* 0x000fea0003800000 */
.L_x_916:
[----:B------:R-:W2:Y:S01]  /*27d0*/  LDL R8, [R1+0x60] ;  /* 0x0000600001087983 */ /* 0x000ea20000100800 */
[----:B------:R-:W-:-:S04]  /*27e0*/  IMAD R6, R22, R3, R6 ;  /* 0x0000000316067224 */ /* 0x000fc800078e0206 */
[----:B------:R-:W-:-:S05]  /*27f0*/  IMAD.IADD R3, R6, 0x1, R3 ;  /* 0x0000000106037824 */ /* 0x000fca00078e0203 */
[----:B------:R-:W-:Y:S01]  /*2800*/  IMNMX R5, R10, R3, PT ;  /* 0x000000030a057217 */ /* 0x000fe20003800200 */
[----:B------:R-:W-:-:S04]  /*2810*/  IMAD R3, R6, 0x60, -R16 ;  /* 0x0000006006037824 */ /* 0x000fc800078e0a10 */
[----:B------:R-:W-:Y:S01]  /*2820*/  IMAD R5, R5, 0x60, -R16 ;  /* 0x0000006005057824 */ /* 0x000fe200078e0a10 */
[----:B------:R-:W-:-:S04]  /*2830*/  IMNMX R4, RZ, R3, !PT ;  /* 0x00000003ff047217 */ /* 0x000fc80007800200 */
[----:B------:R-:W-:-:S04]  /*2840*/  IMNMX R3, R5, R2, PT ;  /* 0x0000000205037217 */ /* 0x000fc80003800200 */
[----:B------:R-:W-:Y:S01]  /*2850*/  ISETP.GT.AND P0, PT, R3, R4, PT ;  /* 0x000000040300720c */ /* 0x000fe20003f04270 */
[----:B------:R-:W-:-:S05]  /*2860*/  IMAD.WIDE.U32 R4, R4, -0x55555555, RZ ;  /* 0xaaaaaaab04047825 */ /* 0x000fca00078e00ff */
[----:B------:R-:W-:-:S07]  /*2870*/  SHF.R.U32.HI R122, RZ, 0x6, R5 ;  /* 0x00000006ff7a7819 */ /* 0x000fce0000011605 */
[----:B------:R-:W-:-:S05]  /*2880*/  @P0 IADD3 R3, R3, 0x5f, RZ ;  /* 0x0000005f03030810 */ /* 0x000fca0007ffe0ff */
[----:B------:R-:W-:-:S04]  /*2890*/  @P0 IMAD.HI R4, R3, 0x2aaaaaab, RZ ;  /* 0x2aaaaaab03040827 */ /* 0x000fc800078e02ff */
[----:B------:R-:W-:Y:S01]  /*28a0*/  IMAD.MOV.U32 R3, RZ, RZ, R122 ;  /* 0x000000ffff037224 */ /* 0x000fe200078e007a */
[----:B------:R-:W-:-:S04]  /*28b0*/  @P0 SHF.R.U32.HI R5, RZ, 0x1f, R4 ;  /* 0x0000001fff050819 */ /* 0x000fc80000011604 */
[----:B------:R-:W-:-:S04]  /*28c0*/  @P0 LEA.HI.SX32 R3, R4, R5, 0x1c ;  /* 0x0000000504030211 */ /* 0x000fc800078fe2ff */
[----:B------:R-:W-:Y:S01]  /*28d0*/  ISETP.GT.AND P0, PT, R3, R122, PT ;  /* 0x0000007a0300720c */ /* 0x000fe20003f04270 */
[----:B--2---:R-:W-:-:S04]  /*28e0*/  IMAD.IADD R4, R7, 0x1, R8 ;  /* 0x0000000107047824 */ /* 0x004fc800078e0208 */
[----:B------:R-:W-:-:S08]  /*28f0*/  IMAD.SHL.U32 R210, R4, 0x2, RZ ;  /* 0x0000000204d27824 */ /* 0x000fd000078e00ff */
[----:B------:R-:W-:Y:S05]  /*2900*/  @!P0 BRA `(.L_x_918) ;  /* 0x000055f000008947 */ /* 0x000fea0003800000 */
[----:B------:R-:W-:Y:S02]  /*2910*/  ISETP.NE.U32.AND P0, PT, RZ, c[0x0][0x340], PT ;  /* 0x0000d000ff007a0c */ /* 0x000fe40003f05070 */
[----:B------:R-:W-:Y:S02]  /*2920*/  SHF.R.S32.HI R11, RZ, 0x1f, R101 ;  /* 0x0000001fff0b7819 */ /* 0x000fe40000011465 */
[----:B------:R-:W-:-:S13]  /*2930*/  ISETP.NE.AND.EX P2, PT, RZ, c[0x0][0x344], PT, P0 ;  /* 0x0000d100ff007a0c */ /* 0x000fda0003f45300 */
[----:B------:R-:W-:-:S05]  /*2940*/  @P2 IMAD.WIDE R4, R27, R20, c[0x0][0x340] ;  /* 0x0000d0001b042625 */ /* 0x000fca00078e0214 */
[----:B------:R2:W3:Y:S01]  /*2950*/  @P2 LDG.E R23, [R4.64] ;  /* 0x0000000804172981 */ /* 0x0004e2000c1e1900 */
[----:B------:R-:W-:Y:S01]  /*2960*/  IADD3 R110, P0, R101, R18, RZ ;  /* 0x00000012656e7210 */ /* 0x000fe20007f1e0ff */
[----:B------:R-:W-:Y:S01]  /*2970*/  IMAD.MOV.U32 R136, RZ, RZ, 0x60 ;  /* 0x00000060ff887424 */ /* 0x000fe200078e00ff */
[----:B------:R-:W-:Y:S01]  /*2980*/  LOP3.LUT R26, R21, 0xffff, RZ, 0xc0, !PT ;  /* 0x0000ffff151a7812 */ /* 0x000fe200078ec0ff */
[----:B------:R-:W-:Y:S01]  /*2990*/  IMAD.MOV.U32 R10, RZ, RZ, c[0x0][0x238] ;  /* 0x00008e00ff0a7624 */ /* 0x000fe200078e00ff */
[----:B------:R-:W-:Y:S01]  /*29a0*/  LEA.HI.X.SX32 R111, R18, R11, 0x1, P0 ;  /* 0x0000000b126f7211 */ /* 0x000fe200000f0eff */
[C---:B------:R-:W-:Y:S01]  /*29b0*/  IMAD R146, R136.reuse, c[0x0][0x23c], RZ ;  /* 0x00008f0088927a24 */ /* 0x040fe200078e02ff */
[----:B-1----:R-:W-:Y:S01]  /*29c0*/  SHF.R.S32.HI R22, RZ, 0x1f, R27 ;  /* 0x0000001fff167819 */ /* 0x002fe2000001141b */
[----:B------:R-:W-:Y:S01]  /*29d0*/  IMAD.WIDE.U32 R134, R136, c[0x0][0x238], RZ ;  /* 0x00008e0088867a25 */ /* 0x000fe200078e00ff */
[----:B------:R-:W-:Y:S02]  /*29e0*/  IADD3 R32, R3, -0x1, RZ ;  /* 0xffffffff03207810 */ /* 0x000fe40007ffe0ff */
[----:B------:R-:W-:Y:S01]  /*29f0*/  SEL R25, R22, RZ, !P4 ;  /* 0x000000ff16197207 */ /* 0x000fe20006000000 */
[----:B------:R-:W-:Y:S01]  /*2a00*/  IMAD R6, R111, c[0x0][0x238], RZ ;  /* 0x00008e006f067a24 */ /* 0x000fe200078e02ff */
[----:B------:R-:W-:Y:S01]  /*2a10*/  IADD3 R109, -R101, R2, RZ ;  /* 0x00000002656d7210 */ /* 0x000fe20007ffe1ff */
[----:B------:R-:W-:Y:S01]  /*2a20*/  IMAD.IADD R146, R135, 0x1, R146 ;  /* 0x0000000187927824 */ /* 0x000fe200078e0292 */
[----:B------:R-:W-:Y:S01]  /*2a30*/  SEL R24, R27, RZ, !P4 ;  /* 0x000000ff1b187207 */ /* 0x000fe20006000000 */
[----:B------:R-:W-:Y:S01]  /*2a40*/  IMAD R6, R110, c[0x0][0x23c], R6 ;  /* 0x00008f006e067a24 */ /* 0x000fe200078e0206 */
[----:B------:R-:W-:Y:S01]  /*2a50*/  ISETP.GE.AND P5, PT, R76, c[0x0][0x1d4], PT ;  /* 0x000075004c007a0c */ /* 0x000fe20003fa6270 */
[----:B------:R-:W-:Y:S01]  /*2a60*/  IMAD R3, R25, c[0x0][0x248], RZ ;  /* 0x0000920019037a24 */ /* 0x000fe200078e02ff */
[----:B------:R-:W-:Y:S01]  /*2a70*/  ISETP.GE.AND P3, PT, R211, c[0x0][0x1d4], PT ;  /* 0x00007500d3007a0c */ /* 0x000fe20003f66270 */
[----:B------:R-:W-:Y:S01]  /*2a80*/  IMAD.WIDE.U32 R14, R101, c[0x0][0x290], R78 ;  /* 0x0000a400650e7a25 */ /* 0x000fe200078e004e */
[----:B------:R-:W-:-:S02]  /*2a90*/  MOV R143, 0x5 ;  /* 0x00000005008f7802 */ /* 0x000fc40000000f00 */
[----:B------:R-:W-:Y:S01]  /*2aa0*/  SHF.L.U32 R152, R10, 0x5, RZ ;  /* 0x000000050a987819 */ /* 0x000fe200000006ff */
[----:B------:R-:W-:Y:S01]  /*2ab0*/  IMAD R8, R24, c[0x0][0x24c], R3 ;  /* 0x0000930018087a24 */ /* 0x000fe200078e0203 */
[----:B------:R-:W-:Y:S01]  /*2ac0*/  SHF.L.U64.HI R149, R10, R143, c[0x0][0x23c] ;  /* 0x00008f000a957619 */ /* 0x000fe2000001028f */
[----:B--2---:R-:W-:Y:S01]  /*2ad0*/  IMAD.WIDE.U32 R4, R110, c[0x0][0x238], R76 ;  /* 0x00008e006e047a25 */ /* 0x004fe200078e004c */
[----:B------:R-:W-:Y:S02]  /*2ae0*/  IADD3 R129, R17, R19, RZ ;  /* 0x0000001311817210 */ /* 0x000fe40007ffe0ff */
[----:B------:R-:W-:Y:S01]  /*2af0*/  MOV R151, c[0x0][0x290] ;  /* 0x0000a40000977a02 */ /* 0x000fe20000000f00 */
[----:B------:R-:W-:Y:S01]  /*2b00*/  IMAD R3, R146, R32, RZ ;  /* 0x0000002092037224 */ /* 0x000fe200078e02ff */
[----:B------:R-:W-:Y:S01]  /*2b10*/  IADD3 R5, R5, R6, RZ ;  /* 0x0000000605057210 */ /* 0x000fe20007ffe0ff */
[----:B------:R-:W-:Y:S01]  /*2b20*/  IMAD R6, R32, -0x60, R109 ;  /* 0xffffffa020067824 */ /* 0x000fe200078e026d */
[----:B------:R-:W-:Y:S01]  /*2b30*/  P2R R131, PR, RZ, 0x20 ;  /* 0x00000020ff837803 */ /* 0x000fe20000000000 */
[----:B------:R-:W-:Y:S01]  /*2b40*/  IMAD.WIDE.U32 R20, R101, c[0x0][0x290], R76 ;  /* 0x0000a40065147a25 */ /* 0x000fe200078e004c */
[----:B------:R-:W-:-:S02]  /*2b50*/  P2R R130, PR, RZ, 0x8 ;  /* 0x00000008ff827803 */ /* 0x000fc40000000000 */
[----:B------:R-:W-:Y:S01]  /*2b60*/  ISETP.GE.AND P0, PT, R6, 0x1, PT ;  /* 0x000000010600780c */ /* 0x000fe20003f06270 */
[----:B------:R-:W-:Y:S01]  /*2b70*/  IMAD.WIDE.U32 R4, R26, c[0x0][0x240], R4 ;  /* 0x000090001a047a25 */ /* 0x000fe200078e0004 */
[----:B------:R-:W-:-:S03]  /*2b80*/  SHF.L.U32 R154, R151, 0x5, RZ ;  /* 0x00000005979a7819 */ /* 0x000fc600000006ff */
[----:B------:R-:W-:Y:S02]  /*2b90*/  IMAD R5, R26, c[0x0][0x244], R5 ;  /* 0x000091001a057a24 */ /* 0x000fe400078e0205 */
[----:B------:R-:W-:Y:S02]  /*2ba0*/  IMAD.MOV.U32 R140, RZ, RZ, c[0x0][0x280] ;  /* 0x0000a000ff8c7624 */ /* 0x000fe400078e00ff */
[----:B------:R-:W-:Y:S01]  /*2bb0*/  IMAD.WIDE.U32 R114, R24, c[0x0][0x248], R4 ;  /* 0x0000920018727a25 */ /* 0x000fe200078e0004 */
[----:B------:R-:W-:Y:S02]  /*2bc0*/  SHF.R.S32.HI R4, RZ, 0x1f, R32 ;  /* 0x0000001fff047819 */ /* 0x000fe40000011420 */
[-C--:B------:R-:W-:Y:S01]  /*2bd0*/  SHF.L.U64.HI R142, R140, R143.reuse, c[0x0][0x284] ;  /* 0x0000a1008c8e7619 */ /* 0x080fe2000001028f */
[----:B------:R-:W-:Y:S01]  /*2be0*/  IMAD.MOV.U32 R112, RZ, RZ, R114 ;  /* 0x000000ffff707224 */ /* 0x000fe200078e0072 */
[----:B------:R-:W-:Y:S01]  /*2bf0*/  IADD3 R113, R115, R8, RZ ;  /* 0x0000000873717210 */ /* 0x000fe20007ffe0ff */
[----:B------:R-:W-:Y:S01]  /*2c00*/  IMAD R3, R4, R134, R3 ;  /* 0x0000008604037224 */ /* 0x000fe200078e0203 */
[----:B------:R-:W-:Y:S01]  /*2c10*/  SHF.L.U64.HI R143, R151, R143, c[0x0][0x294] ;  /* 0x0000a500978f7619 */ /* 0x000fe2000001028f */
[----:B------:R-:W-:-:S02]  /*2c20*/  IMAD R147, R136, c[0x0][0x284], RZ ;  /* 0x0000a10088937a24 */ /* 0x000fc400078e02ff */
[----:B------:R-:W-:-:S04]  /*2c30*/  IMAD.WIDE.U32 R8, R32, R134, R112 ;  /* 0x0000008620087225 */ /* 0x000fc800078e0070 */
[C---:B------:R-:W-:Y:S01]  /*2c40*/  IMAD R148, R136.reuse, c[0x0][0x294], RZ ;  /* 0x0000a50088947a24 */ /* 0x040fe200078e02ff */
[----:B------:R-:W-:Y:S01]  /*2c50*/  IADD3 R3, R9, R3, RZ ;  /* 0x0000000309037210 */ /* 0x000fe20007ffe0ff */
[----:B------:R-:W-:Y:S01]  /*2c60*/  IMAD.WIDE.U32 R138, R136, c[0x0][0x280], RZ ;  /* 0x0000a000888a7a25 */ /* 0x000fe200078e00ff */
[----:B------:R-:W-:-:S03]  /*2c70*/  @P0 LEA R4, P1, R8, c[0x0][0x220], 0x1 ;  /* 0x0000880008040a11 */ /* 0x000fc600078208ff */
[----:B------:R-:W-:Y:S01]  /*2c80*/  IMAD.WIDE.U32 R136, R136, c[0x0][0x290], RZ ;  /* 0x0000a40088887a25 */ /* 0x000fe200078e00ff */
[----:B------:R-:W-:Y:S02]  /*2c90*/  @P0 LEA.HI.X R5, R8, c[0x0][0x224], R3, 0x1, P1 ;  /* 0x0000890008050a11 */ /* 0x000fe400008f0c03 */
[----:B------:R-:W-:Y:S01]  /*2ca0*/  ISETP.GE.AND P1, PT, R6, 0x21, PT ;  /* 0x000000210600780c */ /* 0x000fe20003f26270 */
[C---:B------:R-:W-:Y:S01]  /*2cb0*/  IMAD.WIDE.U32 R120, R26.reuse, c[0x0][0x1e8], RZ ;  /* 0x00007a001a787a25 */ /* 0x040fe200078e00ff */
[----:B------:R-:W-:Y:S01]  /*2cc0*/  IADD3 R147, R139, R147, RZ ;  /* 0x000000938b937210 */ /* 0x000fe20007ffe0ff */
[----:B------:R-:W-:Y:S01]  /*2cd0*/  @!PT LDS RZ, [RZ] ;  /* 0x00000000fffff984 */ /* 0x000fe20000000800 */
[----:B------:R-:W-:Y:S01]  /*2ce0*/  @!PT LDS RZ, [RZ] ;  /* 0x00000000fffff984 */ /* 0x000fe20000000800 */
[----:B------:R-:W-:Y:S01]  /*2cf0*/  @!PT LDS RZ, [RZ] ;  /* 0x00000000fffff984 */ /* 0x000fe20000000800 */
[----:B------:R1:W-:Y:S02]  /*2d00*/  @P0 LDGSTS.E.BYPASS.LTC128B.128 [R210+0x8100], [R4.64], !P5 ;  /* 0x0810000004d20fae */ /* 0x0003e4000e901d48 */
[----:B------:R-:W-:Y:S02]  /*2d10*/  IMAD.WIDE.U32 R118, R26, c[0x0][0x210], RZ ;  /* 0x000084001a767a25 */ /* 0x000fe400078e00ff */
[----:B------:R1:W-:Y:S02]  /*2d20*/  @P0 LDGSTS.E.BYPASS.LTC128B.128 [R210+0xb100], [R4.64+0x80], !P3 ;  /* 0x0b10008004d20fae */ /* 0x0003e4000d901d48 */
[----:B------:R-:W-:-:S02]  /*2d30*/  IMAD.SHL.U32 R153, R140, 0x20, RZ ;  /* 0x000000208c997824 */ /* 0x000fc400078e00ff */
[----:B------:R-:W-:Y:S02]  /*2d40*/  IMAD.IADD R148, R137, 0x1, R148 ;  /* 0x0000000189947824 */ /* 0x000fe400078e0294 */
[C---:B------:R-:W-:Y:S02]  /*2d50*/  IMAD R128, R26.reuse, c[0x0][0x1ec], R121 ;  /* 0x00007b001a807a24 */ /* 0x040fe400078e0279 */
[----:B------:R-:W-:Y:S01]  /*2d60*/  IMAD R127, R26, c[0x0][0x214], R119 ;  /* 0x000085001a7f7a24 */ /* 0x000fe200078e0277 */
[----:B-1----:R-:W-:-:S05]  /*2d70*/  @P1 IADD3 R5, P0, R152, R8, RZ ;  /* 0x0000000898051210 */ /* 0x002fca0007f1e0ff */
[----:B------:R-:W-:Y:S01]  /*2d80*/  @P1 IMAD.X R9, R3, 0x1, R149, P0 ;  /* 0x0000000103091824 */ /* 0x000fe200000e0695 */
[----:B------:R-:W-:-:S04]  /*2d90*/  @P1 LEA R4, P0, R5, c[0x0][0x220], 0x1 ;  /* 0x0000880005041a11 */ /* 0x000fc800078008ff */
[----:B------:R-:W-:Y:S01]  /*2da0*/  @P1 LEA.HI.X R5, R5, c[0x0][0x224], R9, 0x1, P0 ;  /* 0x0000890005051a11 */ /* 0x000fe200000f0c09 */
[C---:B------:R-:W-:Y:S01]  /*2db0*/  IMAD R9, R11.reuse, c[0x0][0x290], RZ ;  /* 0x0000a4000b097a24 */ /* 0x040fe200078e02ff */
[----:B------:R-:W-:Y:S01]  /*2dc0*/  ISETP.GT.AND P0, PT, R6, 0x40, PT ;  /* 0x000000400600780c */ /* 0x000fe20003f04270 */
[----:B------:R-:W-:Y:S02]  /*2dd0*/  IMAD R6, R11, c[0x0][0x280], RZ ;  /* 0x0000a0000b067a24 */ /* 0x000fe400078e02ff */
[----:B------:R1:W-:Y:S01]  /*2de0*/  @P1 LDGSTS.E.BYPASS.LTC128B.128 [R241+0x9100], [R4.64], !P5 ;  /* 0x0910000004f11fae */ /* 0x0003e2000e901d48 */
[C---:B------:R-:W-:Y:S02]  /*2df0*/  IMAD R9, R101.reuse, c[0x0][0x294], R9 ;  /* 0x0000a50065097a24 */ /* 0x040fe400078e0209 */
[----:B------:R-:W-:Y:S01]  /*2e00*/  IMAD R6, R101, c[0x0][0x284], R6 ;  /* 0x0000a10065067a24 */ /* 0x000fe200078e0206 */
[----:B------:R1:W-:Y:S02]  /*2e10*/  @P1 LDGSTS.E.BYPASS.LTC128B.128 [R241+0xc100], [R4.64+0x80], !P3 ;  /* 0x0c10008004f11fae */ /* 0x0003e4000d901d48 */
[----:B------:R-:W-:-:S04]  /*2e20*/  IADD3 R17, R15, R9, RZ ;  /* 0x000000090f117210 */ /* 0x000fc80007ffe0ff */
[----:B------:R-:W-:Y:S02]  /*2e30*/  @P0 LEA R16, P1, R10, R8, 0x6 ;  /* 0x000000080a100211 */ /* 0x000fe400078230ff */
[----:B------:R-:W-:-:S04]  /*2e40*/  @P0 MOV R8, c[0x0][0x23c] ;  /* 0x00008f0000080a02 */ /* 0x000fc80000000f00 */
[----:B------:R-:W-:Y:S01]  /*2e50*/  @P0 LEA.HI.X R3, R10, R3, R8, 0x6, P1 ;  /* 0x000000030a030211 */ /* 0x000fe200008f3408 */
[----:B------:R-:W-:Y:S01]  /*2e60*/  IMAD.WIDE.U32 R10, R101, c[0x0][0x280], R76 ;  /* 0x0000a000650a7a25 */ /* 0x000fe200078e004c */
[----:B------:R-:W-:-:S04]  /*2e70*/  @P0 LEA R8, P1, R16, c[0x0][0x220], 0x1 ;  /* 0x0000880010080a11 */ /* 0x000fc800078208ff */
[----:B------:R-:W-:Y:S01]  /*2e80*/  IADD3 R15, R6, R11, RZ ;  /* 0x0000000b060f7210 */ /* 0x000fe20007ffe0ff */
[----:B------:R-:W-:Y:S01]  /*2e90*/  IMAD.IADD R11, R9, 0x1, R21 ;  /* 0x00000001090b7824 */ /* 0x000fe200078e0215 */
[----:B------:R-:W-:Y:S02]  /*2ea0*/  @P0 LEA.HI.X R9, R16, c[0x0][0x224], R3, 0x1, P1 ;  /* 0x0000890010090a11 */ /* 0x000fe400008f0c03 */
[----:B------:R-:W-:Y:S01]  /*2eb0*/  MOV R16, R14 ;  /* 0x0000000e00107202 */ /* 0x000fe20000000f00 */
[----:B------:R-:W-:Y:S01]  /*2ec0*/  IMAD.MOV.U32 R14, RZ, RZ, R10 ;  /* 0x000000ffff0e7224 */ /* 0x000fe200078e000a */
[----:B------:R-:W-:Y:S01]  /*2ed0*/  MOV R10, R20 ;  /* 0x00000014000a7202 */ /* 0x000fe20000000f00 */
[----:B------:R2:W-:Y:S01]  /*2ee0*/  @P0 LDGSTS.E.BYPASS.LTC128B.128 [R241+0xa100], [R8.64], !P5 ;  /* 0x0a10000008f10fae */ /* 0x0005e2000e901d48 */
[----:B------:R-:W-:Y:S01]  /*2ef0*/  MOV R3, c[0x0][0x27c] ;  /* 0x00009f0000037a02 */ /* 0x000fe20000000f00 */
[----:B-1----:R-:W-:Y:S02]  /*2f00*/  IMAD.WIDE.U32 R4, R101, c[0x0][0x280], R78 ;  /* 0x0000a00065047a25 */ /* 0x002fe400078e004e */
[----:B------:R2:W-:Y:S01]  /*2f10*/  @P0 LDGSTS.E.BYPASS.LTC128B.128 [R241+0xd100], [R8.64+0x80], !P3 ;  /* 0x0d10008008f10fae */ /* 0x0005e2000d901d48 */
[----:B------:R-:W-:Y:S01]  /*2f20*/  SHF.L.U32 R66, R3, 0x1, RZ ;  /* 0x0000000103427819 */ /* 0x000fe200000006ff */
[----:B------:R-:W-:Y:S01]  /*2f30*/  IMAD.IADD R19, R5, 0x1, R6 ;  /* 0x0000000105137824 */ /* 0x000fe200078e0206 */
[----:B-----5:R-:W-:Y:S01]  /*2f40*/  SHF.R.S32.HI R6, RZ, 0x1f, R133 ;  /* 0x0000001fff067819 */ /* 0x020fe20000011485 */
[C---:B------:R-:W-:Y:S01]  /*2f50*/  IMAD.WIDE.U32 R92, R133.reuse, c[0x0][0x280], R14 ;  /* 0x0000a000855c7a25 */ /* 0x040fe200078e000e */
[----:B------:R-:W-:Y:S01]  /*2f60*/  MOV R18, R4 ;  /* 0x0000000400127202 */ /* 0x000fe20000000f00 */
[----:B------:R-:W0:Y:S01]  /*2f70*/  LDGDEPBAR ;  /* 0x00000000000079af */ /* 0x000e220000000000 */
[----:B------:R-:W-:Y:S01]  /*2f80*/  WARPSYNC 0xffffffff ;  /* 0xffffffff00007948 */ /* 0x000fe20003800000 */
[----:B------:R-:W-:-:S04]  /*2f90*/  IMAD.WIDE.U32 R90, R133, c[0x0][0x290], R10 ;  /* 0x0000a400855a7a25 */ /* 0x000fc800078e000a */
[----:B------:R-:W-:-:S04]  /*2fa0*/  IMAD.WIDE.U32 R96, R133, c[0x0][0x280], R18 ;  /* 0x0000a00085607a25 */ /* 0x000fc800078e0012 */
[----:B------:R-:W-:-:S04]  /*2fb0*/  IMAD.WIDE.U32 R94, R133, c[0x0][0x290], R16 ;  /* 0x0000a400855e7a25 */ /* 0x000fc800078e0010 */
[C---:B--2---:R-:W-:Y:S02]  /*2fc0*/  IMAD R9, R6.reuse, c[0x0][0x280], RZ ;  /* 0x0000a00006097a24 */ /* 0x044fe400078e02ff */
[----:B------:R-:W-:Y:S02]  /*2fd0*/  IMAD R8, R6, c[0x0][0x290], RZ ;  /* 0x0000a40006087a24 */ /* 0x000fe400078e02ff */
[C---:B------:R-:W-:Y:S02]  /*2fe0*/  IMAD R6, R133.reuse, c[0x0][0x284], R9 ;  /* 0x0000a10085067a24 */ /* 0x040fe400078e0209 */
[----:B------:R-:W-:-:S03]  /*2ff0*/  IMAD R3, R133, c[0x0][0x294], R8 ;  /* 0x0000a50085037a24 */ /* 0x000fc600078e0208 */
[----:B------:R-:W-:Y:S01]  /*3000*/  IADD3 R108, R97, R6, RZ ;  /* 0x00000006616c7210 */ /* 0x000fe20007ffe0ff */
[----:B------:R-:W-:Y:S01]  /*3010*/  IMAD.IADD R107, R95, 0x1, R3 ;  /* 0x000000015f6b7824 */ /* 0x000fe200078e0203 */
[----:B------:R-:W-:Y:S02]  /*3020*/  IADD3 R106, R6, R93, RZ ;  /* 0x0000005d066a7210 */ /* 0x000fe40007ffe0ff */
[----:B------:R-:W-:Y:S02]  /*3030*/  IADD3 R105, R3, R91, RZ ;  /* 0x0000005b03697210 */ /* 0x000fe40007ffe0ff */
[----:B---3--:R-:W-:Y:S02]  /*3040*/  @P2 SHF.R.S32.HI R5, RZ, 0x1f, R23 ;  /* 0x0000001fff052819 */ /* 0x008fe40000011417 */
[----:B------:R-:W-:Y:S02]  /*3050*/  @!P2 MOV R5, R22 ;  /* 0x000000160005a202 */ /* 0x000fe40000000f00 */
[----:B------:R-:W-:Y:S01]  /*3060*/  @P2 MOV R4, R23 ;  /* 0x0000001700042202 */ /* 0x000fe20000000f00 */
[----:B------:R-:W-:-:S02]  /*3070*/  @!P2 IMAD.MOV.U32 R4, RZ, RZ, R27 ;  /* 0x000000ffff04a224 */ /* 0x000fc400078e001b */
[----:B------:R-:W-:Y:S02]  /*3080*/  IMAD R5, R5, c[0x0][0x2b0], RZ ;  /* 0x0000ac0005057a24 */ /* 0x000fe400078e02ff */
[----:B------:R-:W-:-:S04]  /*3090*/  IMAD.WIDE.U32 R116, R4, c[0x0][0x2b0], RZ ;  /* 0x0000ac0004747a25 */ /* 0x000fc800078e00ff */
[----:B------:R-:W-:-:S05]  /*30a0*/  IMAD R5, R4, c[0x0][0x2b4], R5 ;  /* 0x0000ad0004057a24 */ /* 0x000fca00078e0205 */
[----:B------:R-:W-:Y:S02]  /*30b0*/  IADD3 R126, R117, R5, RZ ;  /* 0x00000005757e7210 */ /* 0x000fe40007ffe0ff */
[----:B------:R-:W-:Y:S01]  /*30c0*/  ISETP.GE.AND P2, PT, R76, c[0x0][0x27c], PT ;  /* 0x00009f004c007a0c */ /* 0x000fe20003f46270 */
[C---:B------:R-:W-:Y:S01]  /*30d0*/  IMAD.SHL.U32 R20, R101.reuse, 0x40, RZ ;  /* 0x0000004065147824 */ /* 0x040fe200078e00ff */
[----:B------:R-:W-:Y:S01]  /*30e0*/  IADD3 R21, R101, 0x40, RZ ;  /* 0x0000004065157810 */ /* 0x000fe20007ffe0ff */
[----:B------:R-:W-:Y:S01]  /*30f0*/  IMAD R8, R25, c[0x0][0x268], RZ ;  /* 0x00009a0019087a24 */ /* 0x000fe200078e02ff */
[----:B------:R-:W-:Y:S01]  /*3100*/  SEL R3, RZ, c[0x0][0x27c], !P2 ;  /* 0x00009f00ff037a07 */ /* 0x000fe20005000000 */
[----:B------:R-:W-:Y:S01]  /*3110*/  IMAD.WIDE.U32 R4, R26, c[0x0][0x260], R76 ;  /* 0x000098001a047a25 */ /* 0x000fe200078e004c */
[----:B------:R-:W-:Y:S01]  /*3120*/  LOP3.LUT R20, R20, 0x1c0, RZ, 0xc0, !PT ;  /* 0x000001c014147812 */ /* 0x000fe200078ec0ff */
[----:B------:R-:W-:Y:S01]  /*3130*/  BAR.SYNC.DEFER_BLOCKING 0x0 ;  /* 0x0000000000007b1d */ /* 0x000fe20000010000 */
[----:B------:R-:W-:Y:S01]  /*3140*/  IADD3 R23, R101, 0x20, RZ ;  /* 0x0000002065177810 */ /* 0x000fe20007ffe0ff */
[C---:B------:R-:W-:Y:S01]  /*3150*/  IMAD.IADD R3, R76.reuse, 0x1, R3 ;  /* 0x000000014c037824 */ /* 0x040fe200078e0203 */
[----:B------:R-:W-:Y:S01]  /*3160*/  ISETP.GE.AND P5, PT, R76, c[0x0][0x1d4], PT ;  /* 0x000075004c007a0c */ /* 0x000fe20003fa6270 */
[----:B------:R-:W-:-:S02]  /*3170*/  IMAD.SHL.U32 R21, R21, 0x40, RZ ;  /* 0x0000004015157824 */ /* 0x000fc400078e00ff */
[----:B------:R-:W-:Y:S01]  /*3180*/  IMAD R14, R24, c[0x0][0x26c], R8 ;  /* 0x00009b00180e7a24 */ /* 0x000fe200078e0208 */
[----:B------:R-:W-:Y:S01]  /*3190*/  SHF.R.S32.HI R6, RZ, 0x1f, R3 ;  /* 0x0000001fff067819 */ /* 0x000fe20000011403 */
[----:B------:R-:W-:Y:S01]  /*31a0*/  IMAD.SHL.U32 R23, R23, 0x40, RZ ;  /* 0x0000004017177824 */ /* 0x000fe200078e00ff */
[----:B------:R-:W-:Y:S01]  /*31b0*/  LOP3.LUT R21, R21, 0x1c0, RZ, 0xc0, !PT ;  /* 0x000001c015157812 */ /* 0x000fe200078ec0ff */
[----:B------:R-:W-:Y:S01]  /*31c0*/  IMAD R5, R26, c[0x0][0x264], R5 ;  /* 0x000099001a057a24 */ /* 0x000fe200078e0205 */
[CC--:B------:R-:W-:Y:S01]  /*31d0*/  LEA.HI R9, R6.reuse, R3.reuse, RZ, 0x6 ;  /* 0x0000000306097211 */ /* 0x0c0fe200078f30ff */
[----:B------:R-:W-:Y:S01]  /*31e0*/  IMAD.MOV.U32 R141, RZ, RZ, 0x6 ;  /* 0x00000006ff8d7424 */ /* 0x000fe200078e00ff */
[----:B------:R-:W-:Y:S01]  /*31f0*/  LEA.HI R3, R6, R3, RZ, 0x3 ;  /* 0x0000000306037211 */ /* 0x000fe200078f18ff */
[----:B------:R-:W-:Y:S01]  /*3200*/  IMAD.WIDE.U32 R88, R24, c[0x0][0x268], R4 ;  /* 0x00009a0018587a25 */ /* 0x000fe200078e0004 */
[----:B------:R-:W-:Y:S01]  /*3210*/  LOP3.LUT R23, R23, 0x1c0, RZ, 0xc0, !PT ;  /* 0x000001c017177812 */ /* 0x000fe200078ec0ff */
[----:B------:R-:W-:Y:S01]  /*3220*/  ULDC.U8 UR5, c[0x0][0x298] ;  /* 0x0000a60000057ab9 */ /* 0x000fe20000000000 */
[--C-:B------:R-:W-:Y:S01]  /*3230*/  LOP3.LUT R6, R20, 0x38, R3.reuse, 0xf8, !PT ;  /* 0x0000003814067812 */ /* 0x100fe200078ef803 */
[----:B------:R-:W-:Y:S01]  /*3240*/  IMAD.SHL.U32 R20, R101, 0x40, RZ ;  /* 0x0000004065147824 */ /* 0x000fe200078e00ff */
[----:B------:R-:W-:Y:S01]  /*3250*/  LOP3.LUT R8, R21, 0x38, R3, 0xf8, !PT ;  /* 0x0000003815087812 */ /* 0x000fe200078ef803 */
[----:B------:R-:W-:Y:S01]  /*3260*/  IMAD.MOV.U32 R157, RZ, RZ, c[0x0][0x2b8] ;  /* 0x0000ae00ff9d7624 */ /* 0x000fe200078e00ff */
[----:B------:R-:W-:Y:S01]  /*3270*/  IADD3 R21, R101, 0x20, RZ ;  /* 0x0000002065157810 */ /* 0x000fe20007ffe0ff */
[----:B------:R-:W-:Y:S01]  /*3280*/  IMAD.MOV.U32 R156, RZ, RZ, c[0x0][0x27c] ;  /* 0x00009f00ff9c7624 */ /* 0x000fe200078e00ff */
[----:B------:R-:W-:Y:S01]  /*3290*/  LOP3.LUT R20, R20, 0x1c0, RZ, 0xc0, !PT ;  /* 0x000001c014147812 */ /* 0x000fe200078ec0ff */
[----:B------:R-:W-:Y:S01]  /*32a0*/  IMAD.SHL.U32 R150, R140, 0x40, RZ ;  /* 0x000000408c967824 */ /* 0x000fe200078e00ff */
[----:B------:R-:W-:Y:S01]  /*32b0*/  SHF.R.S32.HI R4, RZ, 0x6, R9 ;  /* 0x00000006ff047819 */ /* 0x000fe20000011409 */
[----:B------:R-:W-:Y:S01]  /*32c0*/  IMAD.SHL.U32 R21, R21, 0x40, RZ ;  /* 0x0000004015157824 */ /* 0x000fe200078e00ff */
[----:B------:R-:W-:Y:S01]  /*32d0*/  SHF.R.U32.HI R20, RZ, 0x3, R20 ;  /* 0x00000003ff147819 */ /* 0x000fe20000011614 */
[----:B------:R-:W-:Y:S01]  /*32e0*/  IMAD.IADD R103, R89, 0x1, R14 ;  /* 0x0000000159677824 */ /* 0x000fe200078e020e */
[----:B------:R-:W-:Y:S01]  /*32f0*/  LOP3.LUT R5, R23, 0x38, R3, 0xf8, !PT ;  /* 0x0000003817057812 */ /* 0x000fe200078ef803 */
[----:B------:R-:W-:Y:S01]  /*3300*/  IMAD R11, R4, 0x1800, R7 ;  /* 0x00001800040b7824 */ /* 0x000fe200078e0207 */
[----:B------:R-:W-:Y:S01]  /*3310*/  LOP3.LUT R10, R6, R20, RZ, 0x3c, !PT ;  /* 0x00000014060a7212 */ /* 0x000fe200078e3cff */
[----:B------:R-:W-:Y:S01]  /*3320*/  IMAD R9, R4, 0x1800, R12 ;  /* 0x0000180004097824 */ /* 0x000fe200078e020c */
[----:B------:R-:W-:-:S02]  /*3330*/  IADD3 R20, R101, 0x40, RZ ;  /* 0x0000004065147810 */ /* 0x000fc40007ffe0ff */
[----:B------:R-:W-:Y:S01]  /*3340*/  LOP3.LUT R21, R21, 0x1c0, RZ, 0xc0, !PT ;  /* 0x000001c015157812 */ /* 0x000fe200078ec0ff */
[----:B------:R-:W-:Y:S01]  /*3350*/  IMAD.IADD R10, R11, 0x1, R10 ;  /* 0x000000010b0a7824 */ /* 0x000fe200078e020a */
[----:B------:R-:W-:Y:S01]  /*3360*/  LOP3.LUT R87, R3, 0xfffffff8, RZ, 0xc0, !PT ;  /* 0xfffffff803577812 */ /* 0x000fe200078ec0ff */
[----:B------:R-:W-:Y:S01]  /*3370*/  IMAD.SHL.U32 R20, R20, 0x40, RZ ;  /* 0x0000004014147824 */ /* 0x000fe200078e00ff */
[----:B------:R-:W-:Y:S01]  /*3380*/  SHF.R.U32.HI R21, RZ, 0x3, R21 ;  /* 0x00000003ff157819 */ /* 0x000fe20000011615 */
[----:B------:R-:W-:Y:S01]  /*3390*/  IMAD.SHL.U32 R125, R10, 0x2, RZ ;  /* 0x000000020a7d7824 */ /* 0x000fe200078e00ff */
[----:B------:R-:W-:Y:S02]  /*33a0*/  SHF.L.U64.HI R140, R140, R141, c[0x0][0x284] ;  /* 0x0000a1008c8c7619 */ /* 0x000fe4000001028d */
[----:B------:R-:W-:Y:S02]  /*33b0*/  LOP3.LUT R20, R20, 0x1c0, RZ, 0xc0, !PT ;  /* 0x000001c014147812 */ /* 0x000fe400078ec0ff */
[----:B------:R-:W-:Y:S01]  /*33c0*/  LOP3.LUT R6, R5, R21, RZ, 0x3c, !PT ;  /* 0x0000001505067212 */ /* 0x000fe200078e3cff */
[----:B------:R-:W-:Y:S01]  /*33d0*/  IMAD R5, R4, 0x1800, R13 ;  /* 0x0000180004057824 */ /* 0x000fe200078e020d */
[----:B------:R-:W-:-:S02]  /*33e0*/  SHF.R.U32.HI R20, RZ, 0x3, R20 ;  /* 0x00000003ff147819 */ /* 0x000fc40000011614 */
[----:B------:R-:W-:Y:S01]  /*33f0*/  SHF.L.U64.HI R141, R151, R141, c[0x0][0x294] ;  /* 0x0000a500978d7619 */ /* 0x000fe2000001028d */
[----:B------:R-:W-:Y:S01]  /*3400*/  IMAD.IADD R6, R9, 0x1, R6 ;  /* 0x0000000109067824 */ /* 0x000fe200078e0206 */
[----:B------:R-:W-:Y:S01]  /*3410*/  LOP3.LUT R4, R8, R20, RZ, 0x3c, !PT ;  /* 0x0000001408047212 */ /* 0x000fe200078e3cff */
[----:B------:R-:W-:Y:S01]  /*3420*/  IMAD.SHL.U32 R151, R151, 0x40, RZ ;  /* 0x0000004097977824 */ /* 0x000fe200078e00ff */
[----:B------:R-:W-:Y:S01]  /*3430*/  SHF.R.S32.HI R64, RZ, 0x3, R3 ;  /* 0x00000003ff407819 */ /* 0x000fe20000011403 */
[----:B------:R-:W-:Y:S01]  /*3440*/  IMAD.SHL.U32 R124, R6, 0x2, RZ ;  /* 0x00000002067c7824 */ /* 0x000fe200078e00ff */
[----:B------:R-:W-:Y:S01]  /*3450*/  SHF.R.S32.HI R104, RZ, 0x1f, R87 ;  /* 0x0000001fff687819 */ /* 0x000fe20000011457 */
[----:B------:R-:W-:Y:S01]  /*3460*/  IMAD.IADD R4, R5, 0x1, R4 ;  /* 0x0000000105047824 */ /* 0x000fe200078e0204 */
[----:B------:R-:W-:Y:S02]  /*3470*/  ISETP.NE.AND P1, PT, R157, 0x1, PT ;  /* 0x000000019d00780c */ /* 0x000fe40003f25270 */
[----:B------:R-:W-:Y:S01]  /*3480*/  ISETP.GE.AND P0, PT, R156, 0x1, PT ;  /* 0x000000019c00780c */ /* 0x000fe20003f06270 */
[----:B------:R-:W-:-:S02]  /*3490*/  IMAD.SHL.U32 R123, R4, 0x2, RZ ;  /* 0x00000002047b7824 */ /* 0x000fc400078e00ff */
.L_x_953:
[----:B------:R-:W-:Y:S01]  /*34a0*/  IMAD R3, R32, 0x60, R0 ;  /* 0x0000006020037824 */ /* 0x000fe200078e0200 */
[----:B------:R-:W-:Y:S01]  /*34b0*/  ISETP.NE.AND P1, PT, R157, 0x1, PT ;  /* 0x000000019d00780c */ /* 0x000fe20003f25270 */
[----:B------:R-:W-:Y:S01]  /*34c0*/  IMAD.MOV.U32 R85, RZ, RZ, RZ ;  /* 0x000000ffff557224 */ /* 0x000fe200078e00ff */
[----:B------:R-:W-:Y:S04]  /*34d0*/  DEPBAR.LE SB0, 0x0 ;  /* 0x000080000000791a */ /* 0x000fe80000000000 */
[----:B-1----:R-:W-:Y:S01]  /*34e0*/  IMAD.IADD R4, R129, 0x1, R3 ;  /* 0x0000000181047824 */ /* 0x002fe200078e0203 */
[----:B------:R-:W-:Y:S01]  /*34f0*/  ISETP.GE.AND P0, PT, R3, R2, PT ;  /* 0x000000020300720c */ /* 0x000fe20003f06270 */
[----:B------:R-:W-:Y:S01]  /*3500*/  WARPSYNC 0xffffffff ;  /* 0xffffffff00007948 */ /* 0x000fe20003800000 */
[----:B------:R-:W-:Y:S01]  /*3510*/  ISETP.GE.AND P3, PT, R156, 0x1, PT ;  /* 0x000000019c00780c */ /* 0x000fe20003f66270 */
[--C-:B------:R-:W-:Y:S01]  /*3520*/  IMAD.MOV.U32 R3, RZ, RZ, R4.reuse ;  /* 0x000000ffff037224 */ /* 0x100fe200078e0004 */
[----:B------:R-:W-:Y:S01]  /*3530*/  ISETP.GT.OR P0, PT, R0, 0x5f, P0 ;  /* 0x0000005f0000780c */ /* 0x000fe20000704670 */
[----:B------:R-:W-:Y:S01]  /*3540*/  BSSY B2, `(.L_x_919) ;  /* 0x000040f000027945 */ /* 0x000fe20003800000 */
[----:B------:R-:W-:Y:S05]  /*3550*/  @P1 IMAD.HI.U32 R5, R4, c[0x0][0x2bc], RZ ;  /* 0x0000af0004051a27 */ /* 0x000fea00078e00ff */
[----:B------:R-:W-:Y:S06]  /*3560*/  @P1 SHF.R.U32.HI R3, RZ, c[0x0][0x2c0], R5 ;  /* 0x0000b000ff031a19 */ /* 0x000fec0000011605 */
[C---:B------:R-:W-:Y:S04]  /*3570*/  @!P0 IADD3 R5, P1, R3.reuse, R116, RZ ;  /* 0x0000007403058210 */ /* 0x040fe80007f3e0ff */
[----:B------:R-:W-:Y:S01]  /*3580*/  @!P0 LEA.HI.X.SX32 R6, R3, R126, 0x1, P1 ;  /* 0x0000007e03068211 */ /* 0x000fe200008f0eff */
[----:B------:R-:W-:Y:S01]  /*3590*/  IMAD.MOV R3, RZ, RZ, -R3 ;  /* 0x000000ffff037224 */ /* 0x000fe200078e0a03 */
[----:B------:R-:W-:Y:S03]  /*35a0*/  @!P0 LEA R8, P1, R5, c[0x0][0x2a0], 0x2 ;  /* 0x0000a80005088a11 */ /* 0x000fe600078210ff */
[----:B------:R-:W-:Y:S01]  /*35b0*/  IMAD R86, R3, c[0x0][0x2b8], R4 ;  /* 0x0000ae0003567a24 */ /* 0x000fe200078e0204 */
[----:B------:R-:W-:Y:S03]  /*35c0*/  @!P0 LEA.HI.X R9, R5, c[0x0][0x2a4], R6, 0x2, P1 ;  /* 0x0000a90005098a11 */ /* 0x000fe600008f1406 */
[----:B------:R-:W-:Y:S01]  /*35d0*/  IMAD.WIDE.U32 R4, R86, c[0x0][0x1e0], RZ ;  /* 0x0000780056047a25 */ /* 0x000fe200078e00ff */
[----:B------:R-:W-:Y:S01]  /*35e0*/  SHF.R.S32.HI R98, RZ, 0x1f, R86 ;  /* 0x0000001fff627819 */ /* 0x000fe20000011456 */
[----:B------:R-:W2:Y:S04]  /*35f0*/  @!P0 LDG.E R85, [R8.64] ;  /* 0x0000000808558981 */ /* 0x000ea8000c1e1900 */
[----:B------:R-:W-:Y:S01]  /*3600*/  IMAD R3, R98, c[0x0][0x1e0], RZ ;  /* 0x0000780062037a24 */ /* 0x000fe200078e02ff */
[----:B------:R-:W-:Y:S03]  /*3610*/  BAR.SYNC.DEFER_BLOCKING 0x0 ;  /* 0x0000000000007b1d */ /* 0x000fe60000010000 */
[----:B------:R-:W-:Y:S04]  /*3620*/  IMAD R3, R86, c[0x0][0x1e4], R3 ;  /* 0x0000790056037a24 */ /* 0x000fe800078e0203 */
[----:B------:R-:W-:Y:S01]  /*3630*/  IMAD.IADD R5, R5, 0x1, R3 ;  /* 0x0000000105057824 */ /* 0x000fe200078e0203 */
[----:B--2---:R-:W-:Y:S03]  /*3640*/  SHF.R.S32.HI R99, RZ, 0x1f, R85 ;  /* 0x0000001fff637819 */ /* 0x004fe60000011455 */
[----:B------:R-:W-:Y:S04]  /*3650*/  IMAD.WIDE.U32 R4, R85, c[0x0][0x1f0], R4 ;  /* 0x00007c0055047a25 */ /* 0x000fe800078e0004 */
[----:B------:R-:W-:Y:S01]  /*3660*/  IMAD R6, R99, c[0x0][0x1f0], RZ ;  /* 0x00007c0063067a24 */ /* 0x000fe200078e02ff */
[----:B------:R-:W-:Y:S03]  /*3670*/  IADD3 R3, P0, R120, R4, RZ ;  /* 0x0000000478037210 */ /* 0x000fe60007f1e0ff */
[----:B------:R-:W-:Y:S05]  /*3680*/  IMAD R6, R85, c[0x0][0x1f4], R6 ;  /* 0x00007d0055067a24 */ /* 0x000fea00078e0206 */
[----:B------:R-:W-:Y:S02]  /*3690*/  IADD3.X R4, R128, R5, R6, P0, !PT ;  /* 0x0000000580047210 */ /* 0x000fe400007fe406 */
[C---:B------:R-:W-:Y:S04]  /*36a0*/  LEA R84, P0, R3.reuse, c[0x0][0x1c8], 0x1 ;  /* 0x0000720003547a11 */ /* 0x040fe800078008ff */
[----:B------:R-:W-:Y:S01]  /*36b0*/  LEA.HI.X R81, R3, c[0x0][0x1cc], R4, 0x1, P0 ;  /* 0x0000730003517a11 */ /* 0x000fe200000f0c04 */
[----:B------:R-:W-:-:S05]  /*36c0*/  @!P3 BRA `(.L_x_920) ;  /* 0x00003c400000b947 */ /* 0x000fca0003800000 */
[-C--:B------:R-:W-:Y:S01]  /*36d0*/  IMAD R6, R147, R32.reuse, RZ ;  /* 0x0000002093067224 */ /* 0x080fe200078e02ff */
[----:B------:R-:W-:Y:S01]  /*36e0*/  ISETP.NE.AND P0, PT, RZ, UR5, PT ;  /* 0x00000005ff007c0c */ /* 0x000fe2000bf05270 */
[-C--:B------:R-:W-:Y:S01]  /*36f0*/  IMAD R5, R148, R32.reuse, RZ ;  /* 0x0000002094057224 */ /* 0x080fe200078e02ff */
[----:B------:R-:W-:Y:S01]  /*3700*/  SHF.R.S32.HI R4, RZ, 0x1f, R32 ;  /* 0x0000001fff047819 */ /* 0x000fe20000011420 */
[----:B------:R-:W-:Y:S02]  /*3710*/  IMAD R3, R32, -0x60, R2 ;  /* 0xffffffa020037824 */ /* 0x000fe400078e0202 */
[----:B------:R-:W-:Y:S03]  /*3720*/  IMAD.WIDE.U32 R60, R138, R32, RZ ;  /* 0x000000208a3c7225 */ /* 0x000fe600078e00ff */
[----:B------:R-:W-:Y:S01]  /*3730*/  IMNMX R67, R3, 0x60, PT ;  /* 0x0000006003437817 */ /* 0x000fe20003800200 */
[C---:B------:R-:W-:Y:S02]  /*3740*/  IMAD R6, R4.reuse, R138, R6 ;  /* 0x0000008a04067224 */ /* 0x040fe400078e0206 */
[----:B------:R-:W-:Y:S02]  /*3750*/  IMAD R5, R4, R136, R5 ;  /* 0x0000008804057224 */ /* 0x000fe400078e0205 */
[----:B------:R-:W-:Y:S01]  /*3760*/  IMAD.WIDE.U32 R36, R136, R32, RZ ;  /* 0x0000002088247225 */ /* 0x000fe200078e00ff */
[----:B------:R-:W-:Y:S04]  /*3770*/  IADD3 R19, R61, R6, RZ ;  /* 0x000000063d137210 */ /* 0x000fe80007ffe0ff */
        /* <DEDUP_REMOVED lines=30> */
.L_x_923:
[----:B------:R-:W-:Y:S05]  /*3960*/  BSYNC B0 ;  /* 0x0000000000007941 */ /* 0x000fea0003800000 */
.L_x_922:
        /* <DEDUP_REMOVED lines=39> */
.L_x_925:
[----:B------:R-:W-:Y:S05]  /*3be0*/  BSYNC B0 ;  /* 0x0000000000007941 */ /* 0x000fea0003800000 */
.L_x_924:
        /* <DEDUP_REMOVED lines=19> */
[----:B------:R-:W-:-:S05]  /*3d20*/  @P3 BRA `(.L_x_927) ;  /* 0x0000012000003947 */ /* 0x000fca0003800000 */
[----:B------:R-:W-:Y:S01]  /*3d30*/  IADD3 R6, P1, P0, R96, R150, R60 ;  /* 0x0000009660067210 */ /* 0x000fe2000783e03c */
[----:B------:R-:W-:Y:S01]  /*3d40*/  CS2R R24, SRZ ;  /* 0x0000000000187805 */ /* 0x000fe2000001ff00 */
[----:B------:R-:W-:Y:S02]  /*3d50*/  CS2R R46, SRZ ;  /* 0x00000000002e7805 */ /* 0x000fe4000001ff00 */
[----:B------:R-:W-:Y:S02]  /*3d60*/  IADD3.X R8, R108, R140, R19, P1, P0 ;  /* 0x0000008c6c087210 */ /* 0x000fe40000fe0413 */
        /* <DEDUP_REMOVED lines=14> */
.L_x_927:
[----:B------:R-:W-:Y:S05]  /*3e50*/  BSYNC B0 ;  /* 0x0000000000007941 */ /* 0x000fea0003800000 */
.L_x_926:
        /* <DEDUP_REMOVED lines=27> */
[----:B------:R-:W-:Y:S02]  /*4010*/  @!P0 SHF.R.U32.HI R19, RZ, 0x10, R35 ;  /* 0x00000010ff138819 */ /* 0x000fe40000011623 */
[C---:B------:R-:W-:Y:S02]  /*4020*/  @!P0 PRMT R3, R18.reuse, 0x5432, R3 ;  /* 0x0000543212038816 */ /* 0x040fe40000000003 */
        /* <DEDUP_REMOVED lines=15> */
[-C--:B------:R-:W-:Y:S01]  /*4120*/  @!P0 FMUL.FTZ R4, R5, R6.reuse ;  /* 0x0000000605048220 */ /* 0x080fe20000410000 */
        /* <DEDUP_REMOVED lines=27> */
.L_x_931:
[----:B------:R-:W-:Y:S05]  /*42e0*/  BSYNC B0 ;  /* 0x0000000000007941 */ /* 0x000fea0003800000 */
.L_x_930:
        /* <DEDUP_REMOVED lines=57> */
.L_x_929:
[----:B------:R-:W-:Y:S05]  /*4680*/  BSYNC B1 ;  /* 0x0000000000017941 */ /* 0x000fea0003800000 */
.L_x_928:
[----:B------:R4:W2:Y:S01]  /*4690*/  SHFL.IDX PT, R33, R81, 0x1, 0x181f ;  /* 0x00381f0051217f89 */ /* 0x0008a200000e0000 */
[----:B------:R-:W-:Y:S03]  /*46a0*/  BSSY B1, `(.L_x_932) ;  /* 0x0000075000017945 */ /* 0x000fe60003800000 */
[----:B------:R4:W3:Y:S01]  /*46b0*/  SHFL.IDX PT, R31, R84, 0x1, 0x181f ;  /* 0x00381f00541f7f89 */ /* 0x0008e200000e0000 */
[----:B------:R-:W-:-:S05]  /*46c0*/  @P6 BRA `(.L_x_933) ;  /* 0x0000072000006947 */ /* 0x000fca0003800000 */
[----:B------:R-:W-:Y:S01]  /*46d0*/  BSSY B0, `(.L_x_934) ;  /* 0x0000038000007945 */ /* 0x000fe20003800000 */
[----:B------:R-:W-:-:S05]  /*46e0*/  @P5 BRA `(.L_x_935) ;  /* 0x0000036000005947 */ /* 0x000fca0003800000 */
[C---:B---3--:R-:W-:Y:S01]  /*46f0*/  LEA R34, P0, R76.reuse, R31, 0x1 ;  /* 0x0000001f4c227211 */ /* 0x048fe200078008ff */
[----:B-1----:R-:W1:Y:S03]  /*4700*/  LDS.128 R8, [R210+0x9100] ;  /* 0x00910000d2087984 */ /* 0x002e660000000c00 */
[----:B--2---:R-:W-:Y:S02]  /*4710*/  LEA.HI.X R35, R76, R33, R77, 0x1, P0 ;  /* 0x000000214c237211 */ /* 0x004fe400000f0c4d */
        /* <DEDUP_REMOVED lines=51> */
.L_x_935:
[----:B------:R-:W-:Y:S05]  /*4a50*/  BSYNC B0 ;  /* 0x0000000000007941 */ /* 0x000fea0003800000 */
.L_x_934:
[----:B------:R-:W-:Y:S11]  /*4a60*/  ISETP.GE.AND P0, PT, R211, c[0x0][0x1d4], PT ;  /* 0x00007500d3007a0c */ /* 0x000ff60003f06270 */
[----:B------:R-:W-:Y:S02]  /*4a70*/  @!UPT UIADD3 URZ, URZ, URZ, URZ ;  /* 0x0000003f3f3ff290 */ /* 0x000fe4000fffe03f */
        /* <DEDUP_REMOVED lines=55> */
.L_x_933:
[----:B------:R-:W-:Y:S05]  /*4df0*/  BSYNC B1 ;  /* 0x0000000000017941 */ /* 0x000fea0003800000 */
.L_x_932:
[----:B---3--:R3:W4:Y:S04]  /*4e00*/  SHFL.IDX PT, R31, R81, 0x2, 0x181f ;  /* 0x00581f00511f7f89 */ /* 0x00872800000e0000 */
[----:B------:R3:W2:Y:S01]  /*4e10*/  SHFL.IDX PT, R28, R84, 0x2, 0x181f ;  /* 0x00581f00541c7f89 */ /* 0x0006a200000e0000 */
[----:B------:R-:W-:-:S05]  /*4e20*/  @P3 BRA `(.L_x_936) ;  /* 0x0000280000003947 */ /* 0x000fca0003800000 */
[----:B------:R-:W-:Y:S01]  /*4e30*/  BSSY B0, `(.L_x_937) ;  /* 0x0000038000007945 */ /* 0x000fe20003800000 */
[----:B------:R-:W-:-:S05]  /*4e40*/  @P5 BRA `(.L_x_938) ;  /* 0x0000036000005947 */ /* 0x000fca0003800000 */
[C---:B-12---:R-:W-:Y:S01]  /*4e50*/  LEA R26, P0, R76.reuse, R28, 0x1 ;  /* 0x0000001c4c1a7211 */ /* 0x046fe200078008ff */
[----:B------:R-:W1:Y:S03]  /*4e60*/  LDS.128 R8, [R210+0xa100] ;  /* 0x00a10000d2087984 */ /* 0x000e660000000c00 */
        /* <DEDUP_REMOVED lines=52> */
.L_x_938:
[----:B------:R-:W-:Y:S05]  /*51b0*/  BSYNC B0 ;  /* 0x0000000000007941 */ /* 0x000fea0003800000 */
.L_x_937:
[----:B------:R-:W-:Y:S11]  /*51c0*/  ISETP.GE.AND P0, PT, R211, c[0x0][0x1d4], PT ;  /* 0x00007500d3007a0c */ /* 0x000ff60003f06270 */
[----:B------:R-:W-:Y:S02]  /*51d0*/  @!UPT UIADD3 URZ, URZ, URZ, URZ ;  /* 0x0000003f3f3ff290 */ /* 0x000fe4000fffe03f */
        /* <DEDUP_REMOVED lines=56> */
.L_x_921:
[C---:B------:R-:W-:Y:S01]  /*5560*/  IADD3 R159, R101.reuse, 0x20, RZ ;  /* 0x00000020659f7810 */ /* 0x040fe20007ffe0ff */
[----:B------:R-:W-:Y:S01]  /*5570*/  CS2R R54, SRZ ;  /* 0x0000000000367805 */ /* 0x000fe2000001ff00 */
[----:B------:R-:W-:Y:S01]  /*5580*/  IADD3 R158, R101, 0x40, RZ ;  /* 0x00000040659e7810 */ /* 0x000fe20007ffe0ff */
[----:B------:R-:W-:Y:S01]  /*5590*/  CS2R R52, SRZ ;  /* 0x0000000000347805 */ /* 0x000fe2000001ff00 */
[----:B------:R-:W-:Y:S01]  /*55a0*/  ISETP.GE.AND P1, PT, R159, R67, PT ;  /* 0x000000439f00720c */ /* 0x000fe20003f26270 */
[----:B------:R-:W-:Y:S01]  /*55b0*/  CS2R R26, SRZ ;  /* 0x00000000001a7805 */ /* 0x000fe2000001ff00 */
[----:B------:R-:W-:Y:S01]  /*55c0*/  IADD3 R65, -R66, c[0x0][0x1d4], RZ ;  /* 0x0000750042417a10 */ /* 0x000fe20007ffe1ff */
[----:B------:R-:W-:Y:S01]  /*55d0*/  CS2R R24, SRZ ;  /* 0x0000000000187805 */ /* 0x000fe2000001ff00 */
[----:B------:R-:W-:Y:S01]  /*55e0*/  ISETP.GE.OR P1, PT, R76, c[0x0][0x27c], P1 ;  /* 0x00009f004c007a0c */ /* 0x000fe20000f26670 */
[----:B------:R-:W-:Y:S01]  /*55f0*/  CS2R R58, SRZ ;  /* 0x00000000003a7805 */ /* 0x000fe2000001ff00 */
[----:B------:R-:W-:Y:S01]  /*5600*/  CS2R R56, SRZ ;  /* 0x0000000000387805 */ /* 0x000fe2000001ff00 */
[----:B------:R-:W-:Y:S01]  /*5610*/  CS2R R22, SRZ ;  /* 0x0000000000167805 */ /* 0x000fe2000001ff00 */
[----:B------:R-:W-:Y:S01]  /*5620*/  CS2R R20, SRZ ;  /* 0x0000000000147805 */ /* 0x000fe2000001ff00 */
[----:B------:R-:W-:Y:S01]  /*5630*/  CS2R R38, SRZ ;  /* 0x0000000000267805 */ /* 0x000fe2000001ff00 */
[----:B------:R1:W2:Y:S01]  /*5640*/  SHFL.IDX PT, R47, R81, RZ, 0x181f ;  /* 0x00181fff512f7589 */ /* 0x0002a200000e0000 */
[----:B------:R-:W-:Y:S06]  /*5650*/  BSSY B0, `(.L_x_939) ;  /* 0x00000c6000007945 */ /* 0x000fec0003800000 */
[----:B------:R-:W-:Y:S01]  /*5660*/  @!P1 IADD3 R3, P3, P0, R92, R60, R153 ;  /* 0x0000003c5c039210 */ /* 0x000fe2000787e099 */
[----:B------:R1:W3:Y:S03]  /*5670*/  SHFL.IDX PT, R46, R84, RZ, 0x181f ;  /* 0x00181fff542e7589 */ /* 0x0002e600000e0000 */
[----:B------:R-:W-:Y:S02]  /*5680*/  @!P1 IADD3.X R4, R106, R19, R142, P3, P0 ;  /* 0x000000136a049210 */ /* 0x000fe40001fe048e */
        /* <DEDUP_REMOVED lines=9> */
[C---:B------:R-:W-:Y:S04]  /*5720*/  @!P1 LEA R8, P3, R3.reuse, c[0x0][0x270], 0x1 ;  /* 0x00009c0003089a11 */ /* 0x040fe800078608ff */
[----:B------:R-:W-:Y:S02]  /*5730*/  @!P1 LEA.HI.X R9, R3, c[0x0][0x274], R4, 0x1, P3 ;  /* 0x00009d0003099a11 */ /* 0x000fe400018f0c04 */
[C---:B------:R-:W-:Y:S03]  /*5740*/  @!P1 LEA R4, P3, R5.reuse, c[0x0][0x288], 0x1 ;  /* 0x0000a20005049a11 */ /* 0x040fe600078608ff */
[----:B------:R4:W2:Y:S01]  /*5750*/  @!P1 LDG.E.128 R20, [R8.64] ;  /* 0x0000000808149981 */ /* 0x0008a2000c1e1d00 */
[----:B------:R-:W-:Y:S02]  /*5760*/  @!P1 LEA.HI.X R5, R5, c[0x0][0x28c], R10, 0x1, P3 ;  /* 0x0000a30005059a11 */ /* 0x000fe400018f0c0a */
[C---:B------:R-:W-:Y:S04]  /*5770*/  @!P0 LEA R14, P3, R6.reuse, c[0x0][0x270], 0x1 ;  /* 0x00009c00060e8a11 */ /* 0x040fe800078608ff */
[----:B------:R-:W-:Y:S01]  /*5780*/  @!P0 LEA.HI.X R15, R6, c[0x0][0x274], R15, 0x1, P3 ;  /* 0x00009d00060f8a11 */ /* 0x000fe200018f0c0f */
[----:B------:R1:W3:Y:S01]  /*5790*/  @!P1 LDG.E.128 R52, [R4.64] ;  /* 0x0000000804349981 */ /* 0x0002e2000c1e1d00 */
[C---:B------:R-:W-:Y:S04]  /*57a0*/  @!P0 LEA R10, P3, R11.reuse, c[0x0][0x288], 0x1 ;  /* 0x0000a2000b0a8a11 */ /* 0x040fe800078608ff */
[----:B------:R-:W-:Y:S02]  /*57b0*/  @!P0 LEA.HI.X R11, R11, c[0x0][0x28c], R16, 0x1, P3 ;  /* 0x0000a3000b0b8a11 */ /* 0x000fe400018f0c10 */
[----:B------:R1:W3:Y:S07]  /*57c0*/  @!P0 LDG.E.128 R24, [R14.64] ;  /* 0x000000080e188981 */ /* 0x0002ee000c1e1d00 */
[----:B------:R1:W3:Y:S01]  /*57d0*/  @!P0 LDG.E.128 R56, [R10.64] ;  /* 0x000000080a388981 */ /* 0x0002e2000c1e1d00 */
[-C--:B------:R-:W-:Y:S01]  /*57e0*/  ISETP.GE.AND P0, PT, R101, R67.reuse, PT ;  /* 0x000000436500720c */ /* 0x080fe20003f06270 */
[----:B----4-:R-:W-:Y:S03]  /*57f0*/  CS2R R8, SRZ ;  /* 0x0000000000087805 */ /* 0x010fe6000001ff00 */
[----:B------:R-:W-:Y:S11]  /*5800*/  ISETP.GE.OR P0, PT, R76, c[0x0][0x27c], P0 ;  /* 0x00009f004c007a0c */ /* 0x000ff60000706670 */
[----:B------:R-:W-:Y:S02]  /*5810*/  @!UPT UIADD3 URZ, URZ, URZ, URZ ;  /* 0x0000003f3f3ff290 */ /* 0x000fe4000fffe03f */
[----:B------:R-:W-:Y:S05]  /*5820*/  @!P0 IADD3 R3, P1, R92, R60, RZ ;  /* 0x0000003c5c038210 */ /* 0x000fea0007f3e0ff */
[----:B-1----:R-:W-:Y:S01]  /*5830*/  @!P0 IMAD.X R4, R19, 0x1, R106, P1 ;  /* 0x0000000113048824 */ /* 0x002fe200008e066a */
[C---:B------:R-:W-:Y:S01]  /*5840*/  @!P0 LEA R14, P1, R3.reuse, c[0x0][0x270], 0x1 ;  /* 0x00009c00030e8a11 */ /* 0x040fe200078208ff */
[----:B------:R-:W-:Y:S03]  /*5850*/  CS2R R10, SRZ ;  /* 0x00000000000a7805 */ /* 0x000fe6000001ff00 */
[----:B------:R-:W-:Y:S02]  /*5860*/  @!P0 LEA.HI.X R15, R3, c[0x0][0x274], R4, 0x1, P1 ;  /* 0x00009d00030f8a11 */ /* 0x000fe400008f0c04 */
[----:B------:R-:W-:Y:S02]  /*5870*/  @!P0 IADD3 R3, P1, R90, R36, RZ ;  /* 0x000000245a038210 */ /* 0x000fe40007f3e0ff */
[----:B------:R-:W-:Y:S01]  /*5880*/  CS2R R36, SRZ ;  /* 0x0000000000247805 */ /* 0x000fe2000001ff00 */
[----:B------:R1:W5:Y:S02]  /*5890*/  @!P0 LDG.E.128 R8, [R14.64] ;  /* 0x000000080e088981 */ /* 0x000364000c1e1d00 */
[----:B------:R-:W-:Y:S01]  /*58a0*/  @!P0 IMAD.X R5, R29, 0x1, R105, P1 ;  /* 0x000000011d058824 */ /* 0x000fe200008e0669 */
[C---:B------:R-:W-:Y:S04]  /*58b0*/  @!P0 LEA R4, P1, R3.reuse, c[0x0][0x288], 0x1 ;  /* 0x0000a20003048a11 */ /* 0x040fe800078208ff */
[----:B------:R-:W-:Y:S02]  /*58c0*/  @!P0 LEA.HI.X R5, R3, c[0x0][0x28c], R5, 0x1, P1 ;  /* 0x0000a30003058a11 */ /* 0x000fe400008f0c05 */
[----:B------:R-:W-:Y:S03]  /*58d0*/  ISETP.GE.AND P1, PT, R76, c[0x0][0x27c], PT ;  /* 0x00009f004c007a0c */ /* 0x000fe60003f26270 */
[----:B------:R4:W5:Y:S01]  /*58e0*/  @!P0 LDG.E.128 R36, [R4.64] ;  /* 0x0000000804248981 */ /* 0x000962000c1e1d00 */
[----:B------:R-:W-:Y:S01]  /*58f0*/  ISETP.GE.OR P0, PT, R101, R67, P5 ;  /* 0x000000436500720c */ /* 0x000fe20002f06670 */
[----:B--2---:R-:W-:Y:S02]  /*5900*/  IMAD.MOV.U32 R6, RZ, RZ, R22 ;  /* 0x000000ffff067224 */ /* 0x004fe400078e0016 */
[----:B----4-:R-:W-:Y:S02]  /*5910*/  IMAD.MOV.U32 R5, RZ, RZ, R23 ;  /* 0x000000ffff057224 */ /* 0x010fe400078e0017 */
[----:B------:R-:W-:Y:S02]  /*5920*/  IMAD.MOV.U32 R4, RZ, RZ, R20 ;  /* 0x000000ffff047224 */ /* 0x000fe400078e0014 */
[----:B------:R-:W-:Y:S01]  /*5930*/  IMAD.MOV.U32 R3, RZ, RZ, R21 ;  /* 0x000000ffff037224 */ /* 0x000fe200078e0015 */
[----:B------:R-:W-:Y:S01]  /*5940*/  PRMT R29, R5, 0x5410, R6 ;  /* 0x00005410051d7816 */ /* 0x000fe20000000006 */
[----:B---3--:R-:W-:Y:S02]  /*5950*/  IMAD.MOV.U32 R6, RZ, RZ, R54 ;  /* 0x000000ffff067224 */ /* 0x008fe400078e0036 */
        /* <DEDUP_REMOVED lines=20> */
[----:B------:R-:W1:Y:S01]  /*5aa0*/  LDS.128 R48, [R125+0x8100] ;  /* 0x008100007d307984 */ /* 0x000e620000000c00 */
        /* <DEDUP_REMOVED lines=10> */
[----:B------:R-:W-:Y:S01]  /*5b50*/  LEA.HI.SX32 R3, R3, R64, 0x1c ;  /* 0x0000004003037211 */ /* 0x000fe200078fe2ff */
[----:B------:R-:W-:Y:S01]  /*5b60*/  IMAD.MOV.U32 R34, RZ, RZ, R38 ;  /* 0x000000ffff227224 */ /* 0x000fe200078e0026 */
[----:B------:R-:W-:Y:S01]  /*5b70*/  LOP3.LUT R17, R17, 0x1c0, RZ, 0xc0, !PT ;  /* 0x000001c011117812 */ /* 0x000fe200078ec0ff */
[----:B------:R-:W-:Y:S01]  /*5b80*/  IMAD.MOV.U32 R42, RZ, RZ, R39 ;  /* 0x000000ffff2a7224 */ /* 0x000fe200078e0027 */
[----:B------:R-:W-:Y:S01]  /*5b90*/  SHF.R.S32.HI R4, RZ, 0x1f, R3 ;  /* 0x0000001fff047819 */ /* 0x000fe20000011403 */
[----:B------:R-:W-:Y:S01]  /*5ba0*/  IMAD.SHL.U32 R43, R3, 0x8, RZ ;  /* 0x00000008032b7824 */ /* 0x000fe200078e00ff */
[----:B------:R-:W-:Y:S02]  /*5bb0*/  SHF.R.U32.HI R17, RZ, 0x3, R17 ;  /* 0x00000003ff117819 */ /* 0x000fe40000011611 */
[----:B------:R-:W-:Y:S02]  /*5bc0*/  LEA.HI R4, R4, R3, RZ, 0x3 ;  /* 0x0000000304047211 */ /* 0x000fe400078f18ff */
[C---:B------:R-:W-:Y:S02]  /*5bd0*/  LEA R72, P0, R87.reuse, R46, 0x1 ;  /* 0x0000002e57487211 */ /* 0x040fe400078008ff */
[----:B------:R-:W-:Y:S02]  /*5be0*/  SHF.R.S32.HI R3, RZ, 0x3, R4 ;  /* 0x00000003ff037819 */ /* 0x000fe40000011404 */
[----:B------:R-:W-:Y:S02]  /*5bf0*/  LOP3.LUT R4, R18, 0x38, R43, 0xf8, !PT ;  /* 0x0000003812047812 */ /* 0x000fe400078ef82b */
[----:B------:R-:W-:Y:S01]  /*5c00*/  LEA.HI.X R73, R87, R47, R104, 0x1, P0 ;  /* 0x0000002f57497211 */ /* 0x000fe200000f0c68 */
[----:B------:R-:W-:Y:S01]  /*5c10*/  IMAD R3, R3, 0x1800, R7 ;  /* 0x0000180003037824 */ /* 0x000fe200078e0207 */
[----:B------:R-:W-:Y:S02]  /*5c20*/  LOP3.LUT R4, R4, R17, RZ, 0x3c, !PT ;  /* 0x0000001104047212 */ /* 0x000fe400078e3cff */
[----:B------:R-:W-:Y:S02]  /*5c30*/  ISETP.GE.AND P0, PT, R43, c[0x0][0x1d4], PT ;  /* 0x000075002b007a0c */ /* 0x000fe40003f06270 */
[----:B------:R-:W-:Y:S01]  /*5c40*/  MOV R14, R9 ;  /* 0x00000009000e7202 */ /* 0x000fe20000000f00 */
[----:B------:R-:W-:Y:S01]  /*5c50*/  IMAD.IADD R3, R3, 0x1, R4 ;  /* 0x0000000103037824 */ /* 0x000fe200078e0204 */
[----:B------:R-:W-:Y:S02]  /*5c60*/  @!P1 SHF.R.U32.HI R4, RZ, 0x10, R11 ;  /* 0x00000010ff049819 */ /* 0x000fe4000001160b */
[----:B------:R-:W-:Y:S02]  /*5c70*/  @!P1 PRMT R33, R33, 0x5410, R35 ;  /* 0x0000541021219816 */ /* 0x000fe40000000023 */
[----:B------:R-:W-:Y:S01]  /*5c80*/  SHF.L.U32 R3, R3, 0x1, RZ ;  /* 0x0000000103037819 */ /* 0x000fe200000006ff */
[----:B-1----:R-:W-:Y:S01]  /*5c90*/  @!P1 IMAD.U32 R44, R51, 0x10000, RZ ;  /* 0x00010000332c9824 */ /* 0x002fe200078e00ff */
[----:B------:R-:W-:Y:S02]  /*5ca0*/  @!P1 PRMT R15, R15, 0x5410, R4 ;  /* 0x000054100f0f9816 */ /* 0x000fe40000000004 */
[----:B------:R-:W-:Y:S01]  /*5cb0*/  @!P1 SHF.R.U32.HI R37, RZ, 0x10, R37 ;  /* 0x00000010ff259819 */ /* 0x000fe20000011625 */
[----:B------:R-:W-:Y:S01]  /*5cc0*/  @!P0 IMAD.WIDE R82, R43, 0x2, R46 ;  /* 0x000000022b528825 */ /* 0x000fe200078e022e */
[----:B------:R1:W2:Y:S01]  /*5cd0*/  LDS.128 R16, [R3+0x8100] ;  /* 0x0081000003107984 */ /* 0x0002a20000000c00 */
[----:B------:R-:W-:Y:S02]  /*5ce0*/  @!P1 LOP3.LUT R46, R51, 0xffff0000, RZ, 0xc0, !PT ;  /* 0xffff0000332e9812 */ /* 0x000fe400078ec0ff */
[----:B------:R-:W-:Y:S01]  /*5cf0*/  @!P1 PRMT R37, R40, 0x5410, R37 ;  /* 0x0000541028259816 */ /* 0x000fe20000000025 */
[----:B------:R-:W-:Y:S01]  /*5d00*/  @!P1 IMAD.U32 R40, R50, 0x10000, RZ ;  /* 0x0001000032289824 */ /* 0x000fe200078e00ff */
[----:B------:R-:W-:Y:S02]  /*5d10*/  @!P1 SHF.R.U32.HI R5, RZ, 0x10, R9 ;  /* 0x00000010ff059819 */ /* 0x000fe40000011609 */
[--C-:B------:R-:W-:Y:S02]  /*5d20*/  @!P1 SHF.R.U64 R36, R38, 0x10, R39.reuse ;  /* 0x0000001026249819 */ /* 0x100fe40000001227 */
[----:B------:R-:W-:Y:S02]  /*5d30*/  @!P1 SHF.R.U32.HI R38, RZ, 0x10, R39 ;  /* 0x00000010ff269819 */ /* 0x000fe40000011627 */
[----:B------:R-:W-:Y:S02]  /*5d40*/  @!P1 PRMT R41, R34, 0x5410, R36 ;  /* 0x0000541022299816 */ /* 0x000fe40000000024 */
[----:B------:R-:W-:Y:S02]  /*5d50*/  @!P1 LOP3.LUT R34, R48, 0xffff0000, RZ, 0xc0, !PT ;  /* 0xffff000030229812 */ /* 0x000fe400078ec0ff */
[----:B------:R-:W-:Y:S01]  /*5d60*/  @!P1 PRMT R45, R42, 0x5410, R38 ;  /* 0x000054102a2d9816 */ /* 0x000fe20000000026 */
[----:B------:R-:W-:Y:S01]  /*5d70*/  @!P1 IMAD.U32 R39, R41, 0x10000, RZ ;  /* 0x0001000029279824 */ /* 0x000fe200078e00ff */
[----:B------:R-:W-:Y:S02]  /*5d80*/  @!P1 LOP3.LUT R38, R49, 0xffff0000, RZ, 0xc0, !PT ;  /* 0xffff000031269812 */ /* 0x000fe400078ec0ff */
[----:B------:R-:W-:Y:S02]  /*5d90*/  @!P1 LOP3.LUT R42, R50, 0xffff0000, RZ, 0xc0, !PT ;  /* 0xffff0000322a9812 */ /* 0x000fe400078ec0ff */
[----:B------:R-:W-:Y:S01]  /*5da0*/  @!P1 LOP3.LUT R41, R41, 0xffff0000, RZ, 0xc0, !PT ;  /* 0xffff000029299812 */ /* 0x000fe200078ec0ff */
[----:B-1----:R-:W-:Y:S01]  /*5db0*/  IMAD.MOV.U32 R3, RZ, RZ, R8 ;  /* 0x000000ffff037224 */ /* 0x002fe200078e0008 */
[----:B------:R-:W-:Y:S02]  /*5dc0*/  @!P1 SHF.R.U64 R8, R8, 0x10, R9 ;  /* 0x0000001008089819 */ /* 0x000fe40000001209 */
[----:B------:R-:W-:Y:S01]  /*5dd0*/  @!P1 PRMT R9, R14, 0x5410, R5 ;  /* 0x000054100e099816 */ /* 0x000fe20000000005 */
[----:B------:R-:W-:Y:S01]  /*5de0*/  @!P1 IMAD.U32 R14, R48, 0x10000, RZ ;  /* 0x00010000300e9824 */ /* 0x000fe200078e00ff */
[----:B------:R-:W-:Y:S02]  /*5df0*/  @!P1 PRMT R3, R3, 0x5410, R8 ;  /* 0x0000541003039816 */ /* 0x000fe40000000008 */
[----:B------:R-:W-:Y:S02]  /*5e00*/  @!P1 SHF.R.U64 R10, R10, 0x10, R11 ;  /* 0x000000100a0a9819 */ /* 0x000fe4000000120b */
[----:B------:R-:W-:Y:S02]  /*5e10*/  @!P1 LOP3.LUT R5, R3, 0xffff0000, RZ, 0xc0, !PT ;  /* 0xffff000003059812 */ /* 0x000fe400078ec0ff */
[----:B------:R-:W-:Y:S01]  /*5e20*/  @!P1 PRMT R11, R6, 0x5410, R10 ;  /* 0x00005410060b9816 */ /* 0x000fe2000000000a */
[C---:B------:R-:W-:Y:S01]  /*5e30*/  @!P1 IMAD.U32 R10, R33.reuse, 0x10000, RZ ;  /* 0x00010000210a9824 */ /* 0x040fe200078e00ff */
[----:B------:R-:W-:Y:S02]  /*5e40*/  @!P1 LOP3.LUT R33, R33, 0xffff0000, RZ, 0xc0, !PT ;  /* 0xffff000021219812 */ /* 0x000fe400078ec0ff */
[----:B------:R-:W-:Y:S01]  /*5e50*/  @!P1 SHF.L.U32 R6, R3, 0x10, RZ ;  /* 0x0000001003069819 */ /* 0x000fe200000006ff */
[C---:B--2---:R-:W-:Y:S01]  /*5e60*/  @!P1 IMAD.U32 R4, R16.reuse, 0x10000, RZ ;  /* 0x0001000010049824 */ /* 0x044fe200078e00ff */
[----:B------:R-:W-:Y:S03]  /*5e70*/  @!P1 LOP3.LUT R8, R16, 0xffff0000, RZ, 0xc0, !PT ;  /* 0xffff000010089812 */ /* 0x000fe600078ec0ff */
[----:B------:R-:W-:Y:S02]  /*5e80*/  @!P1 FMUL.FTZ R35, R4, R10 ;  /* 0x0000000a04239220 */ /* 0x000fe40000410000 */
        /* <DEDUP_REMOVED lines=10> */
[----:B------:R-:W-:Y:S02]  /*5f30*/  @!P1 IMAD.U32 R5, R17, 0x10000, RZ ;  /* 0x0001000011059824 */ /* 0x000fe400078e00ff */
[----:B------:R-:W-:Y:S02]  /*5f40*/  @!P1 FFMA.FTZ R3, R10, R14, R3 ;  /* 0x0000000e0a039223 */ /* 0x000fe40000010003 */
[----:B------:R-:W-:Y:S02]  /*5f50*/  @!P1 IMAD.U32 R36, R49, 0x10000, RZ ;  /* 0x0001000031249824 */ /* 0x000fe400078e00ff */
[C---:B------:R-:W-:Y:S02]  /*5f60*/  @!P1 FMUL.FTZ R10, R5.reuse, R35 ;  /* 0x00000023050a9220 */ /* 0x040fe40000410000 */
[----:B------:R-:W-:Y:S02]  /*5f70*/  @!P1 FMUL.FTZ R14, R8, R37 ;  /* 0x00000025080e9220 */ /* 0x000fe40000410000 */
[-C--:B------:R-:W-:Y:S01]  /*5f80*/  @!P1 FFMA.FTZ R74, R36, R6.reuse, -R10 ;  /* 0x00000006244a9223 */ /* 0x080fe2000001080a */
[----:B------:R-:W-:Y:S01]  /*5f90*/  @!P1 LOP3.LUT R10, R18, 0xffff0000, RZ, 0xc0, !PT ;  /* 0xffff0000120a9812 */ /* 0x000fe200078ec0ff */
[----:B------:R-:W-:Y:S02]  /*5fa0*/  @!P1 FMUL.FTZ R5, R5, R6 ;  /* 0x0000000605059220 */ /* 0x000fe40000410000 */
[-C--:B------:R-:W-:Y:S02]  /*5fb0*/  @!P1 FMUL.FTZ R6, R8, R9.reuse ;  /* 0x0000000908069220 */ /* 0x080fe40000410000 */
[----:B------:R-:W-:Y:S02]  /*5fc0*/  @!P1 IMAD.U32 R8, R18, 0x10000, RZ ;  /* 0x0001000012089824 */ /* 0x000fe400078e00ff */
[----:B------:R-:W-:Y:S01]  /*5fd0*/  @!P1 FFMA.FTZ R71, R38, R9, -R14 ;  /* 0x0000000926479223 */ /* 0x000fe2000001080e */
[C---:B------:R-:W-:Y:S01]  /*5fe0*/  @!P1 SHF.L.U32 R9, R11.reuse, 0x10, RZ ;  /* 0x000000100b099819 */ /* 0x040fe200000006ff */
[----:B------:R-:W-:Y:S01]  /*5ff0*/  @!P1 FMUL.FTZ R14, R8, R39 ;  /* 0x00000027080e9220 */ /* 0x000fe20000410000 */
[----:B------:R-:W-:Y:S01]  /*6000*/  @!P1 LOP3.LUT R11, R11, 0xffff0000, RZ, 0xc0, !PT ;  /* 0xffff00000b0b9812 */ /* 0x000fe200078ec0ff */
[----:B------:R-:W-:Y:S02]  /*6010*/  @!P1 FMUL.FTZ R43, R10, R41 ;  /* 0x000000290a2b9220 */ /* 0x000fe40000410000 */
[----:B------:R-:W-:Y:S01]  /*6020*/  @!P1 FFMA.FTZ R70, R40, R9, -R14 ;  /* 0x0000000928469223 */ /* 0x000fe2000001080e */
[----:B------:R-:W-:Y:S01]  /*6030*/  @!P1 LOP3.LUT R14, R19, 0xffff0000, RZ, 0xc0, !PT ;  /* 0xffff0000130e9812 */ /* 0x000fe200078ec0ff */
[----:B------:R-:W-:Y:S02]  /*6040*/  @!P1 FFMA.FTZ R69, R42, R11, -R43 ;  /* 0x0000000b2a459223 */ /* 0x000fe4000001082b */
[C---:B------:R-:W-:Y:S01]  /*6050*/  @!P1 IMAD.U32 R43, R45.reuse, 0x10000, RZ ;  /* 0x000100002d2b9824 */ /* 0x040fe200078e00ff */
[----:B------:R-:W-:Y:S01]  /*6060*/  @!P1 LOP3.LUT R45, R45, 0xffff0000, RZ, 0xc0, !PT ;  /* 0xffff00002d2d9812 */ /* 0x000fe200078ec0ff */
[----:B------:R-:W-:Y:S02]  /*6070*/  @!P1 FMUL.FTZ R8, R8, R9 ;  /* 0x0000000908089220 */ /* 0x000fe40000410000 */
[----:B------:R-:W-:Y:S01]  /*6080*/  @!P1 FMUL.FTZ R9, R10, R11 ;  /* 0x0000000b0a099220 */ /* 0x000fe20000410000 */
[----:B------:R-:W-:Y:S01]  /*6090*/  @!P1 SHF.L.U32 R11, R15, 0x10, RZ ;  /* 0x000000100f0b9819 */ /* 0x000fe200000006ff */
[----:B------:R-:W-:Y:S01]  /*60a0*/  @!P1 IMAD.U32 R10, R19, 0x10000, RZ ;  /* 0x00010000130a9824 */ /* 0x000fe200078e00ff */
[----:B------:R-:W-:Y:S01]  /*60b0*/  @!P1 LOP3.LUT R15, R15, 0xffff0000, RZ, 0xc0, !PT ;  /* 0xffff00000f0f9812 */ /* 0x000fe200078ec0ff */
[----:B------:R-:W-:Y:S01]  /*60c0*/  @!P1 FFMA.FTZ R4, R33, R34, R4 ;  /* 0x0000002221049223 */ /* 0x000fe20000010004 */
[----:B------:R-:W-:Y:S01]  /*60d0*/  @!P1 F2FP.BF16.PACK_AB R33, R69, R70 ;  /* 0x000000464521923e */ /* 0x000fe200000010ff */
[----:B------:R-:W-:Y:S02]  /*60e0*/  @!P1 FMUL.FTZ R47, R10, R43 ;  /* 0x0000002b0a2f9220 */ /* 0x000fe40000410000 */
[----:B------:R-:W-:Y:S02]  /*60f0*/  @!P1 FMUL.FTZ R68, R14, R45 ;  /* 0x0000002d0e449220 */ /* 0x000fe40000410000 */
[----:B------:R-:W-:Y:S02]  /*6100*/  @!P1 FFMA.FTZ R5, R35, R36, R5 ;  /* 0x0000002423059223 */ /* 0x000fe40000010005 */
[----:B------:R-:W-:Y:S02]  /*6110*/  @!P1 FFMA.FTZ R6, R37, R38, R6 ;  /* 0x0000002625069223 */ /* 0x000fe40000010006 */
[----:B------:R-:W-:Y:S02]  /*6120*/  @!P1 FFMA.FTZ R47, R44, R11, -R47 ;  /* 0x0000000b2c2f9223 */ /* 0x000fe4000001082f */
[----:B------:R-:W-:Y:S01]  /*6130*/  @!P1 FFMA.FTZ R68, R46, R15, -R68 ;  /* 0x0000000f2e449223 */ /* 0x000fe20000010844 */
[----:B------:R-:W-:Y:S01]  /*6140*/  @!P1 F2FP.BF16.PACK_AB R5, R6, R5 ;  /* 0x000000050605923e */ /* 0x000fe200000010ff */
[----:B------:R-:W-:Y:S02]  /*6150*/  @!P1 FMUL.FTZ R10, R10, R11 ;  /* 0x0000000b0a0a9220 */ /* 0x000fe40000410000 */
[----:B------:R-:W-:Y:S01]  /*6160*/  @!P1 FFMA.FTZ R8, R39, R40, R8 ;  /* 0x0000002827089223 */ /* 0x000fe20000010008 */
[----:B------:R-:W-:Y:S01]  /*6170*/  @!P1 F2FP.BF16.PACK_AB R34, R68, R47 ;  /* 0x0000002f4422923e */ /* 0x000fe200000010ff */
[----:B------:R-:W-:Y:S01]  /*6180*/  @!P1 FMUL.FTZ R11, R14, R15 ;  /* 0x0000000f0e0b9220 */ /* 0x000fe20000410000 */
[----:B------:R-:W-:Y:S01]  /*6190*/  @!P1 F2FP.BF16.PACK_AB R14, R75, R80 ;  /* 0x000000504b0e923e */ /* 0x000fe200000010ff */
[----:B------:R-:W-:Y:S01]  /*61a0*/  @!P1 FFMA.FTZ R9, R41, R42, R9 ;  /* 0x0000002a29099223 */ /* 0x000fe20000010009 */
[----:B------:R-:W-:Y:S01]  /*61b0*/  @!P1 F2FP.BF16.PACK_AB R15, R71, R74 ;  /* 0x0000004a470f923e */ /* 0x000fe200000010ff */
[----:B------:R-:W-:Y:S01]  /*61c0*/  @!P1 FFMA.FTZ R10, R43, R44, R10 ;  /* 0x0000002c2b0a9223 */ /* 0x000fe2000001000a */
[----:B------:R-:W-:Y:S01]  /*61d0*/  @!P1 MOV R51, R34 ;  /* 0x0000002200339202 */ /* 0x000fe20000000f00 */
[----:B------:R-:W-:Y:S02]  /*61e0*/  @!P1 FFMA.FTZ R11, R45, R46, R11 ;  /* 0x0000002e2d0b9223 */ /* 0x000fe4000001000b */
[----:B------:R-:W-:Y:S01]  /*61f0*/  @!P1 IMAD.MOV.U32 R48, RZ, RZ, R14 ;  /* 0x000000ffff309224 */ /* 0x000fe200078e000e */
[----:B------:R-:W-:Y:S01]  /*6200*/  @!P1 F2FP.BF16.PACK_AB R14, R4, R3 ;  /* 0x00000003040e923e */ /* 0x000fe200000010ff */
[----:B------:R-:W-:Y:S01]  /*6210*/  @!P1 IMAD.MOV.U32 R49, RZ, RZ, R15 ;  /* 0x000000ffff319224 */ /* 0x000fe200078e000f */
[----:B------:R-:W-:Y:S01]  /*6220*/  @!P1 F2FP.BF16.PACK_AB R3, R11, R10 ;  /* 0x0000000a0b03923e */ /* 0x000fe200000010ff */
[----:B------:R-:W-:Y:S01]  /*6230*/  @!P1 IMAD.MOV.U32 R50, RZ, RZ, R33 ;  /* 0x000000ffff329224 */ /* 0x000fe200078e0021 */
[----:B------:R-:W-:Y:S01]  /*6240*/  @!P1 F2FP.BF16.PACK_AB R4, R9, R8 ;  /* 0x000000080904923e */ /* 0x000fe200000010ff */
[----:B------:R-:W-:Y:S02]  /*6250*/  @!P1 IMAD.MOV.U32 R16, RZ, RZ, R14 ;  /* 0x000000ffff109224 */ /* 0x000fe400078e000e */
[----:B------:R-:W-:Y:S01]  /*6260*/  @!P1 IMAD.MOV.U32 R17, RZ, RZ, R5 ;  /* 0x000000ffff119224 */ /* 0x000fe200078e0005 */
[----:B------:R1:W-:Y:S01]  /*6270*/  ST.E.128 [R72.64], R48 ;  /* 0x0000003048007985 */ /* 0x0003e2000c101d08 */
[----:B------:R-:W-:Y:S01]  /*6280*/  @!P1 MOV R18, R4 ;  /* 0x0000000400129202 */ /* 0x000fe20000000f00 */
[----:B------:R-:W-:Y:S06]  /*6290*/  @!P1 IMAD.MOV.U32 R19, RZ, RZ, R3 ;  /* 0x000000ffff139224 */ /* 0x000fec00078e0003 */
[----:B------:R1:W-:Y:S02]  /*62a0*/  @!P0 ST.E.128 [R82.64], R16 ;  /* 0x0000001052008985 */ /* 0x0003e4000c101d08 */
.L_x_940:
[----:B-1----:R-:W-:Y:S05]  /*62b0*/  BSYNC B0 ;  /* 0x0000000000007941 */ /* 0x002fea0003800000 */
.L_x_939:
[----:B-----5:R1:W2:Y:S01]  /*62c0*/  SHFL.IDX PT, R37, R81, 0x1, 0x181f ;  /* 0x00381f0051257f89 */ /* 0x0202a200000e0000 */
        /* <DEDUP_REMOVED lines=26> */
[--C-:B------:R-:W-:Y:S02]  /*6470*/  @!P1 SHF.R.U64 R11, R54, 0x10, R55.reuse ;  /* 0x00000010360b9819 */ /* 0x100fe40000001237 */
[----:B------:R-:W-:Y:S01]  /*6480*/  @!P1 SHF.R.U32.HI R14, RZ, 0x10, R55 ;  /* 0x00000010ff0e9819 */ /* 0x000fe20000011637 */
[----:B------:R-:W-:Y:S01]  /*6490*/  IMAD.IADD R3, R3, 0x1, R4 ;  /* 0x0000000103037824 */ /* 0x000fe200078e0204 */
[----:B------:R-:W-:Y:S02]  /*64a0*/  @!P1 SHF.R.U64 R5, R20, 0x10, R21 ;  /* 0x0000001014059819 */ /* 0x000fe40000001215 */
[----:B------:R-:W-:Y:S01]  /*64b0*/  @!P1 SHF.R.U32.HI R6, RZ, 0x10, R23 ;  /* 0x00000010ff069819 */ /* 0x000fe20000011617 */
[----:B------:R-:W-:Y:S01]  /*64c0*/  IMAD.SHL.U32 R3, R3, 0x2, RZ ;  /* 0x0000000203037824 */ /* 0x000fe200078e00ff */
[C---:B----4-:R-:W-:Y:S01]  /*64d0*/  @!P1 SHF.L.U32 R38, R47.reuse, 0x10, RZ ;  /* 0x000000102f269819 */ /* 0x050fe200000006ff */
[----:B------:R-:W-:Y:S01]  /*64e0*/  @!P0 IMAD.WIDE R54, R34, 0x2, R36 ;  /* 0x0000000222368825 */ /* 0x000fe200078e0224 */
[----:B------:R-:W-:Y:S02]  /*64f0*/  @!P1 LOP3.LUT R40, R47, 0xffff0000, RZ, 0xc0, !PT ;  /* 0xffff00002f289812 */ /* 0x000fe400078ec0ff */
[----:B------:R2:W3:Y:S01]  /*6500*/  LDS.128 R16, [R3+0x8100] ;  /* 0x0081000003107984 */ /* 0x0004e20000000c00 */
[C---:B------:R-:W-:Y:S01]  /*6510*/  @!P1 IMAD.U32 R34, R46.reuse, 0x10000, RZ ;  /* 0x000100002e229824 */ /* 0x040fe200078e00ff */
[----:B------:R-:W-:Y:S02]  /*6520*/  @!P1 LOP3.LUT R36, R46, 0xffff0000, RZ, 0xc0, !PT ;  /* 0xffff00002e249812 */ /* 0x000fe400078ec0ff */
[----:B------:R-:W-:Y:S02]  /*6530*/  @!P1 PRMT R10, R28, 0x5432, R5 ;  /* 0x000054321c0a9816 */ /* 0x000fe40000000005 */
[C---:B------:R-:W-:Y:S01]  /*6540*/  @!P1 PRMT R35, R61.reuse, 0x5432, R11 ;  /* 0x000054323d239816 */ /* 0x040fe2000000000b */
[----:B------:R-:W-:Y:S01]  /*6550*/  @!P1 IMAD.U32 R11, R44, 0x10000, RZ ;  /* 0x000100002c0b9824 */ /* 0x000fe200078e00ff */
[----:B------:R-:W-:Y:S02]  /*6560*/  @!P1 SHF.R.U64 R8, R52, 0x10, R53 ;  /* 0x0000001034089819 */ /* 0x000fe40000001235 */
[----:B------:R-:W-:Y:S02]  /*6570*/  @!P1 SHF.R.U32.HI R4, RZ, 0x10, R21 ;  /* 0x00000010ff049819 */ /* 0x000fe40000011615 */
[C---:B------:R-:W-:Y:S02]  /*6580*/  @!P1 PRMT R21, R60.reuse, 0x5410, R8 ;  /* 0x000054103c159816 */ /* 0x040fe40000000008 */
[----:B------:R-:W-:Y:S02]  /*6590*/  @!P1 SHF.R.U32.HI R9, RZ, 0x10, R53 ;  /* 0x00000010ff099819 */ /* 0x000fe40000011635 */
[----:B------:R-:W-:Y:S01]  /*65a0*/  @!P1 PRMT R33, R61, 0x5410, R14 ;  /* 0x000054103d219816 */ /* 0x000fe2000000000e */
[----:B------:R-:W-:Y:S01]  /*65b0*/  @!P1 IMAD.U32 R8, R21, 0x10000, RZ ;  /* 0x0001000015089824 */ /* 0x000fe200078e00ff */
[----:B------:R-:W-:Y:S02]  /*65c0*/  @!P1 PRMT R20, R60, 0x5432, R9 ;  /* 0x000054323c149816 */ /* 0x000fe40000000009 */
[----:B------:R-:W-:Y:S01]  /*65d0*/  @!P1 PRMT R9, R28, 0x5410, R4 ;  /* 0x000054101c099816 */ /* 0x000fe20000000004 */
[----:B------:R-:W-:Y:S01]  /*65e0*/  @!P1 IMAD.U32 R4, R10, 0x10000, RZ ;  /* 0x000100000a049824 */ /* 0x000fe200078e00ff */
[----:B------:R-:W-:Y:S01]  /*65f0*/  @!P1 PRMT R14, R29, 0x5410, R6 ;  /* 0x000054101d0e9816 */ /* 0x000fe20000000006 */
[C---:B------:R-:W-:Y:S01]  /*6600*/  @!P1 IMAD.U32 R37, R33.reuse, 0x10000, RZ ;  /* 0x0001000021259824 */ /* 0x040fe200078e00ff */
[----:B--2---:R-:W-:Y:S01]  /*6610*/  @!P1 SHF.R.U64 R3, R22, 0x10, R23 ;  /* 0x0000001016039819 */ /* 0x004fe20000001217 */
[----:B------:R-:W-:Y:S01]  /*6620*/  @!P1 IMAD.U32 R22, R20, 0x10000, RZ ;  /* 0x0001000014169824 */ /* 0x000fe200078e00ff */
[----:B------:R-:W-:Y:S01]  /*6630*/  @!P1 LOP3.LUT R39, R33, 0xffff0000, RZ, 0xc0, !PT ;  /* 0xffff000021279812 */ /* 0x000fe200078ec0ff */
[----:B------:R-:W-:Y:S01]  /*6640*/  @!P1 IMAD.U32 R6, R9, 0x10000, RZ ;  /* 0x0001000009069824 */ /* 0x000fe200078e00ff */
[----:B------:R-:W-:Y:S01]  /*6650*/  @!P1 PRMT R15, R29, 0x5432, R3 ;  /* 0x000054321d0f9816 */ /* 0x000fe20000000003 */
        /* <DEDUP_REMOVED lines=22> */
[----:B------:R-:W-:Y:S01]  /*67c0*/  @!P1 LOP3.LUT R11, R19, 0xffff0000, RZ, 0xc0, !PT ;  /* 0xffff0000130b9812 */ /* 0x000fe200078ec0ff */
        /* <DEDUP_REMOVED lines=9> */
[----:B------:R-:W-:Y:S01]  /*6860*/  @!P1 SHF.L.U32 R8, R18, 0x10, RZ ;  /* 0x0000001012089819 */ /* 0x000fe200000006ff */
        /* <DEDUP_REMOVED lines=11> */
[----:B------:R-:W-:Y:S02]  /*6920*/  @!P1 FMUL.FTZ R8, R8, R9 ;  /* 0x0000000908089220 */ /* 0x000fe40000410000 */
        /* <DEDUP_REMOVED lines=26> */
.L_x_942:
[----:B------:R-:W-:Y:S05]  /*6ad0*/  BSYNC B0 ;  /* 0x0000000000007941 */ /* 0x000fea0003800000 */
.L_x_941:
[----:B------:R4:W1:Y:S01]  /*6ae0*/  SHFL.IDX PT, R41, R81, 0x2, 0x181f ;  /* 0x00581f0051297f89 */ /* 0x00086200000e0000 */
[----:B------:R-:W-:Y:S03]  /*6af0*/  ISETP.GE.OR P0, PT, R158, R67, P5 ;  /* 0x000000439e00720c */ /* 0x000fe60002f06670 */
        /* <DEDUP_REMOVED lines=22> */
[----:B------:R-:W-:Y:S02]  /*6c60*/  @!P1 SHF.R.U32.HI R11, RZ, 0x10, R59 ;  /* 0x00000010ff0b9819 */ /* 0x000fe4000001163b */
[----:B------:R-:W-:Y:S02]  /*6c70*/  LOP3.LUT R4, R4, R5, RZ, 0x3c, !PT ;  /* 0x0000000504047212 */ /* 0x000fe400078e3cff */
[--C-:B------:R-:W-:Y:S02]  /*6c80*/  @!P1 SHF.R.U64 R5, R26, 0x10, R27.reuse ;  /* 0x000000101a059819 */ /* 0x100fe4000000121b */
[----:B------:R-:W-:Y:S01]  /*6c90*/  @!P1 SHF.R.U32.HI R6, RZ, 0x10, R27 ;  /* 0x00000010ff069819 */ /* 0x000fe2000001161b */
[----:B------:R-:W-:Y:S01]  /*6ca0*/  IMAD.IADD R3, R3, 0x1, R4 ;  /* 0x0000000103037824 */ /* 0x000fe200078e0204 */
[----:B------:R-:W-:Y:S02]  /*6cb0*/  @!P1 PRMT R26, R63, 0x5410, R11 ;  /* 0x000054103f1a9816 */ /* 0x000fe4000000000b */
[----:B------:R-:W-:Y:S01]  /*6cc0*/  @!P1 PRMT R14, R31, 0x5410, R6 ;  /* 0x000054101f0e9816 */ /* 0x000fe20000000006 */
[----:B------:R-:W-:Y:S01]  /*6cd0*/  IMAD.SHL.U32 R3, R3, 0x2, RZ ;  /* 0x0000000203037824 */ /* 0x000fe200078e00ff */
[----:B--2---:R-:W-:Y:S01]  /*6ce0*/  @!P1 LOP3.LUT R34, R39, 0xffff0000, RZ, 0xc0, !PT ;  /* 0xffff000027229812 */ /* 0x004fe200078ec0ff */
[----:B------:R-:W-:Y:S01]  /*6cf0*/  @!P1 IMAD.U32 R11, R36, 0x10000, RZ ;  /* 0x00010000240b9824 */ /* 0x000fe200078e00ff */
[C---:B------:R-:W-:Y:S01]  /*6d00*/  @!P1 LOP3.LUT R29, R38.reuse, 0xffff0000, RZ, 0xc0, !PT ;  /* 0xffff0000261d9812 */ /* 0x040fe200078ec0ff */
[----:B------:R-:W-:Y:S01]  /*6d10*/  @!P1 IMAD.U32 R23, R37, 0x10000, RZ ;  /* 0x0001000025179824 */ /* 0x000fe200078e00ff */
[----:B------:R1:W2:Y:S01]  /*6d20*/  LDS.128 R16, [R3+0x8100] ;  /* 0x0081000003107984 */ /* 0x0002a20000000c00 */
[----:B------:R-:W-:Y:S01]  /*6d30*/  @!P1 IMAD.U32 R27, R38, 0x10000, RZ ;  /* 0x00010000261b9824 */ /* 0x000fe200078e00ff */
[----:B------:R-:W-:Y:S02]  /*6d40*/  @!P1 SHF.R.U64 R8, R56, 0x10, R57 ;  /* 0x0000001038089819 */ /* 0x000fe40000001239 */
[----:B------:R-:W-:Y:S02]  /*6d50*/  @!P1 SHF.R.U32.HI R4, RZ, 0x10, R25 ;  /* 0x00000010ff049819 */ /* 0x000fe40000011619 */
[----:B------:R-:W-:Y:S02]  /*6d60*/  @!P1 PRMT R21, R62, 0x5410, R8 ;  /* 0x000054103e159816 */ /* 0x000fe40000000008 */
[----:B------:R-:W-:Y:S02]  /*6d70*/  @!P1 SHF.R.U64 R15, R58, 0x10, R59 ;  /* 0x000000103a0f9819 */ /* 0x000fe4000000123b */
[----:B------:R-:W-:Y:S01]  /*6d80*/  @!P1 SHF.R.U32.HI R9, RZ, 0x10, R57 ;  /* 0x00000010ff099819 */ /* 0x000fe20000011639 */
[----:B------:R-:W-:Y:S01]  /*6d90*/  @!P1 IMAD.U32 R8, R21, 0x10000, RZ ;  /* 0x0001000015089824 */ /* 0x000fe200078e00ff */
[----:B------:R-:W-:Y:S02]  /*6da0*/  @!P1 PRMT R28, R63, 0x5432, R15 ;  /* 0x000054323f1c9816 */ /* 0x000fe4000000000f */
[----:B------:R-:W-:Y:S02]  /*6db0*/  @!P1 PRMT R15, R31, 0x5432, R5 ;  /* 0x000054321f0f9816 */ /* 0x000fe40000000005 */
[----:B------:R-:W-:Y:S02]  /*6dc0*/  @!P1 SHF.L.U32 R31, R39, 0x10, RZ ;  /* 0x00000010271f9819 */ /* 0x000fe400000006ff */
[----:B------:R-:W-:Y:S02]  /*6dd0*/  @!P1 PRMT R20, R62, 0x5432, R9 ;  /* 0x000054323e149816 */ /* 0x000fe40000000009 */
[----:B------:R-:W-:Y:S02]  /*6de0*/  @!P1 PRMT R9, R30, 0x5410, R4 ;  /* 0x000054101e099816 */ /* 0x000fe40000000004 */
[----:B------:R-:W-:Y:S01]  /*6df0*/  @!P1 LOP3.LUT R33, R26, 0xffff0000, RZ, 0xc0, !PT ;  /* 0xffff00001a219812 */ /* 0x000fe200078ec0ff */
[----:B------:R-:W-:Y:S01]  /*6e00*/  @!P1 IMAD.U32 R22, R20, 0x10000, RZ ;  /* 0x0001000014169824 */ /* 0x000fe200078e00ff */
[----:B-1----:R-:W-:Y:S01]  /*6e10*/  @!P1 SHF.R.U64 R3, R24, 0x10, R25 ;  /* 0x0000001018039819 */ /* 0x002fe20000001219 */
[----:B------:R-:W-:Y:S01]  /*6e20*/  @!P1 IMAD.U32 R6, R9, 0x10000, RZ ;  /* 0x0001000009069824 */ /* 0x000fe200078e00ff */
[----:B------:R-:W-:Y:S02]  /*6e30*/  ISETP.GE.AND P0, PT, R42, c[0x0][0x1d4], PT ;  /* 0x000075002a007a0c */ /* 0x000fe40003f06270 */
[----:B------:R-:W-:Y:S01]  /*6e40*/  @!P1 PRMT R10, R30, 0x5432, R3 ;  /* 0x000054321e0a9816 */ /* 0x000fe20000000003 */
[----:B------:R-:W-:Y:S04]  /*6e50*/  @!P1 IMAD.U32 R30, R26, 0x10000, RZ ;  /* 0x000100001a1e9824 */ /* 0x000fe800078e00ff */
        /* <DEDUP_REMOVED lines=14> */
[----:B------:R-:W-:Y:S02]  /*6f40*/  @!P1 LOP3.LUT R8, R16, 0xffff0000, RZ, 0xc0, !PT ;  /* 0xffff000010089812 */ /* 0x000fe400078ec0ff */
[----:B------:R-:W-:Y:S02]  /*6f50*/  @!P1 LOP3.LUT R4, R9, 0xffff0000, RZ, 0xc0, !PT ;  /* 0xffff000009049812 */ /* 0x000fe400078ec0ff */
[----:B------:R-:W-:Y:S01]  /*6f60*/  @!P1 LOP3.LUT R9, R10, 0xffff0000, RZ, 0xc0, !PT ;  /* 0xffff00000a099812 */ /* 0x000fe200078ec0ff */
[----:B------:R-:W-:Y:S01]  /*6f70*/  @!P1 FMUL.FTZ R11, R8, R20 ;  /* 0x00000014080b9220 */ /* 0x000fe20000410000 */
[----:B------:R-:W-:Y:S03]  /*6f80*/  @!P1 LOP3.LUT R6, R17, 0xffff0000, RZ, 0xc0, !PT ;  /* 0xffff000011069812 */ /* 0x000fe600078ec0ff */
[-C--:B------:R-:W-:Y:S01]  /*6f90*/  @!P1 FFMA.FTZ R47, R21, R9.reuse, -R11 ;  /* 0x00000009152f9223 */ /* 0x080fe2000001080b */
[----:B------:R-:W-:Y:S01]  /*6fa0*/  @!P1 LOP3.LUT R11, R19, 0xffff0000, RZ, 0xc0, !PT ;  /* 0xffff0000130b9812 */ /* 0x000fe200078ec0ff */
[C---:B------:R-:W-:Y:S02]  /*6fb0*/  @!P1 FMUL.FTZ R10, R6.reuse, R24 ;  /* 0x00000018060a9220 */ /* 0x040fe40000410000 */
[-C--:B------:R-:W-:Y:S02]  /*6fc0*/  @!P1 FMUL.FTZ R6, R6, R4.reuse ;  /* 0x0000000406069220 */ /* 0x080fe40000410000 */
        /* <DEDUP_REMOVED lines=19> */
[----:B------:R-:W-:Y:S01]  /*7100*/  @!P1 FFMA.FTZ R45, R27, R9, -R35 ;  /* 0x000000091b2d9223 */ /* 0x000fe20000010823 */
[----:B------:R-:W-:Y:S01]  /*7110*/  @!P1 F2FP.BF16.PACK_AB R35, R48, R49 ;  /* 0x000000313023923e */ /* 0x000fe200000010ff */
[----:B------:R-:W-:Y:S02]  /*7120*/  @!P1 FFMA.FTZ R43, R29, R15, -R43 ;  /* 0x0000000f1d2b9223 */ /* 0x000fe4000001082b */
[----:B------:R-:W-:Y:S02]  /*7130*/  @!P1 FMUL.FTZ R8, R8, R9 ;  /* 0x0000000908089220 */ /* 0x000fe40000410000 */
[----:B------:R-:W-:Y:S01]  /*7140*/  @!P1 FMUL.FTZ R9, R14, R15 ;  /* 0x0000000f0e099220 */ /* 0x000fe20000410000 */
[----:B------:R-:W-:Y:S01]  /*7150*/  @!P1 F2FP.BF16.PACK_AB R15, R43, R45 ;  /* 0x0000002d2b0f923e */ /* 0x000fe200000010ff */
[----:B------:R-:W-:Y:S01]  /*7160*/  @!P1 FFMA.FTZ R4, R20, R21, R4 ;  /* 0x0000001514049223 */ /* 0x000fe20000010004 */
[----:B------:R-:W-:Y:S01]  /*7170*/  @!P1 F2FP.BF16.PACK_AB R21, R47, R52 ;  /* 0x000000342f15923e */ /* 0x000fe200000010ff */
[----:B------:R-:W-:Y:S01]  /*7180*/  @!P1 IMAD.MOV.U32 R37, RZ, RZ, R35 ;  /* 0x000000ffff259224 */ /* 0x000fe200078e0023 */
[----:B------:R-:W-:Y:S01]  /*7190*/  @!P1 F2FP.BF16.PACK_AB R20, R44, R46 ;  /* 0x0000002e2c14923e */ /* 0x000fe200000010ff */
[----:B------:R-:W-:Y:S01]  /*71a0*/  @!P1 IMAD.MOV.U32 R38, RZ, RZ, R15 ;  /* 0x000000ffff269224 */ /* 0x000fe200078e000f */
[----:B------:R-:W-:Y:S01]  /*71b0*/  @!P1 F2FP.BF16.PACK_AB R14, R4, R3 ;  /* 0x00000003040e923e */ /* 0x000fe200000010ff */
[----:B------:R-:W-:Y:S02]  /*71c0*/  @!P1 IMAD.MOV.U32 R36, RZ, RZ, R21 ;  /* 0x000000ffff249224 */ /* 0x000fe400078e0015 */
[----:B------:R-:W-:Y:S01]  /*71d0*/  @!P1 IMAD.MOV.U32 R39, RZ, RZ, R20 ;  /* 0x000000ffff279224 */ /* 0x000fe200078e0014 */
[----:B------:R-:W-:Y:S01]  /*71e0*/  @!P1 MOV R16, R14 ;  /* 0x0000000e00109202 */ /* 0x000fe20000000f00 */
[----:B------:R-:W-:Y:S02]  /*71f0*/  @!P1 FFMA.FTZ R5, R22, R23, R5 ;  /* 0x0000001716059223 */ /* 0x000fe40000010005 */
[----:B------:R-:W-:Y:S01]  /*7200*/  @!P1 FFMA.FTZ R6, R24, R25, R6 ;  /* 0x0000001918069223 */ /* 0x000fe20000010006 */
[----:B------:R1:W-:Y:S01]  /*7210*/  ST.E.128 [R50.64], R36 ;  /* 0x0000002432007985 */ /* 0x0003e2000c101d08 */
[----:B------:R-:W-:Y:S02]  /*7220*/  @!P1 FFMA.FTZ R8, R26, R27, R8 ;  /* 0x0000001b1a089223 */ /* 0x000fe40000010008 */
[----:B------:R-:W-:Y:S01]  /*7230*/  @!P1 FFMA.FTZ R9, R28, R29, R9 ;  /* 0x0000001d1c099223 */ /* 0x000fe20000010009 */
[----:B------:R-:W-:Y:S01]  /*7240*/  @!P1 F2FP.BF16.PACK_AB R5, R6, R5 ;  /* 0x000000050605923e */ /* 0x000fe200000010ff */
        /* <DEDUP_REMOVED lines=12> */
.L_x_920:
        /* <DEDUP_REMOVED lines=19> */
.L_x_944:
[----:B-12---:R-:W-:Y:S05]  /*7440*/  BSYNC B0 ;  /* 0x0000000000007941 */ /* 0x006fea0003800000 */
.L_x_943:
        /* <DEDUP_REMOVED lines=15> */
.L_x_946:
[----:B------:R-:W-:Y:S05]  /*7540*/  BSYNC B0 ;  /* 0x0000000000007941 */ /* 0x000fea0003800000 */
.L_x_945:
[----:B--2---:R2:W4:Y:S01]  /*7550*/  SHFL.IDX PT, R5, R81, 0x2, 0x181f ;  /* 0x00581f0051057f89 */ /* 0x00452200000e0000 */
[----:B------:R-:W-:Y:S03]  /*7560*/  ISETP.GE.AND P0, PT, R3, 0x41, PT ;  /* 0x000000410300780c */ /* 0x000fe60003f06270 */
        /* <DEDUP_REMOVED lines=12> */
.L_x_936:
[----:B------:R-:W-:Y:S05]  /*7630*/  BSYNC B2 ;  /* 0x0000000000027941 */ /* 0x000fea0003800000 */
.L_x_919:
[----:B--2---:R-:W-:Y:S01]  /*7640*/  IMAD R17, R32, -0x60, RZ ;  /* 0xffffffa020117824 */ /* 0x004fe200078e02ff */
[----:B------:R-:W-:Y:S01]  /*7650*/  ISETP.NE.AND P6, PT, R130, RZ, PT ;  /* 0x000000ff8200720c */ /* 0x000fe20003fc5270 */
[----:B-1-3--:R-:W-:Y:S01]  /*7660*/  IMAD.WIDE R8, R32, 0x60, R110 ;  /* 0x0000006020087825 */ /* 0x00afe200078e026e */
[----:B------:R-:W-:Y:S03]  /*7670*/  BSSY B0, `(.L_x_947) ;  /* 0x000004a000007945 */ /* 0x000fe60003800000 */
[----:B------:R-:W-:Y:S02]  /*7680*/  IMAD.IADD R3, R109, 0x1, R17 ;  /* 0x000000016d037824 */ /* 0x000fe400078e0211 */
[----:B------:R-:W-:Y:S02]  /*7690*/  IMAD R4, R98, c[0x0][0x208], RZ ;  /* 0x0000820062047a24 */ /* 0x000fe400078e02ff */
[----:B------:R-:W-:Y:S01]  /*76a0*/  IMAD R10, R99, c[0x0][0x218], RZ ;  /* 0x00008600630a7a24 */ /* 0x000fe200078e02ff */
[----:B------:R-:W-:Y:S01]  /*76b0*/  ISETP.GE.AND P1, PT, R3, 0x21, PT ;  /* 0x000000210300780c */ /* 0x000fe20003f26270 */
[C---:B------:R-:W-:Y:S02]  /*76c0*/  IMAD R6, R86.reuse, c[0x0][0x20c], R4 ;  /* 0x0000830056067a24 */ /* 0x040fe400078e0204 */
[----:B----4-:R-:W-:Y:S04]  /*76d0*/  IMAD.WIDE.U32 R4, R86, c[0x0][0x208], RZ ;  /* 0x0000820056047a25 */ /* 0x010fe800078e00ff */
[----:B------:R-:W-:Y:S01]  /*76e0*/  IMAD R10, R85, c[0x0][0x21c], R10 ;  /* 0x00008700550a7a24 */ /* 0x000fe200078e020a */
[----:B------:R-:W-:Y:S05]  /*76f0*/  IADD3 R5, R5, R6, RZ ;  /* 0x0000000605057210 */ /* 0x000fea0007ffe0ff */
[C---:B------:R-:W-:Y:S01]  /*7700*/  @P1 IADD3 R11, P0, R8.reuse, 0x20, RZ ;  /* 0x00000020080b1810 */ /* 0x040fe20007f1e0ff */
[----:B------:R-:W-:Y:S03]  /*7710*/  IMAD.WIDE.U32 R4, R85, c[0x0][0x218], R4 ;  /* 0x0000860055047a25 */ /* 0x000fe600078e0004 */
[----:B------:R-:W-:Y:S02]  /*7720*/  @P1 IADD3.X R18, RZ, R9, RZ, P0, !PT ;  /* 0x00000009ff121210 */ /* 0x000fe400007fe4ff */
[----:B------:R-:W-:Y:S11]  /*7730*/  ISETP.GE.AND P0, PT, R3, 0x41, PT ;  /* 0x000000410300780c */ /* 0x000ff60003f06270 */
[----:B------:R-:W-:Y:S02]  /*7740*/  @!UPT UIADD3 URZ, URZ, URZ, URZ ;  /* 0x0000003f3f3ff290 */ /* 0x000fe4000fffe03f */
[----:B------:R-:W-:Y:S05]  /*7750*/  @P0 IADD3 R16, P3, R8, 0x40, RZ ;  /* 0x0000004008100810 */ /* 0x000fea0007f7e0ff */
[----:B------:R-:W-:Y:S01]  /*7760*/  @P0 IMAD.X R19, RZ, RZ, R9, P3 ;  /* 0x000000ffff130224 */ /* 0x000fe200018e0609 */
[----:B------:R-:W-:Y:S04]  /*7770*/  IADD3 R6, P3, R118, R4, RZ ;  /* 0x0000000476067210 */ /* 0x000fe80007f7e0ff */
[----:B------:R-:W-:Y:S02]  /*7780*/  IADD3.X R10, R127, R5, R10, P3, !PT ;  /* 0x000000057f0a7210 */ /* 0x000fe40001ffe40a */
[----:B------:R-:W-:Y:S11]  /*7790*/  ISETP.GE.AND P3, PT, R3, 0x1, PT ;  /* 0x000000010300780c */ /* 0x000ff60003f66270 */
[----:B------:R-:W-:Y:S02]  /*77a0*/  @!UPT UIADD3 URZ, URZ, URZ, URZ ;  /* 0x0000003f3f3ff290 */ /* 0x000fe4000fffe03f */
[----:B------:R-:W-:Y:S01]  /*77b0*/  @P3 MOV R5, R103 ;  /* 0x0000006700053202 */ /* 0x000fe20000000f00 */
        /* <DEDUP_REMOVED lines=9> */
[----:B------:R-:W-:Y:S02]  /*7850*/  @P1 MOV R4, R88 ;  /* 0x0000005800041202 */ /* 0x000fe40000000f00 */
[C---:B------:R-:W-:Y:S01]  /*7860*/  LEA R20, P4, R6.reuse, c[0x0][0x1f8], 0x1 ;  /* 0x00007e0006147a11 */ /* 0x040fe200078808ff */
[C---:B------:R-:W-:Y:S02]  /*7870*/  @P1 IMAD R3, R11.reuse, c[0x0][0x25c], R3 ;  /* 0x000097000b031a24 */ /* 0x040fe400078e0203 */
[----:B------:R-:W-:Y:S01]  /*7880*/  @P1 IMAD.WIDE.U32 R4, R11, c[0x0][0x258], R4 ;  /* 0x000096000b041a25 */ /* 0x000fe200078e0004 */
[----:B------:R-:W-:Y:S04]  /*7890*/  LEA.HI.X R6, R6, c[0x0][0x1fc], R10, 0x1, P4 ;  /* 0x00007f0006067a11 */ /* 0x000fe800020f0c0a */
[C---:B------:R-:W-:Y:S02]  /*78a0*/  @P1 LEA R10, P4, R4.reuse, c[0x0][0x250], 0x1 ;  /* 0x00009400040a1a11 */ /* 0x040fe400078808ff */
[----:B------:R-:W-:Y:S02]  /*78b0*/  @P1 IADD3 R3, R5, R3, RZ ;  /* 0x0000000305031210 */ /* 0x000fe40007ffe0ff */
[----:B------:R-:W-:Y:S02]  /*78c0*/  @P0 MOV R5, R103 ;  /* 0x0000006700050202 */ /* 0x000fe40000000f00 */
[----:B------:R-:W-:Y:S01]  /*78d0*/  @P1 LEA.HI.X R11, R4, c[0x0][0x254], R3, 0x1, P4 ;  /* 0x00009500040b1a11 */ /* 0x000fe200020f0c03 */
[----:B------:R-:W-:Y:S02]  /*78e0*/  @P0 IMAD.MOV.U32 R4, RZ, RZ, R88 ;  /* 0x000000ffff040224 */ /* 0x000fe400078e0058 */
[----:B------:R-:W-:Y:S02]  /*78f0*/  @P0 IMAD R3, R19, c[0x0][0x258], RZ ;  /* 0x0000960013030a24 */ /* 0x000fe400078e02ff */
[C---:B------:R-:W-:Y:S04]  /*7900*/  @P0 IMAD.WIDE.U32 R4, R16.reuse, c[0x0][0x258], R4 ;  /* 0x0000960010040a25 */ /* 0x040fe800078e0004 */
[----:B------:R-:W-:Y:S01]  /*7910*/  @P0 IMAD R3, R16, c[0x0][0x25c], R3 ;  /* 0x0000970010030a24 */ /* 0x000fe200078e0203 */
[C---:B------:R-:W-:Y:S03]  /*7920*/  @P0 LEA R8, P4, R4.reuse, c[0x0][0x250], 0x1 ;  /* 0x0000940004080a11 */ /* 0x040fe600078808ff */
[----:B------:R-:W-:Y:S02]  /*7930*/  @P0 IMAD.IADD R3, R5, 0x1, R3 ;  /* 0x0000000105030824 */ /* 0x000fe400078e0203 */
[----:B------:R1:W2:Y:S03]  /*7940*/  SHFL.IDX PT, R5, R6, RZ, 0x181f ;  /* 0x00181fff06057589 */ /* 0x0002a600000e0000 */
[----:B------:R-:W-:Y:S02]  /*7950*/  @P0 LEA.HI.X R9, R4, c[0x0][0x254], R3, 0x1, P4 ;  /* 0x0000950004090a11 */ /* 0x000fe400020f0c03 */
[----:B------:R1:W3:Y:S01]  /*7960*/  SHFL.IDX PT, R4, R20, RZ, 0x181f ;  /* 0x00181fff14047589 */ /* 0x0002e200000e0000 */
[----:B------:R-:W-:Y:S02]  /*7970*/  ISETP.NE.AND P4, PT, R131, RZ, PT ;  /* 0x000000ff8300720c */ /* 0x000fe40003f85270 */
[----:B------:R-:W-:Y:S04]  /*7980*/  IADD3 R3, R17, R2, RZ ;  /* 0x0000000211037210 */ /* 0x000fe80007ffe0ff */
[----:B------:R-:W-:Y:S05]  /*7990*/  IMNMX R3, R3, 0x60, PT ;  /* 0x0000006003037817 */ /* 0x000fea0003800200 */
[----:B------:R-:W-:Y:S02]  /*79a0*/  IMAD.IADD R3, R3, 0x1, -R101 ;  /* 0x0000000103037824 */ /* 0x000fe400078e0a65 */
[----:B------:R-:W-:Y:S01]  /*79b0*/  @!PT LDS RZ, [RZ] ;  /* 0x00000000fffff984 */ /* 0x000fe20000000800 */
[----:B------:R1:W-:Y:S05]  /*79c0*/  @P3 LDGSTS.E.BYPASS.LTC128B.128 [R210+0x100], [R14.64], !P4 ;  /* 0x001000000ed23fae */ /* 0x0003ea000e101d48 */
[----:B------:R1:W-:Y:S05]  /*79d0*/  @P3 LDGSTS.E.BYPASS.LTC128B.128 [R210+0x3100], [R14.64+0x80], !P6 ;  /* 0x031000800ed23fae */ /* 0x0003ea000f101d48 */
[----:B------:R1:W-:Y:S05]  /*79e0*/  @P1 LDGSTS.E.BYPASS.LTC128B.128 [R241+0x1100], [R10.64], !P4 ;  /* 0x011000000af11fae */ /* 0x0003ea000e101d48 */
[----:B------:R1:W-:Y:S05]  /*79f0*/  @P1 LDGSTS.E.BYPASS.LTC128B.128 [R241+0x4100], [R10.64+0x80], !P6 ;  /* 0x041000800af11fae */ /* 0x0003ea000f101d48 */
[----:B------:R1:W-:Y:S05]  /*7a00*/  @P0 LDGSTS.E.BYPASS.LTC128B.128 [R241+0x2100], [R8.64], !P4 ;  /* 0x0210000008f10fae */ /* 0x0003ea000e101d48 */
[----:B------:R1:W-:Y:S01]  /*7a10*/  @P0 LDGSTS.E.BYPASS.LTC128B.128 [R241+0x5100], [R8.64+0x80], !P6 ;  /* 0x0510008008f10fae */ /* 0x0003e2000f101d48 */
[----:B------:R-:W-:Y:S04]  /*7a20*/  ISETP.GE.AND P0, PT, R3, 0x1, PT ;  /* 0x000000010300780c */ /* 0x000fe80003f06270 */
[----:B------:R-:W0:Y:S01]  /*7a30*/  LDGDEPBAR ;  /* 0x00000000000079af */ /* 0x000e220000000000 */
[----:B------:R-:W-:Y:S04]  /*7a40*/  DEPBAR.LE SB0, 0x0 ;  /* 0x000080000000791a */ /* 0x000fe80000000000 */
[----:B------:R-:W-:Y:S06]  /*7a50*/  BAR.SYNC.DEFER_BLOCKING 0x0 ;  /* 0x0000000000007b1d */ /* 0x000fec0000010000 */
[----:B------:R-:W-:-:S05]  /*7a60*/  @!P0 BRA `(.L_x_948) ;  /* 0x000000a000008947 */ /* 0x000fca0003800000 */
[----:B-123--:R-:W1:Y:S01]  /*7a70*/  @!P5 LDS.128 R16, [R210+0x100] ;  /* 0x00010000d210d984 */ /* 0x00ee620000000c00 */
[CC--:B------:R-:W-:Y:S04]  /*7a80*/  @!P5 LEA R8, P0, R76.reuse, R4.reuse, 0x1 ;  /* 0x000000044c08d211 */ /* 0x0c0fe800078008ff */
        /* <DEDUP_REMOVED lines=8> */
.L_x_948:
[----:B-123--:R-:W-:Y:S05]  /*7b10*/  BSYNC B0 ;  /* 0x0000000000007941 */ /* 0x00efea0003800000 */
.L_x_947:
[----:B------:R1:W2:Y:S01]  /*7b20*/  SHFL.IDX PT, R5, R6, 0x1, 0x181f ;  /* 0x00381f0006057f89 */ /* 0x0002a200000e0000 */
[----:B------:R-:W-:Y:S01]  /*7b30*/  ISETP.GE.AND P0, PT, R3, 0x21, PT ;  /* 0x000000210300780c */ /* 0x000fe20003f06270 */
[----:B------:R-:W-:Y:S02]  /*7b40*/  BSSY B0, `(.L_x_949) ;  /* 0x000000d000007945 */ /* 0x000fe40003800000 */
[----:B------:R1:W3:Y:S10]  /*7b50*/  SHFL.IDX PT, R4, R20, 0x1, 0x181f ;  /* 0x00381f0014047f89 */ /* 0x0002f400000e0000 */
        /* <DEDUP_REMOVED lines=11> */
.L_x_950:
[----:B------:R-:W-:Y:S05]  /*7c10*/  BSYNC B0 ;  /* 0x0000000000007941 */ /* 0x000fea0003800000 */
.L_x_949:
        /* <DEDUP_REMOVED lines=15> */
.L_x_952:
[----:B------:R-:W-:Y:S05]  /*7d10*/  BSYNC B0 ;  /* 0x0000000000007941 */ /* 0x000fea0003800000 */
.L_x_951:
[C---:B------:R-:W-:Y:S02]  /*7d20*/  ISETP.GT.AND P0, PT, R32.reuse, R122, PT ;  /* 0x0000007a2000720c */ /* 0x040fe40003f04270 */
[----:B------:R-:W-:Y:S11]  /*7d30*/  IADD3 R32, R32, -0x1, RZ ;  /* 0xffffffff20207810 */ /* 0x000ff60007ffe0ff */
[----:B-12---:R-:W-:Y:S01]  /*7d40*/  @P0 SHF.R.S32.HI R6, RZ, 0x1f, R32 ;  /* 0x0000001fff060819 */ /* 0x006fe20000011420 */
[----:B---3--:R-:W-:Y:S02]  /*7d50*/  @P0 IMAD.MOV.U32 R4, RZ, RZ, R114 ;  /* 0x000000ffff040224 */ /* 0x008fe400078e0072 */
[----:B----4-:R-:W-:Y:S02]  /*7d60*/  @P0 IMAD.MOV.U32 R5, RZ, RZ, R113 ;  /* 0x000000ffff050224 */ /* 0x010fe400078e0071 */
[----:B------:R-:W-:Y:S02]  /*7d70*/  @P0 IMAD R3, R146, R32, RZ ;  /* 0x0000002092030224 */ /* 0x000fe400078e02ff */
[-C--:B------:R-:W-:Y:S04]  /*7d80*/  @P0 IMAD.WIDE.U32 R4, R32, R134.reuse, R4 ;  /* 0x0000008620040225 */ /* 0x080fe800078e0004 */
[----:B------:R-:W-:Y:S01]  /*7d90*/  @P0 IMAD R3, R6, R134, R3 ;  /* 0x0000008606030224 */ /* 0x000fe200078e0203 */
[----:B------:R-:W-:Y:S02]  /*7da0*/  @P0 LEA R8, P1, R4, c[0x0][0x220], 0x1 ;  /* 0x0000880004080a11 */ /* 0x000fe400078208ff */
[----:B------:R-:W-:Y:S01]  /*7db0*/  @P0 SHF.L.U64.HI R6, R152, 0x1, R149 ;  /* 0x0000000198060819 */ /* 0x000fe20000010295 */
[----:B------:R-:W-:Y:S05]  /*7dc0*/  @P0 IMAD.IADD R3, R5, 0x1, R3 ;  /* 0x0000000105030824 */ /* 0x000fea00078e0203 */
[----:B------:R-:W-:Y:S02]  /*7dd0*/  @P0 LEA.HI.X R9, R4, c[0x0][0x224], R3, 0x1, P1 ;  /* 0x0000890004090a11 */ /* 0x000fe400008f0c03 */
[----:B------:R-:W-:Y:S03]  /*7de0*/  @P0 SHF.L.U32 R3, R152, 0x1, RZ ;  /* 0x0000000198030819 */ /* 0x000fe600000006ff */
[----:B------:R-:W-:Y:S01]  /*7df0*/  @!PT LDS RZ, [RZ] ;  /* 0x00000000fffff984 */ /* 0x000fe20000000800 */
[----:B------:R-:W-:Y:S01]  /*7e00*/  @!PT LDS RZ, [RZ] ;  /* 0x00000000fffff984 */ /* 0x000fe20000000800 */
[----:B------:R-:W-:Y:S01]  /*7e10*/  @!PT LDS RZ, [RZ] ;  /* 0x00000000fffff984 */ /* 0x000fe20000000800 */
[----:B------:R1:W-:Y:S01]  /*7e20*/  @P0 LDGSTS.E.BYPASS.LTC128B.128 [R210+0x8100], [R8.64], !P4 ;  /* 0x0810000008d20fae */ /* 0x0003e2000e101d48 */
[----:B------:R-:W-:Y:S03]  /*7e30*/  @P0 IADD3 R4, P1, R3, R8, RZ ;  /* 0x0000000803040210 */ /* 0x000fe60007f3e0ff */
[----:B------:R1:W-:Y:S02]  /*7e40*/  @P0 LDGSTS.E.BYPASS.LTC128B.128 [R210+0xb100], [R8.64+0x80], !P6 ;  /* 0x0b10008008d20fae */ /* 0x0003e4000f101d48 */
[----:B------:R-:W-:Y:S01]  /*7e50*/  @P0 IMAD.X R5, R6, 0x1, R9, P1 ;  /* 0x0000000106050824 */ /* 0x000fe200008e0609 */
[----:B------:R-:W-:Y:S04]  /*7e60*/  @P0 IADD3 R10, P1, R4, R3, RZ ;  /* 0x00000003040a0210 */ /* 0x000fe80007f3e0ff */
[----:B------:R1:W-:Y:S01]  /*7e70*/  @P0 LDGSTS.E.BYPASS.LTC128B.128 [R210+0x9100], [R4.64], !P4 ;  /* 0x0910000004d20fae */ /* 0x0003e2000e101d48 */
[----:B------:R-:W-:Y:S03]  /*7e80*/  @P0 IADD3.X R11, R5, R6, RZ, P1, !PT ;  /* 0x00000006050b0210 */ /* 0x000fe60000ffe4ff */
[----:B------:R1:W-:Y:S04]  /*7e90*/  @P0 LDGSTS.E.BYPASS.LTC128B.128 [R210+0xc100], [R4.64+0x80], !P6 ;  /* 0x0c10008004d20fae */ /* 0x0003e8000f101d48 */
[----:B------:R1:W-:Y:S04]  /*7ea0*/  @P0 LDGSTS.E.BYPASS.LTC128B.128 [R210+0xa100], [R10.64], !P4 ;  /* 0x0a1000000ad20fae */ /* 0x0003e8000e101d48 */
[----:B------:R1:W-:Y:S04]  /*7eb0*/  @P0 LDGSTS.E.BYPASS.LTC128B.128 [R210+0xd100], [R10.64+0x80], !P6 ;  /* 0x0d1000800ad20fae */ /* 0x0003e8000f101d48 */
[----:B------:R-:W0:Y:S01]  /*7ec0*/  LDGDEPBAR ;  /* 0x00000000000079af */ /* 0x000e220000000000 */
[----:B------:R-:W-:-:S05]  /*7ed0*/  @P0 BRA `(.L_x_953) ;  /* 0xffffb5c000000947 */ /* 0x000fca000383ffff */
[----:B------:R-:W-:Y:S01]  /*7ee0*/  WARPSYNC 0xffffffff ;  /* 0xffffffff00007948 */ /* 0x000fe20003800000 */
[----:B------:R-:W-:Y:S06]  /*7ef0*/  BAR.SYNC.DEFER_BLOCKING 0x0 ;  /* 0x0000000000007b1d */ /* 0x000fec0000010000 */
.L_x_918:
[----:B------:R-:W2:Y:S01]  /*7f00*/  LDL R94, [R1+0xc] ;  /* 0x00000c00015e7983 */ /* 0x000ea20000100800 */
[----:B------:R-:W-:-:S05]  /*7f10*/  IMAD.MOV.U32 R70, RZ, RZ, c[0x0][0x2c4] ;  /* 0x0000b100ff467624 */ /* 0x000fca00078e00ff */
[----:B------:R-:W-:Y:S01]  /*7f20*/  ISETP.NE.AND P3, PT, R70, 0x1, PT ;  /* 0x000000014600780c */ /* 0x000fe20003f65270 */
[----:B-1----:R-:W-:-:S05]  /*7f30*/  IMAD.MOV.U32 R5, RZ, RZ, c[0x0][0x32c] ;  /* 0x0000cb00ff057624 */ /* 0x002fca00078e00ff */
[----:B------:R-:W-:Y:S02]  /*7f40*/  ISETP.GE.AND P1, PT, R5, 0x1, PT ;  /* 0x000000010500780c */ /* 0x000fe40003f26270 */
[----:B------:R-:W-:Y:S02]  /*7f50*/  IADD3 R3, R244, 0x1, -R243 ;  /* 0x00000001f4037810 */ /* 0x000fe40007ffe8f3 */
[----:B--2---:R-:W-:-:S05]  /*7f60*/  IADD3 R2, R94, 0x7f, RZ ;  /* 0x0000007f5e027810 */ /* 0x004fca0007ffe0ff */
[----:B------:R-:W-:-:S05]  /*7f70*/  @P3 IMAD.HI.U32 R4, R2, c[0x0][0x2c8], RZ ;  /* 0x0000b20002043a27 */ /* 0x000fca00078e00ff */
[----:B------:R-:W-:-:S05]  /*7f80*/  @P3 SHF.R.U32.HI R2, RZ, c[0x0][0x2cc], R4 ;  /* 0x0000b300ff023a19 */ /* 0x000fca0000011604 */
[----:B------:R-:W-:-:S05]  /*7f90*/  IMAD.IADD R2, R3, 0x1, R2 ;  /* 0x0000000103027824 */ /* 0x000fca00078e0202 */
[----:B------:R-:W-:Y:S01]  /*7fa0*/  IADD3 R4, R2, c[0x0][0x328], RZ ;  /* 0x0000ca0002047a10 */ /* 0x000fe20007ffe0ff */
[----:B------:R-:W-:Y:S05]  /*7fb0*/  @!P1 BRA `(.L_x_954) ;  /* 0x0000011000009947 */ /* 0x000fea0003800000 */
[C---:B------:R-:W-:Y:S01]  /*7fc0*/  ISETP.GT.AND P0, PT, R2.reuse, RZ, PT ;  /* 0x000000ff0200720c */ /* 0x040fe20003f04270 */
[----:B------:R-:W-:Y:S01]  /*7fd0*/  BSSY B0, `(.L_x_955) ;  /* 0x000000d000007945 */ /* 0x000fe20003800000 */
[----:B------:R-:W-:Y:S01]  /*7fe0*/  IADD3 R3, R2, -0x1, RZ ;  /* 0xffffffff02037810 */ /* 0x000fe20007ffe0ff */
[----:B------:R-:W-:-:S10]  /*7ff0*/  IMAD.MOV.U32 R5, RZ, RZ, c[0x0][0x32c] ;  /* 0x0000cb00ff057624 */ /* 0x000fd400078e00ff */
[----:B------:R-:W-:Y:S05]  /*8000*/  @P0 BRA `(.L_x_956) ;  /* 0x0000006000000947 */ /* 0x000fea0003800000 */
[----:B------:R-:W-:Y:S01]  /*8010*/  ISETP.NE.AND P0, PT, R5, 0x1, PT ;  /* 0x000000010500780c */ /* 0x000fe20003f05270 */
[----:B------:R-:W-:-:S12]  /*8020*/  IMAD.MOV R2, RZ, RZ, -R2 ;  /* 0x000000ffff027224 */ /* 0x000fd800078e0a02 */
[----:B------:R-:W-:-:S05]  /*8030*/  @P0 IMAD.HI.U32 R3, R2, c[0x0][0x330], RZ ;  /* 0x0000cc0002030a27 */ /* 0x000fca00078e00ff */
[----:B------:R-:W-:-:S04]  /*8040*/  @P0 SHF.R.U32.HI R2, RZ, c[0x0][0x334], R3 ;  /* 0x0000cd00ff020a19 */ /* 0x000fc80000011603 */
[----:B------:R-:W-:Y:S01]  /*8050*/  LOP3.LUT R3, RZ, R2, RZ, 0x33, !PT ;  /* 0x00000002ff037212 */ /* 0x000fe200078e33ff */
[----:B------:R-:W-:Y:S05]  /*8060*/  BRA `(.L_x_957) ;  /* 0x0000003000007947 */ /* 0x000fea0003800000 */
.L_x_956:
[----:B------:R-:W-:-:S13]  /*8070*/  ISETP.NE.AND P0, PT, R5, 0x1, PT ;  /* 0x000000010500780c */ /* 0x000fda0003f05270 */
[----:B------:R-:W-:-:S05]  /*8080*/  @P0 IMAD.HI.U32 R2, R3, c[0x0][0x330], RZ ;  /* 0x0000cc0003020a27 */ /* 0x000fca00078e00ff */
[----:B------:R-:W-:Y:S02]  /*8090*/  @P0 SHF.R.U32.HI R3, RZ, c[0x0][0x334], R2 ;  /* 0x0000cd00ff030a19 */ /* 0x000fe40000011602 */
.L_x_957:
[----:B------:R-:W-:Y:S05]  /*80a0*/  BSYNC B0 ;  /* 0x0000000000007941 */ /* 0x000fea0003800000 */
.L_x_955:
[----:B------:R-:W-:-:S05]  /*80b0*/  IMAD R3, R3, R5, c[0x0][0x32c] ;  /* 0x0000cb0003037624 */ /* 0x000fca00078e0205 */
[----:B------:R-:W-:-:S04]  /*80c0*/  IMNMX R4, R4, R3, PT ;  /* 0x0000000304047217 */ /* 0x000fc80003800200 */
.L_x_954:
[----:B------:R-:W-:Y:S01]  /*80d0*/  IADD3 R4, R4, 0x5f, RZ ;  /* 0x0000005f04047810 */ /* 0x000fe20007ffe0ff */
[----:B------:R-:W-:-:S04]  /*80e0*/  @P3 IMAD.HI.U32 R3, R94, c[0x0][0x2c8], RZ ;  /* 0x0000b2005e033a27 */ /* 0x000fc800078e00ff */
[----:B------:R-:W-:-:S04]  /*80f0*/  IMAD.HI R4, R4, 0x2aaaaaab, RZ ;  /* 0x2aaaaaab04047827 */ /* 0x000fc800078e02ff */
[----:B------:R-:W-:Y:S01]  /*8100*/  IMAD.MOV.U32 R2, RZ, RZ, R94 ;  /* 0x000000ffff027224 */ /* 0x000fe200078e005e */
[----:B------:R-:W-:Y:S02]  /*8110*/  @P3 SHF.R.U32.HI R2, RZ, c[0x0][0x2cc], R3 ;  /* 0x0000b300ff023a19 */ /* 0x000fe40000011603 */
        /* <DEDUP_REMOVED lines=16> */
.L_x_960:
[----:B------:R-:W-:-:S04]  /*8220*/  MOV R4, c[0x0][0x32c] ;  /* 0x0000cb0000047a02 */ /* 0x000fc80000000f00 */
[----:B------:R-:W-:-:S13]  /*8230*/  ISETP.NE.AND P0, PT, R4, 0x1, PT ;  /* 0x000000010400780c */ /* 0x000fda0003f05270 */
[----:B------:R-:W-:-:S05]  /*8240*/  @P0 IMAD.HI.U32 R4, R2, c[0x0][0x330], RZ ;  /* 0x0000cc0002040a27 */ /* 0x000fca00078e00ff */
[----:B------:R-:W-:Y:S02]  /*8250*/  @P0 SHF.R.U32.HI R2, RZ, c[0x0][0x334], R4 ;  /* 0x0000cd00ff020a19 */ /* 0x000fe40000011604 */
.L_x_961:
[----:B------:R-:W-:Y:S05]  /*8260*/  BSYNC B0 ;  /* 0x0000000000007941 */ /* 0x000fea0003800000 */
.L_x_959:
[----:B------:R-:W-:-:S05]  /*8270*/  IMAD R2, R2, c[0x0][0x32c], RZ ;  /* 0x0000cb0002027a24 */ /* 0x000fca00078e02ff */
[----:B------:R-:W-:-:S05]  /*8280*/  IMNMX R3, R3, R2, !PT ;  /* 0x0000000203037217 */ /* 0x000fca0007800200 */
.L_x_958:
[----:B------:R-:W-:Y:S01]  /*8290*/  IMAD.HI R3, R3, 0x2aaaaaab, RZ ;  /* 0x2aaaaaab03037827 */ /* 0x000fe200078e02ff */
[----:B------:R-:W-:Y:S04]  /*82a0*/  BSSY B0, `(.L_x_962) ;  /* 0x0000024000007945 */ /* 0x000fe80003800000 */
[----:B------:R-:W-:-:S04]  /*82b0*/  SHF.R.U32.HI R2, RZ, 0x1f, R3 ;  /* 0x0000001fff027819 */ /* 0x000fc80000011603 */
[----:B------:R-:W-:Y:S01]  /*82c0*/  LEA.HI.SX32 R3, R3, R2, 0x1c ;  /* 0x0000000203037211 */ /* 0x000fe200078fe2ff */
[----:B------:R-:W-:-:S03]  /*82d0*/  IMAD.MOV.U32 R2, RZ, RZ, RZ ;  /* 0x000000ffff027224 */ /* 0x000fc600078e00ff */
[----:B------:R-:W-:-:S04]  /*82e0*/  IMNMX R6, RZ, R3, !PT ;  /* 0x00000003ff067217 */ /* 0x000fc80007800200 */
[----:B------:R-:W-:-:S13]  /*82f0*/  ISETP.GT.AND P0, PT, R8, R6, PT ;  /* 0x000000060800720c */ /* 0x000fda0003f04270 */
[----:B------:R-:W-:Y:S05]  /*8300*/  @!P0 BRA `(.L_x_963) ;  /* 0x000001d000008947 */ /* 0x000fea0003800000 */
[----:B------:R-:W-:Y:S02]  /*8310*/  IABS R3, R132 ;  /* 0x0000008400037213 */ /* 0x000fe40000000000 */
[----:B------:R-:W-:Y:S02]  /*8320*/  IADD3 R4, R132, -0x1, R8 ;  /* 0xffffffff84047810 */ /* 0x000fe40007ffe008 */
[----:B------:R-:W1:Y:S03]  /*8330*/  I2F.RP R2, R3 ;  /* 0x0000000300027306 */ /* 0x000e660000209400 */
[----:B------:R-:W-:Y:S02]  /*8340*/  IMAD.IADD R9, R4, 0x1, -R6 ;  /* 0x0000000104097824 */ /* 0x000fe400078e0a06 */
[----:B------:R-:W-:-:S03]  /*8350*/  IMAD.MOV.U32 R4, RZ, RZ, RZ ;  /* 0x000000ffff047224 */ /* 0x000fc600078e00ff */
        /* <DEDUP_REMOVED lines=24> */
.L_x_963:
[----:B------:R-:W-:Y:S05]  /*84e0*/  BSYNC B0 ;  /* 0x0000000000007941 */ /* 0x000fea0003800000 */
.L_x_962:
[----:B------:R-:W2:Y:S01]  /*84f0*/  LDL R3, [R1+0x28] ;  /* 0x0000280001037983 */ /* 0x000ea20000100800 */
        /* <DEDUP_REMOVED lines=33> */
[----:B--2---:R-:W-:-:S04]  /*8710*/  IMAD R242, R3, R2, R6 ;  /* 0x0000000203f27224 */ /* 0x004fc800078e0206 */
[--C-:B------:R-:W-:Y:S01]  /*8720*/  IMAD.IADD R3, R242, 0x1, R2.reuse ;  /* 0x00000001f2037824 */ /* 0x100fe200078e0202 */
[----:B------:R-:W-:-:S04]  /*8730*/  PRMT R2, RZ, 0x7610, R2 ;  /* 0x00007610ff027816 */ /* 0x000fc80000000002 */
[----:B------:R-:W-:-:S04]  /*8740*/  IMNMX R212, R8, R3, PT ;  /* 0x0000000308d47217 */ /* 0x000fc80003800200 */
[----:B------:R-:W-:-:S13]  /*8750*/  ISETP.GT.AND P0, PT, R212, R242, PT ;  /* 0x000000f2d400720c */ /* 0x000fda0003f04270 */
[----:B------:R-:W-:Y:S05]  /*8760*/  @!P0 BRA `(.L_x_964) ;  /* 0x0001697000008947 */ /* 0x000fea0003800000 */
[----:B------:R-:W2:Y:S01]  /*8770*/  LDL R10, [R1+0x24] ;  /* 0x00002400010a7983 */ /* 0x000ea20000100800 */
[----:B------:R-:W-:-:S03]  /*8780*/  ISETP.NE.U32.AND P0, PT, RZ, c[0x0][0x340], PT ;  /* 0x0000d000ff007a0c */ /* 0x000fc60003f05070 */
[----:B------:R-:W3:Y:S01]  /*8790*/  LDL R9, [R1+0x20] ;  /* 0x0000200001097983 */ /* 0x000ee20000100800 */
[----:B------:R-:W-:-:S13]  /*87a0*/  ISETP.NE.AND.EX P0, PT, RZ, c[0x0][0x344], PT, P0 ;  /* 0x0000d100ff007a0c */ /* 0x000fda0003f05300 */
[----:B------:R-:W-:-:S04]  /*87b0*/  @P0 IMAD.MOV.U32 R2, RZ, RZ, 0x4 ;  /* 0x00000004ff020424 */ /* 0x000fc800078e00ff */
[----:B--2---:R-:W-:-:S06]  /*87c0*/  @P0 IMAD.WIDE R2, R10, R2, c[0x0][0x340] ;  /* 0x0000d0000a020625 */ /* 0x004fcc00078e0202 */
[----:B------:R1:W5:Y:S01]  /*87d0*/  @P0 LDG.E R2, [R2.64] ;  /* 0x0000000802020981 */ /* 0x000362000c1e1900 */
[----:B------:R-:W-:Y:S01]  /*87e0*/  ISETP.NE.U32.AND P1, PT, RZ, c[0x0][0x348], PT ;  /* 0x0000d200ff007a0c */ /* 0x000fe20003f25070 */
[----:B------:R-:W-:Y:S01]  /*87f0*/  IMAD.WIDE.U32 R4, R144, c[0x0][0x178], RZ ;  /* 0x00005e0090047a25 */ /* 0x000fe200078e00ff */
[----:B------:R-:W-:Y:S02]  /*8800*/  SHF.R.S32.HI R6, RZ, 0x1f, R10 ;  /* 0x0000001fff067819 */ /* 0x000fe4000001140a */
[----:B------:R-:W-:Y:S01]  /*8810*/  ISETP.NE.AND.EX P1, PT, RZ, c[0x0][0x34c], PT, P1 ;  /* 0x0000d300ff007a0c */ /* 0x000fe20003f25310 */
[----:B------:R-:W-:Y:S01]  /*8820*/  WARPSYNC 0xffffffff ;  /* 0xffffffff00007948 */ /* 0x000fe20003800000 */
[----:B---3--:R-:W-:Y:S02]  /*8830*/  LOP3.LUT R72, R9, 0xffff, RZ, 0xc0, !PT ;  /* 0x0000ffff09487812 */ /* 0x008fe400078ec0ff */
[----:B------:R-:W-:Y:S02]  /*8840*/  SEL R11, R6, RZ, !P1 ;  /* 0x000000ff060b7207 */ /* 0x000fe40004800000 */
[----:B------:R-:W-:-:S02]  /*8850*/  IADD3 R128, R212, -0x1, RZ ;  /* 0xffffffffd4807810 */ /* 0x000fc40007ffe0ff */
[----:B-1----:R-:W-:-:S05]  /*8860*/  SHF.R.S32.HI R3, RZ, 0x1f, R144 ;  /* 0x0000001fff037819 */ /* 0x002fca0000011490 */
[----:B------:R-:W-:-:S04]  /*8870*/  IMAD R3, R3, c[0x0][0x178], RZ ;  /* 0x00005e0003037a24 */ /* 0x000fc800078e02ff */
[----:B------:R-:W-:Y:S01]  /*8880*/  IMAD R3, R144, c[0x0][0x17c], R3 ;  /* 0x00005f0090037a24 */ /* 0x000fe200078e0203 */
[----:B------:R-:W-:-:S03]  /*8890*/  SEL R6, R10, RZ, !P1 ;  /* 0x000000ff0a067207 */ /* 0x000fc60004800000 */
[----:B------:R-:W-:Y:S02]  /*88a0*/  IMAD.IADD R9, R5, 0x1, R3 ;  /* 0x0000000105097824 */ /* 0x000fe400078e0203 */
[----:B------:R-:W-:-:S03]  /*88b0*/  @!P0 IMAD.MOV.U32 R2, RZ, RZ, R10 ;  /* 0x000000ffff028224 */ /* 0x000fc600078e000a */
[----:B------:R-:W2:Y:S01]  /*88c0*/  LDL R140, [R1+0x10] ;  /* 0x00001000018c7983 */ /* 0x000ea20000100800 */
[----:B------:R-:W-:Y:S01]  /*88d0*/  IMAD.MOV.U32 R61, RZ, RZ, 0x60 ;  /* 0x00000060ff3d7424 */ /* 0x000fe200078e00ff */
[----:B-----5:R-:W-:Y:S01]  /*88e0*/  SHF.R.S32.HI R5, RZ, 0x1f, R2 ;  /* 0x0000001fff057819 */ /* 0x020fe20000011402 */
[----:B------:R-:W-:Y:S01]  /*88f0*/  IMAD.MOV.U32 R141, RZ, RZ, c[0x0][0x2b8] ;  /* 0x0000ae00ff8d7624 */ /* 0x000fe200078e00ff */
[----:B------:R-:W-:Y:S01]  /*8900*/  LOP3.LUT R209, R209, 0xfff7ffff, RZ, 0xc0, !PT ;  /* 0xfff7ffffd1d17812 */ /* 0x000fe200078ec0ff */
[----:B------:R-:W-:Y:S02]  /*8910*/  IMAD R127, R212, R61, -0x60 ;  /* 0xffffffa0d47f7424 */ /* 0x000fe400078e023d */
[----:B------:R-:W-:Y:S01]  /*8920*/  IMAD.WIDE.U32 R130, R2, c[0x0][0x2b0], RZ ;  /* 0x0000ac0002827a25 */ /* 0x000fe200078e00ff */
[----:B------:R-:W-:Y:S01]  /*8930*/  BAR.SYNC.DEFER_BLOCKING 0x0 ;  /* 0x0000000000007b1d */ /* 0x000fe20000010000 */
[----:B------:R-:W-:-:S02]  /*8940*/  ISETP.NE.AND P1, PT, R141, 0x1, PT ;  /* 0x000000018d00780c */ /* 0x000fc40003f25270 */
[----:B------:R-:W-:Y:S02]  /*8950*/  IMAD.IADD R3, R0, 0x1, R127 ;  /* 0x0000000100037824 */ /* 0x000fe400078e027f */
[----:B------:R-:W-:Y:S01]  /*8960*/  IMAD.MOV.U32 R222, RZ, RZ, RZ ;  /* 0x000000ffffde7224 */ /* 0x000fe200078e00ff */
[----:B------:R-:W-:Y:S02]  /*8970*/  STL.64 [R1], R130 ;  /* 0x0000008201007387 */ /* 0x000fe40000100a00 */
[----:B------:R-:W-:-:S04]  /*8980*/  ISETP.GE.AND P0, PT, R3, R244, PT ;  /* 0x000000f40300720c */ /* 0x000fc80003f06270 */
[----:B------:R-:W-:Y:S02]  /*8990*/  ISETP.GT.OR P0, PT, R0, 0x5f, P0 ;  /* 0x0000005f0000780c */ /* 0x000fe40000704670 */
[----:B------:R-:W-:Y:S01]  /*89a0*/  @P1 LOP3.LUT R209, R209, 0x80000, RZ, 0xfc, !PT ;  /* 0x00080000d1d11812 */ /* 0x000fe200078efcff */
[----:B--2---:R-:W-:Y:S02]  /*89b0*/  IMAD.IADD R14, R3, 0x1, R140 ;  /* 0x00000001030e7824 */ /* 0x004fe400078e028c */
[----:B------:R-:W-:Y:S02]  /*89c0*/  IMAD R3, R5, c[0x0][0x2b0], RZ ;  /* 0x0000ac0005037a24 */ /* 0x000fe400078e02ff */
[----:B------:R-:W-:-:S04]  /*89d0*/  @P1 IMAD.HI.U32 R5, R14, c[0x0][0x2bc], RZ ;  /* 0x0000af000e051a27 */ /* 0x000fc800078e00ff */
[----:B------:R-:W-:Y:S01]  /*89e0*/  IMAD.MOV.U32 R8, RZ, RZ, R14 ;  /* 0x000000ffff087224 */ /* 0x000fe200078e000e */
[----:B------:R-:W-:Y:S01]  /*89f0*/  @P1 SHF.R.U32.HI R8, RZ, c[0x0][0x2c0], R5 ;  /* 0x0000b000ff081a19 */ /* 0x000fe20000011605 */
[----:B------:R-:W-:-:S04]  /*8a00*/  IMAD R3, R2, c[0x0][0x2b4], R3 ;  /* 0x0000ad0002037a24 */ /* 0x000fc800078e0203 */
[----:B------:R-:W-:Y:S01]  /*8a10*/  IMAD.IADD R129, R131, 0x1, R3 ;  /* 0x0000000183817824 */ /* 0x000fe200078e0203 */
[----:B------:R-:W-:-:S04]  /*8a20*/  @!P0 IADD3 R3, P1, R8, R130, RZ ;  /* 0x0000008208038210 */ /* 0x000fc80007f3e0ff */
[----:B------:R-:W-:Y:S01]  /*8a30*/  @!P0 LEA.HI.X.SX32 R5, R8, R129, 0x1, P1 ;  /* 0x0000008108058211 */ /* 0x000fe200008f0eff */
[----:B------:R-:W-:Y:S01]  /*8a40*/  IMAD R60, R243, c[0x0][0x2c4], RZ ;  /* 0x0000b100f33c7a24 */ /* 0x000fe200078e02ff */
[C---:B------:R-:W-:Y:S01]  /*8a50*/  @!P0 LEA R2, P1, R3.reuse, c[0x0][0x2a0], 0x2 ;  /* 0x0000a80003028a11 */ /* 0x040fe200078210ff */
[----:B------:R-:W-:Y:S01]  /*8a60*/  IMAD.WIDE.U32 R250, R72, c[0x0][0x1e8], RZ ;  /* 0x00007a0048fa7a25 */ /* 0x000fe200078e00ff */
[----:B------:R-:W-:Y:S02]  /*8a70*/  STL [R1+0x8], R129 ;  /* 0x0000088101007387 */ /* 0x000fe40000100800 */
[----:B------:R-:W-:-:S05]  /*8a80*/  @!P0 LEA.HI.X R3, R3, c[0x0][0x2a4], R5, 0x2, P1 ;  /* 0x0000a90003038a11 */ /* 0x000fca00008f1405 */
[----:B------:R1:W2:Y:S01]  /*8a90*/  @!P0 LDG.E R222, [R2.64] ;  /* 0x0000000802de8981 */ /* 0x0002a2000c1e1900 */
[----:B------:R-:W-:Y:S01]  /*8aa0*/  IMAD.MOV.U32 R5, RZ, RZ, R9 ;  /* 0x000000ffff057224 */ /* 0x000fe200078e0009 */
[----:B------:R-:W-:Y:S01]  /*8ab0*/  ISETP.GE.AND P1, PT, R76, c[0x0][0x198], PT ;  /* 0x000066004c007a0c */ /* 0x000fe20003f26270 */
[----:B------:R-:W-:Y:S01]  /*8ac0*/  IMAD R9, R11, c[0x0][0x1c0], RZ ;  /* 0x000070000b097a24 */ /* 0x000fe200078e02ff */
[----:B------:R-:W-:Y:S01]  /*8ad0*/  LOP3.LUT R209, R209, 0xfffbffff, RZ, 0xc0, !PT ;  /* 0xfffbffffd1d17812 */ /* 0x000fe200078ec0ff */
[----:B------:R-:W-:-:S04]  /*8ae0*/  IMAD.WIDE.U32 R4, R72, c[0x0][0x1b8], R4 ;  /* 0x00006e0048047a25 */ /* 0x000fc800078e0004 */
[----:B------:R-:W-:Y:S02]  /*8af0*/  IMAD R5, R72, c[0x0][0x1bc], R5 ;  /* 0x00006f0048057a24 */ /* 0x000fe400078e0205 */
[C---:B------:R-:W-:Y:S02]  /*8b00*/  IMAD R9, R6.reuse, c[0x0][0x1c4], R9 ;  /* 0x0000710006097a24 */ /* 0x040fe400078e0209 */
[----:B------:R-:W-:-:S04]  /*8b10*/  IMAD.WIDE.U32 R4, R6, c[0x0][0x1c0], R4 ;  /* 0x0000700006047a25 */ /* 0x000fc800078e0004 */
[----:B------:R-:W-:Y:S02]  /*8b20*/  IMAD.IADD R5, R5, 0x1, R9 ;  /* 0x0000000105057824 */ /* 0x000fe400078e0209 */
[----:B------:R-:W-:Y:S02]  /*8b30*/  IMAD R252, R72, c[0x0][0x1ec], R251 ;  /* 0x00007b0048fc7a24 */ /* 0x000fe400078e02fb */
[----:B------:R-:W-:Y:S02]  /*8b40*/  IMAD R61, R212, -0x60, R61 ;  /* 0xffffffa0d43d7824 */ /* 0x000fe400078e023d */
[----:B-1----:R-:W-:Y:S02]  /*8b50*/  IMAD.IADD R3, R0, 0x1, R94 ;  /* 0x0000000100037824 */ /* 0x002fe400078e025e */
[----:B------:R-:W-:Y:S02]  /*8b60*/  IMAD.IADD R126, R244, 0x1, R61 ;  /* 0x00000001f47e7824 */ /* 0x000fe400078e023d */
[----:B------:R-:W-:-:S04]  /*8b70*/  @P3 IMAD.HI.U32 R10, R3, c[0x0][0x2c8], RZ ;  /* 0x0000b200030a3a27 */ /* 0x000fc800078e00ff */
[----:B------:R-:W-:Y:S01]  /*8b80*/  IMAD.MOV.U32 R2, RZ, RZ, R3 ;  /* 0x000000ffff027224 */ /* 0x000fe200078e0003 */
[----:B------:R-:W-:Y:S01]  /*8b90*/  @P3 SHF.R.U32.HI R2, RZ, c[0x0][0x2cc], R10 ;  /* 0x0000b300ff023a19 */ /* 0x000fe2000001160a */
[----:B------:R-:W-:-:S03]  /*8ba0*/  IMAD.IADD R97, R126, 0x1, -R101 ;  /* 0x000000017e617824 */ /* 0x000fc600078e0a65 */
[--C-:B------:R-:W-:Y:S01]  /*8bb0*/  SHF.R.S32.HI R10, RZ, 0x1f, R2.reuse ;  /* 0x0000001fff0a7819 */ /* 0x100fe20000011402 */
[----:B------:R-:W-:Y:S01]  /*8bc0*/  IMAD.MOV R6, RZ, RZ, -R2 ;  /* 0x000000ffff067224 */ /* 0x000fe200078e0a02 */
[----:B------:R-:W-:-:S03]  /*8bd0*/  ISETP.GE.AND P2, PT, R97, 0x1, PT ;  /* 0x000000016100780c */ /* 0x000fc60003f46270 */
        /* <DEDUP_REMOVED lines=10> */
[----:B------:R-:W-:Y:S01]  /*8c80*/  LEA R3, P0, R2, c[0x0][0x160], 0x1 ;  /* 0x0000580002037a11 */ /* 0x000fe200078008ff */
[----:B------:R-:W-:-:S03]  /*8c90*/  IMAD.IADD R6, R101, 0x1, R94 ;  /* 0x0000000165067824 */ /* 0x000fc600078e025e */
[----:B------:R-:W-:Y:S01]  /*8ca0*/  LEA.HI.X R2, R2, c[0x0][0x164], R4, 0x1, P0 ;  /* 0x0000590002027a11 */ /* 0x000fe200000f0c04 */
[----:B------:R-:W-:Y:S01]  /*8cb0*/  SHFL.IDX PT, R9, R3, 0x1, 0x181f ;  /* 0x00381f0003097f89 */ /* 0x000fe200000e0000 */
[CC--:B------:R-:W-:Y:S02]  /*8cc0*/  ISETP.GE.AND P3, PT, R6.reuse, R60.reuse, PT ;  /* 0x0000003c0600720c */ /* 0x0c0fe40003f66270 */
[----:B------:R-:W-:Y:S01]  /*8cd0*/  IADD3 R11, R6, 0x20, RZ ;  /* 0x00000020060b7810 */ /* 0x000fe20007ffe0ff */
[----:B------:R-:W1:Y:S03]  /*8ce0*/  SHFL.IDX PT, R4, R3, RZ, 0x181f ;  /* 0x00181fff03047589 */ /* 0x000e6600000e0000 */
[----:B------:R-:W-:Y:S01]  /*8cf0*/  ISETP.GE.AND P4, PT, R11, R60, PT ;  /* 0x0000003c0b00720c */ /* 0x000fe20003f86270 */
[----:B------:R-:W3:Y:S01]  /*8d00*/  SHFL.IDX PT, R5, R2, RZ, 0x181f ;  /* 0x00181fff02057589 */ /* 0x000ee200000e0000 */
[----:B------:R-:W-:-:S03]  /*8d10*/  IMAD.MOV R11, RZ, RZ, -R8 ;  /* 0x000000ffff0b7224 */ /* 0x000fc600078e0a08 */
[----:B------:R-:W4:Y:S01]  /*8d20*/  SHFL.IDX PT, R10, R2, 0x1, 0x181f ;  /* 0x00381f00020a7f89 */ /* 0x000f2200000e0000 */
[----:B------:R-:W-:-:S03]  /*8d30*/  IMAD R225, R11, c[0x0][0x2b8], R14 ;  /* 0x0000ae000be17a24 */ /* 0x000fc600078e020e */
[----:B------:R-:W4:Y:S02]  /*8d40*/  SHFL.IDX PT, R8, R3, 0x2, 0x181f ;  /* 0x00581f0003087f89 */ /* 0x000f2400000e0000 */
[----:B------:R-:W-:Y:S02]  /*8d50*/  SHF.R.S32.HI R81, RZ, 0x1f, R225 ;  /* 0x0000001fff517819 */ /* 0x000fe400000114e1 */
[----:B------:R-:W4:Y:S03]  /*8d60*/  SHFL.IDX PT, R11, R2, 0x2, 0x181f ;  /* 0x00581f00020b7f89 */ /* 0x000f2600000e0000 */
[----:B------:R-:W-:-:S04]  /*8d70*/  IMAD R14, R81, c[0x0][0x1e0], RZ ;  /* 0x00007800510e7a24 */ /* 0x000fc800078e02ff */
[----:B------:R-:W-:Y:S01]  /*8d80*/  IMAD R14, R225, c[0x0][0x1e4], R14 ;  /* 0x00007900e10e7a24 */ /* 0x000fe200078e020e */
[----:B-1----:R-:W-:-:S04]  /*8d90*/  @!P3 LEA R26, P0, R76, R4, 0x1 ;  /* 0x000000044c1ab211 */ /* 0x002fc800078008ff */
[-C--:B---3--:R-:W-:Y:S02]  /*8da0*/  @!P3 LEA.HI.X R27, R76, R5.reuse, R77, 0x1, P0 ;  /* 0x000000054c1bb211 */ /* 0x088fe400000f0c4d */
[C---:B------:R-:W-:Y:S02]  /*8db0*/  @!P3 LEA R24, P0, R211.reuse, R4, 0x1 ;  /* 0x00000004d318b211 */ /* 0x040fe400078008ff */
[----:B------:R-:W-:Y:S01]  /*8dc0*/  IADD3 R4, R6, 0x40, RZ ;  /* 0x0000004006047810 */ /* 0x000fe20007ffe0ff */
[----:B------:R1:W-:Y:S01]  /*8dd0*/  @!P3 LDGSTS.E.BYPASS.LTC128B.128 [R210+0x100], [R26.64], !P1 ;  /* 0x001000001ad2bfae */ /* 0x0003e2000c901d48 */
[----:B------:R-:W-:Y:S02]  /*8de0*/  @!P3 LEA.HI.X R25, R211, R5, R238, 0x1, P0 ;  /* 0x00000005d319b211 */ /* 0x000fe400000f0cee */
[----:B------:R-:W-:Y:S01]  /*8df0*/  ISETP.GE.AND P5, PT, R4, R60, PT ;  /* 0x0000003c0400720c */ /* 0x000fe20003fa6270 */
[----:B------:R-:W-:Y:S01]  /*8e00*/  IMAD.WIDE.U32 R4, R225, c[0x0][0x1e0], RZ ;  /* 0x00007800e1047a25 */ /* 0x000fe200078e00ff */
[----:B------:R-:W-:-:S03]  /*8e10*/  @!P4 LEA R22, P0, R76, R9, 0x1 ;  /* 0x000000094c16c211 */ /* 0x000fc600078008ff */
[----:B------:R-:W-:Y:S01]  /*8e20*/  IMAD.IADD R5, R5, 0x1, R14 ;  /* 0x0000000105057824 */ /* 0x000fe200078e020e */
[----:B----4-:R-:W-:Y:S02]  /*8e30*/  @!P4 LEA.HI.X R23, R76, R10, R77, 0x1, P0 ;  /* 0x0000000a4c17c211 */ /* 0x010fe400000f0c4d */
[----:B------:R-:W-:-:S04]  /*8e40*/  @!P4 LEA R20, P0, R211, R9, 0x1 ;  /* 0x00000009d314c211 */ /* 0x000fc800078008ff */
[----:B------:R-:W-:Y:S02]  /*8e50*/  @!P4 LEA.HI.X R21, R211, R10, R238, 0x1, P0 ;  /* 0x0000000ad315c211 */ /* 0x000fe400000f0cee */
[----:B------:R-:W-:-:S04]  /*8e60*/  @!P5 LEA R18, P0, R76, R8, 0x1 ;  /* 0x000000084c12d211 */ /* 0x000fc800078008ff */
[-C--:B------:R-:W-:Y:S02]  /*8e70*/  @!P5 LEA.HI.X R19, R76, R11.reuse, R77, 0x1, P0 ;  /* 0x0000000b4c13d211 */ /* 0x080fe400000f0c4d */
[C---:B------:R-:W-:Y:S02]  /*8e80*/  @!P5 LEA R14, P0, R211.reuse, R8, 0x1 ;  /* 0x00000008d30ed211 */ /* 0x040fe400078008ff */
[----:B------:R3:W4:Y:S02]  /*8e90*/  SHFL.IDX PT, R8, R3, 0x3, 0x181f ;  /* 0x00781f0003087f89 */ /* 0x00072400000e0000 */
[----:B------:R-:W-:Y:S02]  /*8ea0*/  @!P5 LEA.HI.X R15, R211, R11, R238, 0x1, P0 ;  /* 0x0000000bd30fd211 */ /* 0x000fe400000f0cee */
[----:B--2---:R-:W-:Y:S01]  /*8eb0*/  SHF.R.S32.HI R82, RZ, 0x1f, R222 ;  /* 0x0000001fff527819 */ /* 0x004fe200000114de */
[----:B------:R-:W-:-:S04]  /*8ec0*/  IMAD.WIDE.U32 R4, R222, c[0x0][0x1f0], R4 ;  /* 0x00007c00de047a25 */ /* 0x000fc800078e0004 */
[----:B------:R-:W-:Y:S01]  /*8ed0*/  IMAD R9, R82, c[0x0][0x1f0], RZ ;  /* 0x00007c0052097a24 */ /* 0x000fe200078e02ff */
[----:B---3--:R-:W-:Y:S02]  /*8ee0*/  IADD3 R3, P0, R4, R250, RZ ;  /* 0x000000fa04037210 */ /* 0x008fe40007f1e0ff */
[----:B------:R2:W3:Y:S01]  /*8ef0*/  SHFL.IDX PT, R4, R2, 0x3, 0x181f ;  /* 0x00781f0002047f89 */ /* 0x0004e200000e0000 */
[----:B------:R-:W-:-:S05]  /*8f00*/  IMAD R9, R222, c[0x0][0x1f4], R9 ;  /* 0x00007d00de097a24 */ /* 0x000fca00078e0209 */
[----:B--2---:R-:W-:Y:S02]  /*8f10*/  IADD3.X R2, R252, R5, R9, P0, !PT ;  /* 0x00000005fc027210 */ /* 0x004fe400007fe409 */
[C---:B------:R-:W-:Y:S02]  /*8f20*/  LEA R10, P0, R3.reuse, c[0x0][0x1c8], 0x1 ;  /* 0x00007200030a7a11 */ /* 0x040fe400078008ff */
[----:B------:R-:W-:Y:S02]  /*8f30*/  IADD3 R5, R6, 0x60, RZ ;  /* 0x0000006006057810 */ /* 0x000fe40007ffe0ff */
[----:B------:R-:W-:Y:S01]  /*8f40*/  LEA.HI.X R17, R3, c[0x0][0x1cc], R2, 0x1, P0 ;  /* 0x0000730003117a11 */ /* 0x000fe200000f0c02 */
[----:B------:R-:W2:Y:S01]  /*8f50*/  SHFL.IDX PT, R11, R10, RZ, 0x181f ;  /* 0x00181fff0a0b7589 */ /* 0x000ea200000e0000 */
[----:B------:R-:W-:-:S03]  /*8f60*/  ISETP.GE.AND P6, PT, R5, R60, PT ;  /* 0x0000003c0500720c */ /* 0x000fc60003fc6270 */
[----:B------:R-:W1:Y:S10]  /*8f70*/  SHFL.IDX PT, R16, R17, RZ, 0x181f ;  /* 0x00181fff11107589 */ /* 0x000e7400000e0000 */
[----:B----4-:R-:W-:-:S04]  /*8f80*/  @!P6 LEA R2, P0, R76, R8, 0x1 ;  /* 0x000000084c02e211 */ /* 0x010fc800078008ff */
[----:B---3--:R-:W-:Y:S02]  /*8f90*/  @!P6 LEA.HI.X R3, R76, R4, R77, 0x1, P0 ;  /* 0x000000044c03e211 */ /* 0x008fe400000f0c4d */
[----:B------:R-:W-:-:S04]  /*8fa0*/  @!P6 LEA R8, P0, R211, R8, 0x1 ;  /* 0x00000008d308e211 */ /* 0x000fc800078008ff */
[----:B------:R-:W-:Y:S02]  /*8fb0*/  @!P6 LEA.HI.X R9, R211, R4, R238, 0x1, P0 ;  /* 0x00000004d309e211 */ /* 0x000fe400000f0cee */
[----:B--2---:R-:W-:-:S04]  /*8fc0*/  @P2 LEA R4, P0, R76, R11, 0x1 ;  /* 0x0000000b4c042211 */ /* 0x004fc800078008ff */
[----:B-1----:R-:W-:Y:S02]  /*8fd0*/  @P2 LEA.HI.X R5, R76, R16, R77, 0x1, P0 ;  /* 0x000000104c052211 */ /* 0x002fe400000f0c4d */
[----:B------:R-:W-:-:S13]  /*8fe0*/  ISETP.GE.AND P0, PT, R211, c[0x0][0x198], PT ;  /* 0x00006600d3007a0c */ /* 0x000fda0003f06270 */
[----:B------:R1:W-:Y:S04]  /*8ff0*/  @!P3 LDGSTS.E.BYPASS.LTC128B.128 [R210+0x4100], [R24.64], !P0 ;  /* 0x0410000018d2bfae */ /* 0x0003e8000c101d48 */
[----:B------:R1:W-:Y:S04]  /*9000*/  @!P4 LDGSTS.E.BYPASS.LTC128B.128 [R241+0x1100], [R22.64], !P1 ;  /* 0x0110000016f1cfae */ /* 0x0003e8000c901d48 */
[----:B------:R1:W-:Y:S04]  /*9010*/  @!P4 LDGSTS.E.BYPASS.LTC128B.128 [R241+0x5100], [R20.64], !P0 ;  /* 0x0510000014f1cfae */ /* 0x0003e8000c101d48 */
[----:B------:R1:W-:Y:S04]  /*9020*/  @!P5 LDGSTS.E.BYPASS.LTC128B.128 [R241+0x2100], [R18.64], !P1 ;  /* 0x0210000012f1dfae */ /* 0x0003e8000c901d48 */
[----:B------:R1:W-:Y:S04]  /*9030*/  @!P5 LDGSTS.E.BYPASS.LTC128B.128 [R241+0x6100], [R14.64], !P0 ;  /* 0x061000000ef1dfae */ /* 0x0003e8000c101d48 */
[----:B------:R2:W-:Y:S04]  /*9040*/  @!P6 LDGSTS.E.BYPASS.LTC128B.128 [R241+0x3100], [R2.64], !P1 ;  /* 0x0310000002f1efae */ /* 0x0005e8000c901d48 */
[----:B------:R1:W-:Y:S01]  /*9050*/  @!P6 LDGSTS.E.BYPASS.LTC128B.128 [R241+0x7100], [R8.64], !P0 ;  /* 0x0710000008f1efae */ /* 0x0003e2000c101d48 */
[----:B------:R-:W-:-:S03]  /*9060*/  @P2 ISETP.GE.AND P0, PT, R76, c[0x0][0x1d4], PT ;  /* 0x000075004c002a0c */ /* 0x000fc60003f06270 */
[----:B------:R-:W0:Y:S10]  /*9070*/  LDGDEPBAR ;  /* 0x00000000000079af */ /* 0x000e340000000000 */
[----:B------:R3:W-:Y:S01]  /*9080*/  @P2 LDGSTS.E.BYPASS.LTC128B.128 [R210+0x8100], [R4.64], !P0 ;  /* 0x0810000004d22fae */ /* 0x0007e2000c101d48 */
[----:B------:R-:W-:-:S02]  /*9090*/  @P2 ISETP.GE.AND P0, PT, R211, c[0x0][0x1d4], PT ;  /* 0x00007500d3002a0c */ /* 0x000fc40003f06270 */
[----:B--2---:R-:W-:-:S04]  /*90a0*/  @P2 LEA R2, P1, R211, R11, 0x1 ;  /* 0x0000000bd3022211 */ /* 0x004fc800078208ff */
[----:B------:R-:W-:Y:S02]  /*90b0*/  @P2 LEA.HI.X R3, R211, R16, R238, 0x1, P1 ;  /* 0x00000010d3032211 */ /* 0x000fe400008f0cee */
[----:B------:R-:W-:-:S05]  /*90c0*/  ISETP.GE.AND P1, PT, R97, 0x21, PT ;  /* 0x000000216100780c */ /* 0x000fca0003f26270 */
[----:B------:R2:W-:Y:S04]  /*90d0*/  @P2 LDGSTS.E.BYPASS.LTC128B.128 [R210+0xb100], [R2.64], !P0 ;  /* 0x0b10000002d22fae */ /* 0x0005e8000c101d48 */
[----:B--2---:R-:W3:Y:S04]  /*90e0*/  SHFL.IDX PT, R2, R10, 0x1, 0x181f ;  /* 0x00381f000a027f89 */ /* 0x004ee800000e0000 */
[----:B------:R-:W2:Y:S01]  /*90f0*/  SHFL.IDX PT, R3, R17, 0x1, 0x181f ;  /* 0x00381f0011037f89 */ /* 0x000ea200000e0000 */
[----:B---3--:R-:W-:-:S04]  /*9100*/  @P1 LEA R4, P0, R76, R2, 0x1 ;  /* 0x000000024c041211 */ /* 0x008fc800078008ff */
[----:B--2---:R-:W-:Y:S02]  /*9110*/  @P1 LEA.HI.X R5, R76, R3, R77, 0x1, P0 ;  /* 0x000000034c051211 */ /* 0x004fe400000f0c4d */
[----:B------:R-:W-:-:S04]  /*9120*/  @P1 LEA R2, P0, R211, R2, 0x1 ;  /* 0x00000002d3021211 */ /* 0x000fc800078008ff */
[----:B------:R-:W-:Y:S02]  /*9130*/  @P1 LEA.HI.X R3, R211, R3, R238, 0x1, P0 ;  /* 0x00000003d3031211 */ /* 0x000fe400000f0cee */
[----:B------:R-:W-:-:S13]  /*9140*/  @P1 ISETP.GE.AND P0, PT, R76, c[0x0][0x1d4], PT ;  /* 0x000075004c001a0c */ /* 0x000fda0003f06270 */
[----:B------:R2:W-:Y:S01]  /*9150*/  @P1 LDGSTS.E.BYPASS.LTC128B.128 [R241+0x9100], [R4.64], !P0 ;  /* 0x0910000004f11fae */ /* 0x0005e2000c101d48 */
[----:B------:R-:W-:-:S13]  /*9160*/  @P1 ISETP.GE.AND P0, PT, R211, c[0x0][0x1d4], PT ;  /* 0x00007500d3001a0c */ /* 0x000fda0003f06270 */
[----:B------:R3:W-:Y:S01]  /*9170*/  @P1 LDGSTS.E.BYPASS.LTC128B.128 [R241+0xc100], [R2.64], !P0 ;  /* 0x0c10000002f11fae */ /* 0x0007e2000c101d48 */
[----:B------:R-:W-:-:S03]  /*9180*/  ISETP.GE.AND P1, PT, R97, 0x41, PT ;  /* 0x000000416100780c */ /* 0x000fc60003f26270 */
[----:B---3--:R-:W2:Y:S04]  /*9190*/  SHFL.IDX PT, R2, R10, 0x2, 0x181f ;  /* 0x00581f000a027f89 */ /* 0x008ea800000e0000 */
[----:B------:R-:W3:Y:S06]  /*91a0*/  SHFL.IDX PT, R3, R17, 0x2, 0x181f ;  /* 0x00581f0011037f89 */ /* 0x000eec00000e0000 */
[----:B--2---:R-:W-:-:S04]  /*91b0*/  @P1 LEA R4, P0, R76, R2, 0x1 ;  /* 0x000000024c041211 */ /* 0x004fc800078008ff */
[----:B---3--:R-:W-:Y:S02]  /*91c0*/  @P1 LEA.HI.X R5, R76, R3, R77, 0x1, P0 ;  /* 0x000000034c051211 */ /* 0x008fe400000f0c4d */
[----:B------:R-:W-:-:S04]  /*91d0*/  @P1 LEA R2, P0, R211, R2, 0x1 ;  /* 0x00000002d3021211 */ /* 0x000fc800078008ff */
[----:B------:R-:W-:Y:S02]  /*91e0*/  @P1 LEA.HI.X R3, R211, R3, R238, 0x1, P0 ;  /* 0x00000003d3031211 */ /* 0x000fe400000f0cee */
[----:B------:R-:W-:-:S13]  /*91f0*/  @P1 ISETP.GE.AND P0, PT, R76, c[0x0][0x1d4], PT ;  /* 0x000075004c001a0c */ /* 0x000fda0003f06270 */
[----:B------:R1:W-:Y:S01]  /*9200*/  @P1 LDGSTS.E.BYPASS.LTC128B.128 [R241+0xa100], [R4.64], !P0 ;  /* 0x0a10000004f11fae */ /* 0x0003e2000c101d48 */
[----:B------:R-:W-:-:S13]  /*9210*/  @P1 ISETP.GE.AND P0, PT, R211, c[0x0][0x1d4], PT ;  /* 0x00007500d3001a0c */ /* 0x000fda0003f06270 */
[----:B------:R1:W-:Y:S01]  /*9220*/  @P1 LDGSTS.E.BYPASS.LTC128B.128 [R241+0xd100], [R2.64], !P0 ;  /* 0x0d10000002f11fae */ /* 0x0003e2000c101d48 */
[----:B------:R-:W-:Y:S02]  /*9230*/  ISETP.LT.AND P0, PT, RZ, c[0x0][0x27c], PT ;  /* 0x00009f00ff007a0c */ /* 0x000fe40003f01270 */
[----:B------:R-:W-:Y:S01]  /*9240*/  ISETP.GT.AND P1, PT, R0, 0x5f, PT ;  /* 0x0000005f0000780c */ /* 0x000fe20003f24270 */
[----:B------:R-:W0:-:S12]  /*9250*/  LDGDEPBAR ;  /* 0x00000000000079af */ /* 0x000e180000000000 */
[----:B------:R-:W-:Y:S01]  /*9260*/  @P1 LOP3.LUT R209, R209, 0x40000, RZ, 0xfc, !PT ;  /* 0x00040000d1d11812 */ /* 0x000fe200078efcff */
[----:B------:R-:W-:Y:S05]  /*9270*/  @P0 BRA `(.L_x_965) ;  /* 0x0000002000000947 */ /* 0x000fea0003800000 */
[----:B------:R-:W-:-:S04]  /*9280*/  DEPBAR.LE SB0, 0x1 ;  /* 0x000080400000791a */ /* 0x000fc80000000000 */
[----:B------:R-:W-:Y:S05]  /*9290*/  BRA `(.L_x_966) ;  /* 0x00004d8000007947 */ /* 0x000fea0003800000 */
.L_x_965:
[----:B------:R-:W-:Y:S01]  /*92a0*/  ULDC.U8 UR4, c[0x0][0x298] ;  /* 0x0000a60000047ab9 */ /* 0x000fe20000000000 */
[----:B-1----:R-:W-:Y:S01]  /*92b0*/  SHF.R.S32.HI R2, RZ, 0x1f, R133 ;  /* 0x0000001fff027819 */ /* 0x002fe20000011485 */
[C---:B------:R-:W-:Y:S01]  /*92c0*/  IMAD.WIDE.U32 R8, R133.reuse, c[0x0][0x280], RZ ;  /* 0x0000a00085087a25 */ /* 0x040fe200078e00ff */
[----:B------:R-:W-:Y:S01]  /*92d0*/  ISETP.NE.AND P0, PT, RZ, UR4, PT ;  /* 0x00000004ff007c0c */ /* 0x000fe2000bf05270 */
[----:B------:R-:W-:Y:S02]  /*92e0*/  BSSY B2, `(.L_x_966) ;  /* 0x00004d3000027945 */ /* 0x000fe40003800000 */
[C---:B------:R-:W-:Y:S02]  /*92f0*/  IMAD R3, R2.reuse, c[0x0][0x280], RZ ;  /* 0x0000a00002037a24 */ /* 0x040fe400078e02ff */
[----:B------:R-:W-:Y:S02]  /*9300*/  IMAD R2, R2, c[0x0][0x290], RZ ;  /* 0x0000a40002027a24 */ /* 0x000fe400078e02ff */
[----:B------:R-:W-:-:S02]  /*9310*/  IMAD R3, R133, c[0x0][0x284], R3 ;  /* 0x0000a10085037a24 */ /* 0x000fc400078e0203 */
[C---:B------:R-:W-:Y:S01]  /*9320*/  IMAD R10, R133.reuse, c[0x0][0x294], R2 ;  /* 0x0000a500850a7a24 */ /* 0x040fe200078e0202 */
[----:B------:R-:W-:Y:S01]  /*9330*/  LEA R2, R102, R6, 0x5 ;  /* 0x0000000666027211 */ /* 0x000fe200078e28ff */
[----:B------:R-:W-:Y:S01]  /*9340*/  IMAD.WIDE.U32 R4, R133, c[0x0][0x290], RZ ;  /* 0x0000a40085047a25 */ /* 0x000fe200078e00ff */
[----:B------:R-:W-:-:S04]  /*9350*/  IADD3 R3, R3, R9, RZ ;  /* 0x0000000903037210 */ /* 0x000fc80007ffe0ff */
[----:B------:R-:W-:Y:S01]  /*9360*/  IADD3 R6, R10, R5, RZ ;  /* 0x000000050a067210 */ /* 0x000fe20007ffe0ff */
[----:B------:R-:W-:Y:S05]  /*9370*/  @!P0 BRA `(.L_x_967) ;  /* 0x0000265000008947 */ /* 0x000fea0003800000 */
[----:B------:R1:W5:Y:S01]  /*9380*/  LDL R50, [R1+0x2c] ;  /* 0x00002c0001327983 */ /* 0x0003620000100800 */
[----:B------:R-:W-:Y:S01]  /*9390*/  ISETP.NE.AND P1, PT, R70, 0x1, PT ;  /* 0x000000014600780c */ /* 0x000fe20003f25270 */
[----:B------:R-:W-:Y:S01]  /*93a0*/  IMAD.MOV.U32 R9, RZ, RZ, R3 ;  /* 0x000000ffff097224 */ /* 0x000fe200078e0003 */
[----:B------:R-:W-:Y:S01]  /*93b0*/  BSSY B0, `(.L_x_968) ;  /* 0x0000031000007945 */ /* 0x000fe20003800000 */
[----:B------:R-:W-:Y:S01]  /*93c0*/  CS2R R38, SRZ ;  /* 0x0000000000267805 */ /* 0x000fe2000001ff00 */
[----:B------:R-:W-:Y:S01]  /*93d0*/  CS2R R16, SRZ ;  /* 0x0000000000107805 */ /* 0x000fe2000001ff00 */
[----:B------:R-:W-:-:S08]  /*93e0*/  CS2R R14, SRZ ;  /* 0x00000000000e7805 */ /* 0x000fd0000001ff00 */
[----:B------:R-:W-:-:S05]  /*93f0*/  @P1 IMAD.HI.U32 R5, R2, c[0x0][0x2c8], RZ ;  /* 0x0000b20002051a27 */ /* 0x000fca00078e00ff */
[----:B------:R-:W-:-:S04]  /*9400*/  @P1 SHF.R.U32.HI R2, RZ, c[0x0][0x2cc], R5 ;  /* 0x0000b300ff021a19 */ /* 0x000fc80000011605 */
[----:B------:R-:W-:Y:S01]  /*9410*/  SHF.R.S32.HI R5, RZ, 0x1f, R2 ;  /* 0x0000001fff057819 */ /* 0x000fe20000011402 */
[----:B------:R-:W-:-:S04]  /*9420*/  IMAD.WIDE.U32 R8, R2, c[0x0][0x280], R8 ;  /* 0x0000a00002087a25 */ /* 0x000fc800078e0008 */
[----:B------:R-:W-:Y:S01]  /*9430*/  IMAD R10, R5, c[0x0][0x280], RZ ;  /* 0x0000a000050a7a24 */ /* 0x000fe200078e02ff */
[----:B------:R-:W-:-:S03]  /*9440*/  LEA R32, P0, R8, c[0x0][0x270], 0x1 ;  /* 0x00009c0008207a11 */ /* 0x000fc600078008ff */
[----:B------:R-:W-:Y:S02]  /*9450*/  IMAD R3, R2, c[0x0][0x284], R10 ;  /* 0x0000a10002037a24 */ /* 0x000fe400078e020a */
[----:B------:R1:W2:Y:S01]  /*9460*/  SHFL.IDX PT, R18, R32, RZ, 0x181f ;  /* 0x00181fff20127589 */ /* 0x0002a200000e0000 */
[----:B------:R-:W-:Y:S01]  /*9470*/  CS2R R10, SRZ ;  /* 0x00000000000a7805 */ /* 0x000fe2000001ff00 */
[----:B------:R-:W-:-:S05]  /*9480*/  IMAD.IADD R3, R9, 0x1, R3 ;  /* 0x0000000109037824 */ /* 0x000fca00078e0203 */
[----:B------:R-:W-:Y:S01]  /*9490*/  LEA.HI.X R31, R8, c[0x0][0x274], R3, 0x1, P0 ;  /* 0x00009d00081f7a11 */ /* 0x000fe200000f0c03 */
[----:B------:R-:W-:Y:S01]  /*94a0*/  IMAD R3, R5, c[0x0][0x290], RZ ;  /* 0x0000a40005037a24 */ /* 0x000fe200078e02ff */
[----:B------:R-:W-:Y:S01]  /*94b0*/  MOV R5, R6 ;  /* 0x0000000600057202 */ /* 0x000fe20000000f00 */
[----:B------:R-:W-:Y:S02]  /*94c0*/  CS2R R8, SRZ ;  /* 0x0000000000087805 */ /* 0x000fe4000001ff00 */
[----:B------:R1:W3:Y:S02]  /*94d0*/  SHFL.IDX PT, R21, R31, RZ, 0x181f ;  /* 0x00181fff1f157589 */ /* 0x0002e400000e0000 */
[----:B------:R-:W-:-:S04]  /*94e0*/  IMAD.WIDE.U32 R4, R2, c[0x0][0x290], R4 ;  /* 0x0000a40002047a25 */ /* 0x000fc800078e0004 */
[----:B------:R-:W-:Y:S01]  /*94f0*/  IMAD R2, R2, c[0x0][0x294], R3 ;  /* 0x0000a50002027a24 */ /* 0x000fe200078e0203 */
[----:B------:R-:W-:-:S04]  /*9500*/  LEA R30, P0, R4, c[0x0][0x288], 0x1 ;  /* 0x0000a200041e7a11 */ /* 0x000fc800078008ff */
[----:B------:R-:W-:Y:S01]  /*9510*/  IADD3 R2, R5, R2, RZ ;  /* 0x0000000205027210 */ /* 0x000fe20007ffe0ff */
[----:B------:R1:W4:Y:S03]  /*9520*/  SHFL.IDX PT, R19, R30, RZ, 0x181f ;  /* 0x00181fff1e137589 */ /* 0x00032600000e0000 */
[----:B------:R-:W-:-:S05]  /*9530*/  LEA.HI.X R28, R4, c[0x0][0x28c], R2, 0x1, P0 ;  /* 0x0000a300041c7a11 */ /* 0x000fca00000f0c02 */
[----:B------:R1:W1:Y:S01]  /*9540*/  SHFL.IDX PT, R22, R28, RZ, 0x181f ;  /* 0x00181fff1c167589 */ /* 0x00026200000e0000 */
[----:B------:R-:W-:Y:S05]  /*9550*/  @P3 BRA `(.L_x_969) ;  /* 0x0000016000003947 */ /* 0x000fea0003800000 */
[----:B--2---:R-:W-:Y:S01]  /*9560*/  ISETP.GE.AND P1, PT, R78, c[0x0][0x27c], PT ;  /* 0x00009f004e007a0c */ /* 0x004fe20003f26270 */
[----:B------:R-:W-:-:S12]  /*9570*/  CS2R R14, SRZ ;  /* 0x00000000000e7805 */ /* 0x000fd8000001ff00 */
[C---:B------:R-:W-:Y:S01]  /*9580*/  @!P1 IMAD.SHL.U32 R2, R78.reuse, 0x2, RZ ;  /* 0x000000024e029824 */ /* 0x040fe200078e00ff */
[----:B------:R-:W-:-:S04]  /*9590*/  @!P1 SHF.L.U64.HI R3, R78, 0x1, R79 ;  /* 0x000000014e039819 */ /* 0x000fc8000001024f */
[----:B------:R-:W-:-:S05]  /*95a0*/  @!P1 IADD3 R4, P0, R18, R2, RZ ;  /* 0x0000000212049210 */ /* 0x000fca0007f1e0ff */
[--C-:B---3--:R-:W-:Y:S01]  /*95b0*/  @!P1 IMAD.X R5, R21, 0x1, R3.reuse, P0 ;  /* 0x0000000115059824 */ /* 0x108fe200000e0603 */
[----:B----4-:R-:W-:Y:S01]  /*95c0*/  @!P1 IADD3 R2, P0, R19, R2, RZ ;  /* 0x0000000213029210 */ /* 0x010fe20007f1e0ff */
[----:B------:R-:W-:Y:S01]  /*95d0*/  CS2R R16, SRZ ;  /* 0x0000000000107805 */ /* 0x000fe2000001ff00 */
[----:B------:R-:W-:Y:S02]  /*95e0*/  CS2R R10, SRZ ;  /* 0x00000000000a7805 */ /* 0x000fe4000001ff00 */
[----:B------:R2:W5:Y:S01]  /*95f0*/  @!P1 LD.E.64 R14, [R4.64] ;  /* 0x00000008040e9980 */ /* 0x000562000c101b00 */
[----:B-1----:R-:W-:Y:S01]  /*9600*/  @!P1 IMAD.X R3, R22, 0x1, R3, P0 ;  /* 0x0000000116039824 */ /* 0x002fe200000e0603 */
[----:B------:R-:W-:-:S13]  /*9610*/  ISETP.GE.AND P0, PT, R100, c[0x0][0x27c], PT ;  /* 0x00009f0064007a0c */ /* 0x000fda0003f06270 */
[C---:B------:R-:W-:Y:S01]  /*9620*/  @!P0 IMAD.SHL.U32 R6, R100.reuse, 0x2, RZ ;  /* 0x0000000264068824 */ /* 0x040fe200078e00ff */
[----:B-----5:R-:W-:-:S04]  /*9630*/  @!P0 SHF.L.U64.HI R8, R100, 0x1, R50 ;  /* 0x0000000164088819 */ /* 0x020fc80000010232 */
[----:B------:R-:W-:-:S05]  /*9640*/  @!P0 IADD3 R20, P2, R18, R6, RZ ;  /* 0x0000000612148210 */ /* 0x000fca0007f5e0ff */
[----:B------:R-:W-:Y:S01]  /*9650*/  @!P0 IMAD.X R21, R21, 0x1, R8, P2 ;  /* 0x0000000115158824 */ /* 0x000fe200010e0608 */
[----:B------:R-:W-:-:S04]  /*9660*/  @!P0 IADD3 R18, P2, R19, R6, RZ ;  /* 0x0000000613128210 */ /* 0x000fc80007f5e0ff */
[----:B------:R2:W5:Y:S01]  /*9670*/  @!P0 LD.E.64 R16, [R20.64] ;  /* 0x0000000814108980 */ /* 0x000562000c101b00 */
[----:B------:R-:W-:Y:S02]  /*9680*/  @!P0 IMAD.X R19, R22, 0x1, R8, P2 ;  /* 0x0000000116138824 */ /* 0x000fe400010e0608 */
[----:B------:R-:W-:-:S03]  /*9690*/  CS2R R8, SRZ ;  /* 0x0000000000087805 */ /* 0x000fc6000001ff00 */
[----:B------:R2:W5:Y:S04]  /*96a0*/  @!P0 LD.E.64 R10, [R18.64] ;  /* 0x00000008120a8980 */ /* 0x000568000c101b00 */
[----:B------:R2:W5:Y:S02]  /*96b0*/  @!P1 LD.E.64 R8, [R2.64] ;  /* 0x0000000802089980 */ /* 0x000564000c101b00 */
.L_x_969:
[----:B--2---:R-:W-:Y:S05]  /*96c0*/  BSYNC B0 ;  /* 0x0000000000007941 */ /* 0x004fea0003800000 */
.L_x_968:
[----:B-----5:R-:W-:Y:S01]  /*96d0*/  IMAD.MOV.U32 R5, RZ, RZ, R16 ;  /* 0x000000ffff057224 */ /* 0x020fe200078e0010 */
[----:B------:R-:W-:Y:S01]  /*96e0*/  MOV R3, R14 ;  /* 0x0000000e00037202 */ /* 0x000fe20000000f00 */
[----:B------:R-:W-:Y:S01]  /*96f0*/  IMAD.MOV.U32 R4, RZ, RZ, R17 ;  /* 0x000000ffff047224 */ /* 0x000fe200078e0011 */
[----:B----4-:R2:W4:Y:S01]  /*9700*/  SHFL.IDX PT, R19, R31, 0x1, 0x181f ;  /* 0x00381f001f137f89 */ /* 0x01052200000e0000 */
[----:B------:R-:W-:Y:S01]  /*9710*/  IMAD.MOV.U32 R2, RZ, RZ, R15 ;  /* 0x000000ffff027224 */ /* 0x000fe200078e000f */
[----:B------:R-:W-:Y:S01]  /*9720*/  BSSY B0, `(.L_x_970) ;  /* 0x0000026000007945 */ /* 0x000fe20003800000 */
[----:B------:R-:W-:Y:S01]  /*9730*/  CS2R R34, SRZ ;  /* 0x0000000000227805 */ /* 0x000fe2000001ff00 */
[----:B------:R-:W-:Y:S01]  /*9740*/  PRMT R54, R4, 0x5410, R5 ;  /* 0x0000541004367816 */ /* 0x000fe20000000005 */
[----:B------:R-:W-:Y:S01]  /*9750*/  IMAD.MOV.U32 R5, RZ, RZ, R10 ;  /* 0x000000ffff057224 */ /* 0x000fe200078e000a */
[----:B------:R-:W-:Y:S01]  /*9760*/  PRMT R52, R2, 0x5410, R3 ;  /* 0x0000541002347816 */ /* 0x000fe20000000003 */
[----:B------:R-:W-:Y:S01]  /*9770*/  IMAD.MOV.U32 R3, RZ, RZ, R8 ;  /* 0x000000ffff037224 */ /* 0x000fe200078e0008 */
[----:B------:R-:W-:Y:S01]  /*9780*/  MOV R4, R11 ;  /* 0x0000000b00047202 */ /* 0x000fe20000000f00 */
[----:B------:R2:W3:Y:S01]  /*9790*/  SHFL.IDX PT, R6, R32, 0x1, 0x181f ;  /* 0x00381f0020067f89 */ /* 0x0004e200000e0000 */
[----:B------:R-:W-:-:S02]  /*97a0*/  MOV R2, R9 ;  /* 0x0000000900027202 */ /* 0x000fc40000000f00 */
[----:B------:R-:W-:Y:S01]  /*97b0*/  PRMT R53, R4, 0x5410, R5 ;  /* 0x0000541004357816 */ /* 0x000fe20000000005 */
[----:B------:R2:W1:Y:S01]  /*97c0*/  SHFL.IDX PT, R26, R28, 0x1, 0x181f ;  /* 0x00381f001c1a7f89 */ /* 0x00046200000e0000 */
[----:B------:R-:W-:Y:S01]  /*97d0*/  PRMT R51, R2, 0x5410, R3 ;  /* 0x0000541002337816 */ /* 0x000fe20000000003 */
[----:B------:R-:W-:Y:S01]  /*97e0*/  CS2R R4, SRZ ;  /* 0x0000000000047805 */ /* 0x000fe2000001ff00 */
[----:B------:R-:W-:Y:S01]  /*97f0*/  CS2R R2, SRZ ;  /* 0x0000000000027805 */ /* 0x000fe2000001ff00 */
[----:B------:R2:W1:Y:S01]  /*9800*/  SHFL.IDX PT, R18, R30, 0x1, 0x181f ;  /* 0x00381f001e127f89 */ /* 0x00046200000e0000 */
[----:B------:R-:W-:Y:S05]  /*9810*/  @P4 BRA `(.L_x_971) ;  /* 0x0000016000004947 */ /* 0x000fea0003800000 */
[----:B------:R-:W-:Y:S01]  /*9820*/  ISETP.GE.AND P1, PT, R78, c[0x0][0x27c], PT ;  /* 0x00009f004e007a0c */ /* 0x000fe20003f26270 */
[----:B------:R-:W-:-:S12]  /*9830*/  CS2R R4, SRZ ;  /* 0x0000000000047805 */ /* 0x000fd8000001ff00 */
[C---:B------:R-:W-:Y:S01]  /*9840*/  @!P1 IMAD.SHL.U32 R2, R78.reuse, 0x2, RZ ;  /* 0x000000024e029824 */ /* 0x040fe200078e00ff */
[----:B------:R-:W-:-:S04]  /*9850*/  @!P1 SHF.L.U64.HI R3, R78, 0x1, R79 ;  /* 0x000000014e039819 */ /* 0x000fc8000001024f */
[----:B---3--:R-:W-:-:S05]  /*9860*/  @!P1 IADD3 R24, P0, R6, R2, RZ ;  /* 0x0000000206189210 */ /* 0x008fca0007f1e0ff */
[--C-:B----4-:R-:W-:Y:S01]  /*9870*/  @!P1 IMAD.X R25, R19, 0x1, R3.reuse, P0 ;  /* 0x0000000113199824 */ /* 0x110fe200000e0603 */
[----:B-1----:R-:W-:Y:S01]  /*9880*/  @!P1 IADD3 R22, P0, R18, R2, RZ ;  /* 0x0000000212169210 */ /* 0x002fe20007f1e0ff */
[----:B------:R-:W-:Y:S01]  /*9890*/  CS2R R38, SRZ ;  /* 0x0000000000267805 */ /* 0x000fe2000001ff00 */
[----:B------:R-:W-:Y:S02]  /*98a0*/  CS2R R34, SRZ ;  /* 0x0000000000227805 */ /* 0x000fe4000001ff00 */
[----:B------:R1:W5:Y:S01]  /*98b0*/  @!P1 LD.E.64 R4, [R24.64] ;  /* 0x0000000818049980 */ /* 0x000362000c101b00 */
[----:B------:R-:W-:Y:S01]  /*98c0*/  @!P1 IMAD.X R23, R26, 0x1, R3, P0 ;  /* 0x000000011a179824 */ /* 0x000fe200000e0603 */
[----:B------:R-:W-:-:S13]  /*98d0*/  ISETP.GE.AND P0, PT, R100, c[0x0][0x27c], PT ;  /* 0x00009f0064007a0c */ /* 0x000fda0003f06270 */
[C---:B------:R-:W-:Y:S01]  /*98e0*/  @!P0 IMAD.SHL.U32 R2, R100.reuse, 0x2, RZ ;  /* 0x0000000264028824 */ /* 0x040fe200078e00ff */
[----:B------:R-:W-:-:S04]  /*98f0*/  @!P0 SHF.L.U64.HI R3, R100, 0x1, R50 ;  /* 0x0000000164038819 */ /* 0x000fc80000010232 */
        /* <DEDUP_REMOVED lines=8> */
.L_x_971:
[----:B------:R-:W-:Y:S05]  /*9980*/  BSYNC B0 ;  /* 0x0000000000007941 */ /* 0x000fea0003800000 */
.L_x_970:
[----:B-1---5:R-:W-:Y:S01]  /*9990*/  IMAD.MOV.U32 R22, RZ, RZ, R38 ;  /* 0x000000ffff167224 */ /* 0x022fe200078e0026 */
[----:B------:R-:W-:Y:S01]  /*99a0*/  MOV R18, R4 ;  /* 0x0000000400127202 */ /* 0x000fe20000000f00 */
[----:B------:R-:W-:Y:S01]  /*99b0*/  IMAD.MOV.U32 R20, RZ, RZ, R39 ;  /* 0x000000ffff147224 */ /* 0x000fe200078e0027 */
[----:B---3--:R1:W3:Y:S01]  /*99c0*/  SHFL.IDX PT, R21, R31, 0x2, 0x181f ;  /* 0x00581f001f157f89 */ /* 0x0082e200000e0000 */
        /* <DEDUP_REMOVED lines=8> */
[----:B----4-:R1:W4:Y:S01]  /*9a50*/  SHFL.IDX PT, R19, R32, 0x2, 0x181f ;  /* 0x00581f0020137f89 */ /* 0x01032200000e0000 */
[----:B------:R-:W-:Y:S01]  /*9a60*/  MOV R6, R3 ;  /* 0x0000000300067202 */ /* 0x000fe20000000f00 */
[----:B------:R-:W-:Y:S01]  /*9a70*/  CS2R R42, SRZ ;  /* 0x00000000002a7805 */ /* 0x000fe2000001ff00 */
[----:B------:R-:W-:Y:S01]  /*9a80*/  PRMT R57, R20, 0x5410, R22 ;  /* 0x0000541014397816 */ /* 0x000fe20000000016 */
[----:B------:R1:W2:Y:S01]  /*9a90*/  SHFL.IDX PT, R29, R28, 0x2, 0x181f ;  /* 0x00581f001c1d7f89 */ /* 0x0002a200000e0000 */
[----:B------:R-:W-:Y:S01]  /*9aa0*/  PRMT R55, R6, 0x5410, R18 ;  /* 0x0000541006377816 */ /* 0x000fe20000000012 */
[----:B------:R-:W-:Y:S01]  /*9ab0*/  CS2R R36, SRZ ;  /* 0x0000000000247805 */ /* 0x000fe2000001ff00 */
[----:B------:R-:W-:Y:S01]  /*9ac0*/  CS2R R44, SRZ ;  /* 0x00000000002c7805 */ /* 0x000fe2000001ff00 */
[----:B------:R1:W1:Y:S01]  /*9ad0*/  SHFL.IDX PT, R27, R30, 0x2, 0x181f ;  /* 0x00581f001e1b7f89 */ /* 0x00026200000e0000 */
[----:B------:R-:W-:Y:S01]  /*9ae0*/  CS2R R40, SRZ ;  /* 0x0000000000287805 */ /* 0x000fe2000001ff00 */
[----:B------:R-:W-:Y:S05]  /*9af0*/  @P5 BRA `(.L_x_973) ;  /* 0x0000016000005947 */ /* 0x000fea0003800000 */
[----:B------:R-:W-:Y:S01]  /*9b00*/  ISETP.GE.AND P1, PT, R78, c[0x0][0x27c], PT ;  /* 0x00009f004e007a0c */ /* 0x000fe20003f26270 */
[----:B------:R-:W-:Y:S01]  /*9b10*/  CS2R R42, SRZ ;  /* 0x00000000002a7805 */ /* 0x000fe2000001ff00 */
[----:B------:R-:W-:-:S11]  /*9b20*/  CS2R R36, SRZ ;  /* 0x0000000000247805 */ /* 0x000fd6000001ff00 */
[C---:B------:R-:W-:Y:S01]  /*9b30*/  @!P1 IMAD.SHL.U32 R6, R78.reuse, 0x2, RZ ;  /* 0x000000024e069824 */ /* 0x040fe200078e00ff */
[----:B------:R-:W-:-:S04]  /*9b40*/  @!P1 SHF.L.U64.HI R18, R78, 0x1, R79 ;  /* 0x000000014e129819 */ /* 0x000fc8000001024f */
[----:B----4-:R-:W-:-:S05]  /*9b50*/  @!P1 IADD3 R24, P0, R19, R6, RZ ;  /* 0x0000000613189210 */ /* 0x010fca0007f1e0ff */
[--C-:B---3--:R-:W-:Y:S01]  /*9b60*/  @!P1 IMAD.X R25, R21, 0x1, R18.reuse, P0 ;  /* 0x0000000115199824 */ /* 0x108fe200000e0612 */
[----:B-1----:R-:W-:Y:S01]  /*9b70*/  @!P1 IADD3 R22, P0, R27, R6, RZ ;  /* 0x000000061b169210 */ /* 0x002fe20007f1e0ff */
[----:B------:R-:W-:Y:S01]  /*9b80*/  CS2R R40, SRZ ;  /* 0x0000000000287805 */ /* 0x000fe2000001ff00 */
[----:B------:R-:W-:Y:S02]  /*9b90*/  CS2R R44, SRZ ;  /* 0x00000000002c7805 */ /* 0x000fe4000001ff00 */
[----:B------:R1:W5:Y:S01]  /*9ba0*/  @!P1 LD.E.64 R36, [R24.64] ;  /* 0x0000000818249980 */ /* 0x000362000c101b00 */
[----:B--2---:R-:W-:Y:S01]  /*9bb0*/  @!P1 IMAD.X R23, R29, 0x1, R18, P0 ;  /* 0x000000011d179824 */ /* 0x004fe200000e0612 */
[----:B------:R-:W-:-:S04]  /*9bc0*/  ISETP.GE.AND P0, PT, R100, c[0x0][0x27c], PT ;  /* 0x00009f0064007a0c */ /* 0x000fc80003f06270 */
[----:B------:R1:W5:Y:S09]  /*9bd0*/  @!P1 LD.E.64 R40, [R22.64] ;  /* 0x0000000816289980 */ /* 0x000372000c101b00 */
[C---:B------:R-:W-:Y:S01]  /*9be0*/  @!P0 IMAD.SHL.U32 R6, R100.reuse, 0x2, RZ ;  /* 0x0000000264068824 */ /* 0x040fe200078e00ff */
[----:B------:R-:W-:-:S04]  /*9bf0*/  @!P0 SHF.L.U64.HI R26, R100, 0x1, R50 ;  /* 0x00000001641a8819 */ /* 0x000fc80000010232 */
[----:B------:R-:W-:-:S05]  /*9c00*/  @!P0 IADD3 R20, P2, R19, R6, RZ ;  /* 0x0000000613148210 */ /* 0x000fca0007f5e0ff */
[----:B------:R-:W-:Y:S01]  /*9c10*/  @!P0 IMAD.X R21, R21, 0x1, R26, P2 ;  /* 0x0000000115158824 */ /* 0x000fe200010e061a */
[----:B------:R-:W-:-:S04]  /*9c20*/  @!P0 IADD3 R18, P2, R27, R6, RZ ;  /* 0x000000061b128210 */ /* 0x000fc80007f5e0ff */
[----:B------:R1:W5:Y:S01]  /*9c30*/  @!P0 LD.E.64 R42, [R20.64] ;  /* 0x00000008142a8980 */ /* 0x000362000c101b00 */
[----:B------:R-:W-:-:S05]  /*9c40*/  @!P0 IMAD.X R19, R29, 0x1, R26, P2 ;  /* 0x000000011d138824 */ /* 0x000fca00010e061a */
[----:B------:R1:W5:Y:S03]  /*9c50*/  @!P0 LD.E.64 R44, [R18.64] ;  /* 0x00000008122c8980 */ /* 0x000366000c101b00 */
.L_x_973:
[----:B------:R-:W-:Y:S05]  /*9c60*/  BSYNC B0 ;  /* 0x0000000000007941 */ /* 0x000fea0003800000 */
.L_x_972:
[----:B-1---5:R-:W-:Y:S01]  /*9c70*/  IMAD.MOV.U32 R22, RZ, RZ, R42 ;  /* 0x000000ffff167224 */ /* 0x022fe200078e002a */
[----:B------:R-:W-:Y:S01]  /*9c80*/  MOV R18, R36 ;  /* 0x0000002400127202 */ /* 0x000fe20000000f00 */
[----:B------:R-:W-:Y:S01]  /*9c90*/  IMAD.MOV.U32 R20, RZ, RZ, R43 ;  /* 0x000000ffff147224 */ /* 0x000fe200078e002b */
[----:B---3--:R-:W1:Y:S01]  /*9ca0*/  SHFL.IDX PT, R21, R31, 0x3, 0x181f ;  /* 0x00781f001f157f89 */ /* 0x008e6200000e0000 */
        /* <DEDUP_REMOVED lines=9> */
[----:B------:R-:W-:-:S02]  /*9d40*/  MOV R6, R41 ;  /* 0x0000002900067202 */ /* 0x000fc40000000f00 */
[----:B------:R-:W-:Y:S01]  /*9d50*/  PRMT R63, R20, 0x5410, R22 ;  /* 0x00005410143f7816 */ /* 0x000fe20000000016 */
[----:B--2---:R-:W2:Y:S01]  /*9d60*/  SHFL.IDX PT, R28, R28, 0x3, 0x181f ;  /* 0x00781f001c1c7f89 */ /* 0x004ea200000e0000 */
[----:B------:R-:W-:-:S03]  /*9d70*/  PRMT R59, R6, 0x5410, R18 ;  /* 0x00005410063b7816 */ /* 0x000fc60000000012 */
[----:B------:R1:W2:Y:S01]  /*9d80*/  SHFL.IDX PT, R26, R30, 0x3, 0x181f ;  /* 0x00781f001e1a7f89 */ /* 0x0002a200000e0000 */
[----:B---3--:R-:W-:Y:S01]  /*9d90*/  CS2R R32, SRZ ;  /* 0x0000000000207805 */ /* 0x008fe2000001ff00 */
[----:B-1----:R-:W-:Y:S01]  /*9da0*/  CS2R R30, SRZ ;  /* 0x00000000001e7805 */ /* 0x002fe2000001ff00 */
[----:B------:R-:W-:Y:S05]  /*9db0*/  @P6 BRA `(.L_x_975) ;  /* 0x0000016000006947 */ /* 0x000fea0003800000 */
[----:B--2-4-:R-:W-:Y:S01]  /*9dc0*/  ISETP.GE.AND P1, PT, R78, c[0x0][0x27c], PT ;  /* 0x00009f004e007a0c */ /* 0x014fe20003f26270 */
[----:B------:R-:W-:Y:S01]  /*9dd0*/  CS2R R48, SRZ ;  /* 0x0000000000307805 */ /* 0x000fe2000001ff00 */
[----:B------:R-:W-:Y:S01]  /*9de0*/  ISETP.GE.AND P0, PT, R100, c[0x0][0x27c], PT ;  /* 0x00009f0064007a0c */ /* 0x000fe20003f06270 */
[----:B------:R-:W-:-:S10]  /*9df0*/  CS2R R30, SRZ ;  /* 0x00000000001e7805 */ /* 0x000fd4000001ff00 */
[C---:B------:R-:W-:Y:S01]  /*9e00*/  @!P1 IMAD.SHL.U32 R6, R78.reuse, 0x2, RZ ;  /* 0x000000024e069824 */ /* 0x040fe200078e00ff */
[----:B------:R-:W-:Y:S02]  /*9e10*/  @!P1 SHF.L.U64.HI R18, R78, 0x1, R79 ;  /* 0x000000014e129819 */ /* 0x000fe4000001024f */
[----:B------:R-:W-:Y:S02]  /*9e20*/  @!P0 SHF.L.U64.HI R27, R100, 0x1, R50 ;  /* 0x00000001641b8819 */ /* 0x000fe40000010232 */
[----:B------:R-:W-:-:S05]  /*9e30*/  @!P1 IADD3 R24, P2, R19, R6, RZ ;  /* 0x0000000613189210 */ /* 0x000fca0007f5e0ff */
[--C-:B------:R-:W-:Y:S01]  /*9e40*/  @!P1 IMAD.X R25, R21, 0x1, R18.reuse, P2 ;  /* 0x0000000115199824 */ /* 0x100fe200010e0612 */
[----:B------:R-:W-:Y:S01]  /*9e50*/  @!P1 IADD3 R22, P2, R26, R6, RZ ;  /* 0x000000061a169210 */ /* 0x000fe20007f5e0ff */
[----:B------:R-:W-:Y:S01]  /*9e60*/  @!P0 IMAD.SHL.U32 R6, R100, 0x2, RZ ;  /* 0x0000000264068824 */ /* 0x000fe200078e00ff */
[----:B------:R-:W-:Y:S01]  /*9e70*/  CS2R R32, SRZ ;  /* 0x0000000000207805 */ /* 0x000fe2000001ff00 */
[----:B------:R-:W-:Y:S01]  /*9e80*/  CS2R R46, SRZ ;  /* 0x00000000002e7805 */ /* 0x000fe2000001ff00 */
[----:B------:R1:W5:Y:S01]  /*9e90*/  @!P1 LD.E.64 R30, [R24.64] ;  /* 0x00000008181e9980 */ /* 0x000362000c101b00 */
[----:B------:R-:W-:Y:S01]  /*9ea0*/  @!P1 IMAD.X R23, R28, 0x1, R18, P2 ;  /* 0x000000011c179824 */ /* 0x000fe200010e0612 */
[----:B------:R-:W-:-:S04]  /*9eb0*/  @!P0 IADD3 R20, P2, R19, R6, RZ ;  /* 0x0000000613148210 */ /* 0x000fc80007f5e0ff */
[----:B------:R1:W5:Y:S01]  /*9ec0*/  @!P1 LD.E.64 R32, [R22.64] ;  /* 0x0000000816209980 */ /* 0x000362000c101b00 */
[----:B------:R-:W-:Y:S01]  /*9ed0*/  @!P0 IMAD.X R21, R21, 0x1, R27, P2 ;  /* 0x0000000115158824 */ /* 0x000fe200010e061b */
[----:B------:R-:W-:-:S04]  /*9ee0*/  @!P0 IADD3 R18, P2, R26, R6, RZ ;  /* 0x000000061a128210 */ /* 0x000fc80007f5e0ff */
[----:B------:R1:W5:Y:S01]  /*9ef0*/  @!P0 LD.E.64 R48, [R20.64] ;  /* 0x0000000814308980 */ /* 0x000362000c101b00 */
[----:B------:R-:W-:-:S05]  /*9f00*/  @!P0 IMAD.X R19, R28, 0x1, R27, P2 ;  /* 0x000000011c138824 */ /* 0x000fca00010e061b */
[----:B------:R1:W5:Y:S03]  /*9f10*/  @!P0 LD.E.64 R46, [R18.64] ;  /* 0x00000008122e8980 */ /* 0x000366000c101b00 */
.L_x_975:
[----:B--2-4-:R-:W-:Y:S05]  /*9f20*/  BSYNC B0 ;  /* 0x0000000000007941 */ /* 0x014fea0003800000 */
.L_x_974:
[----:B-1----:R-:W-:Y:S01]  /*9f30*/  IADD3 R19, -R94, R60, RZ ;  /* 0x0000003c5e137210 */ /* 0x002fe20007ffe1ff */
[----:B-----5:R-:W-:Y:S01]  /*9f40*/  IMAD.MOV.U32 R6, RZ, RZ, R48 ;  /* 0x000000ffff067224 */ /* 0x020fe200078e0030 */
[----:B------:R-:W-:-:S04]  /*9f50*/  DEPBAR.LE SB0, 0x1 ;  /* 0x000080400000791a */ /* 0x000fc80000000000 */
[----:B------:R-:W-:Y:S01]  /*9f60*/  IMNMX R50, R19, 0x80, PT ;  /* 0x0000008013327817 */ /* 0x000fe20003800200 */
[----:B------:R-:W-:Y:S01]  /*9f70*/  IMAD.MOV.U32 R20, RZ, RZ, R49 ;  /* 0x000000ffff147224 */ /* 0x000fe200078e0031 */
[----:B------:R-:W-:Y:S01]  /*9f80*/  MOV R19, R47 ;  /* 0x0000002f00137202 */ /* 0x000fe20000000f00 */
[----:B------:R-:W-:Y:S01]  /*9f90*/  IMAD.MOV.U32 R18, RZ, RZ, R30 ;  /* 0x000000ffff127224 */ /* 0x000fe200078e001e */
[----:B------:R-:W-:Y:S01]  /*9fa0*/  BAR.SYNC.DEFER_BLOCKING 0x0 ;  /* 0x0000000000007b1d */ /* 0x000fe20000010000 */
[----:B------:R-:W-:Y:S02]  /*9fb0*/  ISETP.GE.AND P0, PT, R101, R50, PT ;  /* 0x000000326500720c */ /* 0x000fe40003f06270 */
[----:B------:R-:W-:Y:S01]  /*9fc0*/  PRMT R67, R20, 0x5410, R6 ;  /* 0x0000541014437816 */ /* 0x000fe20000000006 */
[----:B------:R-:W-:Y:S02]  /*9fd0*/  IMAD.MOV.U32 R6, RZ, RZ, R31 ;  /* 0x000000ffff067224 */ /* 0x000fe400078e001f */
[----:B------:R-:W-:Y:S01]  /*9fe0*/  IMAD.MOV.U32 R20, RZ, RZ, R46 ;  /* 0x000000ffff147224 */ /* 0x000fe200078e002e */
[----:B------:R-:W-:Y:S02]  /*9ff0*/  BSSY B1, `(.L_x_976) ;  /* 0x0000069000017945 */ /* 0x000fe40003800000 */
[----:B------:R-:W-:Y:S01]  /*a000*/  PRMT R65, R6, 0x5410, R18 ;  /* 0x0000541006417816 */ /* 0x000fe20000000012 */
[----:B------:R-:W-:Y:S01]  /*a010*/  IMAD.MOV.U32 R18, RZ, RZ, R32 ;  /* 0x000000ffff127224 */ /* 0x000fe200078e0020 */
[----:B------:R-:W-:-:S02]  /*a020*/  MOV R6, R33 ;  /* 0x0000002100067202 */ /* 0x000fc40000000f00 */
[----:B------:R-:W-:Y:S02]  /*a030*/  PRMT R66, R19, 0x5410, R20 ;  /* 0x0000541013427816 */ /* 0x000fe40000000014 */
[----:B------:R-:W-:Y:S01]  /*a040*/  PRMT R60, R6, 0x5410, R18 ;  /* 0x00005410063c7816 */ /* 0x000fe20000000012 */
[----:B------:R-:W-:Y:S05]  /*a050*/  @P0 BRA `(.L_x_977) ;  /* 0x0000062000000947 */ /* 0x000fea0003800000 */
[----:B------:R-:W-:Y:S01]  /*a060*/  ISETP.GE.AND P0, PT, R78, c[0x0][0x27c], PT ;  /* 0x00009f004e007a0c */ /* 0x000fe20003f06270 */
[----:B------:R-:W-:-:S12]  /*a070*/  BSSY B0, `(.L_x_978) ;  /* 0x0000030000007945 */ /* 0x000fd80003800000 */
[----:B------:R-:W-:Y:S05]  /*a080*/  @P0 BRA `(.L_x_979) ;  /* 0x000002e000000947 */ /* 0x000fea0003800000 */
[----:B------:R-:W1:Y:S01]  /*a090*/  LDS.128 R20, [R210+0x100] ;  /* 0x00010000d2147984 */ /* 0x000e620000000c00 */
[--C-:B------:R-:W-:Y:S02]  /*a0a0*/  SHF.R.U64 R14, R14, 0x10, R15.reuse ;  /* 0x000000100e0e7819 */ /* 0x100fe4000000120f */
[----:B------:R-:W-:Y:S02]  /*a0b0*/  SHF.R.U32.HI R6, RZ, 0x10, R15 ;  /* 0x00000010ff067819 */ /* 0x000fe4000001160f */
[--C-:B------:R-:W-:Y:S02]  /*a0c0*/  SHF.R.U64 R15, R8, 0x10, R9.reuse ;  /* 0x00000010080f7819 */ /* 0x100fe40000001209 */
[----:B------:R-:W-:Y:S02]  /*a0d0*/  SHF.R.U32.HI R8, RZ, 0x10, R9 ;  /* 0x00000010ff087819 */ /* 0x000fe40000011609 */
[----:B------:R-:W-:Y:S02]  /*a0e0*/  PRMT R18, R52, 0x5410, R6 ;  /* 0x0000541034127816 */ /* 0x000fe40000000006 */
[----:B------:R-:W-:-:S02]  /*a0f0*/  PRMT R6, R51, 0x5410, R8 ;  /* 0x0000541033067816 */ /* 0x000fc40000000008 */
[----:B------:R-:W-:Y:S02]  /*a100*/  PRMT R25, R52, 0x5432, R14 ;  /* 0x0000543234197816 */ /* 0x000fe4000000000e */
[----:B------:R-:W-:Y:S01]  /*a110*/  PRMT R24, R51, 0x5432, R15 ;  /* 0x0000543233187816 */ /* 0x000fe2000000000f */
[C---:B------:R-:W-:Y:S01]  /*a120*/  IMAD.U32 R27, R6.reuse, 0x10000, RZ ;  /* 0x00010000061b7824 */ /* 0x040fe200078e00ff */
[----:B------:R-:W-:Y:S02]  /*a130*/  LOP3.LUT R29, R6, 0xffff0000, RZ, 0xc0, !PT ;  /* 0xffff0000061d7812 */ /* 0x000fe400078ec0ff */
[----:B------:R-:W-:Y:S01]  /*a140*/  LOP3.LUT R28, R18, 0xffff0000, RZ, 0xc0, !PT ;  /* 0xffff0000121c7812 */ /* 0x000fe200078ec0ff */
[C---:B-1----:R-:W-:Y:S01]  /*a150*/  IMAD.U32 R26, R22.reuse, 0x10000, RZ ;  /* 0x00010000161a7824 */ /* 0x042fe200078e00ff */
[----:B------:R-:W-:Y:S01]  /*a160*/  LOP3.LUT R19, R22, 0xffff0000, RZ, 0xc0, !PT ;  /* 0xffff000016137812 */ /* 0x000fe200078ec0ff */
[C---:B------:R-:W-:Y:S01]  /*a170*/  IMAD.U32 R22, R23.reuse, 0x10000, RZ ;  /* 0x0001000017167824 */ /* 0x040fe200078e00ff */
[----:B------:R-:W-:Y:S01]  /*a180*/  LOP3.LUT R8, R23, 0xffff0000, RZ, 0xc0, !PT ;  /* 0xffff000017087812 */ /* 0x000fe200078ec0ff */
[----:B------:R-:W-:Y:S01]  /*a190*/  IMAD.U32 R23, R18, 0x10000, RZ ;  /* 0x0001000012177824 */ /* 0x000fe200078e00ff */
[----:B------:R-:W-:-:S02]  /*a1a0*/  SHF.L.U32 R15, R20, 0x10, RZ ;  /* 0x00000010140f7819 */ /* 0x000fc400000006ff */
[----:B------:R-:W-:Y:S01]  /*a1b0*/  LOP3.LUT R14, R20, 0xffff0000, RZ, 0xc0, !PT ;  /* 0xffff0000140e7812 */ /* 0x000fe200078ec0ff */
[----:B------:R-:W-:Y:S01]  /*a1c0*/  FMUL.FTZ R20, R19, R27 ;  /* 0x0000001b13147220 */ /* 0x000fe20000410000 */
[----:B------:R-:W-:Y:S01]  /*a1d0*/  SHF.L.U32 R9, R21, 0x10, RZ ;  /* 0x0000001015097819 */ /* 0x000fe200000006ff */
[-C--:B------:R-:W-:Y:S01]  /*a1e0*/  FMUL.FTZ R19, R19, R23.reuse ;  /* 0x0000001713137220 */ /* 0x080fe20000410000 */
[----:B------:R-:W-:Y:S01]  /*a1f0*/  LOP3.LUT R6, R21, 0xffff0000, RZ, 0xc0, !PT ;  /* 0xffff000015067812 */ /* 0x000fe200078ec0ff */
[C---:B------:R-:W-:Y:S02]  /*a200*/  FFMA.FTZ R21, R26.reuse, R23, -R20 ;  /* 0x000000171a157223 */ /* 0x040fe40000010814 */
[----:B------:R-:W-:Y:S01]  /*a210*/  FFMA.FTZ R20, R26, R27, R19 ;  /* 0x0000001b1a147223 */ /* 0x000fe20000010013 */
[C---:B------:R-:W-:Y:S01]  /*a220*/  SHF.L.U32 R26, R25.reuse, 0x10, RZ ;  /* 0x00000010191a7819 */ /* 0x040fe200000006ff */
[----:B------:R-:W-:Y:S01]  /*a230*/  FMUL.FTZ R18, R8, R29 ;  /* 0x0000001d08127220 */ /* 0x000fe20000410000 */
[----:B------:R-:W-:Y:S01]  /*a240*/  LOP3.LUT R25, R25, 0xffff0000, RZ, 0xc0, !PT ;  /* 0xffff000019197812 */ /* 0x000fe200078ec0ff */
[C---:B------:R-:W-:Y:S01]  /*a250*/  IMAD.U32 R27, R24.reuse, 0x10000, RZ ;  /* 0x00010000181b7824 */ /* 0x040fe200078e00ff */
[----:B------:R-:W-:Y:S01]  /*a260*/  LOP3.LUT R24, R24, 0xffff0000, RZ, 0xc0, !PT ;  /* 0xffff000018187812 */ /* 0x000fe200078ec0ff */
[----:B------:R-:W-:-:S02]  /*a270*/  FMUL.FTZ R8, R8, R28 ;  /* 0x0000001c08087220 */ /* 0x000fc40000410000 */
[C---:B------:R-:W-:Y:S02]  /*a280*/  FFMA.FTZ R23, R22.reuse, R28, -R18 ;  /* 0x0000001c16177223 */ /* 0x040fe40000010812 */
[----:B------:R-:W-:Y:S01]  /*a290*/  FFMA.FTZ R19, R22, R29, R8 ;  /* 0x0000001d16137223 */ /* 0x000fe20000010008 */
[----:B------:R-:W-:Y:S01]  /*a2a0*/  F2FP.BF16.PACK_AB R22, R20, R21 ;  /* 0x000000151416723e */ /* 0x000fe200000010ff */
[----:B------:R-:W-:Y:S02]  /*a2b0*/  FMUL.FTZ R18, R14, R27 ;  /* 0x0000001b0e127220 */ /* 0x000fe40000410000 */
[----:B------:R-:W-:Y:S01]  /*a2c0*/  FMUL.FTZ R8, R6, R24 ;  /* 0x0000001806087220 */ /* 0x000fe20000410000 */
[----:B------:R-:W-:Y:S01]  /*a2d0*/  F2FP.BF16.PACK_AB R23, R19, R23 ;  /* 0x000000171317723e */ /* 0x000fe200000010ff */
[----:B------:R-:W-:Y:S02]  /*a2e0*/  FMUL.FTZ R14, R14, R26 ;  /* 0x0000001a0e0e7220 */ /* 0x000fe40000410000 */
[----:B------:R-:W-:-:S02]  /*a2f0*/  FMUL.FTZ R6, R6, R25 ;  /* 0x0000001906067220 */ /* 0x000fc40000410000 */
[C---:B------:R-:W-:Y:S02]  /*a300*/  FFMA.FTZ R18, R15.reuse, R26, -R18 ;  /* 0x0000001a0f127223 */ /* 0x040fe40000010812 */
[----:B------:R-:W-:Y:S02]  /*a310*/  FFMA.FTZ R14, R15, R27, R14 ;  /* 0x0000001b0f0e7223 */ /* 0x000fe4000001000e */
[C---:B------:R-:W-:Y:S02]  /*a320*/  FFMA.FTZ R8, R9.reuse, R25, -R8 ;  /* 0x0000001909087223 */ /* 0x040fe40000010808 */
[----:B------:R-:W-:Y:S01]  /*a330*/  FFMA.FTZ R6, R9, R24, R6 ;  /* 0x0000001809067223 */ /* 0x000fe20000010006 */
[----:B------:R-:W-:-:S04]  /*a340*/  F2FP.BF16.PACK_AB R20, R14, R18 ;  /* 0x000000120e14723e */ /* 0x000fc800000010ff */
[----:B------:R-:W-:-:S05]  /*a350*/  F2FP.BF16.PACK_AB R21, R6, R8 ;  /* 0x000000080615723e */ /* 0x000fca00000010ff */
[----:B------:R1:W-:Y:S02]  /*a360*/  STS.128 [R210+0x100], R20 ;  /* 0x00010014d2007388 */ /* 0x0003e40000000c00 */
.L_x_979:
[----:B------:R-:W-:Y:S05]  /*a370*/  BSYNC B0 ;  /* 0x0000000000007941 */ /* 0x000fea0003800000 */
.L_x_978:
[----:B------:R-:W-:-:S13]  /*a380*/  ISETP.GE.AND P0, PT, R100, c[0x0][0x27c], PT ;  /* 0x00009f0064007a0c */ /* 0x000fda0003f06270 */
[----:B------:R-:W-:Y:S05]  /*a390*/  @P0 BRA `(.L_x_977) ;  /* 0x000002e000000947 */ /* 0x000fea0003800000 */
[----:B-1----:R-:W1:Y:S01]  /*a3a0*/  LDS.128 R20, [R210+0x4100] ;  /* 0x00410000d2147984 */ /* 0x002e620000000c00 */
[----:B------:R-:W-:Y:S02]  /*a3b0*/  SHF.R.U32.HI R6, RZ, 0x10, R17 ;  /* 0x00000010ff067819 */ /* 0x000fe40000011611 */
[--C-:B------:R-:W-:Y:S02]  /*a3c0*/  SHF.R.U64 R9, R10, 0x10, R11.reuse ;  /* 0x000000100a097819 */ /* 0x100fe4000000120b */
[----:B------:R-:W-:Y:S02]  /*a3d0*/  SHF.R.U32.HI R10, RZ, 0x10, R11 ;  /* 0x00000010ff0a7819 */ /* 0x000fe4000001160b */
[----:B------:R-:W-:Y:S02]  /*a3e0*/  SHF.R.U64 R8, R16, 0x10, R17 ;  /* 0x0000001010087819 */ /* 0x000fe40000001211 */
[----:B------:R-:W-:Y:S02]  /*a3f0*/  PRMT R14, R54, 0x5410, R6 ;  /* 0x00005410360e7816 */ /* 0x000fe40000000006 */
[----:B------:R-:W-:-:S02]  /*a400*/  PRMT R6, R53, 0x5410, R10 ;  /* 0x0000541035067816 */ /* 0x000fc4000000000a */
[----:B------:R-:W-:Y:S02]  /*a410*/  PRMT R17, R54, 0x5432, R8 ;  /* 0x0000543236117816 */ /* 0x000fe40000000008 */
[----:B------:R-:W-:Y:S02]  /*a420*/  LOP3.LUT R25, R6, 0xffff0000, RZ, 0xc0, !PT ;  /* 0xffff000006197812 */ /* 0x000fe400078ec0ff */
[----:B------:R-:W-:Y:S02]  /*a430*/  LOP3.LUT R24, R14, 0xffff0000, RZ, 0xc0, !PT ;  /* 0xffff00000e187812 */ /* 0x000fe400078ec0ff */
[----:B------:R-:W-:Y:S02]  /*a440*/  PRMT R16, R53, 0x5432, R9 ;  /* 0x0000543235107816 */ /* 0x000fe40000000009 */
[C---:B-1----:R-:W-:Y:S01]  /*a450*/  LOP3.LUT R15, R22.reuse, 0xffff0000, RZ, 0xc0, !PT ;  /* 0xffff0000160f7812 */ /* 0x042fe200078ec0ff */
[C---:B------:R-:W-:Y:S01]  /*a460*/  IMAD.U32 R18, R23.reuse, 0x10000, RZ ;  /* 0x0001000017127824 */ /* 0x040fe200078e00ff */
[----:B------:R-:W-:Y:S01]  /*a470*/  LOP3.LUT R8, R23, 0xffff0000, RZ, 0xc0, !PT ;  /* 0xffff000017087812 */ /* 0x000fe200078ec0ff */
[----:B------:R-:W-:Y:S01]  /*a480*/  IMAD.U32 R19, R22, 0x10000, RZ ;  /* 0x0001000016137824 */ /* 0x000fe200078e00ff */
[----:B------:R-:W-:Y:S01]  /*a490*/  SHF.L.U32 R11, R20, 0x10, RZ ;  /* 0x00000010140b7819 */ /* 0x000fe200000006ff */
[----:B------:R-:W-:Y:S01]  /*a4a0*/  IMAD.U32 R23, R6, 0x10000, RZ ;  /* 0x0001000006177824 */ /* 0x000fe200078e00ff */
[----:B------:R-:W-:Y:S01]  /*a4b0*/  LOP3.LUT R10, R20, 0xffff0000, RZ, 0xc0, !PT ;  /* 0xffff0000140a7812 */ /* 0x000fe200078ec0ff */
[----:B------:R-:W-:Y:S01]  /*a4c0*/  IMAD.U32 R22, R14, 0x10000, RZ ;  /* 0x000100000e167824 */ /* 0x000fe200078e00ff */
[----:B------:R-:W-:Y:S01]  /*a4d0*/  SHF.L.U32 R9, R21, 0x10, RZ ;  /* 0x0000001015097819 */ /* 0x000fe200000006ff */
[----:B------:R-:W-:Y:S01]  /*a4e0*/  FMUL.FTZ R20, R15, R23 ;  /* 0x000000170f147220 */ /* 0x000fe20000410000 */
[----:B------:R-:W-:Y:S01]  /*a4f0*/  LOP3.LUT R6, R21, 0xffff0000, RZ, 0xc0, !PT ;  /* 0xffff000015067812 */ /* 0x000fe200078ec0ff */
[----:B------:R-:W-:-:S02]  /*a500*/  FMUL.FTZ R15, R15, R22 ;  /* 0x000000160f0f7220 */ /* 0x000fc40000410000 */
[C---:B------:R-:W-:Y:S02]  /*a510*/  FFMA.FTZ R21, R19.reuse, R22, -R20 ;  /* 0x0000001613157223 */ /* 0x040fe40000010814 */
[C---:B------:R-:W-:Y:S02]  /*a520*/  FMUL.FTZ R14, R8.reuse, R25 ;  /* 0x00000019080e7220 */ /* 0x040fe40000410000 */
[----:B------:R-:W-:Y:S01]  /*a530*/  FFMA.FTZ R20, R19, R23, R15 ;  /* 0x0000001713147223 */ /* 0x000fe2000001000f */
[C---:B------:R-:W-:Y:S01]  /*a540*/  SHF.L.U32 R15, R17.reuse, 0x10, RZ ;  /* 0x00000010110f7819 */ /* 0x040fe200000006ff */
[-C--:B------:R-:W-:Y:S01]  /*a550*/  FMUL.FTZ R8, R8, R24.reuse ;  /* 0x0000001808087220 */ /* 0x080fe20000410000 */
[C---:B------:R-:W-:Y:S01]  /*a560*/  LOP3.LUT R23, R16.reuse, 0xffff0000, RZ, 0xc0, !PT ;  /* 0xffff000010177812 */ /* 0x040fe200078ec0ff */
[----:B------:R-:W-:Y:S01]  /*a570*/  IMAD.U32 R22, R16, 0x10000, RZ ;  /* 0x0001000010167824 */ /* 0x000fe200078e00ff */
[----:B------:R-:W-:Y:S01]  /*a580*/  LOP3.LUT R17, R17, 0xffff0000, RZ, 0xc0, !PT ;  /* 0xffff000011117812 */ /* 0x000fe200078ec0ff */
[----:B------:R-:W-:-:S02]  /*a590*/  FFMA.FTZ R19, R18, R24, -R14 ;  /* 0x0000001812137223 */ /* 0x000fc4000001080e */
[----:B------:R-:W-:Y:S02]  /*a5a0*/  FFMA.FTZ R18, R18, R25, R8 ;  /* 0x0000001912127223 */ /* 0x000fe40000010008 */
[----:B------:R-:W-:Y:S02]  /*a5b0*/  FMUL.FTZ R14, R10, R22 ;  /* 0x000000160a0e7220 */ /* 0x000fe40000410000 */
[----:B------:R-:W-:Y:S02]  /*a5c0*/  FMUL.FTZ R8, R6, R23 ;  /* 0x0000001706087220 */ /* 0x000fe40000410000 */
[----:B------:R-:W-:Y:S02]  /*a5d0*/  FMUL.FTZ R10, R10, R15 ;  /* 0x0000000f0a0a7220 */ /* 0x000fe40000410000 */
[----:B------:R-:W-:Y:S02]  /*a5e0*/  FMUL.FTZ R6, R6, R17 ;  /* 0x0000001106067220 */ /* 0x000fe40000410000 */
[----:B------:R-:W-:-:S02]  /*a5f0*/  FFMA.FTZ R16, R11, R15, -R14 ;  /* 0x0000000f0b107223 */ /* 0x000fc4000001080e */
[----:B------:R-:W-:Y:S01]  /*a600*/  FFMA.FTZ R15, R11, R22, R10 ;  /* 0x000000160b0f7223 */ /* 0x000fe2000001000a */
[----:B------:R-:W-:Y:S01]  /*a610*/  F2FP.BF16.PACK_AB R10, R20, R21 ;  /* 0x00000015140a723e */ /* 0x000fe200000010ff */
[C---:B------:R-:W-:Y:S01]  /*a620*/  FFMA.FTZ R14, R9.reuse, R17, -R8 ;  /* 0x00000011090e7223 */ /* 0x040fe20000010808 */
[----:B------:R-:W-:Y:S01]  /*a630*/  F2FP.BF16.PACK_AB R11, R18, R19 ;  /* 0x00000013120b723e */ /* 0x000fe200000010ff */
[----:B------:R-:W-:Y:S01]  /*a640*/  FFMA.FTZ R6, R9, R23, R6 ;  /* 0x0000001709067223 */ /* 0x000fe20000010006 */
[----:B------:R-:W-:-:S04]  /*a650*/  F2FP.BF16.PACK_AB R8, R15, R16 ;  /* 0x000000100f08723e */ /* 0x000fc800000010ff */
[----:B------:R-:W-:-:S05]  /*a660*/  F2FP.BF16.PACK_AB R9, R6, R14 ;  /* 0x0000000e0609723e */ /* 0x000fca00000010ff */
[----:B------:R1:W-:Y:S02]  /*a670*/  STS.128 [R210+0x4100], R8 ;  /* 0x00410008d2007388 */ /* 0x0003e40000000c00 */
.L_x_977:
[----:B------:R-:W-:Y:S05]  /*a680*/  BSYNC B1 ;  /* 0x0000000000017941 */ /* 0x000fea0003800000 */
.L_x_976:
        /* <DEDUP_REMOVED lines=8> */
[--C-:B------:R-:W-:Y:S02]  /*a710*/  SHF.R.U64 R6, R4, 0x10, R5.reuse ;  /* 0x0000001004067819 */ /* 0x100fe40000001205 */
[----:B------:R-:W-:Y:S02]  /*a720*/  SHF.R.U32.HI R4, RZ, 0x10, R5 ;  /* 0x00000010ff047819 */ /* 0x000fe40000011605 */
[--C-:B------:R-:W-:Y:S02]  /*a730*/  SHF.R.U64 R5, R2, 0x10, R3.reuse ;  /* 0x0000001002057819 */ /* 0x100fe40000001203 */
[----:B------:R-:W-:Y:S02]  /*a740*/  SHF.R.U32.HI R2, RZ, 0x10, R3 ;  /* 0x00000010ff027819 */ /* 0x000fe40000011603 */
[----:B------:R-:W-:Y:S02]  /*a750*/  PRMT R14, R56, 0x5410, R4 ;  /* 0x00005410380e7816 */ /* 0x000fe40000000004 */
[----:B------:R-:W-:-:S02]  /*a760*/  PRMT R2, R55, 0x5410, R2 ;  /* 0x0000541037027816 */ /* 0x000fc40000000002 */
[----:B------:R-:W-:Y:S01]  /*a770*/  PRMT R15, R55, 0x5432, R5 ;  /* 0x00005432370f7816 */ /* 0x000fe20000000005 */
[----:B------:R-:W-:Y:S01]  /*a780*/  IMAD.U32 R19, R14, 0x10000, RZ ;  /* 0x000100000e137824 */ /* 0x000fe200078e00ff */
[C---:B------:R-:W-:Y:S01]  /*a790*/  LOP3.LUT R22, R2.reuse, 0xffff0000, RZ, 0xc0, !PT ;  /* 0xffff000002167812 */ /* 0x040fe200078ec0ff */
[----:B------:R-:W-:Y:S01]  /*a7a0*/  IMAD.U32 R20, R2, 0x10000, RZ ;  /* 0x0001000002147824 */ /* 0x000fe200078e00ff */
[----:B------:R-:W-:Y:S02]  /*a7b0*/  LOP3.LUT R21, R14, 0xffff0000, RZ, 0xc0, !PT ;  /* 0xffff00000e157812 */ /* 0x000fe400078ec0ff */
[----:B------:R-:W-:Y:S01]  /*a7c0*/  PRMT R16, R56, 0x5432, R6 ;  /* 0x0000543238107816 */ /* 0x000fe20000000006 */
[C---:B-1----:R-:W-:Y:S01]  /*a7d0*/  IMAD.U32 R18, R10.reuse, 0x10000, RZ ;  /* 0x000100000a127824 */ /* 0x042fe200078e00ff */
[----:B------:R-:W-:Y:S01]  /*a7e0*/  LOP3.LUT R10, R10, 0xffff0000, RZ, 0xc0, !PT ;  /* 0xffff00000a0a7812 */ /* 0x000fe200078ec0ff */
[C---:B------:R-:W-:Y:S01]  /*a7f0*/  IMAD.U32 R17, R11.reuse, 0x10000, RZ ;  /* 0x000100000b117824 */ /* 0x040fe200078e00ff */
[----:B------:R-:W-:-:S02]  /*a800*/  LOP3.LUT R3, R11, 0xffff0000, RZ, 0xc0, !PT ;  /* 0xffff00000b037812 */ /* 0x000fc400078ec0ff */
[----:B------:R-:W-:Y:S01]  /*a810*/  SHF.L.U32 R6, R8, 0x10, RZ ;  /* 0x0000001008067819 */ /* 0x000fe200000006ff */
[----:B------:R-:W-:Y:S01]  /*a820*/  FMUL.FTZ R11, R10, R20 ;  /* 0x000000140a0b7220 */ /* 0x000fe20000410000 */
[----:B------:R-:W-:Y:S01]  /*a830*/  LOP3.LUT R5, R8, 0xffff0000, RZ, 0xc0, !PT ;  /* 0xffff000008057812 */ /* 0x000fe200078ec0ff */
[-C--:B------:R-:W-:Y:S01]  /*a840*/  FMUL.FTZ R10, R10, R19.reuse ;  /* 0x000000130a0a7220 */ /* 0x080fe20000410000 */
[----:B------:R-:W-:Y:S01]  /*a850*/  LOP3.LUT R2, R9, 0xffff0000, RZ, 0xc0, !PT ;  /* 0xffff000009027812 */ /* 0x000fe200078ec0ff */
[----:B------:R-:W-:Y:S01]  /*a860*/  FMUL.FTZ R8, R3, R22 ;  /* 0x0000001603087220 */ /* 0x000fe20000410000 */
[----:B------:R-:W-:Y:S01]  /*a870*/  SHF.L.U32 R4, R9, 0x10, RZ ;  /* 0x0000001009047819 */ /* 0x000fe200000006ff */
[C---:B------:R-:W-:Y:S02]  /*a880*/  FFMA.FTZ R14, R18.reuse, R19, -R11 ;  /* 0x00000013120e7223 */ /* 0x040fe4000001080b */
[----:B------:R-:W-:Y:S01]  /*a890*/  FFMA.FTZ R10, R18, R20, R10 ;  /* 0x00000014120a7223 */ /* 0x000fe2000001000a */
[----:B------:R-:W-:Y:S01]  /*a8a0*/  LOP3.LUT R20, R15, 0xffff0000, RZ, 0xc0, !PT ;  /* 0xffff00000f147812 */ /* 0x000fe200078ec0ff */
[-C--:B------:R-:W-:Y:S01]  /*a8b0*/  FMUL.FTZ R3, R3, R21.reuse ;  /* 0x0000001503037220 */ /* 0x080fe20000410000 */
[C---:B------:R-:W-:Y:S01]  /*a8c0*/  SHF.L.U32 R18, R16.reuse, 0x10, RZ ;  /* 0x0000001010127819 */ /* 0x040fe200000006ff */
[----:B------:R-:W-:Y:S01]  /*a8d0*/  IMAD.U32 R19, R15, 0x10000, RZ ;  /* 0x000100000f137824 */ /* 0x000fe200078e00ff */
[----:B------:R-:W-:Y:S01]  /*a8e0*/  LOP3.LUT R15, R16, 0xffff0000, RZ, 0xc0, !PT ;  /* 0xffff0000100f7812 */ /* 0x000fe200078ec0ff */
[C---:B------:R-:W-:Y:S01]  /*a8f0*/  FFMA.FTZ R9, R17.reuse, R21, -R8 ;  /* 0x0000001511097223 */ /* 0x040fe20000010808 */
[----:B------:R-:W-:Y:S01]  /*a900*/  F2FP.BF16.PACK_AB R10, R10, R14 ;  /* 0x0000000e0a0a723e */ /* 0x000fe200000010ff */
[----:B------:R-:W-:-:S02]  /*a910*/  FFMA.FTZ R11, R17, R22, R3 ;  /* 0x00000016110b7223 */ /* 0x000fc40000010003 */
[----:B------:R-:W-:Y:S02]  /*a920*/  FMUL.FTZ R8, R5, R19 ;  /* 0x0000001305087220 */ /* 0x000fe40000410000 */
[C---:B------:R-:W-:Y:S01]  /*a930*/  FMUL.FTZ R3, R2.reuse, R20 ;  /* 0x0000001402037220 */ /* 0x040fe20000410000 */
[----:B------:R-:W-:Y:S01]  /*a940*/  F2FP.BF16.PACK_AB R11, R11, R9 ;  /* 0x000000090b0b723e */ /* 0x000fe200000010ff */
[-C--:B------:R-:W-:Y:S02]  /*a950*/  FMUL.FTZ R5, R5, R18.reuse ;  /* 0x0000001205057220 */ /* 0x080fe40000410000 */
[----:B------:R-:W-:Y:S02]  /*a960*/  FMUL.FTZ R2, R2, R15 ;  /* 0x0000000f02027220 */ /* 0x000fe40000410000 */
[C---:B------:R-:W-:Y:S02]  /*a970*/  FFMA.FTZ R8, R6.reuse, R18, -R8 ;  /* 0x0000001206087223 */ /* 0x040fe40000010808 */
[----:B------:R-:W-:-:S02]  /*a980*/  FFMA.FTZ R5, R6, R19, R5 ;  /* 0x0000001306057223 */ /* 0x000fc40000010005 */
[C---:B------:R-:W-:Y:S02]  /*a990*/  FFMA.FTZ R3, R4.reuse, R15, -R3 ;  /* 0x0000000f04037223 */ /* 0x040fe40000010803 */
[----:B------:R-:W-:Y:S01]  /*a9a0*/  FFMA.FTZ R2, R4, R20, R2 ;  /* 0x0000001404027223 */ /* 0x000fe20000010002 */
[----:B------:R-:W-:-:S04]  /*a9b0*/  F2FP.BF16.PACK_AB R8, R5, R8 ;  /* 0x000000080508723e */ /* 0x000fc800000010ff */
[----:B------:R-:W-:-:S05]  /*a9c0*/  F2FP.BF16.PACK_AB R9, R2, R3 ;  /* 0x000000030209723e */ /* 0x000fca00000010ff */
[----:B------:R1:W-:Y:S02]  /*a9d0*/  STS.128 [R210+0x1100], R8 ;  /* 0x00110008d2007388 */ /* 0x0003e40000000c00 */
.L_x_983:
[----:B------:R-:W-:Y:S05]  /*a9e0*/  BSYNC B0 ;  /* 0x0000000000007941 */ /* 0x000fea0003800000 */
.L_x_982:
[----:B------:R-:W-:-:S13]  /*a9f0*/  ISETP.GE.AND P0, PT, R100, c[0x0][0x27c], PT ;  /* 0x00009f0064007a0c */ /* 0x000fda0003f06270 */
[----:B------:R-:W-:Y:S05]  /*aa00*/  @P0 BRA `(.L_x_981) ;  /* 0x000002e000000947 */ /* 0x000fea0003800000 */
[----:B-1----:R-:W1:Y:S01]  /*aa10*/  LDS.128 R8, [R210+0x5100] ;  /* 0x00510000d2087984 */ /* 0x002e620000000c00 */
[----:B------:R-:W-:Y:S02]  /*aa20*/  SHF.R.U64 R2, R38, 0x10, R39 ;  /* 0x0000001026027819 */ /* 0x000fe40000001227 */
[----:B------:R-:W-:Y:S02]  /*aa30*/  SHF.R.U32.HI R5, RZ, 0x10, R35 ;  /* 0x00000010ff057819 */ /* 0x000fe40000011623 */
[----:B------:R-:W-:Y:S02]  /*aa40*/  SHF.R.U32.HI R3, RZ, 0x10, R39 ;  /* 0x00000010ff037819 */ /* 0x000fe40000011627 */
[C---:B------:R-:W-:Y:S02]  /*aa50*/  PRMT R16, R58.reuse, 0x5432, R2 ;  /* 0x000054323a107816 */ /* 0x040fe40000000002 */
[----:B------:R-:W-:Y:S02]  /*aa60*/  PRMT R2, R57, 0x5410, R5 ;  /* 0x0000541039027816 */ /* 0x000fe40000000005 */
[----:B------:R-:W-:-:S02]  /*aa70*/  PRMT R14, R58, 0x5410, R3 ;  /* 0x000054103a0e7816 */ /* 0x000fc40000000003 */
[----:B------:R-:W-:Y:S01]  /*aa80*/  SHF.R.U64 R4, R34, 0x10, R35 ;  /* 0x0000001022047819 */ /* 0x000fe20000001223 */
[C---:B------:R-:W-:Y:S01]  /*aa90*/  IMAD.U32 R20, R2.reuse, 0x10000, RZ ;  /* 0x0001000002147824 */ /* 0x040fe200078e00ff */
[----:B------:R-:W-:Y:S01]  /*aaa0*/  LOP3.LUT R22, R2, 0xffff0000, RZ, 0xc0, !PT ;  /* 0xffff000002167812 */ /* 0x000fe200078ec0ff */
[C---:B------:R-:W-:Y:S01]  /*aab0*/  IMAD.U32 R19, R14.reuse, 0x10000, RZ ;  /* 0x000100000e137824 */ /* 0x040fe200078e00ff */
[----:B------:R-:W-:Y:S02]  /*aac0*/  PRMT R15, R57, 0x5432, R4 ;  /* 0x00005432390f7816 */ /* 0x000fe40000000004 */
[----:B------:R-:W-:Y:S01]  /*aad0*/  LOP3.LUT R21, R14, 0xffff0000, RZ, 0xc0, !PT ;  /* 0xffff00000e157812 */ /* 0x000fe200078ec0ff */
        /* <DEDUP_REMOVED lines=33> */
.L_x_981:
[----:B------:R-:W-:Y:S05]  /*acf0*/  BSYNC B1 ;  /* 0x0000000000017941 */ /* 0x000fea0003800000 */
.L_x_980:
        /* <DEDUP_REMOVED lines=53> */
.L_x_987:
[----:B------:R-:W-:Y:S05]  /*b050*/  BSYNC B0 ;  /* 0x0000000000007941 */ /* 0x000fea0003800000 */
.L_x_986:
        /* <DEDUP_REMOVED lines=48> */
.L_x_985:
[----:B------:R-:W-:Y:S05]  /*b360*/  BSYNC B1 ;  /* 0x0000000000017941 */ /* 0x000fea0003800000 */
.L_x_984:
[----:B------:R-:W-:-:S04]  /*b370*/  IADD3 R2, R101, 0x60, RZ ;  /* 0x0000006065027810 */ /* 0x000fc80007ffe0ff */
        /* <DEDUP_REMOVED lines=15> */
[----:B------:R-:W-:Y:S01]  /*b470*/  IMAD.U32 R19, R14, 0x10000, RZ ;  /* 0x000100000e137824 */ /* 0x000fe200078e00ff */
        /* <DEDUP_REMOVED lines=35> */
.L_x_990:
[----:B------:R-:W-:Y:S05]  /*b6b0*/  BSYNC B0 ;  /* 0x0000000000007941 */ /* 0x000fea0003800000 */
.L_x_989:
        /* <DEDUP_REMOVED lines=47> */
[----:B------:R1:W-:Y:S01]  /*b9b0*/  STS.128 [R210+0x7100], R8 ;  /* 0x00710008d2007388 */ /* 0x0003e20000000c00 */
[----:B------:R-:W-:Y:S05]  /*b9c0*/  BRA `(.L_x_988) ;  /* 0x0000264000007947 */ /* 0x000fea0003800000 */
.L_x_967:
[----:B------:R-:W-:Y:S01]  /*b9d0*/  ISETP.NE.AND P0, PT, R70, 0x1, PT ;  /* 0x000000014600780c */ /* 0x000fe20003f05270 */
[----:B------:R-:W-:Y:S01]  /*b9e0*/  IMAD.MOV.U32 R9, RZ, RZ, R3 ;  /* 0x000000ffff097224 */ /* 0x000fe200078e0003 */
[----:B------:R-:W-:Y:S01]  /*b9f0*/  CS2R R26, SRZ ;  /* 0x00000000001a7805 */ /* 0x000fe2000001ff00 */
[----:B------:R-:W-:-:S10]  /*ba00*/  CS2R R24, SRZ ;  /* 0x0000000000187805 */ /* 0x000fd4000001ff00 */
[----:B------:R-:W-:-:S05]  /*ba10*/  @P0 IMAD.HI.U32 R5, R2, c[0x0][0x2c8], RZ ;  /* 0x0000b20002050a27 */ /* 0x000fca00078e00ff */
[----:B------:R-:W-:-:S04]  /*ba20*/  @P0 SHF.R.U32.HI R2, RZ, c[0x0][0x2cc], R5 ;  /* 0x0000b300ff020a19 */ /* 0x000fc80000011605 */
[----:B------:R-:W-:Y:S01]  /*ba30*/  SHF.R.S32.HI R5, RZ, 0x1f, R2 ;  /* 0x0000001fff057819 */ /* 0x000fe20000011402 */
[----:B------:R-:W-:-:S04]  /*ba40*/  IMAD.WIDE.U32 R8, R2, c[0x0][0x280], R8 ;  /* 0x0000a00002087a25 */ /* 0x000fc800078e0008 */
[----:B------:R-:W-:Y:S01]  /*ba50*/  IMAD R10, R5, c[0x0][0x280], RZ ;  /* 0x0000a000050a7a24 */ /* 0x000fe200078e02ff */
[----:B------:R-:W-:-:S03]  /*ba60*/  LEA R28, P0, R8, c[0x0][0x270], 0x1 ;  /* 0x00009c00081c7a11 */ /* 0x000fc600078008ff */
[----:B------:R-:W-:-:S04]  /*ba70*/  IMAD R3, R2, c[0x0][0x284], R10 ;  /* 0x0000a10002037a24 */ /* 0x000fc800078e020a */
[----:B------:R-:W-:-:S05]  /*ba80*/  IMAD.IADD R3, R9, 0x1, R3 ;  /* 0x0000000109037824 */ /* 0x000fca00078e0203 */
[----:B------:R-:W-:Y:S01]  /*ba90*/  LEA.HI.X R15, R8, c[0x0][0x274], R3, 0x1, P0 ;  /* 0x00009d00080f7a11 */ /* 0x000fe200000f0c03 */
[----:B------:R-:W-:Y:S02]  /*baa0*/  IMAD R3, R5, c[0x0][0x290], RZ ;  /* 0x0000a40005037a24 */ /* 0x000fe400078e02ff */
[----:B------:R-:W-:-:S04]  /*bab0*/  IMAD.MOV.U32 R5, RZ, RZ, R6 ;  /* 0x000000ffff057224 */ /* 0x000fc800078e0006 */
[----:B------:R-:W-:-:S04]  /*bac0*/  IMAD.WIDE.U32 R4, R2, c[0x0][0x290], R4 ;  /* 0x0000a40002047a25 */ /* 0x000fc800078e0004 */
[----:B------:R-:W-:Y:S01]  /*bad0*/  IMAD R2, R2, c[0x0][0x294], R3 ;  /* 0x0000a50002027a24 */ /* 0x000fe200078e0203 */
[C---:B------:R-:W-:Y:S01]  /*bae0*/  LEA R14, P0, R4.reuse, c[0x0][0x288], 0x1 ;  /* 0x0000a200040e7a11 */ /* 0x040fe200078008ff */
[----:B------:R-:W-:Y:S02]  /*baf0*/  SHFL.IDX PT, R3, R15, RZ, 0x181f ;  /* 0x00181fff0f037589 */ /* 0x000fe400000e0000 */
[----:B------:R-:W-:Y:S02]  /*bb00*/  IMAD.IADD R2, R5, 0x1, R2 ;  /* 0x0000000105027824 */ /* 0x000fe400078e0202 */
[----:B------:R-:W-:Y:S03]  /*bb10*/  SHFL.IDX PT, R8, R14, RZ, 0x181f ;  /* 0x00181fff0e087589 */ /* 0x000fe600000e0000 */
[----:B------:R-:W-:Y:S02]  /*bb20*/  LEA.HI.X R6, R4, c[0x0][0x28c], R2, 0x1, P0 ;  /* 0x0000a30004067a11 */ /* 0x000fe400000f0c02 */
[----:B------:R-:W1:Y:S01]  /*bb30*/  SHFL.IDX PT, R2, R28, RZ, 0x181f ;  /* 0x00181fff1c027589 */ /* 0x000e6200000e0000 */
[----:B------:R-:W-:-:S03]  /*bb40*/  ISETP.GE.OR P0, PT, R76, c[0x0][0x27c], P3 ;  /* 0x00009f004c007a0c */ /* 0x000fc60001f06670 */
[----:B------:R-:W2:Y:S10]  /*bb50*/  SHFL.IDX PT, R9, R6, RZ, 0x181f ;  /* 0x00181fff06097589 */ /* 0x000eb400000e0000 */
[C---:B------:R-:W-:Y:S01]  /*bb60*/  @!P0 IMAD.SHL.U32 R4, R76.reuse, 0x2, RZ ;  /* 0x000000024c048824 */ /* 0x040fe200078e00ff */
[----:B------:R-:W-:-:S04]  /*bb70*/  @!P0 SHF.L.U64.HI R5, R76, 0x1, R77 ;  /* 0x000000014c058819 */ /* 0x000fc8000001024d */
[----:B-1----:R-:W-:-:S04]  /*bb80*/  @!P0 IADD3 R2, P1, R2, R4, RZ ;  /* 0x0000000402028210 */ /* 0x002fc80007f3e0ff */
[----:B------:R-:W-:Y:S02]  /*bb90*/  @!P0 IADD3.X R3, R3, R5, RZ, P1, !PT ;  /* 0x0000000503038210 */ /* 0x000fe40000ffe4ff */
[----:B------:R-:W-:Y:S01]  /*bba0*/  @!P0 IADD3 R4, P1, R8, R4, RZ ;  /* 0x0000000408048210 */ /* 0x000fe20007f3e0ff */
[----:B------:R-:W-:Y:S01]  /*bbb0*/  CS2R R22, SRZ ;  /* 0x0000000000167805 */ /* 0x000fe2000001ff00 */
[----:B------:R-:W-:Y:S01]  /*bbc0*/  CS2R R20, SRZ ;  /* 0x0000000000147805 */ /* 0x000fe2000001ff00 */
[----:B------:R-:W3:Y:S02]  /*bbd0*/  @!P0 LD.E.128 R24, [R2.64] ;  /* 0x0000000802188980 */ /* 0x000ee4000c101d00 */
[----:B--2---:R-:W-:-:S05]  /*bbe0*/  @!P0 IMAD.X R5, R9, 0x1, R5, P1 ;  /* 0x0000000109058824 */ /* 0x004fca00008e0605 */
[----:B------:R-:W2:Y:S01]  /*bbf0*/  @!P0 LD.E.128 R20, [R4.64] ;  /* 0x0000000804148980 */ /* 0x000ea2000c101d00 */
[----:B------:R-:W-:Y:S03]  /*bc00*/  BSSY B0, `(.L_x_991) ;  /* 0x0000025000007945 */ /* 0x000fe60003800000 */
[----:B------:R1:W4:Y:S01]  /*bc10*/  SHFL.IDX PT, R29, R28, 0x1, 0x181f ;  /* 0x00381f001c1d7f89 */ /* 0x00032200000e0000 */
[----:B------:R-:W-:-:S03]  /*bc20*/  CS2R R18, SRZ ;  /* 0x0000000000127805 */ /* 0x000fc6000001ff00 */
[----:B------:R1:W1:Y:S01]  /*bc30*/  SHFL.IDX PT, R30, R14, 0x1, 0x181f ;  /* 0x00381f000e1e7f89 */ /* 0x00026200000e0000 */
[----:B------:R-:W-:-:S03]  /*bc40*/  CS2R R16, SRZ ;  /* 0x0000000000107805 */ /* 0x000fc6000001ff00 */
[----:B------:R1:W1:Y:S01]  /*bc50*/  SHFL.IDX PT, R31, R15, 0x1, 0x181f ;  /* 0x00381f000f1f7f89 */ /* 0x00026200000e0000 */
[----:B------:R-:W-:-:S03]  /*bc60*/  ISETP.GE.AND P2, PT, R76, c[0x0][0x27c], PT ;  /* 0x00009f004c007a0c */ /* 0x000fc60003f46270 */
[----:B------:R1:W1:Y:S01]  /*bc70*/  SHFL.IDX PT, R32, R6, 0x1, 0x181f ;  /* 0x00381f0006207f89 */ /* 0x00026200000e0000 */
[----:B---3--:R-:W-:Y:S02]  /*bc80*/  IMAD.MOV.U32 R11, RZ, RZ, R26 ;  /* 0x000000ffff0b7224 */ /* 0x008fe400078e001a */
[----:B------:R-:W-:Y:S01]  /*bc90*/  IMAD.MOV.U32 R10, RZ, RZ, R27 ;  /* 0x000000ffff0a7224 */ /* 0x000fe200078e001b */
[----:B------:R-:W-:Y:S01]  /*bca0*/  MOV R9, R24 ;  /* 0x0000001800097202 */ /* 0x000fe20000000f00 */
[----:B------:R-:W-:Y:S01]  /*bcb0*/  IMAD.MOV.U32 R8, RZ, RZ, R25 ;  /* 0x000000ffff087224 */ /* 0x000fe200078e0019 */
[----:B------:R-:W-:Y:S01]  /*bcc0*/  PRMT R39, R39, 0x5410, R11 ;  /* 0x0000541027277816 */ /* 0x000fe2000000000b */
[----:B--2---:R-:W-:Y:S01]  /*bcd0*/  IMAD.MOV.U32 R5, RZ, RZ, R22 ;  /* 0x000000ffff057224 */ /* 0x004fe200078e0016 */
[----:B------:R-:W-:Y:S01]  /*bce0*/  PRMT R38, R38, 0x5410, R10 ;  /* 0x0000541026267816 */ /* 0x000fe2000000000a */
[----:B------:R-:W-:Y:S01]  /*bcf0*/  IMAD.MOV.U32 R4, RZ, RZ, R23 ;  /* 0x000000ffff047224 */ /* 0x000fe200078e0017 */
[----:B------:R-:W-:Y:S01]  /*bd00*/  MOV R3, R20 ;  /* 0x0000001400037202 */ /* 0x000fe20000000f00 */
[----:B------:R-:W-:Y:S01]  /*bd10*/  IMAD.MOV.U32 R2, RZ, RZ, R21 ;  /* 0x000000ffff027224 */ /* 0x000fe200078e0015 */
[----:B------:R-:W-:Y:S01]  /*bd20*/  PRMT R37, R8, 0x5410, R9 ;  /* 0x0000541008257816 */ /* 0x000fe20000000009 */
[----:B------:R-:W-:Y:S01]  /*bd30*/  CS2R R10, SRZ ;  /* 0x00000000000a7805 */ /* 0x000fe2000001ff00 */
[----:B------:R-:W-:Y:S01]  /*bd40*/  PRMT R39, R5, 0x7610, R39 ;  /* 0x0000761005277816 */ /* 0x000fe20000000027 */
[----:B------:R-:W-:Y:S01]  /*bd50*/  CS2R R8, SRZ ;  /* 0x0000000000087805 */ /* 0x000fe2000001ff00 */
[----:B------:R-:W-:-:S02]  /*bd60*/  PRMT R38, R4, 0x7610, R38 ;  /* 0x0000761004267816 */ /* 0x000fc40000000026 */
[----:B------:R-:W-:Y:S01]  /*bd70*/  PRMT R36, R2, 0x5410, R3 ;  /* 0x0000541002247816 */ /* 0x000fe20000000003 */
[----:B------:R-:W-:Y:S05]  /*bd80*/  @P4 BRA `(.L_x_992) ;  /* 0x000000c000004947 */ /* 0x000fea0003800000 */
[----:B-1--4-:R-:W-:Y:S01]  /*bd90*/  CS2R R16, SRZ ;  /* 0x0000000000107805 */ /* 0x012fe2000001ff00 */
[----:B------:R-:W-:Y:S01]  /*bda0*/  CS2R R10, SRZ ;  /* 0x00000000000a7805 */ /* 0x000fe2000001ff00 */
[----:B------:R-:W-:Y:S01]  /*bdb0*/  CS2R R8, SRZ ;  /* 0x0000000000087805 */ /* 0x000fe2000001ff00 */
[----:B------:R-:W-:Y:S05]  /*bdc0*/  @P2 BRA `(.L_x_992) ;  /* 0x0000008000002947 */ /* 0x000fea0003800000 */
[C---:B------:R-:W-:Y:S01]  /*bdd0*/  IMAD.SHL.U32 R4, R76.reuse, 0x2, RZ ;  /* 0x000000024c047824 */ /* 0x040fe200078e00ff */
[----:B------:R-:W-:-:S04]  /*bde0*/  SHF.L.U64.HI R5, R76, 0x1, R77 ;  /* 0x000000014c057819 */ /* 0x000fc8000001024d */
[----:B------:R-:W-:-:S05]  /*bdf0*/  IADD3 R2, P0, R29, R4, RZ ;  /* 0x000000041d027210 */ /* 0x000fca0007f1e0ff */
[----:B------:R-:W-:Y:S01]  /*be00*/  IMAD.X R3, R31, 0x1, R5, P0 ;  /* 0x000000011f037824 */ /* 0x000fe200000e0605 */
[----:B------:R-:W-:-:S04]  /*be10*/  IADD3 R4, P0, R30, R4, RZ ;  /* 0x000000041e047210 */ /* 0x000fc80007f1e0ff */
[----:B------:R1:W5:Y:S01]  /*be20*/  LD.E.128 R16, [R2.64] ;  /* 0x0000000802107980 */ /* 0x000362000c101d00 */
[----:B------:R-:W-:-:S05]  /*be30*/  IMAD.X R5, R32, 0x1, R5, P0 ;  /* 0x0000000120057824 */ /* 0x000fca00000e0605 */
[----:B------:R1:W5:Y:S03]  /*be40*/  LD.E.128 R8, [R4.64] ;  /* 0x0000000804087980 */ /* 0x000366000c101d00 */
.L_x_992:
[----:B-1--4-:R-:W-:Y:S05]  /*be50*/  BSYNC B0 ;  /* 0x0000000000007941 */ /* 0x012fea0003800000 */
.L_x_991:
[----:B------:R-:W1:Y:S01]  /*be60*/  SHFL.IDX PT, R4, R28, 0x2, 0x181f ;  /* 0x00581f001c047f89 */ /* 0x000e6200000e0000 */
[C---:B------:R-:W-:Y:S01]  /*be70*/  ISETP.GE.OR P0, PT, R76.reuse, c[0x0][0x27c], P5 ;  /* 0x00009f004c007a0c */ /* 0x040fe20002f06670 */
[----:B------:R-:W-:Y:S01]  /*be80*/  CS2R R46, SRZ ;  /* 0x00000000002e7805 */ /* 0x000fe2000001ff00 */
[----:B------:R-:W-:Y:S01]  /*be90*/  CS2R R44, SRZ ;  /* 0x00000000002c7805 */ /* 0x000fe2000001ff00 */
[----:B------:R-:W2:Y:S04]  /*bea0*/  SHFL.IDX PT, R5, R15, 0x2, 0x181f ;  /* 0x00581f000f057f89 */ /* 0x000ea800000e0000 */
[----:B------:R-:W3:Y:S04]  /*beb0*/  SHFL.IDX PT, R29, R14, 0x2, 0x181f ;  /* 0x00581f000e1d7f89 */ /* 0x000ee800000e0000 */
[----:B------:R-:W4:Y:S02]  /*bec0*/  SHFL.IDX PT, R30, R6, 0x2, 0x181f ;  /* 0x00581f00061e7f89 */ /* 0x000f2400000e0000 */
[C---:B------:R-:W-:Y:S01]  /*bed0*/  @!P0 IMAD.SHL.U32 R2, R76.reuse, 0x2, RZ ;  /* 0x000000024c028824 */ /* 0x040fe200078e00ff */
[----:B------:R-:W-:-:S04]  /*bee0*/  @!P0 SHF.L.U64.HI R3, R76, 0x1, R77 ;  /* 0x000000014c038819 */ /* 0x000fc8000001024d */
[----:B-1----:R-:W-:-:S05]  /*bef0*/  @!P0 IADD3 R4, P1, R4, R2, RZ ;  /* 0x0000000204048210 */ /* 0x002fca0007f3e0ff */
[----:B--2---:R-:W-:Y:S01]  /*bf00*/  @!P0 IMAD.X R5, R5, 0x1, R3, P1 ;  /* 0x0000000105058824 */ /* 0x004fe200008e0603 */
[----:B---3--:R-:W-:Y:S01]  /*bf10*/  @!P0 IADD3 R2, P1, R29, R2, RZ ;  /* 0x000000021d028210 */ /* 0x008fe20007f3e0ff */
[----:B------:R-:W-:-:S03]  /*bf20*/  CS2R R50, SRZ ;  /* 0x0000000000327805 */ /* 0x000fc6000001ff00 */
[----:B------:R1:W2:Y:S01]  /*bf30*/  @!P0 LD.E.128 R44, [R4.64] ;  /* 0x00000008042c8980 */ /* 0x0002a2000c101d00 */
[----:B------:R-:W-:Y:S01]  /*bf40*/  CS2R R48, SRZ ;  /* 0x0000000000307805 */ /* 0x000fe2000001ff00 */
[----:B----4-:R-:W-:-:S05]  /*bf50*/  @!P0 IMAD.X R3, R30, 0x1, R3, P1 ;  /* 0x000000011e038824 */ /* 0x010fca00008e0603 */
[----:B------:R3:W4:Y:S01]  /*bf60*/  @!P0 LD.E.128 R48, [R2.64] ;  /* 0x0000000802308980 */ /* 0x000722000c101d00 */
[----:B-1---5:R-:W-:Y:S01]  /*bf70*/  IMAD.MOV.U32 R4, RZ, RZ, R19 ;  /* 0x000000ffff047224 */ /* 0x022fe200078e0013 */
[----:B------:R-:W-:Y:S01]  /*bf80*/  MOV R5, R18 ;  /* 0x0000001200057202 */ /* 0x000fe20000000f00 */
[----:B---3--:R-:W-:Y:S02]  /*bf90*/  IMAD.MOV.U32 R3, RZ, RZ, R16 ;  /* 0x000000ffff037224 */ /* 0x008fe400078e0010 */
[----:B------:R-:W-:Y:S01]  /*bfa0*/  IMAD.MOV.U32 R2, RZ, RZ, R17 ;  /* 0x000000ffff027224 */ /* 0x000fe200078e0011 */
[----:B------:R-:W-:Y:S01]  /*bfb0*/  PRMT R67, R4, 0x5410, R5 ;  /* 0x0000541004437816 */ /* 0x000fe20000000005 */
[----:B------:R-:W-:Y:S01]  /*bfc0*/  IMAD.MOV.U32 R4, RZ, RZ, R11 ;  /* 0x000000ffff047224 */ /* 0x000fe200078e000b */
[----:B------:R-:W-:Y:S02]  /*bfd0*/  MOV R5, R10 ;  /* 0x0000000a00057202 */ /* 0x000fe40000000f00 */
[----:B------:R-:W-:Y:S01]  /*bfe0*/  PRMT R65, R2, 0x5410, R3 ;  /* 0x0000541002417816 */ /* 0x000fe20000000003 */
[----:B------:R-:W-:-:S02]  /*bff0*/  IMAD.MOV.U32 R3, RZ, RZ, R8 ;  /* 0x000000ffff037224 */ /* 0x000fc400078e0008 */
[----:B------:R-:W-:Y:S01]  /*c000*/  IMAD.MOV.U32 R2, RZ, RZ, R9 ;  /* 0x000000ffff027224 */ /* 0x000fe200078e0009 */
[----:B------:R-:W-:-:S04]  /*c010*/  PRMT R66, R4, 0x5410, R5 ;  /* 0x0000541004427816 */ /* 0x000fc80000000005 */
[----:B------:R-:W-:Y:S01]  /*c020*/  PRMT R64, R2, 0x5410, R3 ;  /* 0x0000541002407816 */ /* 0x000fe20000000003 */
[----:B------:R1:W3:Y:S01]  /*c030*/  SHFL.IDX PT, R29, R15, 0x3, 0x181f ;  /* 0x00781f000f1d7f89 */ /* 0x0002e200000e0000 */
[----:B------:R-:W-:Y:S03]  /*c040*/  BSSY B0, `(.L_x_993) ;  /* 0x0000021000007945 */ /* 0x000fe60003800000 */
[----:B------:R1:W1:Y:S01]  /*c050*/  SHFL.IDX PT, R15, R28, 0x3, 0x181f ;  /* 0x00781f001c0f7f89 */ /* 0x00026200000e0000 */
[----:B------:R-:W-:-:S03]  /*c060*/  CS2R R58, SRZ ;  /* 0x00000000003a7805 */ /* 0x000fc6000001ff00 */
[----:B------:R-:W1:Y:S01]  /*c070*/  SHFL.IDX PT, R14, R14, 0x3, 0x181f ;  /* 0x00781f000e0e7f89 */ /* 0x000e6200000e0000 */
[----:B------:R-:W-:-:S03]  /*c080*/  CS2R R56, SRZ ;  /* 0x0000000000387805 */ /* 0x000fc6000001ff00 */
[----:B------:R-:W1:Y:S01]  /*c090*/  SHFL.IDX PT, R6, R6, 0x3, 0x181f ;  /* 0x00781f0006067f89 */ /* 0x000e6200000e0000 */
[----:B------:R-:W-:Y:S01]  /*c0a0*/  CS2R R54, SRZ ;  /* 0x0000000000367805 */ /* 0x000fe2000001ff00 */
[----:B------:R-:W-:Y:S01]  /*c0b0*/  CS2R R52, SRZ ;  /* 0x0000000000347805 */ /* 0x000fe2000001ff00 */
[----:B--2---:R-:W-:Y:S01]  /*c0c0*/  IMAD.MOV.U32 R4, RZ, RZ, R47 ;  /* 0x000000ffff047224 */ /* 0x004fe200078e002f */
[----:B------:R-:W-:Y:S01]  /*c0d0*/  MOV R5, R46 ;  /* 0x0000002e00057202 */ /* 0x000fe20000000f00 */
[----:B------:R-:W-:Y:S01]  /*c0e0*/  IMAD.MOV.U32 R3, RZ, RZ, R44 ;  /* 0x000000ffff037224 */ /* 0x000fe200078e002c */
[----:B------:R-:W-:Y:S02]  /*c0f0*/  MOV R2, R45 ;  /* 0x0000002d00027202 */ /* 0x000fe40000000f00 */
[----:B------:R-:W-:Y:S02]  /*c100*/  PRMT R71, R4, 0x5410, R5 ;  /* 0x0000541004477816 */ /* 0x000fe40000000005 */
[----:B------:R-:W-:Y:S01]  /*c110*/  PRMT R69, R2, 0x5410, R3 ;  /* 0x0000541002457816 */ /* 0x000fe20000000003 */
[----:B----4-:R-:W-:Y:S01]  /*c120*/  IMAD.MOV.U32 R5, RZ, RZ, R50 ;  /* 0x000000ffff057224 */ /* 0x010fe200078e0032 */
[----:B------:R-:W-:Y:S01]  /*c130*/  MOV R3, R48 ;  /* 0x0000003000037202 */ /* 0x000fe20000000f00 */
[----:B------:R-:W-:-:S02]  /*c140*/  IMAD.MOV.U32 R4, RZ, RZ, R51 ;  /* 0x000000ffff047224 */ /* 0x000fc400078e0033 */
[----:B------:R-:W-:-:S03]  /*c150*/  IMAD.MOV.U32 R2, RZ, RZ, R49 ;  /* 0x000000ffff027224 */ /* 0x000fc600078e0031 */
[----:B------:R-:W-:Y:S02]  /*c160*/  PRMT R70, R4, 0x5410, R5 ;  /* 0x0000541004467816 */ /* 0x000fe40000000005 */
[----:B------:R-:W-:Y:S01]  /*c170*/  PRMT R68, R2, 0x5410, R3 ;  /* 0x0000541002447816 */ /* 0x000fe20000000003 */
[----:B------:R-:W-:Y:S05]  /*c180*/  @P6 BRA `(.L_x_994) ;  /* 0x000000c000006947 */ /* 0x000fea0003800000 */
[----:B-1-3--:R-:W-:Y:S01]  /*c190*/  CS2R R56, SRZ ;  /* 0x0000000000387805 */ /* 0x00afe2000001ff00 */
[----:B------:R-:W-:Y:S01]  /*c1a0*/  CS2R R54, SRZ ;  /* 0x0000000000367805 */ /* 0x000fe2000001ff00 */
[----:B------:R-:W-:Y:S01]  /*c1b0*/  CS2R R52, SRZ ;  /* 0x0000000000347805 */ /* 0x000fe2000001ff00 */
[----:B------:R-:W-:Y:S05]  /*c1c0*/  @P2 BRA `(.L_x_994) ;  /* 0x0000008000002947 */ /* 0x000fea0003800000 */
[C---:B------:R-:W-:Y:S01]  /*c1d0*/  IMAD.SHL.U32 R2, R76.reuse, 0x2, RZ ;  /* 0x000000024c027824 */ /* 0x040fe200078e00ff */
[----:B------:R-:W-:-:S04]  /*c1e0*/  SHF.L.U64.HI R3, R76, 0x1, R77 ;  /* 0x000000014c037819 */ /* 0x000fc8000001024d */
[-C--:B------:R-:W-:Y:S02]  /*c1f0*/  IADD3 R4, P1, R15, R2.reuse, RZ ;  /* 0x000000020f047210 */ /* 0x080fe40007f3e0ff */
[----:B------:R-:W-:-:S03]  /*c200*/  IADD3 R2, P0, R14, R2, RZ ;  /* 0x000000020e027210 */ /* 0x000fc60007f1e0ff */
[--C-:B------:R-:W-:Y:S02]  /*c210*/  IMAD.X R5, R29, 0x1, R3.reuse, P1 ;  /* 0x000000011d057824 */ /* 0x100fe400008e0603 */
[----:B------:R-:W-:-:S03]  /*c220*/  IMAD.X R3, R6, 0x1, R3, P0 ;  /* 0x0000000106037824 */ /* 0x000fc600000e0603 */
[----:B------:R1:W5:Y:S04]  /*c230*/  LD.E.128 R56, [R4.64] ;  /* 0x0000000804387980 */ /* 0x000368000c101d00 */
[----:B------:R1:W5:Y:S02]  /*c240*/  LD.E.128 R52, [R2.64] ;  /* 0x0000000802347980 */ /* 0x000364000c101d00 */
.L_x_994:
[----:B-1-3--:R-:W-:Y:S05]  /*c250*/  BSYNC B0 ;  /* 0x0000000000007941 */ /* 0x00afea0003800000 */
.L_x_993:
[----:B------:R-:W-:Y:S01]  /*c260*/  IADD3 R4, -R94, R60, RZ ;  /* 0x0000003c5e047210 */ /* 0x000fe20007ffe1ff */
[----:B-----5:R-:W-:Y:S01]  /*c270*/  IMAD.MOV.U32 R2, RZ, RZ, R58 ;  /* 0x000000ffff027224 */ /* 0x020fe200078e003a */
[----:B------:R-:W-:-:S04]  /*c280*/  DEPBAR.LE SB0, 0x1 ;  /* 0x000080400000791a */ /* 0x000fc80000000000 */
[----:B------:R-:W-:Y:S01]  /*c290*/  IMNMX R62, R4, 0x80, PT ;  /* 0x00000080043e7817 */ /* 0x000fe20003800200 */
[----:B------:R-:W-:Y:S01]  /*c2a0*/  IMAD.MOV.U32 R5, RZ, RZ, R59 ;  /* 0x000000ffff057224 */ /* 0x000fe200078e003b */
[----:B------:R-:W-:Y:S01]  /*c2b0*/  MOV R4, R55 ;  /* 0x0000003700047202 */ /* 0x000fe20000000f00 */
[----:B------:R-:W-:Y:S01]  /*c2c0*/  IMAD.MOV.U32 R3, RZ, RZ, R56 ;  /* 0x000000ffff037224 */ /* 0x000fe200078e0038 */
[----:B------:R-:W-:Y:S01]  /*c2d0*/  BAR.SYNC.DEFER_BLOCKING 0x0 ;  /* 0x0000000000007b1d */ /* 0x000fe20000010000 */
[----:B------:R-:W-:Y:S02]  /*c2e0*/  ISETP.GE.OR P0, PT, R101, R62, P2 ;  /* 0x0000003e6500720c */ /* 0x000fe40001706670 */
        /* <DEDUP_REMOVED lines=10> */
[----:B------:R-:W-:Y:S01]  /*c390*/  IMAD.MOV.U32 R2, RZ, RZ, c[0x0][0x27c] ;  /* 0x00009f00ff027624 */ /* 0x000fe200078e00ff */
[----:B------:R-:W1:Y:S01]  /*c3a0*/  LDS.128 R32, [R210+0x100] ;  /* 0x00010000d2207984 */ /* 0x000e620000000c00 */
[C---:B------:R-:W-:Y:S01]  /*c3b0*/  IMAD.SHL.U32 R6, R101.reuse, 0x40, RZ ;  /* 0x0000004065067824 */ /* 0x040fe200078e00ff */
[----:B------:R-:W-:Y:S01]  /*c3c0*/  SHF.R.U64 R15, R20, 0x10, R21 ;  /* 0x00000010140f7819 */ /* 0x000fe20000001215 */
[----:B------:R-:W-:Y:S01]  /*c3d0*/  IMAD.SHL.U32 R14, R101, 0x40, RZ ;  /* 0x00000040650e7824 */ /* 0x000fe200078e00ff */
[----:B------:R-:W-:Y:S02]  /*c3e0*/  LEA.HI R2, R2, R102, RZ, 0x1d ;  /* 0x0000006602027211 */ /* 0x000fe400078fe8ff */
[----:B------:R-:W-:-:S02]  /*c3f0*/  LOP3.LUT R6, R6, 0x1c0, RZ, 0xc0, !PT ;  /* 0x000001c006067812 */ /* 0x000fc400078ec0ff */
[----:B------:R-:W-:Y:S01]  /*c400*/  SHF.R.S32.HI R4, RZ, 0x1f, R2 ;  /* 0x0000001fff047819 */ /* 0x000fe20000011402 */
[----:B------:R-:W-:Y:S01]  /*c410*/  IMAD.SHL.U32 R3, R2, 0x8, RZ ;  /* 0x0000000802037824 */ /* 0x000fe200078e00ff */
[----:B------:R-:W-:Y:S02]  /*c420*/  LOP3.LUT R14, R14, 0x1c0, RZ, 0xc0, !PT ;  /* 0x000001c00e0e7812 */ /* 0x000fe400078ec0ff */
[----:B------:R-:W-:Y:S02]  /*c430*/  LEA.HI R2, R4, R2, RZ, 0x3 ;  /* 0x0000000204027211 */ /* 0x000fe400078f18ff */
[----:B------:R-:W-:Y:S02]  /*c440*/  SHF.R.U32.HI R6, RZ, 0x3, R6 ;  /* 0x00000003ff067819 */ /* 0x000fe40000011606 */
[----:B------:R-:W-:Y:S01]  /*c450*/  LOP3.LUT R3, R14, 0x38, R3, 0xf8, !PT ;  /* 0x000000380e037812 */ /* 0x000fe200078ef803 */
[----:B------:R-:W-:Y:S01]  /*c460*/  IMAD.SHL.U32 R2, R2, 0x400, RZ ;  /* 0x0000040002027824 */ /* 0x000fe200078e00ff */
[----:B------:R-:W-:-:S02]  /*c470*/  SHF.R.U32.HI R4, RZ, 0x10, R21 ;  /* 0x00000010ff047819 */ /* 0x000fc40000011615 */
[----:B------:R-:W-:Y:S02]  /*c480*/  LOP3.LUT R3, R3, R6, RZ, 0x3c, !PT ;  /* 0x0000000603037212 */ /* 0x000fe400078e3cff */
[----:B------:R-:W-:Y:S02]  /*c490*/  LOP3.LUT R2, R2, 0x7fffe000, RZ, 0xc0, !PT ;  /* 0x7fffe00002027812 */ /* 0x000fe400078ec0ff */
[----:B------:R-:W-:Y:S02]  /*c4a0*/  SHF.R.U64 R6, R24, 0x10, R25 ;  /* 0x0000001018067819 */ /* 0x000fe40000001219 */
[----:B------:R-:W-:Y:S02]  /*c4b0*/  IADD3 R2, R3, R2, R7 ;  /* 0x0000000203027210 */ /* 0x000fe40007ffe007 */
[--C-:B------:R-:W-:Y:S02]  /*c4c0*/  SHF.R.U64 R14, R26, 0x10, R27.reuse ;  /* 0x000000101a0e7819 */ /* 0x100fe4000000121b */
[----:B------:R-:W-:Y:S01]  /*c4d0*/  SHF.R.U32.HI R3, RZ, 0x10, R27 ;  /* 0x00000010ff037819 */ /* 0x000fe2000001161b */
[----:B------:R-:W-:Y:S01]  /*c4e0*/  IMAD.SHL.U32 R42, R2, 0x2, RZ ;  /* 0x00000002022a7824 */ /* 0x000fe200078e00ff */
[----:B------:R-:W-:-:S02]  /*c4f0*/  SHF.R.U32.HI R2, RZ, 0x10, R25 ;  /* 0x00000010ff027819 */ /* 0x000fc40000011619 */
[----:B------:R-:W-:Y:S02]  /*c500*/  SHF.R.U64 R20, R22, 0x10, R23 ;  /* 0x0000001016147819 */ /* 0x000fe40000001217 */
[----:B------:R-:W2:Y:S01]  /*c510*/  LDS.128 R28, [R42+0x100] ;  /* 0x000100002a1c7984 */ /* 0x000ea20000000c00 */
[----:B------:R-:W-:Y:S02]  /*c520*/  PRMT R25, R36, 0x5432, R15 ;  /* 0x0000543224197816 */ /* 0x000fe4000000000f */
[----:B------:R-:W-:Y:S01]  /*c530*/  SHF.R.U32.HI R5, RZ, 0x10, R23 ;  /* 0x00000010ff057819 */ /* 0x000fe20000011617 */
[----:B-1----:R-:W-:Y:S01]  /*c540*/  IMAD.U32 R22, R34, 0x10000, RZ ;  /* 0x0001000022167824 */ /* 0x002fe200078e00ff */
[----:B------:R-:W-:Y:S01]  /*c550*/  PRMT R27, R37, 0x5432, R6 ;  /* 0x00005432251b7816 */ /* 0x000fe20000000006 */
[----:B------:R-:W-:Y:S01]  /*c560*/  IMAD.U32 R21, R35, 0x10000, RZ ;  /* 0x0001000023157824 */ /* 0x000fe200078e00ff */
[----:B------:R-:W-:Y:S02]  /*c570*/  PRMT R24, R36, 0x5410, R4 ;  /* 0x0000541024187816 */ /* 0x000fe40000000004 */
[----:B------:R-:W-:-:S02]  /*c580*/  SHF.L.U32 R36, R33, 0x10, RZ ;  /* 0x0000001021247819 */ /* 0x000fc400000006ff */
[----:B------:R-:W-:Y:S01]  /*c590*/  LOP3.LUT R23, R33, 0xffff0000, RZ, 0xc0, !PT ;  /* 0xffff000021177812 */ /* 0x000fe200078ec0ff */
[----:B------:R-:W-:Y:S01]  /*c5a0*/  IMAD.U32 R63, R24, 0x10000, RZ ;  /* 0x00010000183f7824 */ /* 0x000fe200078e00ff */
[C---:B------:R-:W-:Y:S02]  /*c5b0*/  PRMT R41, R39.reuse, 0x5432, R14 ;  /* 0x0000543227297816 */ /* 0x040fe4000000000e */
[----:B------:R-:W-:Y:S02]  /*c5c0*/  LOP3.LUT R33, R34, 0xffff0000, RZ, 0xc0, !PT ;  /* 0xffff000022217812 */ /* 0x000fe400078ec0ff */
[----:B------:R-:W-:Y:S02]  /*c5d0*/  PRMT R39, R39, 0x5410, R20 ;  /* 0x0000541027277816 */ /* 0x000fe40000000014 */
[----:B------:R-:W-:Y:S01]  /*c5e0*/  LOP3.LUT R34, R35, 0xffff0000, RZ, 0xc0, !PT ;  /* 0xffff000023227812 */ /* 0x000fe200078ec0ff */
[----:B------:R-:W-:Y:S01]  /*c5f0*/  IMAD.U32 R35, R25, 0x10000, RZ ;  /* 0x0001000019237824 */ /* 0x000fe200078e00ff */
[----:B------:R-:W-:Y:S01]  /*c600*/  PRMT R26, R37, 0x5410, R2 ;  /* 0x00005410251a7816 */ /* 0x000fe20000000002 */
[----:B------:R-:W-:Y:S01]  /*c610*/  IMAD.U32 R37, R32, 0x10000, RZ ;  /* 0x0001000020257824 */ /* 0x000fe200078e00ff */
[----:B------:R-:W-:-:S02]  /*c620*/  PRMT R40, R38, 0x5432, R3 ;  /* 0x0000543226287816 */ /* 0x000fc40000000003 */
[----:B------:R-:W-:Y:S02]  /*c630*/  PRMT R38, R38, 0x5410, R5 ;  /* 0x0000541026267816 */ /* 0x000fe40000000005 */
[----:B------:R-:W-:Y:S02]  /*c640*/  LOP3.LUT R32, R32, 0xffff0000, RZ, 0xc0, !PT ;  /* 0xffff000020207812 */ /* 0x000fe400078ec0ff */
[----:B------:R-:W-:Y:S01]  /*c650*/  SHF.L.U32 R60, R38, 0x10, RZ ;  /* 0x00000010263c7819 */ /* 0x000fe200000006ff */
[C---:B--2---:R-:W-:Y:S01]  /*c660*/  IMAD.U32 R14, R29.reuse, 0x10000, RZ ;  /* 0x000100001d0e7824 */ /* 0x044fe200078e00ff */
[----:B------:R-:W-:Y:S01]  /*c670*/  LOP3.LUT R6, R29, 0xffff0000, RZ, 0xc0, !PT ;  /* 0xffff00001d067812 */ /* 0x000fe200078ec0ff */
[C---:B------:R-:W-:Y:S01]  /*c680*/  IMAD.U32 R20, R28.reuse, 0x10000, RZ ;  /* 0x000100001c147824 */ /* 0x040fe200078e00ff */
[----:B------:R-:W-:Y:S01]  /*c690*/  SHF.L.U32 R29, R27, 0x10, RZ ;  /* 0x000000101b1d7819 */ /* 0x000fe200000006ff */
[C---:B------:R-:W-:Y:S01]  /*c6a0*/  IMAD.U32 R3, R31.reuse, 0x10000, RZ ;  /* 0x000100001f037824 */ /* 0x040fe200078e00ff */
[----:B------:R-:W-:Y:S01]  /*c6b0*/  LOP3.LUT R15, R28, 0xffff0000, RZ, 0xc0, !PT ;  /* 0xffff00001c0f7812 */ /* 0x000fe200078ec0ff */
[C---:B------:R-:W-:Y:S01]  /*c6c0*/  FMUL.FTZ R28, R20.reuse, R35 ;  /* 0x00000023141c7220 */ /* 0x040fe20000410000 */
[----:B------:R-:W-:Y:S01]  /*c6d0*/  LOP3.LUT R2, R31, 0xffff0000, RZ, 0xc0, !PT ;  /* 0xffff00001f027812 */ /* 0x000fe200078ec0ff */
[----:B------:R-:W-:Y:S01]  /*c6e0*/  FMUL.FTZ R20, R20, R29 ;  /* 0x0000001d14147220 */ /* 0x000fe20000410000 */
[----:B------:R-:W-:Y:S01]  /*c6f0*/  LOP3.LUT R4, R30, 0xffff0000, RZ, 0xc0, !PT ;  /* 0xffff00001e047812 */ /* 0x000fe200078ec0ff */
[----:B------:R-:W-:-:S02]  /*c700*/  IMAD.U32 R31, R26, 0x10000, RZ ;  /* 0x000100001a1f7824 */ /* 0x000fc400078e00ff */
[----:B------:R-:W-:Y:S02]  /*c710*/  IMAD.U32 R5, R30, 0x10000, RZ ;  /* 0x000100001e057824 */ /* 0x000fe400078e00ff */
[----:B------:R-:W-:Y:S02]  /*c720*/  IMAD.U32 R30, R40, 0x10000, RZ ;  /* 0x00010000281e7824 */ /* 0x000fe400078e00ff */
[C---:B------:R-:W-:Y:S02]  /*c730*/  FFMA.FTZ R43, R37.reuse, R29, -R28 ;  /* 0x0000001d252b7223 */ /* 0x040fe4000001081c */
[----:B------:R-:W-:Y:S01]  /*c740*/  FFMA.FTZ R35, R37, R35, R20 ;  /* 0x0000002325237223 */ /* 0x000fe20000010014 */
[----:B------:R-:W-:Y:S01]  /*c750*/  LOP3.LUT R37, R25, 0xffff0000, RZ, 0xc0, !PT ;  /* 0xffff000019257812 */ /* 0x000fe200078ec0ff */
[C---:B------:R-:W-:Y:S02]  /*c760*/  FMUL.FTZ R28, R14.reuse, R63 ;  /* 0x0000003f0e1c7220 */ /* 0x040fe40000410000 */
[----:B------:R-:W-:-:S02]  /*c770*/  FMUL.FTZ R20, R14, R31 ;  /* 0x0000001f0e147220 */ /* 0x000fc40000410000 */
[C---:B------:R-:W-:Y:S02]  /*c780*/  FMUL.FTZ R14, R3.reuse, R60 ;  /* 0x0000003c030e7220 */ /* 0x040fe40000410000 */
[-C--:B------:R-:W-:Y:S02]  /*c790*/  FMUL.FTZ R3, R3, R30.reuse ;  /* 0x0000001e03037220 */ /* 0x080fe40000410000 */
[----:B------:R-:W-:Y:S02]  /*c7a0*/  FFMA.FTZ R31, R36, R31, -R28 ;  /* 0x0000001f241f7223 */ /* 0x000fe4000001081c */
[----:B------:R-:W-:Y:S01]  /*c7b0*/  FFMA.FTZ R30, R21, R30, -R14 ;  /* 0x0000001e151e7223 */ /* 0x000fe2000001080e */
[----:B------:R-:W-:Y:S01]  /*c7c0*/  LOP3.LUT R14, R27, 0xffff0000, RZ, 0xc0, !PT ;  /* 0xffff00001b0e7812 */ /* 0x000fe200078ec0ff */
[----:B------:R-:W-:Y:S01]  /*c7d0*/  FFMA.FTZ R28, R21, R60, R3 ;  /* 0x0000003c151c7223 */ /* 0x000fe20000010003 */
[----:B------:R-:W-:Y:S01]  /*c7e0*/  LOP3.LUT R21, R26, 0xffff0000, RZ, 0xc0, !PT ;  /* 0xffff00001a157812 */ /* 0x000fe200078ec0ff */
[----:B------:R-:W-:Y:S01]  /*c7f0*/  FMUL.FTZ R3, R15, R37 ;  /* 0x000000250f037220 */ /* 0x000fe20000410000 */
[----:B------:R-:W-:Y:S01]  /*c800*/  LOP3.LUT R26, R24, 0xffff0000, RZ, 0xc0, !PT ;  /* 0xffff0000181a7812 */ /* 0x000fe200078ec0ff */
[----:B------:R-:W-:Y:S01]  /*c810*/  FFMA.FTZ R29, R36, R63, R20 ;  /* 0x0000003f241d7223 */ /* 0x000fe20000010014 */
[C---:B------:R-:W-:Y:S01]  /*c820*/  LOP3.LUT R27, R39.reuse, 0xffff0000, RZ, 0xc0, !PT ;  /* 0xffff0000271b7812 */ /* 0x040fe200078ec0ff */
[----:B------:R-:W-:-:S02]  /*c830*/  IMAD.U32 R36, R39, 0x10000, RZ ;  /* 0x0001000027247824 */ /* 0x000fc400078e00ff */
[-C--:B------:R-:W-:Y:S02]  /*c840*/  FMUL.FTZ R15, R15, R14.reuse ;  /* 0x0000000e0f0f7220 */ /* 0x080fe40000410000 */
[----:B------:R-:W-:Y:S02]  /*c850*/  FFMA.FTZ R24, R32, R14, -R3 ;  /* 0x0000000e20187223 */ /* 0x000fe40000010803 */
[C---:B------:R-:W-:Y:S02]  /*c860*/  FMUL.FTZ R14, R6.reuse, R26 ;  /* 0x0000001a060e7220 */ /* 0x040fe40000410000 */
[----:B------:R-:W-:Y:S01]  /*c870*/  FMUL.FTZ R3, R6, R21 ;  /* 0x0000001506037220 */ /* 0x000fe20000410000 */
[----:B------:R-:W-:Y:S01]  /*c880*/  F2FP.BF16.PACK_AB R24, R24, R43 ;  /* 0x0000002b1818723e */ /* 0x000fe200000010ff */
[----:B------:R-:W-:Y:S02]  /*c890*/  IMAD.U32 R25, R41, 0x10000, RZ ;  /* 0x0001000029197824 */ /* 0x000fe400078e00ff */
[----:B------:R-:W-:-:S02]  /*c8a0*/  FMUL.FTZ R6, R5, R36 ;  /* 0x0000002405067220 */ /* 0x000fc40000410000 */
[----:B------:R-:W-:Y:S02]  /*c8b0*/  FFMA.FTZ R20, R32, R37, R15 ;  /* 0x0000002520147223 */ /* 0x000fe4000001000f */
[C---:B------:R-:W-:Y:S02]  /*c8c0*/  FFMA.FTZ R21, R23.reuse, R21, -R14 ;  /* 0x0000001517157223 */ /* 0x040fe4000001080e */
[----:B------:R-:W-:Y:S01]  /*c8d0*/  FFMA.FTZ R15, R23, R26, R3 ;  /* 0x0000001a170f7223 */ /* 0x000fe20000010003 */
[----:B------:R-:W-:Y:S01]  /*c8e0*/  LOP3.LUT R26, R38, 0xffff0000, RZ, 0xc0, !PT ;  /* 0xffff0000261a7812 */ /* 0x000fe200078ec0ff */
[-C--:B------:R-:W-:Y:S01]  /*c8f0*/  FMUL.FTZ R3, R5, R25.reuse ;  /* 0x0000001905037220 */ /* 0x080fe20000410000 */
[----:B------:R-:W-:Y:S01]  /*c900*/  LOP3.LUT R23, R40, 0xffff0000, RZ, 0xc0, !PT ;  /* 0xffff000028177812 */ /* 0x000fe200078ec0ff */
[C---:B------:R-:W-:Y:S01]  /*c910*/  FFMA.FTZ R14, R22.reuse, R25, -R6 ;  /* 0x00000019160e7223 */ /* 0x040fe20000010806 */
[----:B------:R-:W-:Y:S01]  /*c920*/  LOP3.LUT R25, R41, 0xffff0000, RZ, 0xc0, !PT ;  /* 0xffff000029197812 */ /* 0x000fe200078ec0ff */
[----:B------:R-:W-:Y:S01]  /*c930*/  FFMA.FTZ R6, R22, R36, R3 ;  /* 0x0000002416067223 */ /* 0x000fe20000010003 */
[----:B------:R-:W-:Y:S01]  /*c940*/  F2FP.BF16.PACK_AB R20, R20, R35 ;  /* 0x000000231414723e */ /* 0x000fe200000010ff */
[----:B------:R-:W-:-:S02]  /*c950*/  FMUL.FTZ R5, R4, R27 ;  /* 0x0000001b04057220 */ /* 0x000fc40000410000 */
[----:B------:R-:W-:Y:S02]  /*c960*/  FMUL.FTZ R3, R2, R26 ;  /* 0x0000001a02037220 */ /* 0x000fe40000410000 */
[----:B------:R-:W-:Y:S02]  /*c970*/  FMUL.FTZ R4, R4, R25 ;  /* 0x0000001904047220 */ /* 0x000fe40000410000 */
[----:B------:R-:W-:Y:S02]  /*c980*/  FMUL.FTZ R2, R2, R23 ;  /* 0x0000001702027220 */ /* 0x000fe40000410000 */
[----:B------:R-:W-:Y:S01]  /*c990*/  FFMA.FTZ R5, R33, R25, -R5 ;  /* 0x0000001921057223 */ /* 0x000fe20000010805 */
[----:B------:R-:W-:Y:S01]  /*c9a0*/  F2FP.BF16.PACK_AB R25, R21, R31 ;  /* 0x0000001f1519723e */ /* 0x000fe200000010ff */
[----:B------:R-:W-:Y:S01]  /*c9b0*/  FFMA.FTZ R3, R34, R23, -R3 ;  /* 0x0000001722037223 */ /* 0x000fe20000010803 */
[----:B------:R-:W-:Y:S01]  /*c9c0*/  F2FP.BF16.PACK_AB R21, R15, R29 ;  /* 0x0000001d0f15723e */ /* 0x000fe200000010ff */
[----:B------:R-:W-:-:S02]  /*c9d0*/  FFMA.FTZ R4, R33, R27, R4 ;  /* 0x0000001b21047223 */ /* 0x000fc40000010004 */
[----:B------:R-:W-:Y:S01]  /*c9e0*/  FFMA.FTZ R2, R34, R26, R2 ;  /* 0x0000001a22027223 */ /* 0x000fe20000010002 */
[----:B------:R-:W-:Y:S02]  /*c9f0*/  F2FP.BF16.PACK_AB R26, R5, R14 ;  /* 0x0000000e051a723e */ /* 0x000fe400000010ff */
[----:B------:R-:W-:Y:S02]  /*ca00*/  F2FP.BF16.PACK_AB R27, R3, R30 ;  /* 0x0000001e031b723e */ /* 0x000fe400000010ff */
[----:B------:R-:W-:Y:S02]  /*ca10*/  F2FP.BF16.PACK_AB R22, R4, R6 ;  /* 0x000000060416723e */ /* 0x000fe400000010ff */
[----:B------:R-:W-:Y:S01]  /*ca20*/  F2FP.BF16.PACK_AB R23, R2, R28 ;  /* 0x0000001c0217723e */ /* 0x000fe200000010ff */
[----:B------:R1:W-:Y:S04]  /*ca30*/  STS.128 [R210+0x100], R24 ;  /* 0x00010018d2007388 */ /* 0x0003e80000000c00 */
[----:B------:R1:W-:Y:S02]  /*ca40*/  STS.128 [R42+0x100], R20 ;  /* 0x000100142a007388 */ /* 0x0003e40000000c00 */
.L_x_996:
[----:B------:R-:W-:Y:S05]  /*ca50*/  BSYNC B0 ;  /* 0x0000000000007941 */ /* 0x000fea0003800000 */
.L_x_995:
        /* <DEDUP_REMOVED lines=10> */
[----:B------:R-:W-:Y:S01]  /*cb00*/  SHF.R.U64 R8, R8, 0x10, R9 ;  /* 0x0000001008087819 */ /* 0x000fe20000001209 */
[----:B------:R-:W-:Y:S01]  /*cb10*/  IMAD.SHL.U32 R6, R6, 0x40, RZ ;  /* 0x0000004006067824 */ /* 0x000fe200078e00ff */
[----:B------:R-:W-:Y:S01]  /*cb20*/  SHF.R.S32.HI R4, RZ, 0x1f, R2 ;  /* 0x0000001fff047819 */ /* 0x000fe20000011402 */
[----:B------:R-:W-:Y:S01]  /*cb30*/  IMAD.SHL.U32 R3, R2, 0x8, RZ ;  /* 0x0000000802037824 */ /* 0x000fe200078e00ff */
[----:B------:R-:W-:-:S02]  /*cb40*/  LOP3.LUT R5, R5, 0x1c0, RZ, 0xc0, !PT ;  /* 0x000001c005057812 */ /* 0x000fc400078ec0ff */
[----:B------:R-:W-:Y:S02]  /*cb50*/  LEA.HI R2, R4, R2, RZ, 0x3 ;  /* 0x0000000204027211 */ /* 0x000fe400078f18ff */
[----:B------:R-:W-:Y:S02]  /*cb60*/  LOP3.LUT R6, R6, 0x1c0, RZ, 0xc0, !PT ;  /* 0x000001c006067812 */ /* 0x000fe400078ec0ff */
[----:B------:R-:W-:Y:S01]  /*cb70*/  SHF.R.U32.HI R5, RZ, 0x3, R5 ;  /* 0x00000003ff057819 */ /* 0x000fe20000011605 */
[----:B------:R-:W-:Y:S01]  /*cb80*/  IMAD.SHL.U32 R2, R2, 0x400, RZ ;  /* 0x0000040002027824 */ /* 0x000fe200078e00ff */
[----:B------:R-:W-:Y:S02]  /*cb90*/  LOP3.LUT R3, R6, 0x38, R3, 0xf8, !PT ;  /* 0x0000003806037812 */ /* 0x000fe400078ef803 */
[----:B------:R-:W-:Y:S02]  /*cba0*/  SHF.R.U64 R6, R16, 0x10, R17 ;  /* 0x0000001010067819 */ /* 0x000fe40000001211 */
[----:B------:R-:W-:-:S02]  /*cbb0*/  LOP3.LUT R3, R3, R5, RZ, 0x3c, !PT ;  /* 0x0000000503037212 */ /* 0x000fc400078e3cff */
[----:B------:R-:W-:Y:S02]  /*cbc0*/  LOP3.LUT R2, R2, 0x7fffe000, RZ, 0xc0, !PT ;  /* 0x7fffe00002027812 */ /* 0x000fe400078ec0ff */
[--C-:B------:R-:W-:Y:S02]  /*cbd0*/  SHF.R.U64 R14, R18, 0x10, R19.reuse ;  /* 0x00000010120e7819 */ /* 0x100fe40000001213 */
[----:B------:R-:W-:Y:S02]  /*cbe0*/  IADD3 R2, R3, R2, R12 ;  /* 0x0000000203027210 */ /* 0x000fe40007ffe00c */
[----:B------:R-:W-:Y:S02]  /*cbf0*/  SHF.R.U32.HI R3, RZ, 0x10, R19 ;  /* 0x00000010ff037819 */ /* 0x000fe40000011613 */
[----:B------:R-:W-:Y:S01]  /*cc00*/  PRMT R15, R64, 0x5432, R8 ;  /* 0x00005432400f7816 */ /* 0x000fe20000000008 */
[----:B------:R-:W-:Y:S01]  /*cc10*/  IMAD.SHL.U32 R34, R2, 0x2, RZ ;  /* 0x0000000202227824 */ /* 0x000fe200078e00ff */
[----:B------:R-:W-:-:S02]  /*cc20*/  SHF.R.U32.HI R2, RZ, 0x10, R17 ;  /* 0x00000010ff027819 */ /* 0x000fc40000011611 */
[----:B------:R-:W-:Y:S02]  /*cc30*/  SHF.R.U32.HI R4, RZ, 0x10, R9 ;  /* 0x00000010ff047819 */ /* 0x000fe40000011609 */
[----:B-1----:R-:W1:Y:S01]  /*cc40*/  LDS.128 R20, [R34+0x100] ;  /* 0x0001000022147984 */ /* 0x002e620000000c00 */
[--C-:B------:R-:W-:Y:S02]  /*cc50*/  SHF.R.U64 R9, R10, 0x10, R11.reuse ;  /* 0x000000100a097819 */ /* 0x100fe4000000120b */
[----:B------:R-:W-:Y:S02]  /*cc60*/  SHF.R.U32.HI R5, RZ, 0x10, R11 ;  /* 0x00000010ff057819 */ /* 0x000fe4000001160b */
[----:B------:R-:W-:Y:S02]  /*cc70*/  PRMT R17, R65, 0x5432, R6 ;  /* 0x0000543241117816 */ /* 0x000fe40000000006 */
[----:B------:R-:W-:Y:S02]  /*cc80*/  PRMT R30, R66, 0x5432, R9 ;  /* 0x00005432421e7816 */ /* 0x000fe40000000009 */
[----:B------:R-:W-:-:S02]  /*cc90*/  PRMT R32, R67, 0x5432, R14 ;  /* 0x0000543243207816 */ /* 0x000fc4000000000e */
[----:B------:R-:W-:Y:S02]  /*cca0*/  PRMT R16, R65, 0x5410, R2 ;  /* 0x0000541041107816 */ /* 0x000fe40000000002 */
[----:B------:R-:W-:Y:S02]  /*ccb0*/  PRMT R14, R64, 0x5410, R4 ;  /* 0x00005410400e7816 */ /* 0x000fe40000000004 */
[----:B------:R-:W-:Y:S02]  /*ccc0*/  PRMT R31, R67, 0x5410, R3 ;  /* 0x00005410431f7816 */ /* 0x000fe40000000003 */
[----:B------:R-:W-:Y:S01]  /*ccd0*/  PRMT R29, R66, 0x5410, R5 ;  /* 0x00005410421d7816 */ /* 0x000fe20000000005 */
[----:B------:R-:W-:Y:S01]  /*cce0*/  IMAD.U32 R36, R14, 0x10000, RZ ;  /* 0x000100000e247824 */ /* 0x000fe200078e00ff */
[----:B------:R-:W-:-:S03]  /*ccf0*/  LOP3.LUT R37, R15, 0xffff0000, RZ, 0xc0, !PT ;  /* 0xffff00000f257812 */ /* 0x000fc600078ec0ff */
[----:B------:R-:W-:Y:S02]  /*cd00*/  IMAD.U32 R35, R29, 0x10000, RZ ;  /* 0x000100001d237824 */ /* 0x000fe400078e00ff */
[C---:B-1----:R-:W-:Y:S01]  /*cd10*/  IMAD.U32 R10, R20.reuse, 0x10000, RZ ;  /* 0x00010000140a7824 */ /* 0x042fe200078e00ff */
[----:B------:R-:W-:Y:S01]  /*cd20*/  SHF.L.U32 R8, R21, 0x10, RZ ;  /* 0x0000001015087819 */ /* 0x000fe200000006ff */
[----:B------:R-:W-:Y:S01]  /*cd30*/  IMAD.U32 R3, R23, 0x10000, RZ ;  /* 0x0001000017037824 */ /* 0x000fe200078e00ff */
[----:B------:R-:W-:Y:S01]  /*cd40*/  LOP3.LUT R6, R21, 0xffff0000, RZ, 0xc0, !PT ;  /* 0xffff000015067812 */ /* 0x000fe200078ec0ff */
[----:B------:R-:W-:Y:S01]  /*cd50*/  IMAD.U32 R21, R17, 0x10000, RZ ;  /* 0x0001000011157824 */ /* 0x000fe200078e00ff */
[----:B------:R-:W-:Y:S01]  /*cd60*/  LOP3.LUT R9, R20, 0xffff0000, RZ, 0xc0, !PT ;  /* 0xffff000014097812 */ /* 0x000fe200078ec0ff */
[C---:B------:R-:W-:Y:S01]  /*cd70*/  IMAD.U32 R5, R22.reuse, 0x10000, RZ ;  /* 0x0001000016057824 */ /* 0x040fe200078e00ff */
[----:B------:R-:W-:Y:S02]  /*cd80*/  LOP3.LUT R2, R23, 0xffff0000, RZ, 0xc0, !PT ;  /* 0xffff000017027812 */ /* 0x000fe400078ec0ff */
[----:B------:R-:W-:Y:S01]  /*cd90*/  LOP3.LUT R4, R22, 0xffff0000, RZ, 0xc0, !PT ;  /* 0xffff000016047812 */ /* 0x000fe200078ec0ff */
[----:B--2---:R-:W1:Y:S02]  /*cda0*/  LDS.128 R24, [R38] ;  /* 0x0000000026187984 */ /* 0x004e640000000c00 */
[C---:B-1----:R-:W-:Y:S01]  /*cdb0*/  IMAD.U32 R19, R24.reuse, 0x10000, RZ ;  /* 0x0001000018137824 */ /* 0x042fe200078e00ff */
[----:B------:R-:W-:Y:S01]  /*cdc0*/  LOP3.LUT R28, R24, 0xffff0000, RZ, 0xc0, !PT ;  /* 0xffff0000181c7812 */ /* 0x000fe200078ec0ff */
[C---:B------:R-:W-:Y:S01]  /*cdd0*/  IMAD.U32 R18, R25.reuse, 0x10000, RZ ;  /* 0x0001000019127824 */ /* 0x040fe200078e00ff */
[----:B------:R-:W-:Y:S01]  /*cde0*/  LOP3.LUT R24, R25, 0xffff0000, RZ, 0xc0, !PT ;  /* 0xffff000019187812 */ /* 0x000fe200078ec0ff */
[C---:B------:R-:W-:Y:S01]  /*cdf0*/  IMAD.U32 R25, R26.reuse, 0x10000, RZ ;  /* 0x000100001a197824 */ /* 0x040fe200078e00ff */
[----:B------:R-:W-:Y:S01]  /*ce00*/  LOP3.LUT R33, R26, 0xffff0000, RZ, 0xc0, !PT ;  /* 0xffff00001a217812 */ /* 0x000fe200078ec0ff */
[C---:B------:R-:W-:Y:S01]  /*ce10*/  IMAD.U32 R11, R27.reuse, 0x10000, RZ ;  /* 0x000100001b0b7824 */ /* 0x040fe200078e00ff */
[----:B------:R-:W-:Y:S01]  /*ce20*/  LOP3.LUT R26, R27, 0xffff0000, RZ, 0xc0, !PT ;  /* 0xffff00001b1a7812 */ /* 0x000fe200078ec0ff */
[----:B------:R-:W-:-:S04]  /*ce30*/  IMAD.U32 R27, R15, 0x10000, RZ ;  /* 0x000100000f1b7824 */ /* 0x000fc800078e00ff */
[C---:B------:R-:W-:Y:S02]  /*ce40*/  FMUL.FTZ R20, R10.reuse, R27 ;  /* 0x0000001b0a147220 */ /* 0x040fe40000410000 */
[-C--:B------:R-:W-:Y:S02]  /*ce50*/  FMUL.FTZ R10, R10, R21.reuse ;  /* 0x000000150a0a7220 */ /* 0x080fe40000410000 */
[C---:B------:R-:W-:Y:S01]  /*ce60*/  FFMA.FTZ R23, R19.reuse, R21, -R20 ;  /* 0x0000001513177223 */ /* 0x040fe20000010814 */
[----:B------:R-:W-:Y:S01]  /*ce70*/  SHF.L.U32 R21, R16, 0x10, RZ ;  /* 0x0000001010157819 */ /* 0x000fe200000006ff */
[----:B------:R-:W-:Y:S02]  /*ce80*/  FFMA.FTZ R22, R19, R27, R10 ;  /* 0x0000001b13167223 */ /* 0x000fe4000001000a */
[----:B------:R-:W-:Y:S02]  /*ce90*/  IMAD.U32 R19, R31, 0x10000, RZ ;  /* 0x000100001f137824 */ /* 0x000fe400078e00ff */
[----:B------:R-:W-:-:S02]  /*cea0*/  FMUL.FTZ R20, R8, R36 ;  /* 0x0000002408147220 */ /* 0x000fc40000410000 */
[----:B------:R-:W-:Y:S02]  /*ceb0*/  FMUL.FTZ R10, R8, R21 ;  /* 0x00000015080a7220 */ /* 0x000fe40000410000 */
[C---:B------:R-:W-:Y:S02]  /*cec0*/  FMUL.FTZ R8, R3.reuse, R35 ;  /* 0x0000002303087220 */ /* 0x040fe40000410000 */
[----:B------:R-:W-:Y:S02]  /*ced0*/  FMUL.FTZ R3, R3, R19 ;  /* 0x0000001303037220 */ /* 0x000fe40000410000 */
[----:B------:R-:W-:Y:S02]  /*cee0*/  FFMA.FTZ R21, R18, R21, -R20 ;  /* 0x0000001512157223 */ /* 0x000fe40000010814 */
[----:B------:R-:W-:Y:S01]  /*cef0*/  FFMA.FTZ R19, R11, R19, -R8 ;  /* 0x000000130b137223 */ /* 0x000fe20000010808 */
[----:B------:R-:W-:Y:S01]  /*cf00*/  LOP3.LUT R8, R17, 0xffff0000, RZ, 0xc0, !PT ;  /* 0xffff000011087812 */ /* 0x000fe200078ec0ff */
[----:B------:R-:W-:Y:S01]  /*cf10*/  FFMA.FTZ R20, R11, R35, R3 ;  /* 0x000000230b147223 */ /* 0x000fe20000010003 */
[----:B------:R-:W-:Y:S01]  /*cf20*/  LOP3.LUT R11, R16, 0xffff0000, RZ, 0xc0, !PT ;  /* 0xffff0000100b7812 */ /* 0x000fe200078ec0ff */
[C---:B------:R-:W-:Y:S01]  /*cf30*/  FMUL.FTZ R3, R9.reuse, R37 ;  /* 0x0000002509037220 */ /* 0x040fe20000410000 */
[----:B------:R-:W-:Y:S01]  /*cf40*/  LOP3.LUT R16, R14, 0xffff0000, RZ, 0xc0, !PT ;  /* 0xffff00000e107812 */ /* 0x000fe200078ec0ff */
[-C--:B------:R-:W-:Y:S01]  /*cf50*/  FMUL.FTZ R9, R9, R8.reuse ;  /* 0x0000000809097220 */ /* 0x080fe20000410000 */
[----:B------:R-:W-:Y:S01]  /*cf60*/  LOP3.LUT R17, R29, 0xffff0000, RZ, 0xc0, !PT ;  /* 0xffff00001d117812 */ /* 0x000fe200078ec0ff */
[----:B------:R-:W-:-:S02]  /*cf70*/  FFMA.FTZ R15, R28, R8, -R3 ;  /* 0x000000081c0f7223 */ /* 0x000fc40000010803 */
[----:B------:R-:W-:Y:S02]  /*cf80*/  FFMA.FTZ R18, R18, R36, R10 ;  /* 0x0000002412127223 */ /* 0x000fe4000001000a */
[----:B------:R-:W-:Y:S02]  /*cf90*/  IMAD.U32 R27, R30, 0x10000, RZ ;  /* 0x000100001e1b7824 */ /* 0x000fe400078e00ff */
[C---:B------:R-:W-:Y:S02]  /*cfa0*/  FMUL.FTZ R8, R6.reuse, R16 ;  /* 0x0000001006087220 */ /* 0x040fe40000410000 */
[----:B------:R-:W-:Y:S02]  /*cfb0*/  FMUL.FTZ R3, R6, R11 ;  /* 0x0000000b06037220 */ /* 0x000fe40000410000 */
[----:B------:R-:W-:Y:S02]  /*cfc0*/  IMAD.U32 R10, R32, 0x10000, RZ ;  /* 0x00010000200a7824 */ /* 0x000fe400078e00ff */
[----:B------:R-:W-:-:S02]  /*cfd0*/  FFMA.FTZ R14, R28, R37, R9 ;  /* 0x000000251c0e7223 */ /* 0x000fc40000010009 */
[----:B------:R-:W-:Y:S02]  /*cfe0*/  FMUL.FTZ R6, R5, R27 ;  /* 0x0000001b05067220 */ /* 0x000fe40000410000 */
[C---:B------:R-:W-:Y:S01]  /*cff0*/  FFMA.FTZ R11, R24.reuse, R11, -R8 ;  /* 0x0000000b180b7223 */ /* 0x040fe20000010808 */
[----:B------:R-:W-:Y:S01]  /*d000*/  LOP3.LUT R8, R31, 0xffff0000, RZ, 0xc0, !PT ;  /* 0xffff00001f087812 */ /* 0x000fe200078ec0ff */
[----:B------:R-:W-:Y:S01]  /*d010*/  FFMA.FTZ R9, R24, R16, R3 ;  /* 0x0000001018097223 */ /* 0x000fe20000010003 */
[----:B------:R-:W-:Y:S01]  /*d020*/  LOP3.LUT R24, R30, 0xffff0000, RZ, 0xc0, !PT ;  /* 0xffff00001e187812 */ /* 0x000fe200078ec0ff */
[-C--:B------:R-:W-:Y:S01]  /*d030*/  FMUL.FTZ R3, R5, R10.reuse ;  /* 0x0000000a05037220 */ /* 0x080fe20000410000 */
[----:B------:R-:W-:Y:S01]  /*d040*/  LOP3.LUT R16, R32, 0xffff0000, RZ, 0xc0, !PT ;  /* 0xffff000020107812 */ /* 0x000fe200078ec0ff */
[----:B------:R-:W-:Y:S01]  /*d050*/  FFMA.FTZ R10, R25, R10, -R6 ;  /* 0x0000000a190a7223 */ /* 0x000fe20000010806 */
[----:B------:R-:W-:Y:S01]  /*d060*/  F2FP.BF16.PACK_AB R9, R9, R18 ;  /* 0x000000120909723e */ /* 0x000fe200000010ff */
[----:B------:R-:W-:-:S02]  /*d070*/  FFMA.FTZ R6, R25, R27, R3 ;  /* 0x0000001b19067223 */ /* 0x000fc40000010003 */
[----:B------:R-:W-:Y:S02]  /*d080*/  FMUL.FTZ R5, R4, R24 ;  /* 0x0000001804057220 */ /* 0x000fe40000410000 */
[----:B------:R-:W-:Y:S02]  /*d090*/  FMUL.FTZ R3, R2, R17 ;  /* 0x0000001102037220 */ /* 0x000fe40000410000 */
[----:B------:R-:W-:Y:S02]  /*d0a0*/  FMUL.FTZ R4, R4, R16 ;  /* 0x0000001004047220 */ /* 0x000fe40000410000 */
[----:B------:R-:W-:Y:S02]  /*d0b0*/  FMUL.FTZ R2, R2, R8 ;  /* 0x0000000802027220 */ /* 0x000fe40000410000 */
[----:B------:R-:W-:Y:S01]  /*d0c0*/  FFMA.FTZ R5, R33, R16, -R5 ;  /* 0x0000001021057223 */ /* 0x000fe20000010805 */
[----:B------:R-:W-:Y:S01]  /*d0d0*/  F2FP.BF16.PACK_AB R16, R15, R23 ;  /* 0x000000170f10723e */ /* 0x000fe200000010ff */
[----:B------:R-:W-:Y:S01]  /*d0e0*/  FFMA.FTZ R3, R26, R8, -R3 ;  /* 0x000000081a037223 */ /* 0x000fe20000010803 */
[----:B------:R-:W-:Y:S01]  /*d0f0*/  F2FP.BF16.PACK_AB R8, R14, R22 ;  /* 0x000000160e08723e */ /* 0x000fe200000010ff */
[----:B------:R-:W-:Y:S01]  /*d100*/  FFMA.FTZ R4, R33, R24, R4 ;  /* 0x0000001821047223 */ /* 0x000fe20000010004 */
[----:B------:R-:W-:Y:S01]  /*d110*/  F2FP.BF16.PACK_AB R18, R5, R10 ;  /* 0x0000000a0512723e */ /* 0x000fe200000010ff */
[----:B------:R-:W-:Y:S01]  /*d120*/  FFMA.FTZ R2, R26, R17, R2 ;  /* 0x000000111a027223 */ /* 0x000fe20000010002 */
[----:B------:R-:W-:-:S02]  /*d130*/  F2FP.BF16.PACK_AB R17, R11, R21 ;  /* 0x000000150b11723e */ /* 0x000fc400000010ff */
[----:B------:R-:W-:Y:S02]  /*d140*/  F2FP.BF16.PACK_AB R19, R3, R19 ;  /* 0x000000130313723e */ /* 0x000fe400000010ff */
[----:B------:R-:W-:Y:S02]  /*d150*/  F2FP.BF16.PACK_AB R10, R4, R6 ;  /* 0x00000006040a723e */ /* 0x000fe400000010ff */
[----:B------:R-:W-:Y:S01]  /*d160*/  F2FP.BF16.PACK_AB R11, R2, R20 ;  /* 0x00000014020b723e */ /* 0x000fe200000010ff */
[----:B------:R1:W-:Y:S04]  /*d170*/  STS.128 [R38], R16 ;  /* 0x0000001026007388 */ /* 0x0003e80000000c00 */
[----:B------:R1:W-:Y:S02]  /*d180*/  STS.128 [R34+0x100], R8 ;  /* 0x0001000822007388 */ /* 0x0003e40000000c00 */
.L_x_998:
[----:B------:R-:W-:Y:S05]  /*d190*/  BSYNC B0 ;  /* 0x0000000000007941 */ /* 0x000fea0003800000 */
.L_x_997:
        /* <DEDUP_REMOVED lines=23> */
[----:B------:R-:W-:Y:S02]  /*d310*/  SHF.R.U32.HI R14, RZ, 0x10, R49 ;  /* 0x00000010ff0e7819 */ /* 0x000fe40000011631 */
[----:B------:R-:W-:Y:S02]  /*d320*/  IADD3 R2, R3, R2, R13 ;  /* 0x0000000203027210 */ /* 0x000fe40007ffe00d */
[----:B-1----:R-:W-:Y:S02]  /*d330*/  SHF.R.U32.HI R24, RZ, 0x10, R51 ;  /* 0x00000010ff187819 */ /* 0x002fe40000011633 */
[----:B------:R-:W-:Y:S01]  /*d340*/  SHF.R.U32.HI R5, RZ, 0x10, R47 ;  /* 0x00000010ff057819 */ /* 0x000fe2000001162f */
[----:B------:R-:W-:Y:S01]  /*d350*/  IMAD.SHL.U32 R33, R2, 0x2, RZ ;  /* 0x0000000202217824 */ /* 0x000fe200078e00ff */
[----:B------:R-:W-:-:S02]  /*d360*/  SHF.R.U64 R2, R44, 0x10, R45 ;  /* 0x000000102c027819 */ /* 0x000fc4000000122d */
[----:B------:R-:W-:Y:S02]  /*d370*/  PRMT R21, R68, 0x5432, R6 ;  /* 0x0000543244157816 */ /* 0x000fe40000000006 */
[----:B------:R-:W1:Y:S01]  /*d380*/  LDS.128 R8, [R33+0x100] ;  /* 0x0001000021087984 */ /* 0x000e620000000c00 */
[----:B------:R-:W-:Y:S02]  /*d390*/  PRMT R23, R69, 0x5432, R2 ;  /* 0x0000543245177816 */ /* 0x000fe40000000002 */
[----:B------:R-:W-:Y:S01]  /*d3a0*/  PRMT R29, R70, 0x5432, R15 ;  /* 0x00005432461d7816 */ /* 0x000fe2000000000f */
[----:B------:R-:W-:Y:S01]  /*d3b0*/  IMAD.U32 R34, R21, 0x10000, RZ ;  /* 0x0001000015227824 */ /* 0x000fe200078e00ff */
[----:B------:R-:W-:Y:S02]  /*d3c0*/  SHF.R.U32.HI R3, RZ, 0x10, R45 ;  /* 0x00000010ff037819 */ /* 0x000fe4000001162d */
[----:B------:R-:W-:Y:S02]  /*d3d0*/  PRMT R20, R68, 0x5410, R14 ;  /* 0x0000541044147816 */ /* 0x000fe4000000000e */
[----:B------:R-:W-:-:S02]  /*d3e0*/  PRMT R28, R70, 0x5410, R24 ;  /* 0x00005410461c7816 */ /* 0x000fc40000000018 */
[----:B------:R-:W-:Y:S01]  /*d3f0*/  SHF.R.U64 R4, R46, 0x10, R47 ;  /* 0x000000102e047819 */ /* 0x000fe2000000122f */
[----:B------:R-:W-:Y:S01]  /*d400*/  IMAD.U32 R38, R20, 0x10000, RZ ;  /* 0x0001000014267824 */ /* 0x000fe200078e00ff */
[----:B------:R-:W-:Y:S01]  /*d410*/  PRMT R30, R71, 0x5410, R5 ;  /* 0x00005410471e7816 */ /* 0x000fe20000000005 */
[----:B------:R-:W-:Y:S01]  /*d420*/  IMAD.U32 R37, R28, 0x10000, RZ ;  /* 0x000100001c257824 */ /* 0x000fe200078e00ff */
[----:B------:R-:W-:Y:S02]  /*d430*/  PRMT R22, R69, 0x5410, R3 ;  /* 0x0000541045167816 */ /* 0x000fe40000000003 */
[----:B------:R-:W-:Y:S01]  /*d440*/  PRMT R31, R71, 0x5432, R4 ;  /* 0x00005432471f7816 */ /* 0x000fe20000000004 */
[----:B------:R-:W-:Y:S01]  /*d450*/  IMAD.U32 R36, R30, 0x10000, RZ ;  /* 0x000100001e247824 */ /* 0x000fe200078e00ff */
[----:B------:R-:W-:Y:S01]  /*d460*/  LOP3.LUT R39, R21, 0xffff0000, RZ, 0xc0, !PT ;  /* 0xffff000015277812 */ /* 0x000fe200078ec0ff */
[----:B-1----:R-:W-:Y:S01]  /*d470*/  IMAD.U32 R15, R8, 0x10000, RZ ;  /* 0x00010000080f7824 */ /* 0x002fe200078e00ff */
[----:B------:R-:W-:Y:S01]  /*d480*/  SHF.L.U32 R14, R9, 0x10, RZ ;  /* 0x00000010090e7819 */ /* 0x000fe200000006ff */
[----:B------:R-:W-:Y:S01]  /*d490*/  IMAD.U32 R3, R11, 0x10000, RZ ;  /* 0x000100000b037824 */ /* 0x000fe200078e00ff */
[----:B------:R-:W-:Y:S01]  /*d4a0*/  LOP3.LUT R6, R9, 0xffff0000, RZ, 0xc0, !PT ;  /* 0xffff000009067812 */ /* 0x000fe200078ec0ff */
[C---:B------:R-:W-:Y:S01]  /*d4b0*/  IMAD.U32 R5, R10.reuse, 0x10000, RZ ;  /* 0x000100000a057824 */ /* 0x040fe200078e00ff */
[----:B------:R-:W-:Y:S01]  /*d4c0*/  LOP3.LUT R4, R10, 0xffff0000, RZ, 0xc0, !PT ;  /* 0xffff00000a047812 */ /* 0x000fe200078ec0ff */
[----:B------:R-:W-:Y:S01]  /*d4d0*/  FMUL.FTZ R10, R15, R34 ;  /* 0x000000220f0a7220 */ /* 0x000fe20000410000 */
[----:B------:R-:W-:Y:S01]  /*d4e0*/  LOP3.LUT R2, R11, 0xffff0000, RZ, 0xc0, !PT ;  /* 0xffff00000b027812 */ /* 0x000fe200078ec0ff */
[----:B------:R-:W-:Y:S01]  /*d4f0*/  FMUL.FTZ R11, R14, R38 ;  /* 0x000000260e0b7220 */ /* 0x000fe20000410000 */
        /* <DEDUP_REMOVED lines=8> */
[----:B------:R-:W-:-:S02]  /*d580*/  IMAD.U32 R19, R23, 0x10000, RZ ;  /* 0x0001000017137824 */ /* 0x000fc400078e00ff */
[C---:B------:R-:W-:Y:S01]  /*d590*/  IMAD.U32 R24, R17.reuse, 0x10000, RZ ;  /* 0x0001000011187824 */ /* 0x040fe200078e00ff */
[----:B------:R-:W-:Y:S01]  /*d5a0*/  LOP3.LUT R17, R17, 0xffff0000, RZ, 0xc0, !PT ;  /* 0xffff000011117812 */ /* 0x000fe200078ec0ff */
[-C--:B------:R-:W-:Y:S01]  /*d5b0*/  FMUL.FTZ R9, R15, R19.reuse ;  /* 0x000000130f097220 */ /* 0x080fe20000410000 */
[----:B------:R-:W-:Y:S01]  /*d5c0*/  SHF.L.U32 R15, R22, 0x10, RZ ;  /* 0x00000010160f7819 */ /* 0x000fe200000006ff */
[C---:B------:R-:W-:Y:S02]  /*d5d0*/  FFMA.FTZ R35, R25.reuse, R19, -R10 ;  /* 0x0000001319237223 */ /* 0x040fe4000001080a */
[----:B------:R-:W-:Y:S02]  /*d5e0*/  FFMA.FTZ R34, R25, R34, R9 ;  /* 0x0000002219227223 */ /* 0x000fe40000010009 */
[C---:B------:R-:W-:Y:S02]  /*d5f0*/  FMUL.FTZ R9, R3.reuse, R37 ;  /* 0x0000002503097220 */ /* 0x040fe40000410000 */
[----:B------:R-:W-:-:S02]  /*d600*/  FMUL.FTZ R3, R3, R36 ;  /* 0x0000002403037220 */ /* 0x000fc40000410000 */
[-C--:B------:R-:W-:Y:S02]  /*d610*/  FMUL.FTZ R10, R14, R15.reuse ;  /* 0x0000000f0e0a7220 */ /* 0x080fe40000410000 */
[----:B------:R-:W-:Y:S01]  /*d620*/  FFMA.FTZ R25, R24, R15, -R11 ;  /* 0x0000000f18197223 */ /* 0x000fe2000001080b */
[----:B------:R-:W-:Y:S01]  /*d630*/  LOP3.LUT R11, R22, 0xffff0000, RZ, 0xc0, !PT ;  /* 0xffff0000160b7812 */ /* 0x000fe200078ec0ff */
[C---:B------:R-:W-:Y:S01]  /*d640*/  FFMA.FTZ R21, R16.reuse, R36, -R9 ;  /* 0x0000002410157223 */ /* 0x040fe20000010809 */
        /* <DEDUP_REMOVED lines=8> */
[----:B------:R-:W-:Y:S02]  /*d6d0*/  FMUL.FTZ R9, R6, R16 ;  /* 0x0000001006097220 */ /* 0x000fe40000410000 */
[----:B------:R-:W-:Y:S02]  /*d6e0*/  FFMA.FTZ R19, R24, R38, R10 ;  /* 0x0000002618137223 */ /* 0x000fe4000001000a */
[----:B------:R-:W-:Y:S02]  /*d6f0*/  IMAD.U32 R23, R29, 0x10000, RZ ;  /* 0x000100001d177824 */ /* 0x000fe400078e00ff */
[-C--:B------:R-:W-:Y:S02]  /*d700*/  FMUL.FTZ R3, R6, R11.reuse ;  /* 0x0000000b06037220 */ /* 0x080fe40000410000 */
[----:B------:R-:W-:Y:S02]  /*d710*/  IMAD.U32 R10, R31, 0x10000, RZ ;  /* 0x000100001f0a7824 */ /* 0x000fe400078e00ff */
[----:B------:R-:W-:-:S02]  /*d720*/  FFMA.FTZ R11, R17, R11, -R9 ;  /* 0x0000000b110b7223 */ /* 0x000fc40000010809 */
[----:B------:R-:W-:Y:S02]  /*d730*/  FMUL.FTZ R6, R5, R23 ;  /* 0x0000001705067220 */ /* 0x000fe40000410000 */
[----:B------:R-:W-:Y:S01]  /*d740*/  FFMA.FTZ R9, R17, R16, R3 ;  /* 0x0000001011097223 */ /* 0x000fe20000010003 */
[----:B------:R-:W-:Y:S01]  /*d750*/  LOP3.LUT R17, R31, 0xffff0000, RZ, 0xc0, !PT ;  /* 0xffff00001f117812 */ /* 0x000fe200078ec0ff */
[-C--:B------:R-:W-:Y:S01]  /*d760*/  FMUL.FTZ R3, R5, R10.reuse ;  /* 0x0000000a05037220 */ /* 0x080fe20000410000 */
[----:B------:R-:W-:Y:S01]  /*d770*/  LOP3.LUT R16, R30, 0xffff0000, RZ, 0xc0, !PT ;  /* 0xffff00001e107812 */ /* 0x000fe200078ec0ff */
[C---:B------:R-:W-:Y:S01]  /*d780*/  FFMA.FTZ R10, R26.reuse, R10, -R6 ;  /* 0x0000000a1a0a7223 */ /* 0x040fe20000010806 */
[----:B------:R-:W-:Y:S01]  /*d790*/  F2FP.BF16.PACK_AB R9, R9, R19 ;  /* 0x000000130909723e */ /* 0x000fe200000010ff */
[----:B------:R-:W-:Y:S02]  /*d7a0*/  FFMA.FTZ R6, R26, R23, R3 ;  /* 0x000000171a067223 */ /* 0x000fe40000010003 */
[----:B------:R-:W-:-:S02]  /*d7b0*/  FMUL.FTZ R5, R4, R22 ;  /* 0x0000001604057220 */ /* 0x000fc40000410000 */
[----:B------:R-:W-:Y:S02]  /*d7c0*/  FMUL.FTZ R3, R2, R20 ;  /* 0x0000001402037220 */ /* 0x000fe40000410000 */
[-C--:B------:R-:W-:Y:S02]  /*d7d0*/  FMUL.FTZ R4, R4, R17.reuse ;  /* 0x0000001104047220 */ /* 0x080fe40000410000 */
[-C--:B------:R-:W-:Y:S02]  /*d7e0*/  FMUL.FTZ R2, R2, R16.reuse ;  /* 0x0000001002027220 */ /* 0x080fe40000410000 */
[----:B------:R-:W-:Y:S01]  /*d7f0*/  FFMA.FTZ R5, R32, R17, -R5 ;  /* 0x0000001120057223 */ /* 0x000fe20000010805 */
[----:B------:R-:W-:Y:S01]  /*d800*/  F2FP.BF16.PACK_AB R17, R11, R25 ;  /* 0x000000190b11723e */ /* 0x000fe200000010ff */
[----:B------:R-:W-:Y:S01]  /*d810*/  FFMA.FTZ R3, R18, R16, -R3 ;  /* 0x0000001012037223 */ /* 0x000fe20000010803 */
[----:B------:R-:W-:Y:S01]  /*d820*/  F2FP.BF16.PACK_AB R16, R14, R35 ;  /* 0x000000230e10723e */ /* 0x000fe200000010ff */
[----:B------:R-:W-:-:S02]  /*d830*/  FFMA.FTZ R8, R27, R39, R8 ;  /* 0x000000271b087223 */ /* 0x000fc40000010008 */
[----:B------:R-:W-:Y:S01]  /*d840*/  FFMA.FTZ R4, R32, R22, R4 ;  /* 0x0000001620047223 */ /* 0x000fe20000010004 */
[----:B------:R-:W-:Y:S01]  /*d850*/  F2FP.BF16.PACK_AB R19, R3, R21 ;  /* 0x000000150313723e */ /* 0x000fe200000010ff */
[----:B------:R-:W-:Y:S01]  /*d860*/  FFMA.FTZ R2, R18, R20, R2 ;  /* 0x0000001412027223 */ /* 0x000fe20000010002 */
[----:B------:R-:W-:Y:S02]  /*d870*/  F2FP.BF16.PACK_AB R18, R5, R10 ;  /* 0x0000000a0512723e */ /* 0x000fe400000010ff */
[----:B------:R-:W-:Y:S02]  /*d880*/  F2FP.BF16.PACK_AB R8, R8, R34 ;  /* 0x000000220808723e */ /* 0x000fe400000010ff */
[----:B------:R-:W-:Y:S01]  /*d890*/  F2FP.BF16.PACK_AB R10, R4, R6 ;  /* 0x00000006040a723e */ /* 0x000fe200000010ff */
[----:B------:R1:W-:Y:S01]  /*d8a0*/  STS.128 [R40], R16 ;  /* 0x0000001028007388 */ /* 0x0003e20000000c00 */
[----:B------:R-:W-:-:S05]  /*d8b0*/  F2FP.BF16.PACK_AB R11, R2, R15 ;  /* 0x0000000f020b723e */ /* 0x000fca00000010ff */
[----:B------:R1:W-:Y:S02]  /*d8c0*/  STS.128 [R33+0x100], R8 ;  /* 0x0001000821007388 */ /* 0x0003e40000000c00 */
.L_x_1000:
[----:B------:R-:W-:Y:S05]  /*d8d0*/  BSYNC B0 ;  /* 0x0000000000007941 */ /* 0x000fea0003800000 */
.L_x_999:
[----:B------:R-:W-:-:S04]  /*d8e0*/  IADD3 R2, R101, 0x60, RZ ;  /* 0x0000006065027810 */ /* 0x000fc80007ffe0ff */
[----:B------:R-:W-:-:S13]  /*d8f0*/  ISETP.GE.OR P0, PT, R2, R62, P2 ;  /* 0x0000003e0200720c */ /* 0x000fda0001706670 */
[----:B------:R-:W-:Y:S05]  /*d900*/  @P0 BRA `(.L_x_988) ;  /* 0x0000070000000947 */ /* 0x000fea0003800000 */
[----:B------:R-:W2:Y:S04]  /*d910*/  LDL R5, [R1+0x64] ;  /* 0x0000640001057983 */ /* 0x000ea80000100800 */
[----:B-1----:R-:W3:Y:S01]  /*d920*/  LDL R40, [R1+0x50] ;  /* 0x0000500001287983 */ /* 0x002ee20000100800 */
        /* <DEDUP_REMOVED lines=15> */
[----:B------:R-:W-:Y:S02]  /*da20*/  SHF.R.U32.HI R14, RZ, 0x10, R53 ;  /* 0x00000010ff0e7819 */ /* 0x000fe40000011635 */
[----:B------:R-:W-:-:S02]  /*da30*/  LOP3.LUT R3, R3, R6, RZ, 0x3c, !PT ;  /* 0x0000000603037212 */ /* 0x000fc400078e3cff */
[----:B------:R-:W-:Y:S02]  /*da40*/  LOP3.LUT R2, R2, 0x7fffe000, RZ, 0xc0, !PT ;  /* 0x7fffe00002027812 */ /* 0x000fe400078ec0ff */
[----:B------:R-:W-:Y:S02]  /*da50*/  SHF.R.U64 R6, R52, 0x10, R53 ;  /* 0x0000001034067819 */ /* 0x000fe40000001235 */
[----:B------:R-:W-:Y:S02]  /*da60*/  SHF.R.U32.HI R24, RZ, 0x10, R55 ;  /* 0x00000010ff187819 */ /* 0x000fe40000011637 */
[----:B------:R-:W-:Y:S02]  /*da70*/  PRMT R21, R73, 0x5432, R6 ;  /* 0x0000543249157816 */ /* 0x000fe40000000006 */
[----:B------:R-:W-:Y:S02]  /*da80*/  PRMT R29, R75, 0x5432, R15 ;  /* 0x000054324b1d7816 */ /* 0x000fe4000000000f */
[----:B------:R-:W-:Y:S01]  /*da90*/  PRMT R20, R73, 0x5410, R14 ;  /* 0x0000541049147816 */ /* 0x000fe2000000000e */
[----:B------:R-:W-:Y:S01]  /*daa0*/  IMAD.U32 R34, R21, 0x10000, RZ ;  /* 0x0001000015227824 */ /* 0x000fe200078e00ff */
[----:B------:R-:W-:-:S02]  /*dab0*/  PRMT R28, R75, 0x5410, R24 ;  /* 0x000054104b1c7816 */ /* 0x000fc40000000018 */
[----:B------:R-:W-:Y:S01]  /*dac0*/  SHF.R.U64 R4, R58, 0x10, R59 ;  /* 0x000000103a047819 */ /* 0x000fe2000000123b */
[----:B------:R-:W-:Y:S01]  /*dad0*/  IMAD.U32 R38, R20, 0x10000, RZ ;  /* 0x0001000014267824 */ /* 0x000fe200078e00ff */
[----:B------:R-:W-:Y:S01]  /*dae0*/  LOP3.LUT R39, R21, 0xffff0000, RZ, 0xc0, !PT ;  /* 0xffff000015277812 */ /* 0x000fe200078ec0ff */
[----:B------:R-:W-:Y:S01]  /*daf0*/  IMAD.U32 R37, R28, 0x10000, RZ ;  /* 0x000100001c257824 */ /* 0x000fe200078e00ff */
[----:B------:R-:W-:Y:S02]  /*db00*/  PRMT R31, R80, 0x5432, R4 ;  /* 0x00005432501f7816 */ /* 0x000fe40000000004 */
[----:B--2---:R-:W-:Y:S02]  /*db10*/  IADD3 R2, R3, R2, R5 ;  /* 0x0000000203027210 */ /* 0x004fe40007ffe005 */
[----:B------:R-:W-:Y:S01]  /*db20*/  SHF.R.U32.HI R5, RZ, 0x10, R59 ;  /* 0x00000010ff057819 */ /* 0x000fe2000001163b */
[----:B---3--:R-:W1:Y:S02]  /*db30*/  LDS.128 R16, [R40] ;  /* 0x0000000028107984 */ /* 0x008e640000000c00 */
[----:B------:R-:W-:Y:S01]  /*db40*/  IMAD.SHL.U32 R33, R2, 0x2, RZ ;  /* 0x0000000202217824 */ /* 0x000fe200078e00ff */
[----:B------:R-:W-:-:S02]  /*db50*/  SHF.R.U64 R2, R56, 0x10, R57 ;  /* 0x0000001038027819 */ /* 0x000fc40000001239 */
[----:B------:R-:W-:Y:S02]  /*db60*/  SHF.R.U32.HI R3, RZ, 0x10, R57 ;  /* 0x00000010ff037819 */ /* 0x000fe40000011639 */
[----:B------:R-:W2:Y:S01]  /*db70*/  LDS.128 R8, [R33+0x100] ;  /* 0x0001000021087984 */ /* 0x000ea20000000c00 */
[----:B------:R-:W-:Y:S02]  /*db80*/  PRMT R23, R74, 0x5432, R2 ;  /* 0x000054324a177816 */ /* 0x000fe40000000002 */
[----:B------:R-:W-:Y:S02]  /*db90*/  PRMT R30, R80, 0x5410, R5 ;  /* 0x00005410501e7816 */ /* 0x000fe40000000005 */
[----:B------:R-:W-:-:S03]  /*dba0*/  PRMT R22, R74, 0x5410, R3 ;  /* 0x000054104a167816 */ /* 0x000fc60000000003 */
[----:B------:R-:W-:Y:S02]  /*dbb0*/  IMAD.U32 R36, R30, 0x10000, RZ ;  /* 0x000100001e247824 */ /* 0x000fe400078e00ff */
[C---:B-1----:R-:W-:Y:S01]  /*dbc0*/  IMAD.U32 R25, R16.reuse, 0x10000, RZ ;  /* 0x0001000010197824 */ /* 0x042fe200078e00ff */
[----:B------:R-:W-:Y:S01]  /*dbd0*/  LOP3.LUT R27, R16, 0xffff0000, RZ, 0xc0, !PT ;  /* 0xffff0000101b7812 */ /* 0x000fe200078ec0ff */
[C---:B------:R-:W-:Y:S01]  /*dbe0*/  IMAD.U32 R26, R18.reuse, 0x10000, RZ ;  /* 0x00010000121a7824 */ /* 0x040fe200078e00ff */
[----:B------:R-:W-:Y:S01]  /*dbf0*/  LOP3.LUT R32, R18, 0xffff0000, RZ, 0xc0, !PT ;  /* 0xffff000012207812 */ /* 0x000fe200078ec0ff */
[C---:B------:R-:W-:Y:S01]  /*dc00*/  IMAD.U32 R16, R19.reuse, 0x10000, RZ ;  /* 0x0001000013107824 */ /* 0x040fe200078e00ff */
[----:B------:R-:W-:Y:S01]  /*dc10*/  LOP3.LUT R18, R19, 0xffff0000, RZ, 0xc0, !PT ;  /* 0xffff000013127812 */ /* 0x000fe200078ec0ff */
[----:B--2---:R-:W-:Y:S01]  /*dc20*/  IMAD.U32 R15, R8, 0x10000, RZ ;  /* 0x00010000080f7824 */ /* 0x004fe200078e00ff */
[----:B------:R-:W-:Y:S01]  /*dc30*/  SHF.L.U32 R14, R9, 0x10, RZ ;  /* 0x00000010090e7819 */ /* 0x000fe200000006ff */
[----:B------:R-:W-:Y:S01]  /*dc40*/  IMAD.U32 R19, R23, 0x10000, RZ ;  /* 0x0001000017137824 */ /* 0x000fe200078e00ff */
[----:B------:R-:W-:Y:S01]  /*dc50*/  LOP3.LUT R6, R9, 0xffff0000, RZ, 0xc0, !PT ;  /* 0xffff000009067812 */ /* 0x000fe200078ec0ff */
[----:B------:R-:W-:Y:S01]  /*dc60*/  IMAD.U32 R3, R11, 0x10000, RZ ;  /* 0x000100000b037824 */ /* 0x000fe200078e00ff */
[C---:B------:R-:W-:Y:S01]  /*dc70*/  LOP3.LUT R4, R10.reuse, 0xffff0000, RZ, 0xc0, !PT ;  /* 0xffff00000a047812 */ /* 0x040fe200078ec0ff */
[----:B------:R-:W-:Y:S01]  /*dc80*/  FMUL.FTZ R9, R15, R19 ;  /* 0x000000130f097220 */ /* 0x000fe20000410000 */
[----:B------:R-:W-:Y:S01]  /*dc90*/  LOP3.LUT R2, R11, 0xffff0000, RZ, 0xc0, !PT ;  /* 0xffff00000b027812 */ /* 0x000fe200078ec0ff */
[----:B------:R-:W-:Y:S01]  /*dca0*/  IMAD.U32 R5, R10, 0x10000, RZ ;  /* 0x000100000a057824 */ /* 0x000fe200078e00ff */
[----:B------:R-:W-:Y:S01]  /*dcb0*/  LOP3.LUT R8, R8, 0xffff0000, RZ, 0xc0, !PT ;  /* 0xffff000008087812 */ /* 0x000fe200078ec0ff */
[-C--:B------:R-:W-:Y:S01]  /*dcc0*/  FMUL.FTZ R10, R15, R34.reuse ;  /* 0x000000220f0a7220 */ /* 0x080fe20000410000 */
[----:B------:R-:W-:Y:S01]  /*dcd0*/  SHF.L.U32 R15, R22, 0x10, RZ ;  /* 0x00000010160f7819 */ /* 0x000fe200000006ff */
[----:B------:R-:W-:-:S02]  /*dce0*/  FFMA.FTZ R34, R25, R34, R9 ;  /* 0x0000002219227223 */ /* 0x000fc40000010009 */
[C---:B------:R-:W-:Y:S01]  /*dcf0*/  IMAD.U32 R24, R17.reuse, 0x10000, RZ ;  /* 0x0001000011187824 */ /* 0x040fe200078e00ff */
[----:B------:R-:W-:Y:S01]  /*dd00*/  LOP3.LUT R17, R17, 0xffff0000, RZ, 0xc0, !PT ;  /* 0xffff000011117812 */ /* 0x000fe200078ec0ff */
[C---:B------:R-:W-:Y:S02]  /*dd10*/  FMUL.FTZ R11, R14.reuse, R38 ;  /* 0x000000260e0b7220 */ /* 0x040fe40000410000 */
[C---:B------:R-:W-:Y:S02]  /*dd20*/  FMUL.FTZ R9, R3.reuse, R37 ;  /* 0x0000002503097220 */ /* 0x040fe40000410000 */
[----:B------:R-:W-:Y:S02]  /*dd30*/  FMUL.FTZ R3, R3, R36 ;  /* 0x0000002403037220 */ /* 0x000fe40000410000 */
[----:B------:R-:W-:Y:S02]  /*dd40*/  FFMA.FTZ R35, R25, R19, -R10 ;  /* 0x0000001319237223 */ /* 0x000fe4000001080a */
[----:B------:R-:W-:-:S02]  /*dd50*/  FMUL.FTZ R10, R14, R15 ;  /* 0x0000000f0e0a7220 */ /* 0x000fc40000410000 */
        /* <DEDUP_REMOVED lines=43> */
.L_x_988:
[----:B------:R-:W-:Y:S05]  /*e010*/  BSYNC B2 ;  /* 0x0000000000027941 */ /* 0x000fea0003800000 */
.L_x_966:
[----:B-1----:R-:W-:Y:S01]  /*e020*/  IMAD R4, R81, c[0x0][0x208], RZ ;  /* 0x0000820051047a24 */ /* 0x002fe200078e02ff */
[----:B------:R-:W-:Y:S01]  /*e030*/  BAR.SYNC.DEFER_BLOCKING 0x0 ;  /* 0x0000000000007b1d */ /* 0x000fe20000010000 */
[----:B------:R-:W-:Y:S01]  /*e040*/  IMAD.WIDE.U32 R2, R225, c[0x0][0x208], RZ ;  /* 0x00008200e1027a25 */ /* 0x000fe200078e00ff */
[----:B------:R-:W-:Y:S02]  /*e050*/  SHF.L.U32 R60, R76, 0x1, RZ ;  /* 0x000000014c3c7819 */ /* 0x000fe400000006ff */
[----:B------:R-:W-:Y:S01]  /*e060*/  SHF.L.U32 R63, R211, 0x1, RZ ;  /* 0x00000001d33f7819 */ /* 0x000fe200000006ff */
[----:B------:R-:W-:Y:S01]  /*e070*/  IMAD R4, R225, c[0x0][0x20c], R4 ;  /* 0x00008300e1047a24 */ /* 0x000fe200078e0204 */
[----:B------:R-:W-:Y:S01]  /*e080*/  IADD3 R193, R188, 0x20, RZ ;  /* 0x00000020bcc17810 */ /* 0x000fe20007ffe0ff */
[----:B------:R-:W-:Y:S01]  /*e090*/  IMAD.WIDE.U32 R248, R72, c[0x0][0x210], RZ ;  /* 0x0000840048f87a25 */ /* 0x000fe200078e00ff */
[----:B------:R-:W-:Y:S01]  /*e0a0*/  SHF.L.U64.HI R62, R76, 0x1, R77 ;  /* 0x000000014c3e7819 */ /* 0x000fe2000001024d */
[----:B------:R-:W-:Y:S01]  /*e0b0*/  BSSY B0, `(.L_x_1001) ;  /* 0x0000189000007945 */ /* 0x000fe20003800000 */
[----:B------:R-:W-:Y:S01]  /*e0c0*/  IADD3 R3, R3, R4, RZ ;  /* 0x0000000403037210 */ /* 0x000fe20007ffe0ff */
[----:B------:R-:W-:Y:S01]  /*e0d0*/  IMAD R4, R82, c[0x0][0x218], RZ ;  /* 0x0000860052047a24 */ /* 0x000fe200078e02ff */
[----:B------:R-:W-:Y:S01]  /*e0e0*/  SHF.L.U64.HI R96, R211, 0x1, R238 ;  /* 0x00000001d3607819 */ /* 0x000fe200000102ee */
[----:B------:R-:W-:-:S02]  /*e0f0*/  IMAD R247, R72, c[0x0][0x214], R249 ;  /* 0x0000850048f77a24 */ /* 0x000fc400078e02f9 */
[----:B------:R-:W-:-:S04]  /*e100*/  IMAD.WIDE.U32 R2, R222, c[0x0][0x218], R2 ;  /* 0x00008600de027a25 */ /* 0x000fc800078e0002 */
[----:B------:R-:W-:Y:S01]  /*e110*/  IMAD R4, R222, c[0x0][0x21c], R4 ;  /* 0x00008700de047a24 */ /* 0x000fe200078e0204 */
[----:B------:R-:W-:-:S04]  /*e120*/  IADD3 R2, P0, R2, R248, RZ ;  /* 0x000000f802027210 */ /* 0x000fc80007f1e0ff */
[----:B------:R-:W-:Y:S01]  /*e130*/  IADD3.X R3, R247, R3, R4, P0, !PT ;  /* 0x00000003f7037210 */ /* 0x000fe200007fe404 */
[----:B------:R-:W-:Y:S01]  /*e140*/  LDSM.16.M88.4 R132, [R205] ;  /* 0x00000000cd84783b */ /* 0x000fe20000000200 */
[----:B------:R-:W-:-:S03]  /*e150*/  LEA R6, P0, R2, c[0x0][0x1f8], 0x1 ;  /* 0x00007e0002067a11 */ /* 0x000fc600078008ff */
[----:B------:R-:W-:Y:S01]  /*e160*/  LDSM.16.M88.4 R136, [R206] ;  /* 0x00000000ce88783b */ /* 0x000fe20000000200 */
[----:B------:R-:W-:Y:S02]  /*e170*/  LEA.HI.X R14, R2, c[0x0][0x1fc], R3, 0x1, P0 ;  /* 0x00007f00020e7a11 */ /* 0x000fe400000f0c03 */
[----:B------:R-:W-:Y:S01]  /*e180*/  R2P PR, R102, 0x6 ;  /* 0x0000000666007804 */ /* 0x000fe20000000000 */
[----:B------:R-:W-:Y:S04]  /*e190*/  LDSM.16.M88.4 R164, [R208] ;  /* 0x00000000d0a4783b */ /* 0x000fe80000000200 */
[----:B------:R-:W-:Y:S04]  /*e1a0*/  LDSM.16.M88.4 R168, [R207] ;  /* 0x00000000cfa8783b */ /* 0x000fe80000000200 */
[----:B------:R-:W-:Y:S04]  /*e1b0*/  LDSM.16.M88.4 R172, [R205+0x4000] ;  /* 0x00400000cdac783b */ /* 0x000fe80000000200 */
[----:B------:R-:W-:Y:S01]  /*e1c0*/  LDSM.16.M88.4 R176, [R206+0x4000] ;  /* 0x00400000ceb0783b */ /* 0x000fe20000000200 */
[----:B------:R-:W-:-:S03]  /*e1d0*/  @P1 IADD3 R193, R188, -0x20, RZ ;  /* 0xffffffe0bcc11810 */ /* 0x000fc60007ffe0ff */
[----:B------:R-:W-:Y:S01]  /*e1e0*/  LDSM.16.M88.4 R180, [R208+0x4000] ;  /* 0x00400000d0b4783b */ /* 0x000fe20000000200 */
[C---:B------:R-:W-:Y:S02]  /*e1f0*/  IADD3 R194, R193.reuse, 0x3000, RZ ;  /* 0x00003000c1c27810 */ /* 0x040fe40007ffe0ff */
[C---:B------:R-:W-:Y:S01]  /*e200*/  IADD3 R195, R193.reuse, 0x3800, RZ ;  /* 0x00003800c1c37810 */ /* 0x040fe20007ffe0ff */
[----:B------:R-:W-:Y:S01]  /*e210*/  LDSM.16.M88.4 R184, [R207+0x4000] ;  /* 0x00400000cfb8783b */ /* 0x000fe20000000200 */
[C---:B------:R-:W-:Y:S02]  /*e220*/  IADD3 R196, R193.reuse, 0x4000, RZ ;  /* 0x00004000c1c47810 */ /* 0x040fe40007ffe0ff */
[C---:B------:R-:W-:Y:S01]  /*e230*/  IADD3 R197, R193.reuse, 0x4800, RZ ;  /* 0x00004800c1c57810 */ /* 0x040fe20007ffe0ff */
[----:B------:R-:W-:Y:S01]  /*e240*/  BAR.SYNC.DEFER_BLOCKING 0x0 ;  /* 0x0000000000007b1d */ /* 0x000fe20000010000 */
[C---:B------:R-:W-:Y:S02]  /*e250*/  IADD3 R198, R193.reuse, 0x5000, RZ ;  /* 0x00005000c1c67810 */ /* 0x040fe40007ffe0ff */
[----:B------:R-:W-:-:S02]  /*e260*/  IADD3 R199, R193, 0x5800, RZ ;  /* 0x00005800c1c77810 */ /* 0x000fc40007ffe0ff */
[C---:B------:R-:W-:Y:S01]  /*e270*/  IADD3 R204, R193.reuse, 0x2800, RZ ;  /* 0x00002800c1cc7810 */ /* 0x040fe20007ffe0ff */
[----:B------:R-:W1:Y:S01]  /*e280*/  SHFL.IDX PT, R4, R6, RZ, 0x181f ;  /* 0x00181fff06047589 */ /* 0x000e6200000e0000 */
[C---:B------:R-:W-:Y:S02]  /*e290*/  IADD3 R203, R193.reuse, 0x2000, RZ ;  /* 0x00002000c1cb7810 */ /* 0x040fe40007ffe0ff */
[C---:B------:R-:W-:Y:S01]  /*e2a0*/  IADD3 R202, R193.reuse, 0x1800, RZ ;  /* 0x00001800c1ca7810 */ /* 0x040fe20007ffe0ff */
[----:B------:R-:W2:Y:S01]  /*e2b0*/  SHFL.IDX PT, R2, R6, 0x1, 0x181f ;  /* 0x00381f0006027f89 */ /* 0x000ea200000e0000 */
[C---:B------:R-:W-:Y:S02]  /*e2c0*/  IADD3 R201, R193.reuse, 0x1000, RZ ;  /* 0x00001000c1c97810 */ /* 0x040fe40007ffe0ff */
[----:B------:R-:W-:Y:S01]  /*e2d0*/  IADD3 R200, R193, 0x800, RZ ;  /* 0x00000800c1c87810 */ /* 0x000fe20007ffe0ff */
[----:B------:R-:W3:Y:S04]  /*e2e0*/  SHFL.IDX PT, R5, R14, RZ, 0x181f ;  /* 0x00181fff0e057589 */ /* 0x000ee800000e0000 */
[----:B------:R-:W4:Y:S01]  /*e2f0*/  SHFL.IDX PT, R3, R14, 0x1, 0x181f ;  /* 0x00381f000e037f89 */ /* 0x000f2200000e0000 */
[----:B------:R-:W-:-:S04]  /*e300*/  DEPBAR.LE SB0, 0x0 ;  /* 0x000080000000791a */ /* 0x000fc80000000000 */
[----:B------:R-:W-:Y:S01]  /*e310*/  BAR.SYNC.DEFER_BLOCKING 0x0 ;  /* 0x0000000000007b1d */ /* 0x000fe20000010000 */
[CC--:B-1----:R-:W-:Y:S02]  /*e320*/  IADD3 R8, P3, R4.reuse, R60.reuse, RZ ;  /* 0x0000003c04087210 */ /* 0x0c2fe40007f7e0ff */
[-C--:B------:R-:W-:Y:S02]  /*e330*/  IADD3 R4, P0, R4, R63.reuse, RZ ;  /* 0x0000003f04047210 */ /* 0x080fe40007f1e0ff */
[C---:B--2---:R-:W-:Y:S02]  /*e340*/  IADD3 R10, P1, R2.reuse, R60, RZ ;  /* 0x0000003c020a7210 */ /* 0x044fe40007f3e0ff */
[C---:B---3--:R-:W-:Y:S02]  /*e350*/  IADD3.X R9, R5.reuse, R62, RZ, P3, !PT ;  /* 0x0000003e05097210 */ /* 0x048fe40001ffe4ff */
[----:B------:R-:W-:Y:S02]  /*e360*/  IADD3.X R5, R5, R96, RZ, P0, !PT ;  /* 0x0000006005057210 */ /* 0x000fe400007fe4ff */
[----:B------:R-:W-:-:S02]  /*e370*/  IADD3 R2, P0, R2, R63, RZ ;  /* 0x0000003f02027210 */ /* 0x000fc40007f1e0ff */
[C---:B----4-:R-:W-:Y:S02]  /*e380*/  IADD3.X R11, R3.reuse, R62, RZ, P1, !PT ;  /* 0x0000003e030b7210 */ /* 0x050fe40000ffe4ff */
[----:B------:R-:W-:Y:S02]  /*e390*/  ISETP.GE.AND P1, PT, R76, c[0x0][0x1d4], PT ;  /* 0x000075004c007a0c */ /* 0x000fe40003f26270 */
[----:B------:R-:W-:Y:S02]  /*e3a0*/  IADD3.X R3, R3, R96, RZ, P0, !PT ;  /* 0x0000006003037210 */ /* 0x000fe400007fe4ff */
[----:B------:R-:W-:Y:S02]  /*e3b0*/  ISETP.LT.OR P0, PT, R97, 0x1, P1 ;  /* 0x000000016100780c */ /* 0x000fe40000f01670 */
[----:B------:R-:W-:Y:S01]  /*e3c0*/  ISETP.GE.AND P3, PT, R211, c[0x0][0x1d4], PT ;  /* 0x00007500d3007a0c */ /* 0x000fe20003f66270 */
[----:B------:R-:W1:Y:S04]  /*e3d0*/  LDSM.16.M88.4 R16, [R188] ;  /* 0x00000000bc10783b */ /* 0x000e680000000200 */
[----:B------:R-:W2:Y:S04]  /*e3e0*/  LDSM.16.M88.4 R28, [R188+0x800] ;  /* 0x00080000bc1c783b */ /* 0x000ea80000000200 */
[----:B------:R-:W-:Y:S04]  /*e3f0*/  LDSM.16.M88.4 R36, [R188+0x1000] ;  /* 0x00100000bc24783b */ /* 0x000fe80000000200 */
[----:B------:R-:W-:Y:S04]  /*e400*/  LDSM.16.M88.4 R40, [R188+0x1800] ;  /* 0x00180000bc28783b */ /* 0x000fe80000000200 */
[----:B------:R-:W-:Y:S04]  /*e410*/  LDSM.16.M88.4 R44, [R188+0x2000] ;  /* 0x00200000bc2c783b */ /* 0x000fe80000000200 */
[----:B------:R-:W-:Y:S04]  /*e420*/  LDSM.16.M88.4 R104, [R188+0x2800] ;  /* 0x00280000bc68783b */ /* 0x000fe80000000200 */
[----:B------:R-:W3:Y:S04]  /*e430*/  LDSM.16.M88.4 R24, [R193] ;  /* 0x00000000c118783b */ /* 0x000ee80000000200 */
[----:B------:R-:W-:Y:S04]  /*e440*/  LDSM.16.M88.4 R52, [R193+0x800] ;  /* 0x00080000c134783b */ /* 0x000fe80000000200 */
[----:B------:R-:W-:Y:S04]  /*e450*/  LDSM.16.M88.4 R48, [R193+0x1000] ;  /* 0x00100000c130783b */ /* 0x000fe80000000200 */
[----:B------:R-:W-:Y:S04]  /*e460*/  LDSM.16.M88.4 R68, [R193+0x1800] ;  /* 0x00180000c144783b */ /* 0x000fe80000000200 */
[----:B------:R-:W-:Y:S01]  /*e470*/  LDSM.16.M88.4 R64, [R193+0x2000] ;  /* 0x00200000c140783b */ /* 0x000fe20000000200 */
[C---:B-1----:R-:W-:Y:S03]  /*e480*/  HMMA.16816.F32.BF16 R20, R132.reuse, R16, RZ ;  /* 0x000000108414723c */ /* 0x042fe600000418ff */
[----:B------:R-:W-:Y:S04]  /*e490*/  LDSM.16.M88.4 R116, [R193+0x2800] ;  /* 0x00280000c174783b */ /* 0x000fe80000000200 */
[----:B------:R-:W-:Y:S01]  /*e4a0*/  @!PT LDS RZ, [RZ] ;  /* 0x00000000fffff984 */ /* 0x000fe20000000800 */
[----:B------:R-:W-:Y:S01]  /*e4b0*/  @!PT LDS RZ, [RZ] ;  /* 0x00000000fffff984 */ /* 0x000fe20000000800 */
[----:B------:R-:W-:Y:S01]  /*e4c0*/  @!PT LDS RZ, [RZ] ;  /* 0x00000000fffff984 */ /* 0x000fe20000000800 */
[----:B------:R1:W-:Y:S01]  /*e4d0*/  LDGSTS.E.BYPASS.LTC128B.128 [R210+0x100], [R8.64], !P0 ;  /* 0x0010000008d27fae */ /* 0x0003e2000c101d48 */
[----:B------:R-:W-:Y:S01]  /*e4e0*/  ISETP.LT.OR P0, PT, R97, 0x1, P3 ;  /* 0x000000016100780c */ /* 0x000fe20001f01670 */
[C---:B------:R-:W-:Y:S08]  /*e4f0*/  HMMA.16816.F32.BF16 R16, R132.reuse, R18, RZ ;  /* 0x000000128410723c */ /* 0x040ff000000418ff */
[----:B--2---:R-:W-:Y:S04]  /*e500*/  HMMA.16816.F32.BF16 R32, R132, R28, RZ ;  /* 0x0000001c8420723c */ /* 0x004fe800000418ff */
[----:B------:R2:W-:Y:S04]  /*e510*/  LDGSTS.E.BYPASS.LTC128B.128 [R210+0x3100], [R4.64], !P0 ;  /* 0x0310000004d27fae */ /* 0x0005e8000c101d48 */
[C---:B---3--:R-:W-:Y:S08]  /*e520*/  HMMA.16816.F32.BF16 R112, R136.reuse, R24, R20 ;  /* 0x000000188870723c */ /* 0x048ff00000041814 */
[----:B------:R-:W-:Y:S08]  /*e530*/  HMMA.16816.F32.BF16 R108, R136, R26, R16 ;  /* 0x0000001a886c723c */ /* 0x000ff00000041810 */
[C---:B------:R-:W-:Y:S01]  /*e540*/  HMMA.16816.F32.BF16 R16, R132.reuse, R40, RZ ;  /* 0x000000288410723c */ /* 0x040fe200000418ff */
[----:B--2---:R-:W1:Y:S07]  /*e550*/  SHFL.IDX PT, R4, R6, 0x2, 0x181f ;  /* 0x00581f0006047f89 */ /* 0x004e6e00000e0000 */
[C---:B------:R-:W-:Y:S01]  /*e560*/  HMMA.16816.F32.BF16 R20, R132.reuse, R38, RZ ;  /* 0x000000268414723c */ /* 0x040fe200000418ff */
[----:B------:R-:W2:Y:S07]  /*e570*/  SHFL.IDX PT, R5, R14, 0x2, 0x181f ;  /* 0x00581f000e057f89 */ /* 0x000eae00000e0000 */
[C---:B------:R-:W-:Y:S08]  /*e580*/  HMMA.16816.F32.BF16 R24, R132.reuse, R36, RZ ;  /* 0x000000248418723c */ /* 0x040ff000000418ff */
[----:B------:R-:W-:Y:S01]  /*e590*/  HMMA.16816.F32.BF16 R28, R132, R30, RZ ;  /* 0x0000001e841c723c */ /* 0x000fe200000418ff */
[----:B-1----:R-:W-:-:S07]  /*e5a0*/  IADD3 R8, P0, R4, R60, RZ ;  /* 0x0000003c04087210 */ /* 0x002fce0007f1e0ff */
[----:B------:R-:W-:Y:S01]  /*e5b0*/  HMMA.16816.F32.BF16 R36, R132, R42, RZ ;  /* 0x0000002a8424723c */ /* 0x000fe200000418ff */
[----:B--2---:R-:W-:Y:S02]  /*e5c0*/  IADD3.X R9, R5, R62, RZ, P0, !PT ;  /* 0x0000003e05097210 */ /* 0x004fe400007fe4ff */
[C---:B------:R-:W-:Y:S02]  /*e5d0*/  ISETP.LT.OR P0, PT, R97.reuse, 0x21, P1 ;  /* 0x000000216100780c */ /* 0x040fe40000f01670 */
[----:B------:R-:W-:-:S03]  /*e5e0*/  ISETP.LT.OR P1, PT, R97, 0x41, P1 ;  /* 0x000000416100780c */ /* 0x000fc60000f21670 */
[----:B------:R-:W-:Y:S08]  /*e5f0*/  HMMA.16816.F32.BF16 R72, R136, R68, R16 ;  /* 0x000000448848723c */ /* 0x000ff00000041810 */
[----:B------:R-:W-:Y:S01]  /*e600*/  HMMA.16816.F32.BF16 R40, R132, R44, RZ ;  /* 0x0000002c8428723c */ /* 0x000fe200000418ff */
[----:B------:R1:W-:Y:S01]  /*e610*/  LDGSTS.E.BYPASS.LTC128B.128 [R210+0x1100], [R10.64], !P0 ;  /* 0x011000000ad27fae */ /* 0x0003e2000c101d48 */
[----:B------:R-:W-:-:S04]  /*e620*/  IADD3 R4, P0, R4, R63, RZ ;  /* 0x0000003f04047210 */ /* 0x000fc80007f1e0ff */
[----:B------:R-:W-:Y:S02]  /*e630*/  IADD3.X R5, R5, R96, RZ, P0, !PT ;  /* 0x0000006005057210 */ /* 0x000fe400007fe4ff */
[----:B------:R-:W-:Y:S01]  /*e640*/  HMMA.16816.F32.BF16 R80, R136, R52, R32 ;  /* 0x000000348850723c */ /* 0x000fe20000041820 */
[----:B------:R-:W-:-:S07]  /*e650*/  ISETP.LT.OR P0, PT, R97, 0x21, P3 ;  /* 0x000000216100780c */ /* 0x000fce0001f01670 */
[----:B------:R-:W-:Y:S06]  /*e660*/  HMMA.16816.F32.BF16 R16, R132, R46, RZ ;  /* 0x0000002e8410723c */ /* 0x000fec00000418ff */
[----:B------:R2:W-:Y:S01]  /*e670*/  LDGSTS.E.BYPASS.LTC128B.128 [R210+0x4100], [R2.64], !P0 ;  /* 0x0410000002d27fae */ /* 0x0005e2000c101d48 */
[----:B------:R-:W-:Y:S01]  /*e680*/  ISETP.LT.OR P0, PT, R97, 0x41, P3 ;  /* 0x000000416100780c */ /* 0x000fe20001f01670 */
[----:B------:R-:W-:Y:S02]  /*e690*/  HMMA.16816.F32.BF16 R84, R136, R50, R20 ;  /* 0x000000328854723c */ /* 0x000fe40000041814 */
[----:B------:R1:W-:Y:S06]  /*e6a0*/  LDGSTS.E.BYPASS.LTC128B.128 [R210+0x2100], [R8.64], !P1 ;  /* 0x0210000008d27fae */ /* 0x0003ec000c901d48 */
[----:B------:R-:W-:Y:S04]  /*e6b0*/  HMMA.16816.F32.BF16 R20, R132, R104, RZ ;  /* 0x000000688414723c */ /* 0x000fe800000418ff */
[----:B------:R3:W-:Y:S01]  /*e6c0*/  LDGSTS.E.BYPASS.LTC128B.128 [R210+0x5100], [R4.64], !P0 ;  /* 0x0510000004d27fae */ /* 0x0007e2000c101d48 */
[----:B------:R-:W-:-:S03]  /*e6d0*/  ISETP.GT.AND P0, PT, R128, R242, PT ;  /* 0x000000f28000720c */ /* 0x000fc60003f04270 */
[C---:B------:R-:W-:Y:S01]  /*e6e0*/  HMMA.16816.F32.BF16 R92, R136.reuse, R54, R28 ;  /* 0x00000036885c723c */ /* 0x040fe2000004181c */
[----:B------:R-:W0:Y:S07]  /*e6f0*/  LDGDEPBAR ;  /* 0x00000000000079af */ /* 0x000e2e0000000000 */
[----:B------:R-:W-:Y:S01]  /*e700*/  HMMA.16816.F32.BF16 R88, R136, R48, R24 ;  /* 0x000000308858723c */ /* 0x000fe20000041818 */
[----:B--2---:R-:W-:-:S04]  /*e710*/  MOV R2, 0x40 ;  /* 0x0000004000027802 */ /* 0x004fc80000000f00 */
[----:B------:R-:W-:-:S03]  /*e720*/  SEL R2, R2, 0xffffffc0, !P2 ;  /* 0xffffffc002027807 */ /* 0x000fc60005000000 */
[----:B-1----:R-:W-:Y:S01]  /*e730*/  HMMA.16816.F32.BF16 R8, R132, R106, RZ ;  /* 0x0000006a8408723c */ /* 0x002fe200000418ff */
[-C--:B------:R-:W-:Y:S02]  /*e740*/  IADD3 R103, R188, R2.reuse, RZ ;  /* 0x00000002bc677210 */ /* 0x080fe40007ffe0ff */
[----:B------:R-:W-:-:S03]  /*e750*/  IADD3 R15, R194, R2, RZ ;  /* 0x00000002c20f7210 */ /* 0x000fc60007ffe0ff */
[----:B------:R-:W1:Y:S02]  /*e760*/  LDSM.16.M88.4 R32, [R103] ;  /* 0x000000006720783b */ /* 0x000e640000000200 */
[C---:B------:R-:W-:Y:S02]  /*e770*/  HMMA.16816.F32.BF16 R68, R136.reuse, R70, R36 ;  /* 0x000000468844723c */ /* 0x040fe40000041824 */
[----:B------:R-:W2:Y:S04]  /*e780*/  LDSM.16.M88.4 R44, [R103+0x1800] ;  /* 0x00180000672c783b */ /* 0x000ea80000000200 */
[----:B------:R-:W4:Y:S02]  /*e790*/  LDSM.16.M88.4 R48, [R103+0x1000] ;  /* 0x001000006730783b */ /* 0x000f240000000200 */
[C---:B------:R-:W-:Y:S02]  /*e7a0*/  HMMA.16816.F32.BF16 R56, R136.reuse, R64, R40 ;  /* 0x000000408838723c */ /* 0x040fe40000041828 */
[----:B------:R-:W5:Y:S04]  /*e7b0*/  LDSM.16.M88.4 R28, [R103+0x2800] ;  /* 0x00280000671c783b */ /* 0x000f680000000200 */
[----:B------:R-:W-:Y:S02]  /*e7c0*/  LDSM.16.M88.4 R52, [R103+0x800] ;  /* 0x000800006734783b */ /* 0x000fe40000000200 */
[C---:B------:R-:W-:Y:S02]  /*e7d0*/  HMMA.16816.F32.BF16 R36, R136.reuse, R66, R16 ;  /* 0x000000428824723c */ /* 0x040fe40000041810 */
[----:B------:R-:W3:Y:S04]  /*e7e0*/  LDSM.16.M88.4 R64, [R15+-0x3000] ;  /* 0xffd000000f40783b */ /* 0x000ee80000000200 */
[----:B------:R-:W3:Y:S02]  /*e7f0*/  LDSM.16.M88.4 R40, [R103+0x2000] ;  /* 0x002000006728783b */ /* 0x000ee40000000200 */
[C---:B------:R-:W-:Y:S08]  /*e800*/  HMMA.16816.F32.BF16 R16, R136.reuse, R116, R20 ;  /* 0x000000748810723c */ /* 0x040ff00000041814 */
[----:B------:R-:W-:Y:S08]  /*e810*/  HMMA.16816.F32.BF16 R24, R136, R118, R8 ;  /* 0x000000768818723c */ /* 0x000ff00000041808 */
[C---:B-1----:R-:W-:Y:S08]  /*e820*/  HMMA.16816.F32.BF16 R8, R164.reuse, R32, R112 ;  /* 0x00000020a408723c */ /* 0x042ff00000041870 */
[C---:B------:R-:W-:Y:S01]  /*e830*/  HMMA.16816.F32.BF16 R20, R164.reuse, R34, R108 ;  /* 0x00000022a414723c */ /* 0x040fe2000004186c */
[----:B------:R-:W-:Y:S07]  /*e840*/  LDSM.16.M88.4 R32, [R15+-0x2000] ;  /* 0xffe000000f20783b */ /* 0x000fee0000000200 */
[C---:B--2---:R-:W-:Y:S08]  /*e850*/  HMMA.16816.F32.BF16 R72, R164.reuse, R44, R72 ;  /* 0x0000002ca448723c */ /* 0x044ff00000041848 */
[C---:B------:R-:W-:Y:S01]  /*e860*/  HMMA.16816.F32.BF16 R108, R164.reuse, R46, R68 ;  /* 0x0000002ea46c723c */ /* 0x040fe20000041844 */
[----:B------:R-:W1:Y:S04]  /*e870*/  LDSM.16.M88.4 R44, [R188+0x3000] ;  /* 0x00300000bc2c783b */ /* 0x000e680000000200 */
[----:B------:R-:W-:Y:S03]  /*e880*/  LDSM.16.M88.4 R68, [R195] ;  /* 0x00000000c344783b */ /* 0x000fe60000000200 */
[C---:B----4-:R-:W-:Y:S08]  /*e890*/  HMMA.16816.F32.BF16 R88, R164.reuse, R48, R88 ;  /* 0x00000030a458723c */ /* 0x050ff00000041858 */
[C---:B------:R-:W-:Y:S01]  /*e8a0*/  HMMA.16816.F32.BF16 R84, R164.reuse, R50, R84 ;  /* 0x00000032a454723c */ /* 0x040fe20000041854 */
[----:B------:R-:W2:Y:S07]  /*e8b0*/  LDSM.16.M88.4 R48, [R15+-0x2800] ;  /* 0xffd800000f30783b */ /* 0x000eae0000000200 */
[----:B-----5:R-:W-:Y:S08]  /*e8c0*/  HMMA.16816.F32.BF16 R112, R164, R28, R16 ;  /* 0x0000001ca470723c */ /* 0x020ff00000041810 */
[----:B---3--:R-:W-:Y:S08]  /*e8d0*/  HMMA.16816.F32.BF16 R16, R168, R64, R8 ;  /* 0x00000040a810723c */ /* 0x008ff00000041808 */
[C---:B------:R-:W-:Y:S01]  /*e8e0*/  HMMA.16816.F32.BF16 R120, R164.reuse, R30, R24 ;  /* 0x0000001ea478723c */ /* 0x040fe20000041818 */
[----:B------:R-:W3:Y:S04]  /*e8f0*/  LDSM.16.M88.4 R28, [R194] ;  /* 0x00000000c21c783b */ /* 0x000ee80000000200 */
[----:B------:R-:W4:Y:S03]  /*e900*/  LDSM.16.M88.4 R24, [R15+-0x1800] ;  /* 0xffe800000f18783b */ /* 0x000f260000000200 */
[----:B------:R-:W-:Y:S08]  /*e910*/  HMMA.16816.F32.BF16 R80, R164, R52, R80 ;  /* 0x00000034a450723c */ /* 0x000ff00000041850 */
[----:B------:R-:W-:Y:S08]  /*e920*/  HMMA.16816.F32.BF16 R8, R168, R66, R20 ;  /* 0x00000042a808723c */ /* 0x000ff00000041814 */
[----:B------:R-:W-:Y:S01]  /*e930*/  HMMA.16816.F32.BF16 R116, R164, R42, R36 ;  /* 0x0000002aa474723c */ /* 0x000fe20000041824 */
[----:B------:R-:W5:Y:S07]  /*e940*/  LDSM.16.M88.4 R36, [R188+0x3800] ;  /* 0x00380000bc24783b */ /* 0x000f6e0000000200 */
[----:B-1----:R-:W-:Y:S08]  /*e950*/  HMMA.16816.F32.BF16 R16, R172, R44, R16 ;  /* 0x0000002cac10723c */ /* 0x002ff00000041810 */
[C---:B------:R-:W-:Y:S01]  /*e960*/  HMMA.16816.F32.BF16 R92, R164.reuse, R54, R92 ;  /* 0x00000036a45c723c */ /* 0x040fe2000004185c */
[----:B------:R-:W-:Y:S07]  /*e970*/  LDSM.16.M88.4 R52, [R103+0x3000] ;  /* 0x003000006734783b */ /* 0x000fee0000000200 */
[----:B------:R-:W-:Y:S01]  /*e980*/  HMMA.16816.F32.BF16 R104, R164, R40, R56 ;  /* 0x00000028a468723c */ /* 0x000fe20000041838 */
[----:B------:R-:W1:Y:S07]  /*e990*/  LDSM.16.M88.4 R40, [R15+-0x1000] ;  /* 0xfff000000f28783b */ /* 0x000e6e0000000200 */
[----:B--2---:R-:W-:Y:S08]  /*e9a0*/  HMMA.16816.F32.BF16 R20, R168, R48, R80 ;  /* 0x00000030a814723c */ /* 0x004ff00000041850 */
[----:B------:R-:W-:Y:S01]  /*e9b0*/  HMMA.16816.F32.BF16 R8, R172, R46, R8 ;  /* 0x0000002eac08723c */ /* 0x000fe20000041808 */
[----:B------:R-:W-:Y:S07]  /*e9c0*/  LDSM.16.M88.4 R44, [R188+0x4800] ;  /* 0x00480000bc2c783b */ /* 0x000fee0000000200 */
[----:B---3--:R-:W-:Y:S08]  /*e9d0*/  HMMA.16816.F32.BF16 R16, R176, R28, R16 ;  /* 0x0000001cb010723c */ /* 0x008ff00000041810 */
[C---:B------:R-:W-:Y:S01]  /*e9e0*/  HMMA.16816.F32.BF16 R56, R168.reuse, R50, R92 ;  /* 0x00000032a838723c */ /* 0x040fe2000004185c */
[----:B------:R-:W2:Y:S07]  /*e9f0*/  LDSM.16.M88.4 R48, [R15+-0x800] ;  /* 0xfff800000f30783b */ /* 0x000eae0000000200 */
[----:B----4-:R-:W-:Y:S01]  /*ea00*/  HMMA.16816.F32.BF16 R80, R168, R24, R72 ;  /* 0x00000018a850723c */ /* 0x010fe20000041848 */
[----:B------:R-:W3:Y:S07]  /*ea10*/  LDSM.16.M88.4 R72, [R15] ;  /* 0x000000000f48783b */ /* 0x000eee0000000200 */
[----:B-----5:R-:W-:Y:S08]  /*ea20*/  HMMA.16816.F32.BF16 R20, R172, R36, R20 ;  /* 0x00000024ac14723c */ /* 0x020ff00000041814 */
[C---:B------:R-:W-:Y:S08]  /*ea30*/  HMMA.16816.F32.BF16 R88, R168.reuse, R32, R88 ;  /* 0x00000020a858723c */ /* 0x040ff00000041858 */
[----:B------:R-:W-:Y:S01]  /*ea40*/  HMMA.16816.F32.BF16 R64, R168, R34, R84 ;  /* 0x00000022a840723c */ /* 0x000fe20000041854 */
[----:B------:R-:W4:Y:S07]  /*ea50*/  LDSM.16.M88.4 R32, [R188+0x4000] ;  /* 0x00400000bc20783b */ /* 0x000f2e0000000200 */
[----:B------:R-:W-:Y:S08]  /*ea60*/  HMMA.16816.F32.BF16 R8, R176, R30, R8 ;  /* 0x0000001eb008723c */ /* 0x000ff00000041808 */
[C---:B-1----:R-:W-:Y:S08]  /*ea70*/  HMMA.16816.F32.BF16 R104, R168.reuse, R40, R104 ;  /* 0x00000028a868723c */ /* 0x042ff00000041868 */
[----:B------:R-:W-:Y:S01]  /*ea80*/  HMMA.16816.F32.BF16 R116, R168, R42, R116 ;  /* 0x0000002aa874723c */ /* 0x000fe20000041874 */
[----:B------:R-:W1:Y:S07]  /*ea90*/  LDSM.16.M88.4 R40, [R103+0x3800] ;  /* 0x003800006728783b */ /* 0x000e6e0000000200 */
[----:B------:R-:W-:Y:S08]  /*eaa0*/  HMMA.16816.F32.BF16 R16, R180, R52, R16 ;  /* 0x00000034b410723c */ /* 0x000ff00000041810 */
[----:B------:R-:W-:Y:S08]  /*eab0*/  HMMA.16816.F32.BF16 R28, R176, R68, R20 ;  /* 0x00000044b01c723c */ /* 0x000ff00000041814 */
[----:B------:R-:W-:Y:S01]  /*eac0*/  HMMA.16816.F32.BF16 R36, R172, R38, R56 ;  /* 0x00000026ac24723c */ /* 0x000fe20000041838 */
[----:B------:R-:W-:Y:S07]  /*ead0*/  LDSM.16.M88.4 R56, [R103+0x4000] ;  /* 0x004000006738783b */ /* 0x000fee0000000200 */
[----:B------:R-:W-:Y:S08]  /*eae0*/  HMMA.16816.F32.BF16 R92, R168, R26, R108 ;  /* 0x0000001aa85c723c */ /* 0x000ff0000004186c */
[----:B------:R-:W-:Y:S01]  /*eaf0*/  HMMA.16816.F32.BF16 R24, R180, R54, R8 ;  /* 0x00000036b418723c */ /* 0x000fe20000041808 */
[----:B------:R-:W5:Y:S07]  /*eb00*/  LDSM.16.M88.4 R52, [R196] ;  /* 0x00000000c434783b */ /* 0x000f6e0000000200 */
[C---:B--2---:R-:W-:Y:S08]  /*eb10*/  HMMA.16816.F32.BF16 R112, R168.reuse, R48, R112 ;  /* 0x00000030a870723c */ /* 0x044ff00000041870 */
[----:B------:R-:W-:Y:S01]  /*eb20*/  HMMA.16816.F32.BF16 R120, R168, R50, R120 ;  /* 0x00000032a878723c */ /* 0x000fe20000041878 */
[----:B------:R-:W-:Y:S07]  /*eb30*/  LDSM.16.M88.4 R48, [R15+0x800] ;  /* 0x000800000f30783b */ /* 0x000fee0000000200 */
[----:B---3--:R-:W-:Y:S08]  /*eb40*/  HMMA.16816.F32.BF16 R8, R184, R72, R16 ;  /* 0x00000048b808723c */ /* 0x008ff00000041810 */
[----:B----4-:R-:W-:Y:S08]  /*eb50*/  HMMA.16816.F32.BF16 R20, R172, R32, R88 ;  /* 0x00000020ac14723c */ /* 0x010ff00000041858 */
[----:B-1----:R-:W-:Y:S01]  /*eb60*/  HMMA.16816.F32.BF16 R16, R180, R40, R28 ;  /* 0x00000028b410723c */ /* 0x002fe2000004181c */
[----:B------:R-:W-:Y:S07]  /*eb70*/  LDSM.16.M88.4 R28, [R197] ;  /* 0x00000000c51c783b */ /* 0x000fee0000000200 */
[----:B------:R-:W-:Y:S01]  /*eb80*/  HMMA.16816.F32.BF16 R64, R172, R34, R64 ;  /* 0x00000022ac40723c */ /* 0x000fe20000041840 */
[----:B------:R-:W1:Y:S01]  /*eb90*/  LDSM.16.M88.4 R32, [R188+0x5000] ;  /* 0x00500000bc20783b */ /* 0x000e620000000200 */
[----:B------:R-:W-:-:S04]  /*eba0*/  FMUL.FTZ R2, R8, c[0x0][0x320] ;  /* 0x0000c80008027a20 */ /* 0x000fc80000410000 */
[----:B------:R2:W3:Y:S02]  /*ebb0*/  MUFU.TANH R124, R2 ;  /* 0x00000002007c7308 */ /* 0x0004e40000002400 */
[----:B------:R-:W-:Y:S01]  /*ebc0*/  HMMA.16816.F32.BF16 R36, R176, R70, R36 ;  /* 0x00000046b024723c */ /* 0x000fe20000041824 */
[----:B------:R-:W4:Y:S07]  /*ebd0*/  LDSM.16.M88.4 R68, [R188+0x5800] ;  /* 0x00580000bc44783b */ /* 0x000f2e0000000200 */
[----:B------:R-:W-:Y:S01]  /*ebe0*/  HMMA.16816.F32.BF16 R24, R184, R74, R24 ;  /* 0x0000004ab818723c */ /* 0x000fe20000041818 */
[----:B--2---:R-:W-:-:S07]  /*ebf0*/  FMUL.FTZ R2, R9, c[0x0][0x320] ;  /* 0x0000c80009027a20 */ /* 0x004fce0000410000 */
[----:B-----5:R-:W-:Y:S01]  /*ec00*/  HMMA.16816.F32.BF16 R20, R176, R52, R20 ;  /* 0x00000034b014723c */ /* 0x020fe20000041814 */
[----:B------:R2:W1:Y:S07]  /*ec10*/  MUFU.TANH R110, R2 ;  /* 0x00000002006e7308 */ /* 0x00046e0000002400 */
[C---:B------:R-:W-:Y:S08]  /*ec20*/  HMMA.16816.F32.BF16 R84, R172.reuse, R44, R80 ;  /* 0x0000002cac54723c */ /* 0x040ff00000041850 */
[----:B------:R-:W-:Y:S01]  /*ec30*/  HMMA.16816.F32.BF16 R88, R172, R46, R92 ;  /* 0x0000002eac58723c */ /* 0x000fe2000004185c */
[----:B------:R-:W-:Y:S01]  /*ec40*/  LDSM.16.M88.4 R44, [R103+0x4800] ;  /* 0x00480000672c783b */ /* 0x000fe20000000200 */
[----:B--2---:R-:W-:-:S04]  /*ec50*/  FMUL.FTZ R2, R10, c[0x0][0x320] ;  /* 0x0000c8000a027a20 */ /* 0x004fc80000410000 */
[----:B------:R2:W2:Y:S02]  /*ec60*/  MUFU.TANH R125, R2 ;  /* 0x00000002007d7308 */ /* 0x0004a40000002400 */
[C---:B-1----:R-:W-:Y:S08]  /*ec70*/  HMMA.16816.F32.BF16 R80, R172.reuse, R32, R104 ;  /* 0x00000020ac50723c */ /* 0x042ff00000041868 */
[----:B----4-:R-:W-:Y:S01]  /*ec80*/  HMMA.16816.F32.BF16 R72, R172, R68, R112 ;  /* 0x00000044ac48723c */ /* 0x010fe20000041870 */
[----:B--2---:R-:W-:-:S07]  /*ec90*/  FMUL.FTZ R2, R11, c[0x0][0x320] ;  /* 0x0000c8000b027a20 */ /* 0x004fce0000410000 */
[----:B------:R-:W-:Y:S01]  /*eca0*/  HMMA.16816.F32.BF16 R8, R184, R48, R16 ;  /* 0x00000030b808723c */ /* 0x000fe20000041810 */
[----:B------:R1:W2:Y:S07]  /*ecb0*/  MUFU.TANH R111, R2 ;  /* 0x00000002006f7308 */ /* 0x0002ae0000002400 */
[----:B------:R-:W-:Y:S01]  /*ecc0*/  HMMA.16816.F32.BF16 R16, R180, R42, R36 ;  /* 0x0000002ab410723c */ /* 0x000fe20000041824 */
[----:B------:R-:W4:Y:S07]  /*ecd0*/  LDSM.16.M88.4 R40, [R15+0x1000] ;  /* 0x001000000f28783b */ /* 0x000f2e0000000200 */
[----:B------:R-:W-:Y:S01]  /*ece0*/  HMMA.16816.F32.BF16 R36, R176, R54, R64 ;  /* 0x00000036b024723c */ /* 0x000fe20000041840 */
[----:B------:R-:W5:Y:S01]  /*ecf0*/  LDSM.16.M88.4 R52, [R15+0x1800] ;  /* 0x001800000f34783b */ /* 0x000f620000000200 */
[----:B-1----:R-:W-:-:S04]  /*ed00*/  FMUL.FTZ R2, R24, c[0x0][0x320] ;  /* 0x0000c80018027a20 */ /* 0x002fc80000410000 */
[----:B------:R1:W1:Y:S02]  /*ed10*/  MUFU.TANH R109, R2 ;  /* 0x00000002006d7308 */ /* 0x0002640000002400 */
[----:B------:R-:W-:Y:S01]  /*ed20*/  HMMA.16816.F32.BF16 R64, R172, R34, R116 ;  /* 0x00000022ac40723c */ /* 0x000fe20000041874 */
[----:B-1----:R-:W-:-:S05]  /*ed30*/  FMUL.FTZ R2, R25, c[0x0][0x320] ;  /* 0x0000c80019027a20 */ /* 0x002fca0000410000 */
[----:B------:R1:W1:Y:S02]  /*ed40*/  MUFU.TANH R108, R2 ;  /* 0x00000002006c7308 */ /* 0x0002640000002400 */
[----:B-1----:R-:W-:-:S06]  /*ed50*/  FMUL.FTZ R2, R26, c[0x0][0x320] ;  /* 0x0000c8001a027a20 */ /* 0x002fcc0000410000 */
[----:B------:R1:W1:Y:S02]  /*ed60*/  MUFU.TANH R105, R2 ;  /* 0x0000000200697308 */ /* 0x0002640000002400 */
[----:B-1----:R-:W-:Y:S02]  /*ed70*/  FMUL.FTZ R2, R27, c[0x0][0x320] ;  /* 0x0000c8001b027a20 */ /* 0x002fe40000410000 */
[----:B------:R-:W-:Y:S04]  /*ed80*/  HMMA.16816.F32.BF16 R24, R180, R56, R20 ;  /* 0x00000038b418723c */ /* 0x000fe80000041814 */
[----:B------:R1:W1:Y:S04]  /*ed90*/  MUFU.TANH R104, R2 ;  /* 0x0000000200687308 */ /* 0x0002680000002400 */
[----:B------:R-:W-:Y:S01]  /*eda0*/  HMMA.16816.F32.BF16 R20, R184, R50, R16 ;  /* 0x00000032b814723c */ /* 0x000fe20000041810 */
[----:B------:R-:W2:Y:S07]  /*edb0*/  LDSM.16.M88.4 R48, [R198] ;  /* 0x00000000c630783b */ /* 0x000eae0000000200 */
[----:B------:R-:W-:Y:S01]  /*edc0*/  HMMA.16816.F32.BF16 R16, R176, R28, R84 ;  /* 0x0000001cb010723c */ /* 0x000fe20000041854 */
[----:B-1----:R-:W-:-:S04]  /*edd0*/  FMUL.FTZ R2, R8, c[0x0][0x320] ;  /* 0x0000c80008027a20 */ /* 0x002fc80000410000 */
[----:B------:R1:W1:Y:S03]  /*ede0*/  MUFU.TANH R97, R2 ;  /* 0x0000000200617308 */ /* 0x0002660000002400 */
[----:B----4-:R-:W-:Y:S08]  /*edf0*/  HMMA.16816.F32.BF16 R32, R184, R40, R24 ;  /* 0x00000028b820723c */ /* 0x010ff00000041818 */
[----:B------:R-:W-:Y:S01]  /*ee00*/  HMMA.16816.F32.BF16 R28, R176, R30, R88 ;  /* 0x0000001eb01c723c */ /* 0x000fe20000041858 */
[----:B-1----:R-:W-:-:S07]  /*ee10*/  FMUL.FTZ R2, R9, c[0x0][0x320] ;  /* 0x0000c80009027a20 */ /* 0x002fce0000410000 */
[C---:B------:R-:W-:Y:S01]  /*ee20*/  HMMA.16816.F32.BF16 R24, R180.reuse, R44, R16 ;  /* 0x0000002cb418723c */ /* 0x040fe20000041810 */
[----:B------:R1:W4:Y:S11]  /*ee30*/  MUFU.TANH R95, R2 ;  /* 0x00000002005f7308 */ /* 0x0003360000002400 */
[----:B------:R-:W-:Y:S04]  /*ee40*/  @!UPT UIADD3 URZ, URZ, URZ, URZ ;  /* 0x0000003f3f3ff290 */ /* 0x000fe8000fffe03f */
[----:B------:R-:W-:Y:S01]  /*ee50*/  HMMA.16816.F32.BF16 R16, R180, R46, R28 ;  /* 0x0000002eb410723c */ /* 0x000fe2000004181c */
[----:B------:R-:W-:Y:S01]  /*ee60*/  LDSM.16.M88.4 R44, [R15+0x2000] ;  /* 0x002000000f2c783b */ /* 0x000fe20000000200 */
[----:B-1----:R-:W-:-:S04]  /*ee70*/  FMUL.FTZ R2, R10, c[0x0][0x320] ;  /* 0x0000c8000a027a20 */ /* 0x002fc80000410000 */
[----:B------:R1:W1:Y:S02]  /*ee80*/  MUFU.TANH R99, R2 ;  /* 0x0000000200637308 */ /* 0x0002640000002400 */
[----:B-----5:R-:W-:Y:S01]  /*ee90*/  HMMA.16816.F32.BF16 R28, R184, R52, R24 ;  /* 0x00000034b81c723c */ /* 0x020fe20000041818 */
[----:B-1----:R-:W-:-:S07]  /*eea0*/  FMUL.FTZ R2, R11, c[0x0][0x320] ;  /* 0x0000c8000b027a20 */ /* 0x002fce0000410000 */
[----:B------:R-:W-:Y:S01]  /*eeb0*/  HMMA.16816.F32.BF16 R8, R180, R58, R36 ;  /* 0x0000003ab408723c */ /* 0x000fe20000041824 */
[----:B------:R-:W1:Y:S01]  /*eec0*/  LDSM.16.M88.4 R36, [R103+0x5000] ;  /* 0x005000006724783b */ /* 0x000e620000000200 */
[----:B------:R5:W1:Y:S03]  /*eed0*/  MUFU.TANH R98, R2 ;  /* 0x0000000200627308 */ /* 0x000a660000002400 */
[----:B------:R-:W1:Y:S03]  /*eee0*/  LDSM.16.M88.4 R56, [R199] ;  /* 0x00000000c738783b */ /* 0x000e660000000200 */
[----:B------:R-:W-:Y:S01]  /*eef0*/  HMMA.16816.F32.BF16 R16, R184, R54, R16 ;  /* 0x00000036b810723c */ /* 0x000fe20000041810 */
[----:B-----5:R-:W-:-:S04]  /*ef00*/  FMUL.FTZ R2, R20, c[0x0][0x320] ;  /* 0x0000c80014027a20 */ /* 0x020fc80000410000 */
[----:B------:R5:W1:Y:S11]  /*ef10*/  MUFU.TANH R93, R2 ;  /* 0x00000002005d7308 */ /* 0x000a760000002400 */
[----:B------:R-:W-:Y:S01]  /*ef20*/  HMMA.16816.F32.BF16 R8, R184, R42, R8 ;  /* 0x0000002ab808723c */ /* 0x000fe20000041808 */
[----:B------:R-:W1:Y:S01]  /*ef30*/  LDSM.16.M88.4 R40, [R103+0x5800] ;  /* 0x005800006728783b */ /* 0x000e620000000200 */
[----:B-----5:R-:W-:-:S04]  /*ef40*/  FMUL.FTZ R2, R21, c[0x0][0x320] ;  /* 0x0000c80015027a20 */ /* 0x020fc80000410000 */
[----:B------:R5:W1:Y:S02]  /*ef50*/  MUFU.TANH R92, R2 ;  /* 0x00000002005c7308 */ /* 0x000a640000002400 */
[----:B-----5:R-:W-:-:S06]  /*ef60*/  FMUL.FTZ R2, R22, c[0x0][0x320] ;  /* 0x0000c80016027a20 */ /* 0x020fcc0000410000 */
[----:B------:R5:W1:Y:S02]  /*ef70*/  MUFU.TANH R94, R2 ;  /* 0x00000002005e7308 */ /* 0x000a640000002400 */
[----:B-----5:R-:W-:Y:S02]  /*ef80*/  FMUL.FTZ R2, R23, c[0x0][0x320] ;  /* 0x0000c80017027a20 */ /* 0x020fe40000410000 */
[----:B--2---:R-:W-:Y:S04]  /*ef90*/  HMMA.16816.F32.BF16 R20, R176, R48, R80 ;  /* 0x00000030b014723c */ /* 0x004fe80000041850 */
[----:B------:R2:W1:Y:S02]  /*efa0*/  MUFU.TANH R88, R2 ;  /* 0x0000000200587308 */ /* 0x0004640000002400 */
[----:B--2---:R-:W-:-:S06]  /*efb0*/  FMUL.FTZ R2, R32, c[0x0][0x320] ;  /* 0x0000c80020027a20 */ /* 0x004fcc0000410000 */
[----:B------:R2:W2:Y:S11]  /*efc0*/  MUFU.TANH R85, R2 ;  /* 0x0000000200557308 */ /* 0x0004b60000002400 */
[----:B------:R-:W-:Y:S01]  /*efd0*/  @!UPT UIADD3 URZ, URZ, URZ, URZ ;  /* 0x0000003f3f3ff290 */ /* 0x000fe2000fffe03f */
[----:B-1----:R-:W-:Y:S08]  /*efe0*/  HMMA.16816.F32.BF16 R24, R180, R36, R20 ;  /* 0x00000024b418723c */ /* 0x002ff00000041814 */
[----:B------:R-:W-:Y:S01]  /*eff0*/  HMMA.16816.F32.BF16 R20, R176, R56, R72 ;  /* 0x00000038b014723c */ /* 0x000fe20000041848 */
[----:B--2---:R-:W-:-:S04]  /*f000*/  FMUL.FTZ R2, R33, c[0x0][0x320] ;  /* 0x0000c80021027a20 */ /* 0x004fc80000410000 */
[----:B------:R1:W2:Y:S11]  /*f010*/  MUFU.TANH R69, R2 ;  /* 0x0000000200457308 */ /* 0x0002b60000002400 */
[----:B------:R-:W-:Y:S08]  /*f020*/  @!UPT UIADD3 URZ, URZ, URZ, URZ ;  /* 0x0000003f3f3ff290 */ /* 0x000ff0000fffe03f */
[----:B------:R-:W-:Y:S01]  /*f030*/  HMMA.16816.F32.BF16 R20, R180, R40, R20 ;  /* 0x00000028b414723c */ /* 0x000fe20000041814 */
[----:B-1----:R-:W-:-:S04]  /*f040*/  FMUL.FTZ R2, R34, c[0x0][0x320] ;  /* 0x0000c80022027a20 */ /* 0x002fc80000410000 */
        /* <DEDUP_REMOVED lines=8> */
[----:B------:R-:W5:Y:S01]  /*f0d0*/  LDSM.16.M88.4 R36, [R15+0x2800] ;  /* 0x002800000f24783b */ /* 0x000f620000000200 */
[----:B------:R-:W-:-:S04]  /*f0e0*/  DEPBAR.LE SB0, 0x0 ;  /* 0x000080000000791a */ /* 0x000fc80000000000 */
[----:B-1----:R-:W-:-:S04]  /*f0f0*/  FMUL.FTZ R2, R9, c[0x0][0x320] ;  /* 0x0000c80009027a20 */ /* 0x002fc80000410000 */
        /* <DEDUP_REMOVED lines=17> */
[----:B-----5:R-:W-:Y:S01]  /*f210*/  HMMA.16816.F32.BF16 R8, R184, R38, R8 ;  /* 0x00000026b808723c */ /* 0x020fe20000041808 */
[----:B-1----:R-:W-:-:S07]  /*f220*/  FMUL.FTZ R2, R31, c[0x0][0x320] ;  /* 0x0000c8001f027a20 */ /* 0x002fce0000410000 */
[C---:B------:R-:W-:Y:S01]  /*f230*/  HMMA.16816.F32.BF16 R28, R184.reuse, R44, R24 ;  /* 0x0000002cb81c723c */ /* 0x040fe20000041818 */
[----:B------:R1:W1:Y:S07]  /*f240*/  MUFU.TANH R54, R2 ;  /* 0x0000000200367308 */ /* 0x00026e0000002400 */
        /* <DEDUP_REMOVED lines=44> */
[----:B--234-:R-:W-:Y:S01]  /*f510*/  ISETP.NE.AND P5, PT, R141, 0x1, PT ;  /* 0x000000018d00780c */ /* 0x01cfe20003fa5270 */
[----:B------:R-:W-:Y:S01]  /*f520*/  IMAD.MOV.U32 R222, RZ, RZ, RZ ;  /* 0x000000ffffde7224 */ /* 0x000fe200078e00ff */
[C---:B------:R-:W-:Y:S02]  /*f530*/  IADD3 R3, R0.reuse, R127, R140 ;  /* 0x0000007f00037210 */ /* 0x040fe40007ffe08c */
[----:B------:R-:W-:-:S02]  /*f540*/  ISETP.GT.AND P4, PT, R0, 0x5f, PT ;  /* 0x0000005f0000780c */ /* 0x000fc40003f84270 */
        /* <DEDUP_REMOVED lines=26> */
.L_x_1145:
[----:B------:R-:W-:Y:S05]  /*f6f0*/  BRA.DIV ~URZ, `(.L_x_1004) ;  /* 0x00013df27f007947 */ /* 0x000fea000b800000 */
[----:B------:R-:W3:Y:S01]  /*f700*/  SHFL.IDX PT, R2, R5, RZ, 0x181f ;  /* 0x00181fff05027589 */ /* 0x000ee200000e0000 */
[----:B------:R-:W-:Y:S02]  /*f710*/  ISETP.GE.AND P3, PT, R76, c[0x0][0x1d4], PT ;  /* 0x000075004c007a0c */ /* 0x000fe40003f66270 */
[----:B------:R-:W-:Y:S01]  /*f720*/  ISETP.GE.AND P1, PT, R211, c[0x0][0x1d4], PT ;  /* 0x00007500d3007a0c */ /* 0x000fe20003f26270 */
[----:B------:R-:W4:Y:S04]  /*f730*/  SHFL.IDX PT, R6, R5, 0x1, 0x181f ;  /* 0x00381f0005067f89 */ /* 0x000f2800000e0000 */
[----:B------:R-:W5:Y:S01]  /*f740*/  SHFL.IDX PT, R14, R4, 0x1, 0x181f ;  /* 0x00381f00040e7f89 */ /* 0x000f6200000e0000 */
[----:B---3--:R-:W-:-:S02]  /*f750*/  IADD3 R10, P0, R2, R60, RZ ;  /* 0x0000003c020a7210 */ /* 0x008fc40007f1e0ff */
[----:B------:R-:W-:-:S03]  /*f760*/  IADD3 R8, P2, R2, R63, RZ ;  /* 0x0000003f02087210 */ /* 0x000fc60007f5e0ff */
[C---:B--2---:R-:W-:Y:S01]  /*f770*/  IMAD.X R11, R9.reuse, 0x1, R62, P0 ;  /* 0x00000001090b7824 */ /* 0x044fe200000e063e */
[----:B----4-:R-:W-:Y:S01]  /*f780*/  IADD3 R2, P0, R6, R60, RZ ;  /* 0x0000003c06027210 */ /* 0x010fe20007f1e0ff */
[----:B------:R-:W-:-:S03]  /*f790*/  IMAD.X R9, R9, 0x1, R96, P2 ;  /* 0x0000000109097824 */ /* 0x000fc600010e0660 */
[----:B------:R2:W-:Y:S01]  /*f7a0*/  LDGSTS.E.BYPASS.LTC128B.128 [R210+0x8100], [R10.64], !P3 ;  /* 0x081000000ad27fae */ /* 0x0005e2000d901d48 */
[----:B-----5:R-:W-:Y:S01]  /*f7b0*/  IMAD.X R3, R14, 0x1, R62, P0 ;  /* 0x000000010e037824 */ /* 0x020fe200000e063e */
[----:B------:R-:W-:Y:S02]  /*f7c0*/  IADD3 R16, P0, R6, R63, RZ ;  /* 0x0000003f06107210 */ /* 0x000fe40007f1e0ff */
[----:B------:R3:W-:Y:S01]  /*f7d0*/  LDGSTS.E.BYPASS.LTC128B.128 [R210+0xb100], [R8.64], !P1 ;  /* 0x0b10000008d27fae */ /* 0x0007e2000c901d48 */
[----:B------:R-:W-:Y:S02]  /*f7e0*/  SEL R6, RZ, 0x10, P1 ;  /* 0x00000010ff067807 */ /* 0x000fe40000800000 */
[----:B------:R-:W-:Y:S01]  /*f7f0*/  IMAD.X R17, R14, 0x1, R96, P0 ;  /* 0x000000010e117824 */ /* 0x000fe200000e0660 */
[----:B------:R4:W-:Y:S04]  /*f800*/  LDGSTS.E.BYPASS.LTC128B.128 [R210+0x9100], [R2.64], !P3 ;  /* 0x0910000002d27fae */ /* 0x0009e8000d901d48 */
[----:B------:R2:W-:Y:S04]  /*f810*/  LDGSTS.E.BYPASS.LTC128B.128 [R210+0xc100], [R16.64], !P1 ;  /* 0x0c10000010d27fae */ /* 0x0005e8000c901d48 */
[----:B---3--:R2:W3:Y:S01]  /*f820*/  SHFL.IDX PT, R9, R4, 0x2, 0x181f ;  /* 0x00581f0004097f89 */ /* 0x0084e200000e0000 */
[----:B------:R-:W-:-:S03]  /*f830*/  SEL R8, RZ, 0x10, P3 ;  /* 0x00000010ff087807 */ /* 0x000fc60001800000 */
[----:B----4-:R2:W4:Y:S04]  /*f840*/  SHFL.IDX PT, R2, R5, 0x2, 0x181f ;  /* 0x00581f0005027f89 */ /* 0x01052800000e0000 */
.L_x_1146:
[----:B------:R-:W-:Y:S02]  /*f850*/  IADD3 R3, -R8, 0x10, RZ ;  /* 0x0000001008037810 */ /* 0x000fe40007ffe1ff */
[----:B--2---:R-:W-:Y:S02]  /*f860*/  IADD3 R5, -R6, 0x10, RZ ;  /* 0x0000001006057810 */ /* 0x004fe40007ffe1ff */
[----:B------:R-:W-:Y:S02]  /*f870*/  LOP3.LUT R3, R3, 0xf, RZ, 0xc0, !PT ;  /* 0x0000000f03037812 */ /* 0x000fe400078ec0ff */
[----:B------:R-:W-:Y:S02]  /*f880*/  ISETP.NE.U32.AND P2, PT, R8, RZ, PT ;  /* 0x000000ff0800720c */ /* 0x000fe40003f45070 */
[----:B-1--4-:R-:W-:Y:S02]  /*f890*/  IADD3 R4, P1, P0, R3, R2, R60 ;  /* 0x0000000203047210 */ /* 0x012fe4000783e03c */
[----:B------:R-:W-:-:S02]  /*f8a0*/  LOP3.LUT R3, R5, 0xf, RZ, 0xc0, !PT ;  /* 0x0000000f05037812 */ /* 0x000fc400078ec0ff */
[----:B---3--:R-:W-:Y:S02]  /*f8b0*/  IADD3.X R5, RZ, R9, R62, P1, P0 ;  /* 0x00000009ff057210 */ /* 0x008fe40000fe043e */
        /* <DEDUP_REMOVED lines=8> */
.L_x_1002:
[----:B--234-:R-:W-:Y:S05]  /*f940*/  BSYNC B0 ;  /* 0x0000000000007941 */ /* 0x01cfea0003800000 */
.L_x_1001:
[----:B-1----:R-:W2:Y:S01]  /*f950*/  LDL R3, [R1+0xc] ;  /* 0x00000c0001037983 */ /* 0x002ea20000100800 */
[----:B------:R-:W-:-:S03]  /*f960*/  IMAD.MOV.U32 R4, RZ, RZ, c[0x0][0x2c4] ;  /* 0x0000b100ff047624 */ /* 0x000fc600078e00ff */
[----:B------:R-:W2:Y:S02]  /*f970*/  LDL R2, [R1+0x14] ;  /* 0x0000140001027983 */ /* 0x000ea40000100800 */
[----:B------:R-:W-:Y:S01]  /*f980*/  ISETP.NE.AND P0, PT, R4, 0x1, PT ;  /* 0x000000010400780c */ /* 0x000fe20003f05270 */
[----:B------:R-:W-:Y:S01]  /*f990*/  ULDC UR4, c[0x0][0x324] ;  /* 0x0000c90000047ab9 */ /* 0x000fe20000000800 */
[----:B------:R-:W0:Y:S01]  /*f9a0*/  LDGDEPBAR ;  /* 0x00000000000079af */ /* 0x000e220000000000 */
[----:B------:R-:W-:Y:S01]  /*f9b0*/  ULOP3.LUT UR4, URZ, UR4, URZ, 0x33, !UPT ;  /* 0x000000043f047292 */ /* 0x000fe2000f8e333f */
[----:B------:R-:W-:Y:S01]  /*f9c0*/  IMAD.IADD R9, R126, 0x1, -R245 ;  /* 0x000000017e097824 */ /* 0x000fe200078e0af5 */
[C---:B------:R-:W-:Y:S01]  /*f9d0*/  IADD3 R10, -R245.reuse, R61, RZ ;  /* 0x0000003df50a7210 */ /* 0x040fe20007ffe1ff */
[----:B--2---:R-:W-:Y:S01]  /*f9e0*/  IMAD.IADD R2, R2, 0x1, R3 ;  /* 0x0000000102027824 */ /* 0x004fe200078e0203 */
[----:B------:R-:W-:-:S06]  /*f9f0*/  IADD3 R3, -R245, 0x1, R126 ;  /* 0x00000001f5037810 */ /* 0x000fcc0007ffe17e */
[----:B------:R-:W-:-:S04]  /*fa00*/  @P0 IMAD.HI.U32 R4, R2, c[0x0][0x2c8], RZ ;  /* 0x0000b20002040a27 */ /* 0x000fc800078e00ff */
[----:B------:R-:W-:Y:S01]  /*fa10*/  IMAD.MOV.U32 R5, RZ, RZ, R2 ;  /* 0x000000ffff057224 */ /* 0x000fe200078e0002 */
[----:B------:R-:W-:-:S04]  /*fa20*/  IADD3 R2, R3, -R243, RZ ;  /* 0x800000f303027210 */ /* 0x000fc80007ffe0ff */
[C---:B------:R-:W-:Y:S02]  /*fa30*/  IADD3 R8, R2.reuse, UR4, RZ ;  /* 0x0000000402087c10 */ /* 0x040fe4000fffe0ff */
[----:B------:R-:W-:Y:S02]  /*fa40*/  @P0 SHF.R.U32.HI R5, RZ, c[0x0][0x2cc], R4 ;  /* 0x0000b300ff050a19 */ /* 0x000fe40000011604 */
[----:B------:R-:W-:Y:S01]  /*fa50*/  IADD3 R6, R2, c[0x0][0x328], RZ ;  /* 0x0000ca0002067a10 */ /* 0x000fe20007ffe0ff */
[----:B------:R-:W-:Y:S05]  /*fa60*/  BRA.DIV ~URZ, `(.L_x_1005) ;  /* 0x00013e127f007947 */ /* 0x000fea000b800000 */
[----:B------:R1:W2:Y:S02]  /*fa70*/  SHFL.IDX PT, R4, R5, RZ, 0x1c1f ;  /* 0x001c1fff05047589 */ /* 0x0002a400000e0000 */
.L_x_1147:
        /* <DEDUP_REMOVED lines=17> */
.L_x_1008:
[----:B------:R-:W-:-:S04]  /*fb90*/  MOV R11, c[0x0][0x32c] ;  /* 0x0000cb00000b7a02 */ /* 0x000fc80000000f00 */
[----:B------:R-:W-:-:S13]  /*fba0*/  ISETP.NE.AND P0, PT, R11, 0x1, PT ;  /* 0x000000010b00780c */ /* 0x000fda0003f05270 */
[----:B------:R-:W-:-:S05]  /*fbb0*/  @P0 IMAD.HI.U32 R11, R4, c[0x0][0x330], RZ ;  /* 0x0000cc00040b0a27 */ /* 0x000fca00078e00ff */
[----:B------:R-:W-:Y:S02]  /*fbc0*/  @P0 SHF.R.U32.HI R4, RZ, c[0x0][0x334], R11 ;  /* 0x0000cd00ff040a19 */ /* 0x000fe4000001160b */
.L_x_1009:
[----:B------:R-:W-:Y:S05]  /*fbd0*/  BSYNC B0 ;  /* 0x0000000000007941 */ /* 0x000fea0003800000 */
.L_x_1007:
[----:B------:R-:W-:-:S05]  /*fbe0*/  IMAD R4, R4, c[0x0][0x32c], R10 ;  /* 0x0000cb0004047a24 */ /* 0x000fca00078e020a */
[----:B------:R-:W-:Y:S02]  /*fbf0*/  IADD3 R11, R4, c[0x0][0x32c], RZ ;  /* 0x0000cb00040b7a10 */ /* 0x000fe40007ffe0ff */
[----:B------:R-:W-:Y:S02]  /*fc00*/  IMNMX R2, R2, R4, !PT ;  /* 0x0000000402027217 */ /* 0x000fe40007800200 */
[----:B------:R-:W-:Y:S02]  /*fc10*/  IMNMX R3, R3, R11, PT ;  /* 0x0000000b03037217 */ /* 0x000fe40003800200 */
.L_x_1006:
        /* <DEDUP_REMOVED lines=134> */
.L_x_1148:
        /* <DEDUP_REMOVED lines=10> */
[----:B-12---:R-:W-:Y:S01]  /*10520*/  IMAD.MOV.U32 R5, RZ, RZ, c[0x0][0x32c] ;  /* 0x0000cb00ff057624 */ /* 0x006fe200078e00ff */
[----:B------:R-:W-:-:S04]  /*10530*/  LOP3.LUT R4, RZ, R4, RZ, 0x33, !PT ;  /* 0x00000004ff047212 */ /* 0x000fc800078e33ff */
[----:B------:R-:W-:-:S13]  /*10540*/  ISETP.NE.AND P0, PT, R5, 0x1, PT ;  /* 0x000000010500780c */ /* 0x000fda0003f05270 */
[----:B------:R-:W-:-:S05]  /*10550*/  @P0 IMAD.HI.U32 R5, R4, c[0x0][0x330], RZ ;  /* 0x0000cc0004050a27 */ /* 0x000fca00078e00ff */
[----:B------:R-:W-:-:S04]  /*10560*/  @P0 SHF.R.U32.HI R4, RZ, c[0x0][0x334], R5 ;  /* 0x0000cd00ff040a19 */ /* 0x000fc80000011605 */
[----:B------:R-:W-:Y:S01]  /*10570*/  LOP3.LUT R4, RZ, R4, RZ, 0x33, !PT ;  /* 0x00000004ff047212 */ /* 0x000fe200078e33ff */
[----:B------:R-:W-:Y:S05]  /*10580*/  BRA `(.L_x_1014) ;  /* 0x0000004000007947 */ /* 0x000fea0003800000 */
.L_x_1013:
[----:B-12---:R-:W-:-:S04]  /*10590*/  MOV R5, c[0x0][0x32c] ;  /* 0x0000cb0000057a02 */ /* 0x006fc80000000f00 */
[----:B------:R-:W-:-:S13]  /*105a0*/  ISETP.NE.AND P0, PT, R5, 0x1, PT ;  /* 0x000000010500780c */ /* 0x000fda0003f05270 */
[----:B------:R-:W-:-:S05]  /*105b0*/  @P0 IMAD.HI.U32 R5, R4, c[0x0][0x330], RZ ;  /* 0x0000cc0004050a27 */ /* 0x000fca00078e00ff */
[----:B------:R-:W-:Y:S02]  /*105c0*/  @P0 SHF.R.U32.HI R4, RZ, c[0x0][0x334], R5 ;  /* 0x0000cd00ff040a19 */ /* 0x000fe40000011605 */
.L_x_1014:
[----:B------:R-:W-:Y:S05]  /*105d0*/  BSYNC B0 ;  /* 0x0000000000007941 */ /* 0x000fea0003800000 */
.L_x_1012:
[----:B------:R-:W-:-:S05]  /*105e0*/  IMAD R4, R4, c[0x0][0x32c], R10 ;  /* 0x0000cb0004047a24 */ /* 0x000fca00078e020a */
[----:B------:R-:W-:Y:S02]  /*105f0*/  IADD3 R5, R4, c[0x0][0x32c], RZ ;  /* 0x0000cb0004057a10 */ /* 0x000fe40007ffe0ff */
[----:B------:R-:W-:Y:S02]  /*10600*/  IMNMX R2, R2, R4, !PT ;  /* 0x0000000402027217 */ /* 0x000fe40007800200 */
[----:B------:R-:W-:Y:S02]  /*10610*/  IMNMX R3, R3, R5, PT ;  /* 0x0000000503037217 */ /* 0x000fe40003800200 */
.L_x_1011:
        /* <DEDUP_REMOVED lines=92> */
[C---:B------:R-:W-:Y:S02]  /*10be0*/  ISETP.GT.AND P0, PT, R2.reuse, RZ, !P1 ;  /* 0x000000ff0200720c */ /* 0x040fe40004f04270 */
[----:B------:R-:W-:Y:S02]  /*10bf0*/  LOP3.LUT P1, RZ, R209, 0x8000, RZ, 0xc0, !PT ;  /* 0x00008000d1ff7812 */ /* 0x000fe4000782c0ff */
[----:B------:R-:W-:Y:S02]  /*10c00*/  ISETP.LT.OR P0, PT, R3, 0x1, P0 ;  /* 0x000000010300780c */ /* 0x000fe40000701670 */
[----:B------:R-:W-:Y:S02]  /*10c10*/  ISETP.GT.AND P1, PT, R2, 0x51, !P1 ;  /* 0x000000510200780c */ /* 0x000fe40004f24270 */
[----:B------:R-:W-:-:S02]  /*10c20*/  FSEL R9, R125, -INF , !P0 ;  /* 0xff8000007d097808 */ /* 0x000fc40004000000 */
[----:B------:R-:W-:Y:S02]  /*10c30*/  ISETP.GT.AND P0, PT, R2, 0x50, !P6 ;  /* 0x000000500200780c */ /* 0x000fe40007704270 */
[----:B-12---:R-:W-:Y:S02]  /*10c40*/  FMNMX.FTZ R5, R9, R10, !PT ;  /* 0x0000000a09057209 */ /* 0x006fe40007810000 */
        /* <DEDUP_REMOVED lines=10> */
[C---:B------:R-:W-:Y:S02]  /*10cf0*/  ISETP.LT.OR P2, PT, R3.reuse, 0x52, P1 ;  /* 0x000000520300780c */ /* 0x040fe40000f41670 */
        /* <DEDUP_REMOVED lines=25> */
[----:B------:R-:W-:Y:S01]  /*10e90*/  FMNMX.FTZ R6, R54, R3, !PT ;  /* 0x0000000336067209 */ /* 0x000fe20007810000 */
[----:B------:R-:W-:Y:S05]  /*10ea0*/  BRA.DIV ~URZ, `(.L_x_1015) ;  /* 0x00012ab27f007947 */ /* 0x000fea000b800000 */
[----:B------:R1:W2:Y:S02]  /*10eb0*/  SHFL.BFLY PT, R2, R5, 0x2, 0x1f ;  /* 0x0c401f0005027f89 */ /* 0x0002a400000e0000 */
.L_x_1149:
[----:B-12---:R-:W-:Y:S01]  /*10ec0*/  FMNMX.FTZ R5, R5, R2, !PT ;  /* 0x0000000205057209 */ /* 0x006fe20007810000 */
[----:B------:R-:W-:Y:S05]  /*10ed0*/  BRA.DIV ~URZ, `(.L_x_1016) ;  /* 0x00012ae27f007947 */ /* 0x000fea000b800000 */
[----:B------:R-:W1:Y:S04]  /*10ee0*/  SHFL.BFLY PT, R2, R6, 0x2, 0x1f ;  /* 0x0c401f0006027f89 */ /* 0x000e6800000e0000 */
[----:B------:R-:W2:Y:S01]  /*10ef0*/  SHFL.BFLY PT, R3, R5, 0x1, 0x1f ;  /* 0x0c201f0005037f89 */ /* 0x000ea200000e0000 */
[----:B-1----:R-:W-:Y:S02]  /*10f00*/  FMNMX.FTZ R4, R6, R2, !PT ;  /* 0x0000000206047209 */ /* 0x002fe40007810000 */
[----:B--2---:R-:W-:-:S03]  /*10f10*/  FMNMX.FTZ R5, R5, R3, !PT ;  /* 0x0000000305057209 */ /* 0x004fc60007810000 */
[----:B------:R1:W2:Y:S04]  /*10f20*/  SHFL.BFLY PT, R6, R4, 0x1, 0x1f ;  /* 0x0c201f0004067f89 */ /* 0x0002a800000e0000 */
.L_x_1150:
[C---:B------:R-:W-:Y:S01]  /*10f30*/  FMUL.FTZ R3, R5.reuse, c[0x0][0x2d0] ;  /* 0x0000b40005037a20 */ /* 0x040fe20000410000 */
[----:B------:R-:W-:Y:S01]  /*10f40*/  FSETP.NEU.FTZ.AND P0, PT, R5, -INF , PT ;  /* 0xff8000000500780b */ /* 0x000fe20003f1d000 */
[----:B------:R-:W3:Y:S01]  /*10f50*/  LDL R149, [R1+0xc] ;  /* 0x00000c0001957983 */ /* 0x000ee20000100800 */
[----:B--2---:R-:W-:Y:S01]  /*10f60*/  FMNMX.FTZ R8, R6, R4, !PT ;  /* 0x0000000406087209 */ /* 0x004fe20007810000 */
[----:B------:R-:W-:Y:S01]  /*10f70*/  WARPSYNC 0xffffffff ;  /* 0xffffffff00007948 */ /* 0x000fe20003800000 */
[----:B------:R-:W-:Y:S01]  /*10f80*/  FSEL R3, R3, RZ, P0 ;  /* 0x000000ff03037208 */ /* 0x000fe20000000000 */
[----:B------:R-:W-:Y:S01]  /*10f90*/  LDSM.16.MT88.4 R44, [R190] ;  /* 0x00000000be2c783b */ /* 0x000fe20000004200 */
[----:B------:R-:W-:Y:S02]  /*10fa0*/  FSETP.NEU.FTZ.AND P0, PT, R8, -INF , PT ;  /* 0xff8000000800780b */ /* 0x000fe40003f1d000 */
[----:B------:R-:W-:Y:S01]  /*10fb0*/  MOV R148, c[0x0][0x2c4] ;  /* 0x0000b10000947a02 */ /* 0x000fe20000000f00 */
[--C-:B------:R-:W-:Y:S01]  /*10fc0*/  FFMA.FTZ R2, R16, c[0x0][0x2d0], -R3.reuse ;  /* 0x0000b40010027a23 */ /* 0x100fe20000010803 */
[----:B------:R-:W-:Y:S01]  /*10fd0*/  LDSM.16.MT88.4 R36, [R189+0x800] ;  /* 0x00080000bd24783b */ /* 0x000fe20000004200 */
[----:B-1----:R-:W-:Y:S01]  /*10fe0*/  FFMA.FTZ R4, R24, c[0x0][0x2d0], -R3 ;  /* 0x0000b40018047a23 */ /* 0x002fe20000010803 */
[----:B------:R-:W-:Y:S01]  /*10ff0*/  ISETP.NE.AND P1, PT, R148, 0x1, PT ;  /* 0x000000019400780c */ /* 0x000fe20003f25270 */
[----:B------:R1:W-:Y:S01]  /*11000*/  MUFU.EX2 R89, R2 ;  /* 0x0000000200597308 */ /* 0x0003e20000000800 */
[----:B------:R-:W-:Y:S01]  /*11010*/  LDSM.16.MT88.4 R48, [R190+0x800] ;  /* 0x00080000be30783b */ /* 0x000fe20000004200 */
[----:B------:R-:W-:-:S02]  /*11020*/  MOV R148, c[0x0][0x32c] ;  /* 0x0000cb0000947a02 */ /* 0x000fc40000000f00 */
[----:B------:R-:W-:Y:S01]  /*11030*/  IADD3 R212, R212, -0x2, RZ ;  /* 0xfffffffed4d47810 */ /* 0x000fe20007ffe0ff */
[----:B------:R-:W-:Y:S03]  /*11040*/  LDSM.16.MT88.4 R40, [R192] ;  /* 0x00000000c028783b */ /* 0x000fe60000004200 */
[----:B------:R2:W-:Y:S01]  /*11050*/  MUFU.EX2 R95, R4 ;  /* 0x00000004005f7308 */ /* 0x0005e20000000800 */
[----:B-1----:R-:W-:-:S07]  /*11060*/  FFMA.FTZ R2, R17, c[0x0][0x2d0], -R3 ;  /* 0x0000b40011027a23 */ /* 0x002fce0000010803 */
[----:B------:R1:W4:Y:S01]  /*11070*/  MUFU.EX2 R88, R2 ;  /* 0x0000000200587308 */ /* 0x0003220000000800 */
[----:B--2---:R-:W-:-:S07]  /*11080*/  FFMA.FTZ R4, R26, c[0x0][0x2d0], -R3 ;  /* 0x0000b4001a047a23 */ /* 0x004fce0000010803 */
[----:B------:R-:W2:Y:S01]  /*11090*/  MUFU.EX2 R109, R4 ;  /* 0x00000004006d7308 */ /* 0x000ea20000000800 */
[----:B-1----:R-:W-:Y:S01]  /*110a0*/  FFMA.FTZ R2, R18, c[0x0][0x2d0], -R3 ;  /* 0x0000b40012027a23 */ /* 0x002fe20000010803 */
[----:B----4-:R-:W-:-:S06]  /*110b0*/  F2FP.BF16.PACK_AB R32, R88, R89 ;  /* 0x000000595820723e */ /* 0x010fcc00000010ff */
[----:B------:R1:W-:Y:S01]  /*110c0*/  MUFU.EX2 R90, R2 ;  /* 0x00000002005a7308 */ /* 0x0003e20000000800 */
[----:B--2---:R-:W-:Y:S01]  /*110d0*/  F2FP.BF16.PACK_AB R30, R109, R95 ;  /* 0x0000005f6d1e723e */ /* 0x004fe200000010ff */
[--C-:B-1----:R-:W-:Y:S02]  /*110e0*/  FFMA.FTZ R2, R19, c[0x0][0x2d0], -R3.reuse ;  /* 0x0000b40013027a23 */ /* 0x102fe40000010803 */
[----:B------:R-:W1:Y:S04]  /*110f0*/  LDSM.16.MT88.4 R16, [R189] ;  /* 0x00000000bd10783b */ /* 0x000e680000004200 */
[----:B------:R2:W4:Y:S02]  /*11100*/  MUFU.EX2 R91, R2 ;  /* 0x00000002005b7308 */ /* 0x0005240000000800 */
[----:B--2---:R-:W-:Y:S01]  /*11110*/  FFMA.FTZ R2, R22, c[0x0][0x2d0], -R3 ;  /* 0x0000b40016027a23 */ /* 0x004fe20000010803 */
[----:B----4-:R-:W-:-:S05]  /*11120*/  F2FP.BF16.PACK_AB R34, R91, R90 ;  /* 0x0000005a5b22723e */ /* 0x010fca00000010ff */
[----:B------:R2:W-:Y:S02]  /*11130*/  MUFU.EX2 R93, R2 ;  /* 0x00000002005d7308 */ /* 0x0005e40000000800 */
[----:B--2---:R-:W-:-:S06]  /*11140*/  FFMA.FTZ R2, R23, c[0x0][0x2d0], -R3 ;  /* 0x0000b40017027a23 */ /* 0x004fcc0000010803 */
[----:B------:R2:W-:Y:S02]  /*11150*/  MUFU.EX2 R92, R2 ;  /* 0x00000002005c7308 */ /* 0x0005e40000000800 */
[----:B--2---:R-:W-:-:S05]  /*11160*/  FMUL.FTZ R2, R8, c[0x0][0x2d0] ;  /* 0x0000b40008027a20 */ /* 0x004fca0000410000 */
[----:B------:R-:W-:-:S05]  /*11170*/  FSEL R2, R2, RZ, P0 ;  /* 0x000000ff02027208 */ /* 0x000fca0000000000 */
[--C-:B------:R-:W-:Y:S02]  /*11180*/  FFMA.FTZ R4, R9, c[0x0][0x2d0], -R2.reuse ;  /* 0x0000b40009047a23 */ /* 0x100fe40000010802 */
[--C-:B------:R-:W-:Y:S02]  /*11190*/  FFMA.FTZ R56, R56, c[0x0][0x2d0], -R2.reuse ;  /* 0x0000b40038387a23 */ /* 0x100fe40000010802 */
[----:B------:R2:W-:Y:S01]  /*111a0*/  MUFU.EX2 R9, R4 ;  /* 0x0000000400097308 */ /* 0x0005e20000000800 */
[--C-:B------:R-:W-:Y:S02]  /*111b0*/  FFMA.FTZ R55, R55, c[0x0][0x2d0], -R2.reuse ;  /* 0x0000b40037377a23 */ /* 0x100fe40000010802 */
[--C-:B------:R-:W-:Y:S02]  /*111c0*/  FFMA.FTZ R54, R54, c[0x0][0x2d0], -R2.reuse ;  /* 0x0000b40036367a23 */ /* 0x100fe40000010802 */
[----:B--2---:R-:W-:-:S04]  /*111d0*/  FFMA.FTZ R4, R10, c[0x0][0x2d0], -R2 ;  /* 0x0000b4000a047a23 */ /* 0x004fc80000010802 */
[----:B------:R2:W4:Y:S02]  /*111e0*/  MUFU.EX2 R6, R4 ;  /* 0x0000000400067308 */ /* 0x0005240000000800 */
[----:B--2---:R-:W-:Y:S01]  /*111f0*/  FFMA.FTZ R4, R11, c[0x0][0x2d0], -R2 ;  /* 0x0000b4000b047a23 */ /* 0x004fe20000010802 */
[----:B----4-:R-:W-:Y:S01]  /*11200*/  F2FP.BF16.PACK_AB R33, R6, R9 ;  /* 0x000000090621723e */ /* 0x010fe200000010ff */
[----:B------:R-:W-:-:S04]  /*11210*/  FADD.FTZ R6, R9, R6 ;  /* 0x0000000609067221 */ /* 0x000fc80000010000 */
[----:B------:R2:W4:Y:S01]  /*11220*/  MUFU.EX2 R10, R4 ;  /* 0x00000004000a7308 */ /* 0x0005220000000800 */
[----:B------:R-:W-:Y:S02]  /*11230*/  FFMA.FTZ R9, R58, c[0x0][0x2d0], -R3 ;  /* 0x0000b4003a097a23 */ /* 0x000fe40000010803 */
[--C-:B------:R-:W-:Y:S02]  /*11240*/  FFMA.FTZ R58, R84, c[0x0][0x2d0], -R2.reuse ;  /* 0x0000b400543a7a23 */ /* 0x100fe40000010802 */
[----:B--2---:R-:W-:Y:S02]  /*11250*/  FFMA.FTZ R4, R14, c[0x0][0x2d0], -R2 ;  /* 0x0000b4000e047a23 */ /* 0x004fe40000010802 */
[----:B----4-:R-:W-:Y:S02]  /*11260*/  FADD.FTZ R6, R10, R6 ;  /* 0x000000060a067221 */ /* 0x010fe40000010000 */
[----:B------:R2:W4:Y:S02]  /*11270*/  MUFU.EX2 R11, R4 ;  /* 0x00000004000b7308 */ /* 0x0005240000000800 */
[----:B--2---:R-:W-:Y:S01]  /*11280*/  FFMA.FTZ R4, R20, c[0x0][0x2d0], -R2 ;  /* 0x0000b40014047a23 */ /* 0x004fe20000010802 */
[C---:B----4-:R-:W-:Y:S01]  /*11290*/  F2FP.BF16.PACK_AB R35, R11.reuse, R10 ;  /* 0x0000000a0b23723e */ /* 0x050fe200000010ff */
[----:B------:R-:W-:-:S04]  /*112a0*/  FADD.FTZ R14, R11, R6 ;  /* 0x000000060b0e7221 */ /* 0x000fc80000010000 */
[----:B------:R2:W4:Y:S01]  /*112b0*/  MUFU.EX2 R94, R4 ;  /* 0x00000004005e7308 */ /* 0x0005220000000800 */
[--C-:B------:R-:W-:Y:S02]  /*112c0*/  FFMA.FTZ R11, R52, c[0x0][0x2d0], -R3.reuse ;  /* 0x0000b400340b7a23 */ /* 0x100fe40000010803 */
[--C-:B------:R-:W-:Y:S02]  /*112d0*/  FFMA.FTZ R10, R53, c[0x0][0x2d0], -R3.reuse ;  /* 0x0000b400350a7a23 */ /* 0x100fe40000010803 */
[--C-:B------:R-:W-:Y:S02]  /*112e0*/  FFMA.FTZ R6, R60, c[0x0][0x2d0], -R3.reuse ;  /* 0x0000b4003c067a23 */ /* 0x100fe40000010803 */
[--C-:B------:R-:W-:Y:S02]  /*112f0*/  FFMA.FTZ R53, R68, c[0x0][0x2d0], -R3.reuse ;  /* 0x0000b40044357a23 */ /* 0x100fe40000010803 */
[----:B------:R-:W-:Y:S02]  /*11300*/  FFMA.FTZ R52, R70, c[0x0][0x2d0], -R3 ;  /* 0x0000b40046347a23 */ /* 0x000fe40000010803 */
[----:B------:R-:W-:-:S02]  /*11310*/  FFMA.FTZ R60, R71, c[0x0][0x2d0], -R2 ;  /* 0x0000b400473c7a23 */ /* 0x000fc40000010802 */
[----:B--2---:R-:W-:Y:S02]  /*11320*/  FFMA.FTZ R4, R21, c[0x0][0x2d0], -R2 ;  /* 0x0000b40015047a23 */ /* 0x004fe40000010802 */
[----:B-1----:R-:W-:Y:S01]  /*11330*/  HMMA.16816.F32.BF16 R20, R32, R18, RZ ;  /* 0x000000122014723c */ /* 0x002fe200000418ff */
[----:B----4-:R-:W-:Y:S01]  /*11340*/  FADD.FTZ R14, R94, R14 ;  /* 0x0000000e5e0e7221 */ /* 0x010fe20000010000 */
[----:B------:R1:W2:Y:S02]  /*11350*/  MUFU.EX2 R108, R4 ;  /* 0x00000004006c7308 */ /* 0x0002a40000000800 */
[----:B-1----:R-:W-:Y:S01]  /*11360*/  FFMA.FTZ R4, R25, c[0x0][0x2d0], -R2 ;  /* 0x0000b40019047a23 */ /* 0x002fe20000010802 */
[----:B--2---:R-:W-:-:S03]  /*11370*/  F2FP.BF16.PACK_AB R29, R108, R94 ;  /* 0x0000005e6c1d723e */ /* 0x004fc600000010ff */
[C---:B------:R-:W-:Y:S02]  /*11380*/  HMMA.16816.F32.BF16 R24, R32.reuse, R16, RZ ;  /* 0x000000102018723c */ /* 0x040fe400000418ff */
[----:B------:R1:W-:Y:S06]  /*11390*/  MUFU.EX2 R110, R4 ;  /* 0x00000004006e7308 */ /* 0x0003ec0000000800 */
[----:B------:R-:W-:Y:S07]  /*113a0*/  HMMA.16816.F32.BF16 R16, R32, R44, RZ ;  /* 0x0000002c2010723c */ /* 0x000fee00000418ff */
[----:B------:R-:W-:-:S02]  /*113b0*/  FFMA.FTZ R45, R74, c[0x0][0x2d0], -R3 ;  /* 0x0000b4004a2d7a23 */ /* 0x000fc40000010803 */
[----:B------:R-:W-:Y:S02]  /*113c0*/  FFMA.FTZ R44, R67, c[0x0][0x2d0], -R3 ;  /* 0x0000b400432c7a23 */ /* 0x000fe40000010803 */
[----:B-1----:R-:W-:Y:S01]  /*113d0*/  FFMA.FTZ R4, R28, c[0x0][0x2d0], -R2 ;  /* 0x0000b4001c047a23 */ /* 0x002fe20000010802 */
[----:B------:R-:W-:-:S03]  /*113e0*/  F2FP.BF16.PACK_AB R28, R92, R93 ;  /* 0x0000005d5c1c723e */ /* 0x000fc600000010ff */
        /* <DEDUP_REMOVED lines=8> */
[----:B------:R-:W-:Y:S02]  /*11470*/  HMMA.16816.F32.BF16 R140, R28, R48, R16 ;  /* 0x000000301c8c723c */ /* 0x000fe40000041810 */
[----:B------:R-:W-:-:S05]  /*11480*/  FADD.FTZ R4, R92, R4 ;  /* 0x000000045c047221 */ /* 0x000fca0000010000 */
[--C-:B------:R-:W-:Y:S01]  /*11490*/  FFMA.FTZ R49, R82, c[0x0][0x2d0], -R3.reuse ;  /* 0x0000b40052317a23 */ /* 0x100fe20000010803 */
[----:B------:R-:W-:Y:S01]  /*114a0*/  HMMA.16816.F32.BF16 R16, R32, R40, RZ ;  /* 0x000000282010723c */ /* 0x000fe200000418ff */
[----:B------:R-:W-:-:S07]  /*114b0*/  FFMA.FTZ R48, R81, c[0x0][0x2d0], -R3 ;  /* 0x0000b40051307a23 */ /* 0x000fce0000010803 */
[----:B------:R-:W-:Y:S01]  /*114c0*/  HMMA.16816.F32.BF16 R128, R28, R38, R20 ;  /* 0x000000261c80723c */ /* 0x000fe20000041814 */
[----:B------:R-:W2:Y:S07]  /*114d0*/  LDSM.16.MT88.4 R36, [R191] ;  /* 0x00000000bf24783b */ /* 0x000eae0000004200 */
[----:B------:R-:W-:Y:S07]  /*114e0*/  HMMA.16816.F32.BF16 R20, R32, R46, RZ ;  /* 0x0000002e2014723c */ /* 0x000fee00000418ff */
[--C-:B------:R-:W-:Y:S01]  /*114f0*/  FFMA.FTZ R47, R80, c[0x0][0x2d0], -R3.reuse ;  /* 0x0000b400502f7a23 */ /* 0x100fe20000010803 */
[----:B-1----:R-:W-:Y:S01]  /*11500*/  HMMA.16816.F32.BF16 R124, R28, R24, R16 ;  /* 0x000000181c7c723c */ /* 0x002fe20000041810 */
[----:B------:R-:W-:-:S07]  /*11510*/  FFMA.FTZ R46, R75, c[0x0][0x2d0], -R3 ;  /* 0x0000b4004b2e7a23 */ /* 0x000fce0000010803 */
[----:B------:R-:W-:Y:S01]  /*11520*/  HMMA.16816.F32.BF16 R16, R32, R42, RZ ;  /* 0x0000002a2010723c */ /* 0x000fe200000418ff */
[----:B------:R-:W-:Y:S07]  /*11530*/  LDSM.16.MT88.4 R40, [R190+0x3000] ;  /* 0x00300000be28783b */ /* 0x000fee0000004200 */
[----:B------:R-:W-:Y:S01]  /*11540*/  HMMA.16816.F32.BF16 R120, R28, R50, R20 ;  /* 0x000000321c78723c */ /* 0x000fe20000041814 */
[----:B------:R-:W1:Y:S06]  /*11550*/  LDSM.16.MT88.4 R20, [R191+0x800] ;  /* 0x00080000bf14783b */ /* 0x000e6c0000004200 */
[----:B------:R-:W-:-:S02]  /*11560*/  FFMA.FTZ R51, R72, c[0x0][0x2d0], -R3 ;  /* 0x0000b40048337a23 */ /* 0x000fc40000010803 */
[----:B------:R-:W-:-:S07]  /*11570*/  FFMA.FTZ R50, R83, c[0x0][0x2d0], -R3 ;  /* 0x0000b40053327a23 */ /* 0x000fce0000010803 */
[----:B------:R-:W-:Y:S01]  /*11580*/  HMMA.16816.F32.BF16 R116, R28, R26, R16 ;  /* 0x0000001a1c74723c */ /* 0x000fe20000041810 */
[----:B------:R-:W-:Y:S07]  /*11590*/  LDSM.16.MT88.4 R24, [R189+0x3800] ;  /* 0x00380000bd18783b */ /* 0x000fee0000004200 */
[----:B--2---:R-:W-:Y:S07]  /*115a0*/  HMMA.16816.F32.BF16 R16, R32, R36, RZ ;  /* 0x000000242010723c */ /* 0x004fee00000418ff */
[----:B------:R-:W-:-:S02]  /*115b0*/  FFMA.FTZ R36, R63, c[0x0][0x2d0], -R3 ;  /* 0x0000b4003f247a23 */ /* 0x000fc40000010803 */
[----:B------:R-:W-:Y:S02]  /*115c0*/  FFMA.FTZ R37, R65, c[0x0][0x2d0], -R3 ;  /* 0x0000b40041257a23 */ /* 0x000fe40000010803 */
[----:B------:R-:W-:Y:S02]  /*115d0*/  FADD.FTZ R3, R95, R4 ;  /* 0x000000045f037221 */ /* 0x000fe40000010000 */
[----:B------:R-:W-:Y:S02]  /*115e0*/  FADD.FTZ R4, R108, R14 ;  /* 0x0000000e6c047221 */ /* 0x000fe40000010000 */
[----:B------:R-:W-:Y:S02]  /*115f0*/  FADD.FTZ R3, R109, R3 ;  /* 0x000000036d037221 */ /* 0x000fe40000010000 */
[----:B------:R-:W-:Y:S02]  /*11600*/  FFMA.FTZ R14, R64, c[0x0][0x2d0], -R2 ;  /* 0x0000b400400e7a23 */ /* 0x000fe40000010802 */
[----:B------:R-:W-:-:S05]  /*11610*/  FADD.FTZ R4, R110, R4 ;  /* 0x000000046e047221 */ /* 0x000fca0000010000 */
[----:B-1----:R-:W-:Y:S08]  /*11620*/  HMMA.16816.F32.BF16 R104, R28, R20, R16 ;  /* 0x000000141c68723c */ /* 0x002ff00000041810 */
[----:B------:R-:W-:Y:S11]  /*11630*/  HMMA.16816.F32.BF16 R16, R32, R38, RZ ;  /* 0x000000262010723c */ /* 0x000ff600000418ff */
[----:B------:R-:W-:Y:S11]  /*11640*/  @!UPT UIADD3 URZ, URZ, URZ, URZ ;  /* 0x0000003f3f3ff290 */ /* 0x000ff6000fffe03f */
[----:B------:R-:W-:Y:S02]  /*11650*/  @!UPT UIADD3 URZ, URZ, URZ, URZ ;  /* 0x0000003f3f3ff290 */ /* 0x000fe4000fffe03f */
[----:B------:R-:W-:Y:S01]  /*11660*/  HMMA.16816.F32.BF16 R96, R28, R22, R16 ;  /* 0x000000161c60723c */ /* 0x000fe20000041810 */
[----:B------:R-:W1:Y:S07]  /*11670*/  LDSM.16.MT88.4 R20, [R189+0x3000] ;  /* 0x00300000bd14783b */ /* 0x000e6e0000004200 */
[----:B-1----:R-:W-:Y:S01]  /*11680*/  HMMA.16816.F32.BF16 R16, R32, R20, RZ ;  /* 0x000000142010723c */ /* 0x002fe200000418ff */
[----:B------:R1:W-:Y:S06]  /*11690*/  MUFU.EX2 R20, R6 ;  /* 0x0000000600147308 */ /* 0x0003ec0000000800 */
[----:B------:R-:W-:-:S02]  /*116a0*/  FFMA.FTZ R21, R66, c[0x0][0x2d0], -R2 ;  /* 0x0000b40042157a23 */ /* 0x000fc40000010802 */
[--C-:B-1----:R-:W-:Y:S02]  /*116b0*/  FFMA.FTZ R6, R57, c[0x0][0x2d0], -R2.reuse ;  /* 0x0000b40039067a23 */ /* 0x102fe40000010802 */
[--C-:B------:R-:W-:Y:S11]  /*116c0*/  FFMA.FTZ R57, R85, c[0x0][0x2d0], -R2.reuse ;  /* 0x0000b40055397a23 */ /* 0x100ff60000010802 */
[----:B------:R-:W-:Y:S02]  /*116d0*/  @!UPT UIADD3 URZ, URZ, URZ, URZ ;  /* 0x0000003f3f3ff290 */ /* 0x000fe4000fffe03f */
[----:B------:R-:W-:Y:S01]  /*116e0*/  HMMA.16816.F32.BF16 R88, R28, R24, R16 ;  /* 0x000000181c58723c */ /* 0x000fe20000041810 */
[----:B------:R1:W2:Y:S07]  /*116f0*/  MUFU.EX2 R24, R11 ;  /* 0x0000000b00187308 */ /* 0x0002ae0000000800 */
[----:B------:R-:W-:Y:S01]  /*11700*/  HMMA.16816.F32.BF16 R16, R32, R22, RZ ;  /* 0x000000162010723c */ /* 0x000fe200000418ff */
[----:B------:R4:W5:Y:S06]  /*11710*/  MUFU.EX2 R22, R10 ;  /* 0x0000000a00167308 */ /* 0x00096c0000000800 */
[----:B------:R-:W-:-:S02]  /*11720*/  FFMA.FTZ R23, R86, c[0x0][0x2d0], -R2 ;  /* 0x0000b40056177a23 */ /* 0x000fc40000010802 */
[----:B------:R2:W2:Y:S01]  /*11730*/  MUFU.EX2 R25, R9 ;  /* 0x0000000900197308 */ /* 0x0004a20000000800 */
[--C-:B-1----:R-:W-:Y:S02]  /*11740*/  FFMA.FTZ R11, R62, c[0x0][0x2d0], -R2.reuse ;  /* 0x0000b4003e0b7a23 */ /* 0x102fe40000010802 */
[--C-:B------:R-:W-:Y:S02]  /*11750*/  FFMA.FTZ R62, R87, c[0x0][0x2d0], -R2.reuse ;  /* 0x0000b400573e7a23 */ /* 0x100fe40000010802 */
[----:B----4-:R-:W-:-:S03]  /*11760*/  FFMA.FTZ R10, R61, c[0x0][0x2d0], -R2 ;  /* 0x0000b4003d0a7a23 */ /* 0x010fc60000010802 */
[----:B------:R-:W-:Y:S01]  /*11770*/  MUFU.EX2 R11, R11 ;  /* 0x0000000b000b7308 */ /* 0x000fe20000000800 */
[----:B------:R-:W-:-:S06]  /*11780*/  FFMA.FTZ R61, R69, c[0x0][0x2d0], -R2 ;  /* 0x0000b400453d7a23 */ /* 0x000fcc0000010802 */
[----:B------:R-:W-:Y:S01]  /*11790*/  HMMA.16816.F32.BF16 R92, R28, R26, R16 ;  /* 0x0000001a1c5c723c */ /* 0x000fe20000041810 */
[--C-:B--2---:R-:W-:Y:S01]  /*117a0*/  FFMA.FTZ R9, R59, c[0x0][0x2d0], -R2.reuse ;  /* 0x0000b4003b097a23 */ /* 0x104fe20000010802 */
[----:B------:R-:W1:Y:S01]  /*117b0*/  MUFU.EX2 R17, R36 ;  /* 0x0000002400117308 */ /* 0x000e620000000800 */
[----:B------:R-:W-:Y:S02]  /*117c0*/  FFMA.FTZ R59, R73, c[0x0][0x2d0], -R2 ;  /* 0x0000b400493b7a23 */ /* 0x000fe40000010802 */
[----:B------:R-:W-:Y:S01]  /*117d0*/  FADD.FTZ R2, R24, R3 ;  /* 0x0000000318027221 */ /* 0x000fe20000010000 */
[----:B-----5:R-:W-:Y:S01]  /*117e0*/  F2FP.BF16.PACK_AB R24, R22, R24 ;  /* 0x000000181618723e */ /* 0x020fe200000010ff */
[----:B------:R-:W-:Y:S01]  /*117f0*/  FADD.FTZ R3, R111, R4 ;  /* 0x000000046f037221 */ /* 0x000fe20000010000 */
[----:B------:R-:W-:Y:S01]  /*11800*/  F2FP.BF16.PACK_AB R26, R20, R25 ;  /* 0x00000019141a723e */ /* 0x000fe200000010ff */
[----:B------:R-:W-:Y:S01]  /*11810*/  FADD.FTZ R2, R22, R2 ;  /* 0x0000000216027221 */ /* 0x000fe20000010000 */
[----:B------:R2:W4:Y:S03]  /*11820*/  MUFU.EX2 R16, R37 ;  /* 0x0000002500107308 */ /* 0x0005260000000800 */
[----:B------:R-:W-:-:S04]  /*11830*/  FADD.FTZ R2, R25, R2 ;  /* 0x0000000219027221 */ /* 0x000fc80000010000 */
[----:B------:R-:W-:Y:S01]  /*11840*/  FADD.FTZ R2, R20, R2 ;  /* 0x0000000214027221 */ /* 0x000fe20000010000 */
[----:B------:R-:W5:Y:S03]  /*11850*/  MUFU.EX2 R22, R53 ;  /* 0x0000003500167308 */ /* 0x000f660000000800 */
[----:B-1----:R-:W-:Y:S01]  /*11860*/  FADD.FTZ R2, R17, R2 ;  /* 0x0000000211027221 */ /* 0x002fe20000010000 */
[----:B--2---:R-:W1:Y:S03]  /*11870*/  LDSM.16.MT88.4 R36, [R190+0x3800] ;  /* 0x00380000be24783b */ /* 0x004e660000004200 */
[C---:B----4-:R-:W-:Y:S01]  /*11880*/  FADD.FTZ R2, R16.reuse, R2 ;  /* 0x0000000210027221 */ /* 0x050fe20000010000 */
[----:B------:R-:W-:Y:S01]  /*11890*/  F2FP.BF16.PACK_AB R20, R16, R17 ;  /* 0x000000111014723e */ /* 0x000fe200000010ff */
[----:B------:R-:W2:Y:S01]  /*118a0*/  MUFU.EX2 R4, R52 ;  /* 0x0000003400047308 */ /* 0x000ea20000000800 */
[----:B------:R-:W-:Y:S01]  /*118b0*/  HMMA.16816.F32.BF16 R16, R32, R40, RZ ;  /* 0x000000282010723c */ /* 0x000fe200000418ff */
[----:B-----5:R-:W-:-:S06]  /*118c0*/  FADD.FTZ R2, R22, R2 ;  /* 0x0000000216027221 */ /* 0x020fcc0000010000 */
[----:B------:R-:W4:Y:S08]  /*118d0*/  MUFU.EX2 R27, R51 ;  /* 0x00000033001b7308 */ /* 0x000f300000000800 */
[----:B------:R-:W5:Y:S01]  /*118e0*/  MUFU.EX2 R25, R50 ;  /* 0x0000003200197308 */ /* 0x000f620000000800 */
[C---:B--2---:R-:W-:Y:S01]  /*118f0*/  FADD.FTZ R2, R4.reuse, R2 ;  /* 0x0000000204027221 */ /* 0x044fe20000010000 */
[----:B------:R-:W-:-:S06]  /*11900*/  F2FP.BF16.PACK_AB R22, R4, R22 ;  /* 0x000000160416723e */ /* 0x000fcc00000010ff */
[----:B------:R-:W-:Y:S01]  /*11910*/  MUFU.EX2 R41, R47 ;  /* 0x0000002f00297308 */ /* 0x000fe20000000800 */
[----:B----4-:R-:W-:-:S07]  /*11920*/  FADD.FTZ R2, R27, R2 ;  /* 0x000000021b027221 */ /* 0x010fce0000010000 */
[----:B------:R-:W2:Y:S01]  /*11930*/  MUFU.EX2 R40, R46 ;  /* 0x0000002e00287308 */ /* 0x000ea20000000800 */
[----:B-----5:R-:W-:Y:S01]  /*11940*/  FADD.FTZ R2, R25, R2 ;  /* 0x0000000219027221 */ /* 0x020fe20000010000 */
[----:B-1----:R-:W-:Y:S06]  /*11950*/  HMMA.16816.F32.BF16 R108, R28, R36, R16 ;  /* 0x000000241c6c723c */ /* 0x002fec0000041810 */
[----:B------:R-:W1:Y:S02]  /*11960*/  MUFU.EX2 R37, R49 ;  /* 0x0000003100257308 */ /* 0x000e640000000800 */
[----:B------:R-:W-:Y:S06]  /*11970*/  HMMA.16816.F32.BF16 R16, R32, R42, RZ ;  /* 0x0000002a2010723c */ /* 0x000fec00000418ff */
[----:B------:R-:W4:Y:S01]  /*11980*/  MUFU.EX2 R36, R48 ;  /* 0x0000003000247308 */ /* 0x000f220000000800 */
[----:B--2---:R-:W-:-:S07]  /*11990*/  F2FP.BF16.PACK_AB R72, R40, R41 ;  /* 0x000000292848723e */ /* 0x004fce00000010ff */
[----:B------:R-:W2:Y:S01]  /*119a0*/  MUFU.EX2 R48, R45 ;  /* 0x0000002d00307308 */ /* 0x000ea20000000800 */
[----:B-1----:R-:W-:-:S07]  /*119b0*/  FADD.FTZ R2, R37, R2 ;  /* 0x0000000225027221 */ /* 0x002fce0000010000 */
[----:B------:R1:W5:Y:S01]  /*119c0*/  MUFU.EX2 R42, R44 ;  /* 0x0000002c002a7308 */ /* 0x0003620000000800 */
[----:B----4-:R-:W-:-:S04]  /*119d0*/  FADD.FTZ R2, R36, R2 ;  /* 0x0000000224027221 */ /* 0x010fc80000010000 */
[----:B------:R-:W-:Y:S01]  /*119e0*/  FADD.FTZ R2, R41, R2 ;  /* 0x0000000229027221 */ /* 0x000fe20000010000 */
[----:B------:R-:W-:Y:S02]  /*119f0*/  HMMA.16816.F32.BF16 R112, R28, R38, R16 ;  /* 0x000000261c70723c */ /* 0x000fe40000041810 */
[----:B------:R-:W4:Y:S01]  /*11a00*/  MUFU.EX2 R43, R6 ;  /* 0x00000006002b7308 */ /* 0x000f220000000800 */
[----:B------:R-:W-:-:S04]  /*11a10*/  FADD.FTZ R2, R40, R2 ;  /* 0x0000000228027221 */ /* 0x000fc80000010000 */
[----:B--2---:R-:W-:Y:S01]  /*11a20*/  FADD.FTZ R2, R48, R2 ;  /* 0x0000000230027221 */ /* 0x004fe20000010000 */
[----:B------:R-:W-:Y:S01]  /*11a30*/  F2FP.BF16.PACK_AB R16, R25, R27 ;  /* 0x0000001b1910723e */ /* 0x000fe200000010ff */
[----:B-1----:R-:W1:Y:S01]  /*11a40*/  LDSM.16.MT88.4 R44, [R192+0x3000] ;  /* 0x00300000c02c783b */ /* 0x002e620000004200 */
[----:B------:R-:W2:Y:S01]  /*11a50*/  MUFU.EX2 R9, R9 ;  /* 0x0000000900097308 */ /* 0x000ea20000000800 */
[C---:B-----5:R-:W-:Y:S01]  /*11a60*/  FADD.FTZ R228, R42.reuse, R2 ;  /* 0x000000022ae47221 */ /* 0x060fe20000010000 */
[----:B------:R-:W-:Y:S02]  /*11a70*/  F2FP.BF16.PACK_AB R74, R42, R48 ;  /* 0x000000302a4a723e */ /* 0x000fe400000010ff */
[----:B------:R-:W-:Y:S01]  /*11a80*/  F2FP.BF16.PACK_AB R18, R36, R37 ;  /* 0x000000252412723e */ /* 0x000fe200000010ff */
[----:B----4-:R-:W-:-:S03]  /*11a90*/  FADD.FTZ R3, R43, R3 ;  /* 0x000000032b037221 */ /* 0x010fc60000010000 */
[----:B------:R-:W4:Y:S01]  /*11aa0*/  MUFU.EX2 R10, R10 ;  /* 0x0000000a000a7308 */ /* 0x000f220000000800 */
[C---:B--2---:R-:W-:Y:S01]  /*11ab0*/  F2FP.BF16.PACK_AB R25, R9.reuse, R43 ;  /* 0x0000002b0919723e */ /* 0x044fe200000010ff */
[----:B------:R-:W-:Y:S01]  /*11ac0*/  FADD.FTZ R3, R9, R3 ;  /* 0x0000000309037221 */ /* 0x000fe20000010000 */
[----:B------:R-:W2:Y:S05]  /*11ad0*/  LDSM.16.MT88.4 R40, [R192+0x3800] ;  /* 0x00380000c028783b */ /* 0x000eaa0000004200 */
[----:B------:R-:W5:Y:S01]  /*11ae0*/  MUFU.EX2 R6, R14 ;  /* 0x0000000e00067308 */ /* 0x000f620000000800 */
[----:B----4-:R-:W-:Y:S01]  /*11af0*/  FADD.FTZ R3, R10, R3 ;  /* 0x000000030a037221 */ /* 0x010fe20000010000 */
[----:B------:R-:W-:-:S06]  /*11b00*/  F2FP.BF16.PACK_AB R27, R11, R10 ;  /* 0x0000000a0b1b723e */ /* 0x000fcc00000010ff */
[----:B------:R-:W-:Y:S01]  /*11b10*/  MUFU.EX2 R14, R59 ;  /* 0x0000003b000e7308 */ /* 0x000fe20000000800 */
[----:B------:R-:W-:-:S07]  /*11b20*/  FADD.FTZ R2, R11, R3 ;  /* 0x000000030b027221 */ /* 0x000fce0000010000 */
[----:B------:R-:W-:Y:S01]  /*11b30*/  MUFU.EX2 R9, R58 ;  /* 0x0000003a00097308 */ /* 0x000fe20000000800 */
[----:B-----5:R-:W-:Y:S01]  /*11b40*/  FADD.FTZ R2, R6, R2 ;  /* 0x0000000206027221 */ /* 0x020fe20000010000 */
[----:B-1----:R-:W-:Y:S06]  /*11b50*/  HMMA.16816.F32.BF16 R36, R32, R44, RZ ;  /* 0x0000002c2024723c */ /* 0x002fec00000418ff */
[----:B------:R-:W-:Y:S08]  /*11b60*/  MUFU.EX2 R11, R57 ;  /* 0x00000039000b7308 */ /* 0x000ff00000000800 */
[----:B------:R-:W-:Y:S08]  /*11b70*/  MUFU.EX2 R3, R56 ;  /* 0x0000003800037308 */ /* 0x000ff00000000800 */
[----:B------:R-:W1:Y:S02]  /*11b80*/  MUFU.EX2 R4, R21 ;  /* 0x0000001500047308 */ /* 0x000e640000000800 */
[----:B--2---:R-:W-:Y:S06]  /*11b90*/  HMMA.16816.F32.BF16 R84, R28, R40, R36 ;  /* 0x000000281c54723c */ /* 0x004fec0000041824 */
[----:B------:R-:W2:Y:S02]  /*11ba0*/  MUFU.EX2 R17, R61 ;  /* 0x0000003d00117308 */ /* 0x000ea40000000800 */
[----:B------:R-:W-:Y:S06]  /*11bb0*/  HMMA.16816.F32.BF16 R36, R32, R46, RZ ;  /* 0x0000002e2024723c */ /* 0x000fec00000418ff */
[----:B------:R-:W4:Y:S01]  /*11bc0*/  MUFU.EX2 R10, R60 ;  /* 0x0000003c000a7308 */ /* 0x000f220000000800 */
[C---:B-1----:R-:W-:Y:S01]  /*11bd0*/  FADD.FTZ R2, R4.reuse, R2 ;  /* 0x0000000204027221 */ /* 0x042fe20000010000 */
[----:B------:R-:W-:-:S03]  /*11be0*/  F2FP.BF16.PACK_AB R21, R4, R6 ;  /* 0x000000060415723e */ /* 0x000fc600000010ff */
[----:B--2---:R-:W-:-:S03]  /*11bf0*/  FADD.FTZ R2, R17, R2 ;  /* 0x0000000211027221 */ /* 0x004fc60000010000 */
[----:B------:R1:W2:Y:S01]  /*11c00*/  MUFU.EX2 R6, R23 ;  /* 0x0000001700067308 */ /* 0x0002a20000000800 */
[----:B----4-:R-:W-:-:S07]  /*11c10*/  FADD.FTZ R2, R10, R2 ;  /* 0x000000020a027221 */ /* 0x010fce0000010000 */
[----:B------:R-:W4:Y:S02]  /*11c20*/  MUFU.EX2 R4, R62 ;  /* 0x0000003e00047308 */ /* 0x000f240000000800 */
[----:B------:R-:W-:Y:S01]  /*11c30*/  HMMA.16816.F32.BF16 R80, R28, R42, R36 ;  /* 0x0000002a1c50723c */ /* 0x000fe20000041824 */
[----:B------:R-:W5:Y:S01]  /*11c40*/  LDSM.16.MT88.4 R36, [R191+0x3000] ;  /* 0x00300000bf24783b */ /* 0x000f620000004200 */
[----:B------:R-:W-:Y:S01]  /*11c50*/  FADD.FTZ R2, R14, R2 ;  /* 0x000000020e027221 */ /* 0x000fe20000010000 */
[----:B-1----:R-:W-:-:S03]  /*11c60*/  F2FP.BF16.PACK_AB R23, R10, R17 ;  /* 0x000000110a17723e */ /* 0x002fc600000010ff */
[C---:B------:R-:W-:Y:S01]  /*11c70*/  FADD.FTZ R2, R9.reuse, R2 ;  /* 0x0000000209027221 */ /* 0x040fe20000010000 */
[----:B------:R-:W-:Y:S02]  /*11c80*/  F2FP.BF16.PACK_AB R17, R9, R14 ;  /* 0x0000000e0911723e */ /* 0x000fe400000010ff */
[----:B--2---:R-:W-:Y:S01]  /*11c90*/  F2FP.BF16.PACK_AB R19, R6, R11 ;  /* 0x0000000b0613723e */ /* 0x004fe200000010ff */
[----:B------:R-:W-:Y:S01]  /*11ca0*/  FADD.FTZ R2, R11, R2 ;  /* 0x000000020b027221 */ /* 0x000fe20000010000 */
[----:B----4-:R-:W-:-:S03]  /*11cb0*/  F2FP.BF16.PACK_AB R73, R3, R4 ;  /* 0x000000040349723e */ /* 0x010fc600000010ff */
[----:B------:R-:W-:-:S04]  /*11cc0*/  FADD.FTZ R2, R6, R2 ;  /* 0x0000000206027221 */ /* 0x000fc80000010000 */
[----:B------:R-:W-:Y:S02]  /*11cd0*/  FADD.FTZ R2, R4, R2 ;  /* 0x0000000204027221 */ /* 0x000fe40000010000 */
[----:B------:R-:W1:Y:S02]  /*11ce0*/  MUFU.EX2 R4, R55 ;  /* 0x0000003700047308 */ /* 0x000e640000000800 */
[----:B------:R-:W-:-:S06]  /*11cf0*/  FADD.FTZ R2, R3, R2 ;  /* 0x0000000203027221 */ /* 0x000fcc0000010000 */
[----:B------:R-:W2:Y:S01]  /*11d00*/  MUFU.EX2 R3, R54 ;  /* 0x0000003600037308 */ /* 0x000ea20000000800 */
[----:B-1----:R-:W-:Y:S01]  /*11d10*/  FADD.FTZ R2, R4, R2 ;  /* 0x0000000204027221 */ /* 0x002fe20000010000 */
[----:B-----5:R-:W-:Y:S01]  /*11d20*/  HMMA.16816.F32.BF16 R40, R32, R36, RZ ;  /* 0x000000242028723c */ /* 0x020fe200000418ff */
[C---:B--2---:R-:W-:Y:S02]  /*11d30*/  F2FP.BF16.PACK_AB R75, R3.reuse, R4 ;  /* 0x00000004034b723e */ /* 0x044fe400000010ff */
[----:B------:R-:W-:Y:S01]  /*11d40*/  FADD.FTZ R236, R3, R2 ;  /* 0x0000000203ec7221 */ /* 0x000fe20000010000 */
[----:B---3--:R-:W-:Y:S01]  /*11d50*/  MOV R2, R149 ;  /* 0x0000009500027202 */ /* 0x008fe20000000f00 */
[----:B------:R-:W-:-:S03]  /*11d60*/  @P1 IMAD.HI.U32 R3, R149, c[0x0][0x2c8], RZ ;  /* 0x0000b20095031a27 */ /* 0x000fc600078e00ff */
[----:B------:R-:W-:Y:S01]  /*11d70*/  HMMA.16816.F32.BF16 R32, R32, R38, RZ ;  /* 0x000000262020723c */ /* 0x000fe200000418ff */
[----:B------:R-:W1:Y:S01]  /*11d80*/  LDSM.16.MT88.4 R36, [R191+0x3800] ;  /* 0x00380000bf24783b */ /* 0x000e620000004200 */
[----:B------:R-:W-:Y:S02]  /*11d90*/  @P1 SHF.R.U32.HI R2, RZ, c[0x0][0x2cc], R3 ;  /* 0x0000b300ff021a19 */ /* 0x000fe40000011603 */
[----:B------:R-:W-:Y:S02]  /*11da0*/  ISETP.GE.AND P1, PT, R148, 0x1, PT ;  /* 0x000000019400780c */ /* 0x000fe40003f26270 */
[----:B------:R-:W-:-:S04]  /*11db0*/  IADD3 R2, R155, R2, RZ ;  /* 0x000000029b027210 */ /* 0x000fc80007ffe0ff */
[----:B------:R-:W-:-:S06]  /*11dc0*/  IADD3 R4, R2, c[0x0][0x328], RZ ;  /* 0x0000ca0002047a10 */ /* 0x000fcc0007ffe0ff */
[C---:B-1----:R-:W-:Y:S08]  /*11dd0*/  HMMA.16816.F32.BF16 R68, R28.reuse, R36, R40 ;  /* 0x000000241c44723c */ /* 0x042ff00000041828 */
[----:B------:R-:W-:Y:S01]  /*11de0*/  HMMA.16816.F32.BF16 R40, R28, R38, R32 ;  /* 0x000000261c28723c */ /* 0x000fe20000041820 */
        /* <DEDUP_REMOVED lines=41> */
[C---:B--2---:R-:W-:Y:S01]  /*12080*/  HMMA.16816.F32.BF16 R64, R20.reuse, R24, R108 ;  /* 0x000000181440723c */ /* 0x044fe2000004186c */
[----:B------:R-:W-:Y:S07]  /*12090*/  LDSM.16.MT88.4 R108, [R192+0x2800] ;  /* 0x00280000c06c783b */ /* 0x000fee0000004200 */
[C---:B------:R-:W-:Y:S01]  /*120a0*/  HMMA.16816.F32.BF16 R60, R20.reuse, R26, R112 ;  /* 0x0000001a143c723c */ /* 0x040fe20000041870 */
[----:B------:R-:W2:Y:S07]  /*120b0*/  LDSM.16.MT88.4 R24, [R191+0x4800] ;  /* 0x00480000bf18783b */ /* 0x000eae0000004200 */
[C---:B-1----:R-:W-:Y:S08]  /*120c0*/  HMMA.16816.F32.BF16 R56, R20.reuse, R28, R144 ;  /* 0x0000001c1438723c */ /* 0x042ff00000041890 */
[C---:B------:R-:W-:Y:S01]  /*120d0*/  HMMA.16816.F32.BF16 R48, R20.reuse, R30, R140 ;  /* 0x0000001e1430723c */ /* 0x040fe2000004188c */
[----:B------:R-:W1:Y:S07]  /*120e0*/  LDSM.16.MT88.4 R28, [R192+0x2000] ;  /* 0x00200000c01c783b */ /* 0x000e6e0000004200 */
[C---:B--2---:R-:W-:Y:S08]  /*120f0*/  HMMA.16816.F32.BF16 R40, R20.reuse, R24, R128 ;  /* 0x000000181428723c */ /* 0x044ff00000041880 */
[----:B------:R-:W-:Y:S01]  /*12100*/  HMMA.16816.F32.BF16 R32, R20, R26, R120 ;  /* 0x0000001a1420723c */ /* 0x000fe20000041878 */
[----:B------:R-:W2:Y:S04]  /*12110*/  LDSM.16.MT88.4 R20, [R190+0x2000] ;  /* 0x00200000be14783b */ /* 0x000ea80000004200 */
[----:B------:R-:W3:Y:S03]  /*12120*/  LDSM.16.MT88.4 R24, [R189+0x2000] ;  /* 0x00200000bd18783b */ /* 0x000ee60000004200 */
[C---:B-1----:R-:W-:Y:S01]  /*12130*/  HMMA.16816.F32.BF16 R112, R16.reuse, R28, R96 ;  /* 0x0000001c1070723c */ /* 0x042fe20000041860 */
[----:B------:R-:W-:Y:S07]  /*12140*/  LDSM.16.MT88.4 R96, [R191+0x2800] ;  /* 0x00280000bf60783b */ /* 0x000fee0000004200 */
[C---:B------:R-:W-:Y:S01]  /*12150*/  HMMA.16816.F32.BF16 R80, R16.reuse, R30, R80 ;  /* 0x0000001e1050723c */ /* 0x040fe20000041850 */
[----:B------:R-:W1:Y:S07]  /*12160*/  LDSM.16.MT88.4 R28, [R190+0x5000] ;  /* 0x00500000be1c783b */ /* 0x000e6e0000004200 */
[C---:B--2---:R-:W-:Y:S08]  /*12170*/  HMMA.16816.F32.BF16 R104, R16.reuse, R20, R104 ;  /* 0x000000141068723c */ /* 0x044ff00000041868 */
[C---:B------:R-:W-:Y:S01]  /*12180*/  HMMA.16816.F32.BF16 R84, R16.reuse, R22, R84 ;  /* 0x000000161054723c */ /* 0x040fe20000041854 */
[----:B------:R-:W2:Y:S07]  /*12190*/  LDSM.16.MT88.4 R20, [R189+0x5000] ;  /* 0x00500000bd14783b */ /* 0x000eae0000004200 */
[C---:B---3--:R-:W-:Y:S01]  /*121a0*/  HMMA.16816.F32.BF16 R128, R16.reuse, R24, R124 ;  /* 0x000000181080723c */ /* 0x048fe2000004187c */
[----:B------:R-:W-:Y:S07]  /*121b0*/  LDSM.16.MT88.4 R124, [R189+0x2800] ;  /* 0x00280000bd7c783b */ /* 0x000fee0000004200 */
[----:B------:R-:W-:Y:S01]  /*121c0*/  HMMA.16816.F32.BF16 R88, R16, R26, R116 ;  /* 0x0000001a1058723c */ /* 0x000fe20000041874 */
[----:B------:R-:W3:Y:S04]  /*121d0*/  LDSM.16.MT88.4 R24, [R191+0x2000] ;  /* 0x00200000bf18783b */ /* 0x000ee80000004200 */
[----:B------:R-:W-:Y:S03]  /*121e0*/  LDSM.16.MT88.4 R116, [R190+0x2800] ;  /* 0x00280000be74783b */ /* 0x000fe60000004200 */
[C---:B------:R-:W-:Y:S08]  /*121f0*/  HMMA.16816.F32.BF16 R112, R72.reuse, R108, R112 ;  /* 0x0000006c4870723c */ /* 0x040ff00000041870 */
[----:B------:R-:W-:Y:S01]  /*12200*/  HMMA.16816.F32.BF16 R108, R72, R110, R80 ;  /* 0x0000006e486c723c */ /* 0x000fe20000041850 */
[----:B------:R-:W-:Y:S07]  /*12210*/  LDSM.16.MT88.4 R80, [R190+0x5800] ;  /* 0x00580000be50783b */ /* 0x000fee0000004200 */
[C---:B-1----:R-:W-:Y:S08]  /*12220*/  HMMA.16816.F32.BF16 R60, R16.reuse, R30, R60 ;  /* 0x0000001e103c723c */ /* 0x042ff0000004183c */
[C---:B--2---:R-:W-:Y:S08]  /*12230*/  HMMA.16816.F32.BF16 R92, R16.reuse, R20, R44 ;  /* 0x00000014105c723c */ /* 0x044ff0000004182c */
[C---:B------:R-:W-:Y:S01]  /*12240*/  HMMA.16816.F32.BF16 R44, R16.reuse, R22, R36 ;  /* 0x00000016102c723c */ /* 0x040fe20000041824 */
[----:B------:R-:W1:Y:S07]  /*12250*/  LDSM.16.MT88.4 R20, [R191+0x5000] ;  /* 0x00500000bf14783b */ /* 0x000e6e0000004200 */
[C---:B---3--:R-:W-:Y:S08]  /*12260*/  HMMA.16816.F32.BF16 R68, R16.reuse, R24, R68 ;  /* 0x000000181044723c */ /* 0x048ff00000041844 */
[----:B------:R-:W-:Y:S01]  /*12270*/  HMMA.16816.F32.BF16 R52, R16, R26, R52 ;  /* 0x0000001a1034723c */ /* 0x000fe20000041834 */
[----:B------:R-:W2:Y:S07]  /*12280*/  LDSM.16.MT88.4 R24, [R192+0x5000] ;  /* 0x00500000c018783b */ /* 0x000eae0000004200 */
[----:B------:R-:W-:Y:S08]  /*12290*/  HMMA.16816.F32.BF16 R128, R72, R124, R128 ;  /* 0x0000007c4880723c */ /* 0x000ff00000041880 */
[----:B------:R-:W-:Y:S01]  /*122a0*/  HMMA.16816.F32.BF16 R36, R16, R28, R64 ;  /* 0x0000001c1024723c */ /* 0x000fe20000041840 */
[----:B------:R-:W-:Y:S07]  /*122b0*/  LDSM.16.MT88.4 R64, [R192+0x5800] ;  /* 0x00580000c040783b */ /* 0x000fee0000004200 */
[----:B------:R-:W-:Y:S01]  /*122c0*/  HMMA.16816.F32.BF16 R124, R72, R126, R88 ;  /* 0x0000007e487c723c */ /* 0x000fe20000041858 */
[----:B------:R-:W3:Y:S07]  /*122d0*/  LDSM.16.MT88.4 R88, [R189+0x5800] ;  /* 0x00580000bd58783b */ /* 0x000eee0000004200 */
        /* <DEDUP_REMOVED lines=29> */
.L_x_1019:
[----:B------:R-:W-:-:S04]  /*124b0*/  MOV R2, 0x1 ;  /* 0x0000000100027802 */ /* 0x000fc80000000f00 */
[----:B------:R-:W-:-:S13]  /*124c0*/  ISETP.NE.AND P0, PT, R2, c[0x0][0x32c], PT ;  /* 0x0000cb0002007a0c */ /* 0x000fda0003f05270 */
[----:B------:R-:W-:-:S05]  /*124d0*/  @P0 IMAD.HI.U32 R2, R3, c[0x0][0x330], RZ ;  /* 0x0000cc0003020a27 */ /* 0x000fca00078e00ff */
[----:B------:R-:W-:Y:S02]  /*124e0*/  @P0 SHF.R.U32.HI R3, RZ, c[0x0][0x334], R2 ;  /* 0x0000cd00ff030a19 */ /* 0x000fe40000011602 */
.L_x_1020:
[----:B------:R-:W-:Y:S05]  /*124f0*/  BSYNC B0 ;  /* 0x0000000000007941 */ /* 0x000fea0003800000 */
.L_x_1018:
[----:B------:R-:W-:-:S05]  /*12500*/  MOV R2, c[0x0][0x32c] ;  /* 0x0000cb0000027a02 */ /* 0x000fca0000000f00 */
[----:B------:R-:W-:-:S05]  /*12510*/  IMAD R3, R3, R2, c[0x0][0x32c] ;  /* 0x0000cb0003037624 */ /* 0x000fca00078e0202 */
[----:B------:R-:W-:-:S05]  /*12520*/  IMNMX R4, R4, R3, PT ;  /* 0x0000000304047217 */ /* 0x000fca0003800200 */
.L_x_1017:
        /* <DEDUP_REMOVED lines=8> */
.L_x_1042:
        /* <DEDUP_REMOVED lines=18> */
[----:B--23--:R-:W-:Y:S01]  /*126d0*/  IMAD.SHL.U32 R8, R76, 0x2, RZ ;  /* 0x000000024c087824 */ /* 0x00cfe200078e00ff */
[----:B------:R-:W-:Y:S02]  /*126e0*/  SHF.R.S32.HI R2, RZ, 0x1f, R225 ;  /* 0x0000001fff027819 */ /* 0x000fe400000114e1 */
[C---:B------:R-:W-:Y:S02]  /*126f0*/  SHF.L.U64.HI R11, R211.reuse, 0x1, R238 ;  /* 0x00000001d30b7819 */ /* 0x040fe400000102ee */
[----:B------:R-:W-:Y:S01]  /*12700*/  SHF.L.U32 R10, R211, 0x1, RZ ;  /* 0x00000001d30a7819 */ /* 0x000fe200000006ff */
[----:B------:R-:W-:Y:S01]  /*12710*/  IMAD R4, R2, c[0x0][0x208], RZ ;  /* 0x0000820002047a24 */ /* 0x000fe200078e02ff */
[----:B------:R-:W-:Y:S01]  /*12720*/  SHF.L.U64.HI R9, R76, 0x1, R77 ;  /* 0x000000014c097819 */ /* 0x000fe2000001024d */
[C---:B------:R-:W-:Y:S04]  /*12730*/  IMAD.WIDE.U32 R2, R225.reuse, c[0x0][0x208], RZ ;  /* 0x00008200e1027a25 */ /* 0x040fe800078e00ff */
[----:B------:R-:W-:Y:S04]  /*12740*/  IMAD R4, R225, c[0x0][0x20c], R4 ;  /* 0x00008300e1047a24 */ /* 0x000fe800078e0204 */
[----:B------:R-:W-:Y:S01]  /*12750*/  IMAD.IADD R3, R3, 0x1, R4 ;  /* 0x0000000103037824 */ /* 0x000fe200078e0204 */
[----:B------:R-:W-:Y:S03]  /*12760*/  SHF.R.S32.HI R4, RZ, 0x1f, R222 ;  /* 0x0000001fff047819 */ /* 0x000fe600000114de */
        /* <DEDUP_REMOVED lines=9> */
.L_x_1151:
[----:B------:R-:W-:-:S05]  /*12800*/  BRA.DIV ~URZ, `(.L_x_1025) ;  /* 0x000113127f007947 */ /* 0x000fca000b800000 */
[----:B------:R-:W5:Y:S01]  /*12810*/  SHFL.IDX PT, R2, R5, RZ, 0x181f ;  /* 0x00181fff05027589 */ /* 0x000f6200000e0000 */
[----:B------:R-:W-:Y:S02]  /*12820*/  ISETP.GE.AND P2, PT, R76, c[0x0][0x1d4], PT ;  /* 0x000075004c007a0c */ /* 0x000fe40003f46270 */
[----:B------:R-:W-:Y:S02]  /*12830*/  ISETP.GE.AND P1, PT, R211, c[0x0][0x1d4], PT ;  /* 0x00007500d3007a0c */ /* 0x000fe40003f26270 */
[----:B-----5:R-:W-:Y:S05]  /*12840*/  IADD3 R20, P0, R2, R8, RZ ;  /* 0x0000000802147210 */ /* 0x020fea0007f1e0ff */
[----:B---3--:R-:W-:Y:S01]  /*12850*/  IMAD.X R21, R22, 0x1, R9, P0 ;  /* 0x0000000116157824 */ /* 0x008fe200000e0609 */
[----:B------:R-:W-:Y:S04]  /*12860*/  IADD3 R2, P0, R2, R10, RZ ;  /* 0x0000000a02027210 */ /* 0x000fe80007f1e0ff */
[----:B------:R-:W-:Y:S01]  /*12870*/  @!PT LDS RZ, [RZ] ;  /* 0x00000000fffff984 */ /* 0x000fe20000000800 */
[----:B------:R-:W-:Y:S01]  /*12880*/  @!PT LDS RZ, [RZ] ;  /* 0x00000000fffff984 */ /* 0x000fe20000000800 */
[----:B------:R3:W-:Y:S01]  /*12890*/  LDGSTS.E.BYPASS.LTC128B.128 [R210+0x100], [R20.64], !P2 ;  /* 0x0010000014d27fae */ /* 0x0007e2000d101d48 */
[----:B------:R-:W-:Y:S05]  /*128a0*/  IMAD.X R3, R22, 0x1, R11, P0 ;  /* 0x0000000116037824 */ /* 0x000fea00000e060b */
[----:B------:R5:W-:Y:S04]  /*128b0*/  LDGSTS.E.BYPASS.LTC128B.128 [R210+0x3100], [R2.64], !P1 ;  /* 0x0310000002d27fae */ /* 0x000be8000c901d48 */
[----:B-----5:R-:W3:Y:S04]  /*128c0*/  SHFL.IDX PT, R2, R5, 0x1, 0x181f ;  /* 0x00381f0005027f89 */ /* 0x020ee800000e0000 */
[----:B------:R-:W5:Y:S04]  /*128d0*/  SHFL.IDX PT, R3, R4, 0x1, 0x181f ;  /* 0x00381f0004037f89 */ /* 0x000f6800000e0000 */
[----:B--2---:R-:W2:Y:S04]  /*128e0*/  SHFL.IDX PT, R4, R4, 0x2, 0x181f ;  /* 0x00581f0004047f89 */ /* 0x004ea800000e0000 */
[----:B------:R-:W4:Y:S01]  /*128f0*/  SHFL.IDX PT, R5, R5, 0x2, 0x181f ;  /* 0x00581f0005057f89 */ /* 0x000f2200000e0000 */
[C---:B---3--:R-:W-:Y:S05]  /*12900*/  IADD3 R20, P0, R2.reuse, R8, RZ ;  /* 0x0000000802147210 */ /* 0x048fea0007f1e0ff */
[C---:B-----5:R-:W-:Y:S01]  /*12910*/  IMAD.X R21, R3.reuse, 0x1, R9, P0 ;  /* 0x0000000103157824 */ /* 0x060fe200000e0609 */
[----:B------:R-:W-:Y:S04]  /*12920*/  IADD3 R2, P0, R2, R10, RZ ;  /* 0x0000000a02027210 */ /* 0x000fe80007f1e0ff */
[----:B------:R3:W-:Y:S01]  /*12930*/  LDGSTS.E.BYPASS.LTC128B.128 [R210+0x1100], [R20.64], !P2 ;  /* 0x0110000014d27fae */ /* 0x0007e2000d101d48 */
[----:B------:R-:W-:Y:S05]  /*12940*/  IMAD.X R3, R3, 0x1, R11, P0 ;  /* 0x0000000103037824 */ /* 0x000fea00000e060b */
[----:B------:R1:W-:Y:S01]  /*12950*/  LDGSTS.E.BYPASS.LTC128B.128 [R210+0x4100], [R2.64], !P1 ;  /* 0x0410000002d27fae */ /* 0x0003e2000c901d48 */
[----:B---3--:R-:W-:Y:S02]  /*12960*/  SEL R20, RZ, 0x10, P2 ;  /* 0x00000010ff147807 */ /* 0x008fe40001000000 */
[----:B------:R-:W-:Y:S02]  /*12970*/  SEL R21, RZ, 0x10, P1 ;  /* 0x00000010ff157807 */ /* 0x000fe40000800000 */
.L_x_1152:
[C---:B-12-4-:R-:W-:Y:S02]  /*12980*/  IADD3 R2, -R20.reuse, 0x10, RZ ;  /* 0x0000001014027810 */ /* 0x056fe40007ffe1ff */
        /* <DEDUP_REMOVED lines=14> */
.L_x_1023:
[----:B--23--:R-:W-:Y:S05]  /*12a70*/  BSYNC B0 ;  /* 0x0000000000007941 */ /* 0x00cfea0003800000 */
.L_x_1022:
        /* <DEDUP_REMOVED lines=74> */
[----:B------:R-:W4:Y:S07]  /*12f20*/  LDSM.16.M88.4 R152, [R194] ;  /* 0x00000000c298783b */ /* 0x000f2e0000000200 */
[C---:B-----5:R-:W-:Y:S08]  /*12f30*/  HMMA.16816.F32.BF16 R28, R172.reuse, R156, R28 ;  /* 0x0000009cac1c723c */ /* 0x060ff0000004181c */
[C---:B------:R-:W-:Y:S01]  /*12f40*/  HMMA.16816.F32.BF16 R32, R172.reuse, R158, R32 ;  /* 0x0000009eac20723c */ /* 0x040fe20000041820 */
[----:B------:R-:W5:Y:S07]  /*12f50*/  LDSM.16.M88.4 R156, [R195] ;  /* 0x00000000c39c783b */ /* 0x000f6e0000000200 */
[C---:B-1----:R-:W-:Y:S08]  /*12f60*/  HMMA.16816.F32.BF16 R36, R172.reuse, R140, R36 ;  /* 0x0000008cac24723c */ /* 0x042ff00000041824 */
[C---:B------:R-:W-:Y:S01]  /*12f70*/  HMMA.16816.F32.BF16 R40, R172.reuse, R142, R40 ;  /* 0x0000008eac28723c */ /* 0x040fe20000041828 */
[----:B------:R-:W1:Y:S07]  /*12f80*/  LDSM.16.M88.4 R140, [R196] ;  /* 0x00000000c48c783b */ /* 0x000e6e0000000200 */
[C---:B--2---:R-:W-:Y:S08]  /*12f90*/  HMMA.16816.F32.BF16 R44, R172.reuse, R144, R44 ;  /* 0x00000090ac2c723c */ /* 0x044ff0000004182c */
[C---:B------:R-:W-:Y:S01]  /*12fa0*/  HMMA.16816.F32.BF16 R48, R172.reuse, R146, R48 ;  /* 0x00000092ac30723c */ /* 0x040fe20000041830 */
[----:B------:R-:W2:Y:S07]  /*12fb0*/  LDSM.16.M88.4 R144, [R197] ;  /* 0x00000000c590783b */ /* 0x000eae0000000200 */
[C---:B---3--:R-:W-:Y:S08]  /*12fc0*/  HMMA.16816.F32.BF16 R52, R172.reuse, R148, R52 ;  /* 0x00000094ac34723c */ /* 0x048ff00000041834 */
[----:B------:R-:W-:Y:S01]  /*12fd0*/  HMMA.16816.F32.BF16 R56, R172, R150, R56 ;  /* 0x00000096ac38723c */ /* 0x000fe20000041838 */
[----:B------:R-:W3:Y:S07]  /*12fe0*/  LDSM.16.M88.4 R148, [R198] ;  /* 0x00000000c694783b */ /* 0x000eee0000000200 */
[C---:B----4-:R-:W-:Y:S08]  /*12ff0*/  HMMA.16816.F32.BF16 R8, R176.reuse, R152, R8 ;  /* 0x00000098b008723c */ /* 0x050ff00000041808 */
[C---:B------:R-:W-:Y:S01]  /*13000*/  HMMA.16816.F32.BF16 R16, R176.reuse, R154, R16 ;  /* 0x0000009ab010723c */ /* 0x040fe20000041810 */
[----:B------:R-:W4:Y:S07]  /*13010*/  LDSM.16.M88.4 R152, [R199] ;  /* 0x00000000c798783b */ /* 0x000f2e0000000200 */
        /* <DEDUP_REMOVED lines=147> */
[----:B------:R-:W2:Y:S01]  /*13950*/  LDL R4, [R1+0x10] ;  /* 0x0000100001047983 */ /* 0x000ea20000100800 */
[----:B------:R-:W-:Y:S01]  /*13960*/  IMAD.MOV.U32 R222, RZ, RZ, RZ ;  /* 0x000000ffffde7224 */ /* 0x000fe200078e00ff */
[----:B------:R-:W-:Y:S01]  /*13970*/  ISETP.GT.AND P1, PT, R0, 0x5f, PT ;  /* 0x0000005f0000780c */ /* 0x000fe20003f24270 */
[----:B------:R-:W-:Y:S01]  /*13980*/  IMAD.SHL.U32 R10, R211, 0x2, RZ ;  /* 0x00000002d30a7824 */ /* 0x000fe200078e00ff */
[----:B------:R-:W3:Y:S01]  /*13990*/  LDL.64 R230, [R1] ;  /* 0x0000000001e67983 */ /* 0x000ee20000100a00 */
[----:B------:R-:W-:Y:S02]  /*139a0*/  ISETP.NE.AND P2, PT, R5, 0x1, PT ;  /* 0x000000010500780c */ /* 0x000fe40003f45270 */
[----:B------:R-:W-:Y:S02]  /*139b0*/  SHF.L.U64.HI R11, R211, 0x1, R238 ;  /* 0x00000001d30b7819 */ /* 0x000fe400000102ee */
[----:B------:R-:W-:Y:S01]  /*139c0*/  SHF.L.U64.HI R9, R76, 0x1, R77 ;  /* 0x000000014c097819 */ /* 0x000fe2000001024d */
[----:B------:R-:W4:Y:S01]  /*139d0*/  LDL R226, [R1+0x8] ;  /* 0x0000080001e27983 */ /* 0x000f220000100800 */
[----:B--2---:R-:W-:Y:S05]  /*139e0*/  IMAD R3, R212, 0x60, R4 ;  /* 0x00000060d4037824 */ /* 0x004fea00078e0204 */
[----:B------:R-:W-:Y:S05]  /*139f0*/  IADD3 R3, R3, -0x60, R0 ;  /* 0xffffffa003037810 */ /* 0x000fea0007ffe000 */
[----:B------:R-:W-:Y:S04]  /*13a00*/  @P2 IMAD.HI.U32 R4, R3, c[0x0][0x2bc], RZ ;  /* 0x0000af0003042a27 */ /* 0x000fe800078e00ff */
[--C-:B-1----:R-:W-:Y:S01]  /*13a10*/  IMAD.MOV.U32 R2, RZ, RZ, R3.reuse ;  /* 0x000000ffff027224 */ /* 0x102fe200078e0003 */
[----:B------:R-:W-:Y:S04]  /*13a20*/  @P2 SHF.R.U32.HI R2, RZ, c[0x0][0x2c0], R4 ;  /* 0x0000b000ff022a19 */ /* 0x000fe80000011604 */
[C---:B---3--:R-:W-:Y:S04]  /*13a30*/  @!P1 IADD3 R5, P0, R2.reuse, R230, RZ ;  /* 0x000000e602059210 */ /* 0x048fe80007f1e0ff */
[----:B----4-:R-:W-:Y:S01]  /*13a40*/  @!P1 LEA.HI.X.SX32 R8, R2, R226, 0x1, P0 ;  /* 0x000000e202089211 */ /* 0x010fe200000f0eff */
[----:B------:R-:W-:Y:S01]  /*13a50*/  IMAD.MOV R2, RZ, RZ, -R2 ;  /* 0x000000ffff027224 */ /* 0x000fe200078e0a02 */
[C---:B------:R-:W-:Y:S03]  /*13a60*/  @!P1 LEA R4, P0, R5.reuse, c[0x0][0x2a0], 0x2 ;  /* 0x0000a80005049a11 */ /* 0x040fe600078010ff */
[----:B------:R-:W-:Y:S01]  /*13a70*/  IMAD R225, R2, c[0x0][0x2b8], R3 ;  /* 0x0000ae0002e17a24 */ /* 0x000fe200078e0203 */
[----:B------:R-:W-:Y:S01]  /*13a80*/  @!P1 LEA.HI.X R5, R5, c[0x0][0x2a4], R8, 0x2, P0 ;  /* 0x0000a90005059a11 */ /* 0x000fe200000f1408 */
[----:B------:R-:W-:Y:S03]  /*13a90*/  IMAD.SHL.U32 R8, R76, 0x2, RZ ;  /* 0x000000024c087824 */ /* 0x000fe600078e00ff */
[----:B------:R-:W-:Y:S01]  /*13aa0*/  SHF.R.S32.HI R2, RZ, 0x1f, R225 ;  /* 0x0000001fff027819 */ /* 0x000fe200000114e1 */
[----:B------:R1:W2:Y:S04]  /*13ab0*/  @!P1 LDG.E R222, [R4.64] ;  /* 0x0000000804de9981 */ /* 0x0002a8000c1e1900 */
[----:B-1----:R-:W-:Y:S02]  /*13ac0*/  IMAD R4, R2, c[0x0][0x1e0], RZ ;  /* 0x0000780002047a24 */ /* 0x002fe400078e02ff */
[C---:B------:R-:W-:Y:S04]  /*13ad0*/  IMAD.WIDE.U32 R2, R225.reuse, c[0x0][0x1e0], RZ ;  /* 0x00007800e1027a25 */ /* 0x040fe800078e00ff */
        /* <DEDUP_REMOVED lines=12> */
.L_x_1153:
[----:B------:R-:W-:-:S05]  /*13ba0*/  BRA.DIV ~URZ, `(.L_x_1029) ;  /* 0x000103727f007947 */ /* 0x000fca000b800000 */
[----:B------:R-:W3:Y:S01]  /*13bb0*/  SHFL.IDX PT, R2, R5, RZ, 0x181f ;  /* 0x00181fff05027589 */ /* 0x000ee200000e0000 */
[----:B------:R-:W-:Y:S02]  /*13bc0*/  ISETP.GE.AND P2, PT, R76, c[0x0][0x1d4], PT ;  /* 0x000075004c007a0c */ /* 0x000fe40003f46270 */
[----:B------:R-:W-:Y:S02]  /*13bd0*/  ISETP.GE.AND P1, PT, R211, c[0x0][0x1d4], PT ;  /* 0x00007500d3007a0c */ /* 0x000fe40003f26270 */
[----:B---3--:R-:W-:Y:S05]  /*13be0*/  IADD3 R16, P0, R2, R8, RZ ;  /* 0x0000000802107210 */ /* 0x008fea0007f1e0ff */
[----:B--2---:R-:W-:Y:S01]  /*13bf0*/  IMAD.X R17, R18, 0x1, R9, P0 ;  /* 0x0000000112117824 */ /* 0x004fe200000e0609 */
[----:B------:R-:W-:Y:S04]  /*13c00*/  IADD3 R2, P0, R2, R10, RZ ;  /* 0x0000000a02027210 */ /* 0x000fe80007f1e0ff */
[----:B------:R-:W-:Y:S01]  /*13c10*/  @!PT LDS RZ, [RZ] ;  /* 0x00000000fffff984 */ /* 0x000fe20000000800 */
[----:B------:R-:W-:Y:S01]  /*13c20*/  @!PT LDS RZ, [RZ] ;  /* 0x00000000fffff984 */ /* 0x000fe20000000800 */
[----:B------:R2:W-:Y:S01]  /*13c30*/  LDGSTS.E.BYPASS.LTC128B.128 [R210+0x8100], [R16.64], !P2 ;  /* 0x0810000010d27fae */ /* 0x0005e2000d101d48 */
[----:B------:R-:W-:Y:S05]  /*13c40*/  IMAD.X R3, R18, 0x1, R11, P0 ;  /* 0x0000000112037824 */ /* 0x000fea00000e060b */
[----:B------:R3:W-:Y:S04]  /*13c50*/  LDGSTS.E.BYPASS.LTC128B.128 [R210+0xb100], [R2.64], !P1 ;  /* 0x0b10000002d27fae */ /* 0x0007e8000c901d48 */
[----:B---3--:R-:W2:Y:S04]  /*13c60*/  SHFL.IDX PT, R2, R5, 0x1, 0x181f ;  /* 0x00381f0005027f89 */ /* 0x008ea800000e0000 */
[----:B------:R-:W3:Y:S04]  /*13c70*/  SHFL.IDX PT, R3, R4, 0x1, 0x181f ;  /* 0x00381f0004037f89 */ /* 0x000ee800000e0000 */
[----:B-1----:R-:W1:Y:S04]  /*13c80*/  SHFL.IDX PT, R4, R4, 0x2, 0x181f ;  /* 0x00581f0004047f89 */ /* 0x002e6800000e0000 */
[----:B------:R-:W4:Y:S01]  /*13c90*/  SHFL.IDX PT, R5, R5, 0x2, 0x181f ;  /* 0x00581f0005057f89 */ /* 0x000f2200000e0000 */
[C---:B--2---:R-:W-:Y:S05]  /*13ca0*/  IADD3 R16, P0, R2.reuse, R8, RZ ;  /* 0x0000000802107210 */ /* 0x044fea0007f1e0ff */
[C---:B---3--:R-:W-:Y:S01]  /*13cb0*/  IMAD.X R17, R3.reuse, 0x1, R9, P0 ;  /* 0x0000000103117824 */ /* 0x048fe200000e0609 */
[----:B------:R-:W-:Y:S04]  /*13cc0*/  IADD3 R2, P0, R2, R10, RZ ;  /* 0x0000000a02027210 */ /* 0x000fe80007f1e0ff */
[----:B------:R2:W-:Y:S01]  /*13cd0*/  LDGSTS.E.BYPASS.LTC128B.128 [R210+0x9100], [R16.64], !P2 ;  /* 0x0910000010d27fae */ /* 0x0005e2000d101d48 */
[----:B------:R-:W-:Y:S05]  /*13ce0*/  IMAD.X R3, R3, 0x1, R11, P0 ;  /* 0x0000000103037824 */ /* 0x000fea00000e060b */
[----:B------:R3:W-:Y:S01]  /*13cf0*/  LDGSTS.E.BYPASS.LTC128B.128 [R210+0xc100], [R2.64], !P1 ;  /* 0x0c10000002d27fae */ /* 0x0007e2000c901d48 */
[----:B--2---:R-:W-:Y:S02]  /*13d00*/  SEL R16, RZ, 0x10, P2 ;  /* 0x00000010ff107807 */ /* 0x004fe40001000000 */
[----:B------:R-:W-:Y:S02]  /*13d10*/  SEL R17, RZ, 0x10, P1 ;  /* 0x00000010ff117807 */ /* 0x000fe40000800000 */
.L_x_1154:
        /* <DEDUP_REMOVED lines=15> */
.L_x_1027:
[----:B--234-:R-:W-:Y:S05]  /*13e10*/  BSYNC B0 ;  /* 0x0000000000007941 */ /* 0x01cfea0003800000 */
.L_x_1026:
[----:B------:R-:W-:Y:S01]  /*13e20*/  LOP3.LUT R11, RZ, c[0x0][0x324], RZ, 0x33, !PT ;  /* 0x0000c900ff0b7a12 */ /* 0x000fe200078e33ff */
[----:B-1----:R-:W2:Y:S01]  /*13e30*/  LDL R3, [R1+0xc] ;  /* 0x00000c0001037983 */ /* 0x002ea20000100800 */
[----:B------:R-:W-:Y:S03]  /*13e40*/  IMAD.MOV.U32 R4, RZ, RZ, c[0x0][0x2c4] ;  /* 0x0000b100ff047624 */ /* 0x000fe600078e00ff */
[----:B------:R-:W2:Y:S02]  /*13e50*/  LDL R2, [R1+0x14] ;  /* 0x0000140001027983 */ /* 0x000ea40000100800 */
[----:B------:R-:W-:Y:S01]  /*13e60*/  ISETP.NE.AND P0, PT, R4, 0x1, PT ;  /* 0x000000010400780c */ /* 0x000fe20003f05270 */
[----:B------:R-:W-:Y:S01]  /*13e70*/  IMAD R4, R212, -0x60, RZ ;  /* 0xffffffa0d4047824 */ /* 0x000fe200078e02ff */
[----:B------:R-:W0:Y:S01]  /*13e80*/  LDGDEPBAR ;  /* 0x00000000000079af */ /* 0x000e220000000000 */
[----:B--2---:R-:W-:Y:S10]  /*13e90*/  IMAD.IADD R8, R2, 0x1, R3 ;  /* 0x0000000102087824 */ /* 0x004ff400078e0203 */
[----:B------:R-:W-:Y:S05]  /*13ea0*/  @P0 IMAD.HI.U32 R2, R8, c[0x0][0x2c8], RZ ;  /* 0x0000b20008020a27 */ /* 0x000fea00078e00ff */
[----:B------:R-:W-:Y:S02]  /*13eb0*/  @P0 SHF.R.U32.HI R8, RZ, c[0x0][0x2cc], R2 ;  /* 0x0000b300ff080a19 */ /* 0x000fe40000011602 */
[----:B------:R-:W-:Y:S04]  /*13ec0*/  IADD3 R2, -R245, 0x1, R4 ;  /* 0x00000001f5027810 */ /* 0x000fe80007ffe104 */
[----:B------:R-:W-:Y:S04]  /*13ed0*/  IADD3 R9, -R243, R2, R244 ;  /* 0x00000002f3097210 */ /* 0x000fe80007ffe1f4 */
[----:B------:R-:W-:Y:S01]  /*13ee0*/  IADD3 R10, R9, c[0x0][0x328], RZ ;  /* 0x0000ca00090a7a10 */ /* 0x000fe20007ffe0ff */
[----:B------:R-:W-:-:S05]  /*13ef0*/  BRA.DIV ~URZ, `(.L_x_1030) ;  /* 0x000103b27f007947 */ /* 0x000fca000b800000 */
[----:B------:R1:W2:Y:S02]  /*13f00*/  SHFL.IDX PT, R5, R8, RZ, 0x1c1f ;  /* 0x001c1fff08057589 */ /* 0x0002a400000e0000 */
.L_x_1155:
        /* <DEDUP_REMOVED lines=19> */
.L_x_1033:
[----:B------:R-:W-:Y:S04]  /*14040*/  MOV R11, c[0x0][0x32c] ;  /* 0x0000cb00000b7a02 */ /* 0x000fe80000000f00 */
[----:B------:R-:W-:Y:S11]  /*14050*/  ISETP.NE.AND P0, PT, R11, 0x1, PT ;  /* 0x000000010b00780c */ /* 0x000ff60003f05270 */
[----:B------:R-:W-:Y:S02]  /*14060*/  @!UPT UIADD3 URZ, URZ, URZ, URZ ;  /* 0x0000003f3f3ff290 */ /* 0x000fe4000fffe03f */
[----:B------:R-:W-:Y:S05]  /*14070*/  @P0 IMAD.HI.U32 R11, R5, c[0x0][0x330], RZ ;  /* 0x0000cc00050b0a27 */ /* 0x000fea00078e00ff */
[----:B------:R-:W-:Y:S02]  /*14080*/  @P0 SHF.R.U32.HI R5, RZ, c[0x0][0x334], R11 ;  /* 0x0000cd00ff050a19 */ /* 0x000fe4000001160b */
.L_x_1034:
[----:B------:R-:W-:Y:S05]  /*14090*/  BSYNC B0 ;  /* 0x0000000000007941 */ /* 0x000fea0003800000 */
.L_x_1032:
[----:B------:R-:W-:Y:S04]  /*140a0*/  IMAD.IADD R11, R4, 0x1, -R245 ;  /* 0x00000001040b7824 */ /* 0x000fe800078e0af5 */
[----:B------:R-:W-:Y:S05]  /*140b0*/  IMAD R5, R5, c[0x0][0x32c], R11 ;  /* 0x0000cb0005057a24 */ /* 0x000fea00078e020b */
[----:B------:R-:W-:Y:S02]  /*140c0*/  IMNMX R2, R2, R5, !PT ;  /* 0x0000000502027217 */ /* 0x000fe40007800200 */
[----:B------:R-:W-:Y:S04]  /*140d0*/  IADD3 R5, R5, c[0x0][0x32c], RZ ;  /* 0x0000cb0005057a10 */ /* 0x000fe80007ffe0ff */
[----:B------:R-:W-:Y:S02]  /*140e0*/  IMNMX R3, R3, R5, PT ;  /* 0x0000000503037217 */ /* 0x000fe40003800200 */
.L_x_1031:
[C---:B------:R-:W-:Y:S02]  /*140f0*/  ISETP.GE.AND P0, PT, R4.reuse, 0x1, PT ;  /* 0x000000010400780c */ /* 0x040fe40003f06270 */
[C---:B------:R-:W-:Y:S02]  /*14100*/  ISETP.GE.AND P1, PT, R4.reuse, 0x2, PT ;  /* 0x000000020400780c */ /* 0x040fe40003f26270 */
[----:B------:R-:W-:Y:S02]  /*14110*/  LOP3.LUT R209, R209, 0xffff7fff, RZ, 0xc0, !PT ;  /* 0xffff7fffd1d17812 */ /* 0x000fe400078ec0ff */
[C---:B------:R-:W-:Y:S02]  /*14120*/  ISETP.GE.AND P6, PT, R4.reuse, 0x42, PT ;  /* 0x000000420400780c */ /* 0x040fe40003fc6270 */
[C---:B------:R-:W-:Y:S02]  /*14130*/  ISETP.GE.AND P5, PT, R4.reuse, 0x49, PT ;  /* 0x000000490400780c */ /* 0x040fe40003fa6270 */
[C---:B------:R-:W-:Y:S02]  /*14140*/  ISETP.GE.AND P4, PT, R4.reuse, 0x4a, PT ;  /* 0x0000004a0400780c */ /* 0x040fe40003f86270 */
[----:B------:R-:W-:Y:S02]  /*14150*/  ISETP.GE.AND P3, PT, R4, 0x51, PT ;  /* 0x000000510400780c */ /* 0x000fe40003f66270 */
[----:B------:R-:W-:Y:S02]  /*14160*/  @P0 LOP3.LUT R209, R209, 0x8000, RZ, 0xfc, !PT ;  /* 0x00008000d1d10812 */ /* 0x000fe400078efcff */
[C---:B------:R-:W-:Y:S02]  /*14170*/  ISETP.GT.AND P0, PT, R2.reuse, RZ, !P0 ;  /* 0x000000ff0200720c */ /* 0x040fe40004704270 */
        /* <DEDUP_REMOVED lines=10> */
[C---:B------:R-:W-:Y:S02]  /*14220*/  ISETP.GE.AND P2, PT, R4.reuse, 0x59, PT ;  /* 0x000000590400780c */ /* 0x040fe40003f46270 */
[----:B------:R-:W-:Y:S02]  /*14230*/  ISETP.LT.OR P0, PT, R3, 0x9, P0 ;  /* 0x000000090300780c */ /* 0x000fe40000701670 */
        /* <DEDUP_REMOVED lines=114> */
.L_x_1156:
        /* <DEDUP_REMOVED lines=19> */
.L_x_1038:
[----:B-12---:R-:W-:Y:S04]  /*14a90*/  MOV R8, c[0x0][0x32c] ;  /* 0x0000cb0000087a02 */ /* 0x006fe80000000f00 */
[----:B------:R-:W-:Y:S11]  /*14aa0*/  ISETP.NE.AND P0, PT, R8, 0x1, PT ;  /* 0x000000010800780c */ /* 0x000ff60003f05270 */
[----:B------:R-:W-:Y:S02]  /*14ab0*/  @!UPT UIADD3 URZ, URZ, URZ, URZ ;  /* 0x0000003f3f3ff290 */ /* 0x000fe4000fffe03f */
[----:B------:R-:W-:Y:S05]  /*14ac0*/  @P0 IMAD.HI.U32 R8, R5, c[0x0][0x330], RZ ;  /* 0x0000cc0005080a27 */ /* 0x000fea00078e00ff */
[----:B------:R-:W-:Y:S02]  /*14ad0*/  @P0 SHF.R.U32.HI R5, RZ, c[0x0][0x334], R8 ;  /* 0x0000cd00ff050a19 */ /* 0x000fe40000011608 */
.L_x_1039:
[----:B------:R-:W-:Y:S05]  /*14ae0*/  BSYNC B0 ;  /* 0x0000000000007941 */ /* 0x000fea0003800000 */
.L_x_1037:
[----:B------:R-:W-:Y:S04]  /*14af0*/  IMAD.IADD R4, R4, 0x1, -R245 ;  /* 0x0000000104047824 */ /* 0x000fe800078e0af5 */
[----:B------:R-:W-:Y:S05]  /*14b00*/  IMAD R5, R5, c[0x0][0x32c], R4 ;  /* 0x0000cb0005057a24 */ /* 0x000fea00078e0204 */
[----:B------:R-:W-:Y:S02]  /*14b10*/  IMNMX R2, R2, R5, !PT ;  /* 0x0000000502027217 */ /* 0x000fe40007800200 */
[----:B------:R-:W-:Y:S04]  /*14b20*/  IADD3 R5, R5, c[0x0][0x32c], RZ ;  /* 0x0000cb0005057a10 */ /* 0x000fe80007ffe0ff */
[----:B------:R-:W-:Y:S02]  /*14b30*/  IMNMX R3, R3, R5, PT ;  /* 0x0000000503037217 */ /* 0x000fe40003800200 */
.L_x_1036:
[----:B------:R-:W-:Y:S02]  /*14b40*/  LOP3.LUT P0, RZ, R209, 0x8000, RZ, 0xc0, !PT ;  /* 0x00008000d1ff7812 */ /* 0x000fe4000780c0ff */
[C---:B------:R-:W-:Y:S02]  /*14b50*/  ISETP.GT.AND P1, PT, R2.reuse, 0x51, !P1 ;  /* 0x000000510200780c */ /* 0x040fe40004f24270 */
[----:B------:R-:W-:Y:S04]  /*14b60*/  ISETP.GT.AND P0, PT, R2, RZ, !P0 ;  /* 0x000000ff0200720c */ /* 0x000fe80004704270 */
[----:B------:R-:W-:Y:S04]  /*14b70*/  ISETP.LT.OR P0, PT, R3, 0x1, P0 ;  /* 0x000000010300780c */ /* 0x000fe80000701670 */
[----:B------:R-:W-:Y:S02]  /*14b80*/  FSEL R9, R224, -INF , !P0 ;  /* 0xff800000e0097808 */ /* 0x000fe40004000000 */
[----:B------:R-:W-:Y:S04]  /*14b90*/  LOP3.LUT P0, RZ, R209, 0x10000, RZ, 0xc0, !PT ;  /* 0x00010000d1ff7812 */ /* 0x000fe8000780c0ff */
[C---:B------:R-:W-:Y:S04]  /*14ba0*/  ISETP.GT.AND P0, PT, R2.reuse, 0x1, !P0 ;  /* 0x000000010200780c */ /* 0x040fe80004704270 */
[----:B------:R-:W-:Y:S04]  /*14bb0*/  ISETP.LT.OR P0, PT, R3, 0x2, P0 ;  /* 0x000000020300780c */ /* 0x000fe80000701670 */
[----:B------:R-:W-:Y:S02]  /*14bc0*/  FSEL R36, R223, -INF , !P0 ;  /* 0xff800000df247808 */ /* 0x000fe40004000000 */
[----:B------:R-:W-:Y:S04]  /*14bd0*/  LOP3.LUT P0, RZ, R209, 0x4000, RZ, 0xc0, !PT ;  /* 0x00004000d1ff7812 */ /* 0x000fe8000780c0ff */
[C---:B------:R-:W-:Y:S04]  /*14be0*/  ISETP.GT.AND P0, PT, R2.reuse, 0x8, !P0 ;  /* 0x000000080200780c */ /* 0x040fe80004704270 */
[----:B------:R-:W-:Y:S04]  /*14bf0*/  ISETP.LT.OR P0, PT, R3, 0x9, P0 ;  /* 0x000000090300780c */ /* 0x000fe80000701670 */
[----:B------:R-:W-:Y:S02]  /*14c00*/  FSEL R35, R221, -INF , !P0 ;  /* 0xff800000dd237808 */ /* 0x000fe40004000000 */
[----:B------:R-:W-:Y:S04]  /*14c10*/  LOP3.LUT P0, RZ, R209, 0x2000, RZ, 0xc0, !PT ;  /* 0x00002000d1ff7812 */ /* 0x000fe8000780c0ff */
[----:B------:R-:W-:Y:S04]  /*14c20*/  ISETP.GT.AND P0, PT, R2, 0x9, !P0 ;  /* 0x000000090200780c */ /* 0x000fe80004704270 */
        /* <DEDUP_REMOVED lines=54> */
[----:B------:R-:W-:Y:S02]  /*14f90*/  ISETP.GT.AND P0, PT, R2, 0x41, !P6 ;  /* 0x000000410200780c */ /* 0x000fe40007704270 */
[----:B------:R-:W-:Y:S02]  /*14fa0*/  LOP3.LUT P6, RZ, R209, 0x20000, RZ, 0xc0, !PT ;  /* 0x00020000d1ff7812 */ /* 0x000fe400078cc0ff */
        /* <DEDUP_REMOVED lines=8> */
[C---:B------:R-:W-:Y:S02]  /*15030*/  ISETP.GT.AND P0, PT, R2.reuse, 0x50, !P3 ;  /* 0x000000500200780c */ /* 0x040fe40005f04270 */
[C---:B------:R-:W-:Y:S02]  /*15040*/  ISETP.LT.OR P3, PT, R3.reuse, 0x52, P1 ;  /* 0x000000520300780c */ /* 0x040fe40000f61670 */
[----:B------:R-:W-:Y:S02]  /*15050*/  ISETP.LT.OR P0, PT, R3, 0x51, P0 ;  /* 0x000000510300780c */ /* 0x000fe40000701670 */
[----:B------:R-:W-:Y:S02]  /*15060*/  FSEL R16, R151, -INF , !P3 ;  /* 0xff80000097107808 */ /* 0x000fe40005800000 */
[----:B------:R-:W-:Y:S02]  /*15070*/  FSEL R17, R141, -INF , !P0 ;  /* 0xff8000008d117808 */ /* 0x000fe40004000000 */
[C---:B------:R-:W-:Y:S02]  /*15080*/  ISETP.GT.AND P0, PT, R2.reuse, 0x58, !P2 ;  /* 0x000000580200780c */ /* 0x040fe40005704270 */
[----:B------:R-:W-:Y:S02]  /*15090*/  ISETP.GT.AND P2, PT, R2, 0x59, !P6 ;  /* 0x000000590200780c */ /* 0x000fe40007744270 */
[C---:B------:R-:W-:Y:S02]  /*150a0*/  ISETP.LT.OR P1, PT, R3.reuse, 0x59, P0 ;  /* 0x000000590300780c */ /* 0x040fe40000721670 */
[----:B------:R-:W-:Y:S02]  /*150b0*/  ISETP.LT.OR P0, PT, R3, 0x5a, P2 ;  /* 0x0000005a0300780c */ /* 0x000fe40001701670 */
        /* <DEDUP_REMOVED lines=42> */
[----:B------:R-:W-:Y:S02]  /*15360*/  FSEL R11, R147, -INF , !P1 ;  /* 0xff800000930b7808 */ /* 0x000fe40004800000 */
[----:B------:R-:W-:Y:S02]  /*15370*/  FMNMX.FTZ R3, R40, R3, !PT ;  /* 0x0000000328037209 */ /* 0x000fe40007810000 */
[----:B------:R-:W-:Y:S02]  /*15380*/  FMNMX.FTZ R2, R16, R2, !PT ;  /* 0x0000000210027209 */ /* 0x000fe40007810000 */
[----:B------:R-:W-:Y:S02]  /*15390*/  FSEL R10, R150, -INF , !P0 ;  /* 0xff800000960a7808 */ /* 0x000fe40004000000 */
[----:B------:R-:W-:Y:S02]  /*153a0*/  FMNMX.FTZ R3, R39, R3, !PT ;  /* 0x0000000327037209 */ /* 0x000fe40007810000 */
[----:B------:R-:W-:Y:S02]  /*153b0*/  FMNMX.FTZ R2, R11, R2, !PT ;  /* 0x000000020b027209 */ /* 0x000fe40007810000 */
[----:B------:R-:W-:Y:S02]  /*153c0*/  FMNMX.FTZ R4, R38, R3, !PT ;  /* 0x0000000326047209 */ /* 0x000fe40007810000 */
[----:B-12---:R-:W-:Y:S01]  /*153d0*/  FMNMX.FTZ R8, R10, R2, !PT ;  /* 0x000000020a087209 */ /* 0x006fe20007810000 */
[----:B------:R-:W-:-:S05]  /*153e0*/  BRA.DIV ~URZ, `(.L_x_1040) ;  /* 0x0000efa27f007947 */ /* 0x000fca000b800000 */
[----:B------:R1:W2:Y:S02]  /*153f0*/  SHFL.BFLY PT, R2, R4, 0x2, 0x1f ;  /* 0x0c401f0004027f89 */ /* 0x0002a400000e0000 */
.L_x_1157:
[----:B-12---:R-:W-:Y:S01]  /*15400*/  FMNMX.FTZ R4, R4, R2, !PT ;  /* 0x0000000204047209 */ /* 0x006fe20007810000 */
[----:B------:R-:W-:-:S05]  /*15410*/  BRA.DIV ~URZ, `(.L_x_1041) ;  /* 0x0000efc27f007947 */ /* 0x000fca000b800000 */
[----:B------:R-:W1:Y:S02]  /*15420*/  SHFL.BFLY PT, R2, R4, 0x1, 0x1f ;  /* 0x0c201f0004027f89 */ /* 0x000e6400000e0000 */
[----:B-1----:R-:W-:Y:S02]  /*15430*/  FMNMX.FTZ R5, R4, R2, !PT ;  /* 0x0000000204057209 */ /* 0x002fe40007810000 */
[----:B------:R-:W1:Y:S02]  /*15440*/  SHFL.BFLY PT, R2, R8, 0x2, 0x1f ;  /* 0x0c401f0008027f89 */ /* 0x000e6400000e0000 */
[----:B-1----:R-:W-:Y:S05]  /*15450*/  FMNMX.FTZ R4, R8, R2, !PT ;  /* 0x0000000208047209 */ /* 0x002fea0007810000 */
[----:B------:R1:W2:Y:S02]  /*15460*/  SHFL.BFLY PT, R2, R4, 0x1, 0x1f ;  /* 0x0c201f0004027f89 */ /* 0x0002a400000e0000 */
.L_x_1158:
[C---:B------:R-:W-:Y:S01]  /*15470*/  FSETP.NEU.FTZ.AND P0, PT, R5.reuse, -INF , PT ;  /* 0xff8000000500780b */ /* 0x040fe20003f1d000 */
[C---:B------:R-:W-:Y:S01]  /*15480*/  FMUL.FTZ R3, R5.reuse, c[0x0][0x2d0] ;  /* 0x0000b40005037a20 */ /* 0x040fe20000410000 */
[----:B-12---:R-:W-:Y:S01]  /*15490*/  FMNMX.FTZ R4, R2, R4, !PT ;  /* 0x0000000402047209 */ /* 0x006fe20007810000 */
[----:B------:R-:W-:Y:S01]  /*154a0*/  WARPSYNC 0xffffffff ;  /* 0xffffffff00007948 */ /* 0x000fe20003800000 */
[----:B------:R-:W-:Y:S02]  /*154b0*/  FSEL R2, R5, RZ, P0 ;  /* 0x000000ff05027208 */ /* 0x000fe40000000000 */
[----:B------:R-:W-:Y:S02]  /*154c0*/  FSEL R3, R3, RZ, P0 ;  /* 0x000000ff03037208 */ /* 0x000fe40000000000 */
[----:B------:R-:W-:Y:S01]  /*154d0*/  FSETP.NEU.FTZ.AND P0, PT, R4, -INF , PT ;  /* 0xff8000000400780b */ /* 0x000fe20003f1d000 */
[----:B------:R-:W-:Y:S02]  /*154e0*/  FADD.FTZ R2, -R2, R6 ;  /* 0x0000000602027221 */ /* 0x000fe40000010100 */
[--C-:B------:R-:W-:Y:S02]  /*154f0*/  FFMA.FTZ R6, R37, c[0x0][0x2d0], -R3.reuse ;  /* 0x0000b40025067a23 */ /* 0x100fe40000010803 */
        /* <DEDUP_REMOVED lines=26> */
[----:B------:R-:W-:Y:S01]  /*156a0*/  FFMA.FTZ R226, R44, c[0x0][0x2d0], -R3 ;  /* 0x0000b4002ce27a23 */ /* 0x000fe20000010803 */
[----:B-1----:R-:W-:Y:S01]  /*156b0*/  F2FP.BF16.PACK_AB R140, R6, R38 ;  /* 0x00000026068c723e */ /* 0x002fe200000010ff */
[C---:B------:R-:W-:Y:S02]  /*156c0*/  FFMA.FTZ R3, R2.reuse, R228, R38 ;  /* 0x000000e402037223 */ /* 0x040fe40000010026 */
[----:B------:R-:W-:Y:S01]  /*156d0*/  MUFU.EX2 R38, R59 ;  /* 0x0000003b00267308 */ /* 0x000fe20000000800 */
[----:B------:R-:W-:Y:S02]  /*156e0*/  FMUL.FTZ R56, R2, R80 ;  /* 0x0000005002387220 */ /* 0x000fe40000410000 */
[----:B------:R-:W-:Y:S01]  /*156f0*/  FADD.FTZ R37, R6, R3 ;  /* 0x0000000306257221 */ /* 0x000fe20000010000 */
[C---:B------:R-:W-:Y:S01]  /*15700*/  FSEL R3, R4.reuse, RZ, P0 ;  /* 0x000000ff04037208 */ /* 0x040fe20000000000 */
[----:B------:R-:W-:Y:S02]  /*15710*/  FMUL.FTZ R6, R4, c[0x0][0x2d0] ;  /* 0x0000b40004067a20 */ /* 0x000fe40000410000 */
[----:B------:R-:W-:Y:S02]  /*15720*/  FMUL.FTZ R57, R2, R81 ;  /* 0x0000005102397220 */ /* 0x000fe40000410000 */
[----:B------:R-:W-:Y:S01]  /*15730*/  FADD.FTZ R3, -R3, R14 ;  /* 0x0000000e03037221 */ /* 0x000fe20000010100 */
[----:B------:R-:W-:Y:S01]  /*15740*/  FSEL R6, R6, RZ, P0 ;  /* 0x000000ff06067208 */ /* 0x000fe20000000000 */
[----:B------:R-:W-:Y:S01]  /*15750*/  FMUL.FTZ R40, R2, R96 ;  /* 0x0000006002287220 */ /* 0x000fe20000410000 */
[C---:B------:R-:W-:Y:S01]  /*15760*/  ISETP.GT.AND P0, PT, R212.reuse, R246, PT ;  /* 0x000000f6d400720c */ /* 0x040fe20003f04270 */
[----:B------:R-:W-:Y:S01]  /*15770*/  FMUL.FTZ R3, R3, c[0x0][0x2d0] ;  /* 0x0000b40003037a20 */ /* 0x000fe20000410000 */
[----:B------:R-:W-:Y:S01]  /*15780*/  IADD3 R212, R212, -0x1, RZ ;  /* 0xffffffffd4d47810 */ /* 0x000fe20007ffe0ff */
[--C-:B------:R-:W-:Y:S02]  /*15790*/  FFMA.FTZ R8, R36, c[0x0][0x2d0], -R6.reuse ;  /* 0x0000b40024087a23 */ /* 0x100fe40000010806 */
        /* <DEDUP_REMOVED lines=13> */
[--C-:B------:R-:W-:Y:S01]  /*15870*/  FFMA.FTZ R146, R33, c[0x0][0x2d0], -R6.reuse ;  /* 0x0000b40021927a23 */ /* 0x100fe20000010806 */
[----:B-1----:R-:W-:Y:S01]  /*15880*/  F2FP.BF16.PACK_AB R142, R36, R38 ;  /* 0x00000026248e723e */ /* 0x002fe200000010ff */
[--C-:B------:R-:W-:Y:S02]  /*15890*/  FFMA.FTZ R145, R32, c[0x0][0x2d0], -R6.reuse ;  /* 0x0000b40020917a23 */ /* 0x100fe40000010806 */
[--C-:B------:R-:W-:Y:S01]  /*158a0*/  FFMA.FTZ R147, R31, c[0x0][0x2d0], -R6.reuse ;  /* 0x0000b4001f937a23 */ /* 0x100fe20000010806 */
[----:B------:R-:W-:Y:S01]  /*158b0*/  MUFU.EX2 R240, R146 ;  /* 0x0000009200f07308 */ /* 0x000fe20000000800 */
[--C-:B------:R-:W-:Y:S02]  /*158c0*/  FFMA.FTZ R148, R30, c[0x0][0x2d0], -R6.reuse ;  /* 0x0000b4001e947a23 */ /* 0x100fe40000010806 */
[--C-:B------:R-:W-:Y:S02]  /*158d0*/  FFMA.FTZ R154, R29, c[0x0][0x2d0], -R6.reuse ;  /* 0x0000b4001d9a7a23 */ /* 0x100fe40000010806 */
[--C-:B------:R-:W-:Y:S02]  /*158e0*/  FFMA.FTZ R153, R28, c[0x0][0x2d0], -R6.reuse ;  /* 0x0000b4001c997a23 */ /* 0x100fe40000010806 */
[C---:B--2---:R-:W-:Y:S02]  /*158f0*/  FMUL.FTZ R58, R3.reuse, R82 ;  /* 0x00000052033a7220 */ /* 0x044fe40000410000 */
[----:B------:R-:W-:Y:S01]  /*15900*/  FMUL.FTZ R59, R3, R83 ;  /* 0x00000053033b7220 */ /* 0x000fe20000410000 */
[----:B------:R-:W-:Y:S01]  /*15910*/  MUFU.EX2 R239, R145 ;  /* 0x0000009100ef7308 */ /* 0x000fe20000000800 */
[----:B------:R-:W1:Y:S01]  /*15920*/  LDSM.16.MT88.4 R80, [R189] ;  /* 0x00000000bd50783b */ /* 0x000e620000004200 */
[--C-:B------:R-:W-:Y:S02]  /*15930*/  FFMA.FTZ R163, R23, c[0x0][0x2d0], -R6.reuse ;  /* 0x0000b40017a37a23 */ /* 0x100fe40000010806 */
        /* <DEDUP_REMOVED lines=10> */
[----:B------:R-:W2:Y:S01]  /*159e0*/  MUFU.EX2 R11, R9 ;  /* 0x00000009000b7308 */ /* 0x000ea20000000800 */
[C---:B------:R-:W-:Y:S02]  /*159f0*/  FMUL.FTZ R18, R3.reuse, R126 ;  /* 0x0000007e03127220 */ /* 0x040fe40000410000 */
[C---:B------:R-:W-:Y:S02]  /*15a00*/  FMUL.FTZ R19, R3.reuse, R127 ;  /* 0x0000007f03137220 */ /* 0x040fe40000410000 */
[C---:B------:R-:W-:Y:S01]  /*15a10*/  FMUL.FTZ R20, R2.reuse, R120 ;  /* 0x0000007802147220 */ /* 0x040fe20000410000 */
[----:B------:R-:W-:Y:S01]  /*15a20*/  LDSM.16.MT88.4 R124, [R189+0x2800] ;  /* 0x00280000bd7c783b */ /* 0x000fe20000004200 */
        /* <DEDUP_REMOVED lines=9> */
[C---:B------:R-:W-:Y:S01]  /*15ac0*/  FMUL.FTZ R29, R2.reuse, R113 ;  /* 0x00000071021d7220 */ /* 0x040fe20000410000 */
[----:B------:R-:W-:Y:S01]  /*15ad0*/  LDSM.16.MT88.4 R116, [R190+0x2800] ;  /* 0x00280000be74783b */ /* 0x000fe20000004200 */
[C---:B------:R-:W-:Y:S02]  /*15ae0*/  FMUL.FTZ R30, R3.reuse, R114 ;  /* 0x00000072031e7220 */ /* 0x040fe40000410000 */
[C---:B--2---:R-:W-:Y:S02]  /*15af0*/  FFMA.FTZ R9, R3.reuse, R236, R11 ;  /* 0x000000ec03097223 */ /* 0x044fe4000001000b */
[C---:B------:R-:W-:Y:S02]  /*15b00*/  FMUL.FTZ R31, R3.reuse, R115 ;  /* 0x00000073031f7220 */ /* 0x040fe40000410000 */
[C---:B------:R-:W-:Y:S01]  /*15b10*/  FMUL.FTZ R35, R3.reuse, R111 ;  /* 0x0000006f03237220 */ /* 0x040fe20000410000 */
[----:B------:R-:W2:Y:S01]  /*15b20*/  MUFU.EX2 R112, R143 ;  /* 0x0000008f00707308 */ /* 0x000ea20000000800 */
[C---:B------:R-:W-:Y:S02]  /*15b30*/  FMUL.FTZ R32, R2.reuse, R108 ;  /* 0x0000006c02207220 */ /* 0x040fe40000410000 */
[----:B------:R-:W-:Y:S01]  /*15b40*/  FMUL.FTZ R33, R2, R109 ;  /* 0x0000006d02217220 */ /* 0x000fe20000410000 */
[----:B---3--:R-:W-:Y:S01]  /*15b50*/  F2FP.BF16.PACK_AB R141, R10, R11 ;  /* 0x0000000b0a8d723e */ /* 0x008fe200000010ff */
[----:B------:R-:W-:Y:S02]  /*15b60*/  FADD.FTZ R8, R38, R37 ;  /* 0x0000002526087221 */ /* 0x000fe40000010000 */
[----:B------:R-:W-:Y:S02]  /*15b70*/  FADD.FTZ R235, R10, R9 ;  /* 0x000000090aeb7221 */ /* 0x000fe40000010000 */
[----:B------:R-:W-:Y:S01]  /*15b80*/  FMUL.FTZ R9, R2, R129 ;  /* 0x0000008102097220 */ /* 0x000fe20000410000 */
[----:B------:R-:W3:Y:S01]  /*15b90*/  MUFU.EX2 R14, R152 ;  /* 0x00000098000e7308 */ /* 0x000ee20000000800 */
[C---:B------:R-:W-:Y:S02]  /*15ba0*/  FMUL.FTZ R10, R3.reuse, R130 ;  /* 0x00000082030a7220 */ /* 0x040fe40000410000 */
[C---:B------:R-:W-:Y:S02]  /*15bb0*/  FMUL.FTZ R11, R3.reuse, R131 ;  /* 0x00000083030b7220 */ /* 0x040fe40000410000 */
[----:B------:R-:W-:Y:S02]  /*15bc0*/  FADD.FTZ R144, R36, R8 ;  /* 0x0000000824907221 */ /* 0x000fe40000010000 */
[C---:B------:R-:W-:Y:S02]  /*15bd0*/  FMUL.FTZ R8, R2.reuse, R128 ;  /* 0x0000008002087220 */ /* 0x040fe40000410000 */
[C---:B------:R-:W-:Y:S01]  /*15be0*/  FMUL.FTZ R38, R3.reuse, R106 ;  /* 0x0000006a03267220 */ /* 0x040fe20000410000 */
[----:B------:R-:W-:Y:S01]  /*15bf0*/  MUFU.EX2 R109, R224 ;  /* 0x000000e0006d7308 */ /* 0x000fe20000000800 */
[C---:B------:R-:W-:Y:S02]  /*15c00*/  FMUL.FTZ R39, R3.reuse, R107 ;  /* 0x0000006b03277220 */ /* 0x040fe40000410000 */
[----:B------:R-:W-:Y:S01]  /*15c10*/  FMUL.FTZ R36, R2, R104 ;  /* 0x0000006802247220 */ /* 0x000fe20000410000 */
[----:B--2---:R-:W-:Y:S01]  /*15c20*/  F2FP.BF16.PACK_AB R143, R112, R110 ;  /* 0x0000006e708f723e */ /* 0x004fe200000010ff */
[C---:B------:R-:W-:Y:S02]  /*15c30*/  FMUL.FTZ R41, R2.reuse, R97 ;  /* 0x0000006102297220 */ /* 0x040fe40000410000 */
[C---:B------:R-:W-:Y:S02]  /*15c40*/  FMUL.FTZ R42, R3.reuse, R98 ;  /* 0x00000062032a7220 */ /* 0x040fe40000410000 */
[C---:B------:R-:W-:Y:S01]  /*15c50*/  FMUL.FTZ R43, R3.reuse, R99 ;  /* 0x00000063032b7220 */ /* 0x040fe20000410000 */
[----:B------:R-:W-:Y:S01]  /*15c60*/  MUFU.EX2 R104, R214 ;  /* 0x000000d600687308 */ /* 0x000fe20000000800 */
[C---:B-1----:R-:W-:Y:S01]  /*15c70*/  HMMA.16816.F32.BF16 R8, R140.reuse, R80, R8 ;  /* 0x000000508c08723c */ /* 0x042fe20000041808 */
[----:B------:R-:W-:Y:S04]  /*15c80*/  LDSM.16.MT88.4 R96, [R190+0x1800] ;  /* 0x00180000be60783b */ /* 0x000fe80000004200 */
[C---:B------:R-:W-:Y:S02]  /*15c90*/  FMUL.FTZ R46, R3.reuse, R94 ;  /* 0x0000005e032e7220 */ /* 0x040fe40000410000 */
[C---:B------:R-:W-:Y:S01]  /*15ca0*/  FMUL.FTZ R47, R3.reuse, R95 ;  /* 0x0000005f032f7220 */ /* 0x040fe20000410000 */
[C---:B------:R-:W-:Y:S01]  /*15cb0*/  HMMA.16816.F32.BF16 R16, R140.reuse, R82, R16 ;  /* 0x000000528c10723c */ /* 0x040fe20000041810 */
[----:B------:R-:W1:Y:S01]  /*15cc0*/  LDSM.16.MT88.4 R80, [R190] ;  /* 0x00000000be50783b */ /* 0x000e620000004200 */
[----:B------:R-:W-:Y:S02]  /*15cd0*/  MUFU.EX2 R108, R223 ;  /* 0x000000df006c7308 */ /* 0x000fe40000000800 */
[C---:B------:R-:W-:Y:S02]  /*15ce0*/  FMUL.FTZ R50, R3.reuse, R90 ;  /* 0x0000005a03327220 */ /* 0x040fe40000410000 */
[C---:B------:R-:W-:Y:S02]  /*15cf0*/  FMUL.FTZ R51, R3.reuse, R91 ;  /* 0x0000005b03337220 */ /* 0x040fe40000410000 */
[C---:B------:R-:W-:Y:S04]  /*15d00*/  FMUL.FTZ R52, R2.reuse, R84 ;  /* 0x0000005402347220 */ /* 0x040fe80000410000 */
[C---:B------:R-:W-:Y:S01]  /*15d10*/  FMUL.FTZ R53, R2.reuse, R85 ;  /* 0x0000005502357220 */ /* 0x040fe20000410000 */
[----:B------:R-:W-:Y:S01]  /*15d20*/  MUFU.EX2 R152, R163 ;  /* 0x000000a300987308 */ /* 0x000fe20000000800 */
[C---:B------:R-:W-:Y:S02]  /*15d30*/  FMUL.FTZ R54, R3.reuse, R86 ;  /* 0x0000005603367220 */ /* 0x040fe40000410000 */
[C---:B------:R-:W-:Y:S02]  /*15d40*/  FMUL.FTZ R55, R3.reuse, R87 ;  /* 0x0000005703377220 */ /* 0x040fe40000410000 */
[----:B------:R-:W-:Y:S01]  /*15d50*/  LDSM.16.MT88.4 R84, [R189+0x800] ;  /* 0x00080000bd54783b */ /* 0x000fe20000004200 */
[C---:B------:R-:W-:Y:S02]  /*15d60*/  FMUL.FTZ R37, R2.reuse, R105 ;  /* 0x0000006902257220 */ /* 0x040fe40000410000 */
[C---:B------:R-:W-:Y:S02]  /*15d70*/  FMUL.FTZ R44, R2.reuse, R92 ;  /* 0x0000005c022c7220 */ /* 0x040fe40000410000 */
[----:B------:R-:W-:Y:S01]  /*15d80*/  MUFU.EX2 R92, R157 ;  /* 0x0000009d005c7308 */ /* 0x000fe20000000800 */
        /* <DEDUP_REMOVED lines=9> */
[C---:B------:R-:W-:Y:S01]  /*15e20*/  FMUL.FTZ R65, R2.reuse, R65 ;  /* 0x0000004102417220 */ /* 0x040fe20000410000 */
[C---:B-1----:R-:W-:Y:S02]  /*15e30*/  HMMA.16816.F32.BF16 R20, R140.reuse, R80, R20 ;  /* 0x000000508c14723c */ /* 0x042fe40000041814 */
[----:B------:R-:W-:Y:S01]  /*15e40*/  MUFU.EX2 R88, R149 ;  /* 0x0000009500587308 */ /* 0x000fe20000000800 */
[C---:B------:R-:W-:Y:S02]  /*15e50*/  FMUL.FTZ R66, R3.reuse, R66 ;  /* 0x0000004203427220 */ /* 0x040fe40000410000 */
[C---:B------:R-:W-:Y:S02]  /*15e60*/  FMUL.FTZ R67, R3.reuse, R67 ;  /* 0x0000004303437220 */ /* 0x040fe40000410000 */
[C---:B------:R-:W-:Y:S01]  /*15e70*/  FMUL.FTZ R70, R3.reuse, R70 ;  /* 0x0000004603467220 */ /* 0x040fe20000410000 */
[C---:B------:R-:W-:Y:S01]  /*15e80*/  HMMA.16816.F32.BF16 R24, R140.reuse, R82, R24 ;  /* 0x000000528c18723c */ /* 0x040fe20000041818 */
[----:B------:R-:W1:Y:S03]  /*15e90*/  LDSM.16.MT88.4 R80, [R192] ;  /* 0x00000000c050783b */ /* 0x000e660000004200 */
[----:B------:R-:W-:Y:S01]  /*15ea0*/  MUFU.EX2 R93, R158 ;  /* 0x0000009e005d7308 */ /* 0x000fe20000000800 */
[C---:B------:R-:W-:Y:S02]  /*15eb0*/  FMUL.FTZ R71, R3.reuse, R71 ;  /* 0x0000004703477220 */ /* 0x040fe40000410000 */
[C---:B------:R-:W-:Y:S02]  /*15ec0*/  FMUL.FTZ R74, R3.reuse, R74 ;  /* 0x0000004a034a7220 */ /* 0x040fe40000410000 */
[----:B------:R-:W-:Y:S03]  /*15ed0*/  FMUL.FTZ R75, R3, R75 ;  /* 0x0000004b034b7220 */ /* 0x000fe60000410000 */
[C---:B------:R-:W-:Y:S02]  /*15ee0*/  FMUL.FTZ R68, R2.reuse, R68 ;  /* 0x0000004402447220 */ /* 0x040fe40000410000 */
[----:B------:R-:W-:Y:S01]  /*15ef0*/  MUFU.EX2 R105, R215 ;  /* 0x000000d700697308 */ /* 0x000fe20000000800 */
[C---:B------:R-:W-:Y:S02]  /*15f00*/  FMUL.FTZ R69, R2.reuse, R69 ;  /* 0x0000004502457220 */ /* 0x040fe40000410000 */
[C---:B------:R-:W-:Y:S02]  /*15f10*/  FMUL.FTZ R72, R2.reuse, R72 ;  /* 0x0000004802487220 */ /* 0x040fe40000410000 */
[----:B------:R-:W-:Y:S02]  /*15f20*/  FMUL.FTZ R73, R2, R73 ;  /* 0x0000004902497220 */ /* 0x000fe40000410000 */
[----:B---3--:R-:W-:Y:S03]  /*15f30*/  FADD.FTZ R2, R14, R144 ;  /* 0x000000900e027221 */ /* 0x008fe60000010000 */
[----:B------:R-:W-:Y:S10]  /*15f40*/  MUFU.EX2 R158, R153 ;  /* 0x00000099009e7308 */ /* 0x000ff40000000800 */
        /* <DEDUP_REMOVED lines=10> */
[----:B------:R-:W1:Y:S01]  /*15ff0*/  MUFU.EX2 R3, R151 ;  /* 0x0000009700037308 */ /* 0x000e620000000800 */
[C---:B------:R-:W-:Y:S01]  /*16000*/  HMMA.16816.F32.BF16 R40, R140.reuse, R82, R40 ;  /* 0x000000528c28723c */ /* 0x040fe20000041828 */
[----:B------:R-:W2:Y:S08]  /*16010*/  LDSM.16.MT88.4 R80, [R189+0x3000] ;  /* 0x00300000bd50783b */ /* 0x000eb00000004200 */
[----:B------:R-:W-:Y:S10]  /*16020*/  MUFU.EX2 R151, R213 ;  /* 0x000000d500977308 */ /* 0x000ff40000000800 */
[----:B------:R-:W3:Y:S01]  /*16030*/  MUFU.EX2 R236, R148 ;  /* 0x0000009400ec7308 */ /* 0x000ee20000000800 */
[----:B-1----:R-:W-:Y:S04]  /*16040*/  FADD.FTZ R2, R3, R2 ;  /* 0x0000000203027221 */ /* 0x002fe80000010000 */
[----:B------:R-:W-:Y:S05]  /*16050*/  FADD.FTZ R2, R89, R2 ;  /* 0x0000000259027221 */ /* 0x000fea0000010000 */
[----:B------:R-:W-:Y:S01]  /*16060*/  MUFU.EX2 R148, R220 ;  /* 0x000000dc00947308 */ /* 0x000fe20000000800 */
[C---:B------:R-:W-:Y:S09]  /*16070*/  FADD.FTZ R2, R88.reuse, R2 ;  /* 0x0000000258027221 */ /* 0x040ff20000010000 */
[----:B------:R-:W-:Y:S01]  /*16080*/  MUFU.EX2 R146, R228 ;  /* 0x000000e400927308 */ /* 0x000fe20000000800 */
[C---:B--2---:R-:W-:Y:S09]  /*16090*/  HMMA.16816.F32.BF16 R44, R140.reuse, R80, R44 ;  /* 0x000000508c2c723c */ /* 0x044ff2000004182c */
[----:B------:R-:W1:Y:S01]  /*160a0*/  MUFU.EX2 R145, R229 ;  /* 0x000000e500917308 */ /* 0x000e620000000800 */
[C---:B------:R-:W-:Y:S01]  /*160b0*/  HMMA.16816.F32.BF16 R48, R140.reuse, R82, R48 ;  /* 0x000000528c30723c */ /* 0x040fe20000041830 */
[----:B------:R-:W2:Y:S08]  /*160c0*/  LDSM.16.MT88.4 R80, [R190+0x3000] ;  /* 0x00300000be50783b */ /* 0x000eb00000004200 */
[----:B------:R-:W-:Y:S10]  /*160d0*/  MUFU.EX2 R144, R231 ;  /* 0x000000e700907308 */ /* 0x000ff40000000800 */
[----:B------:R-:W4:Y:S01]  /*160e0*/  MUFU.EX2 R6, R6 ;  /* 0x0000000600067308 */ /* 0x000f220000000800 */
        /* <DEDUP_REMOVED lines=10> */
[----:B------:R-:W-:Y:S03]  /*16190*/  F2FP.BF16.PACK_AB R81, R239, R240 ;  /* 0x000000f0ef51723e */ /* 0x000fe600000010ff */
[----:B------:R-:W-:Y:S02]  /*161a0*/  F2FP.BF16.PACK_AB R82, R88, R89 ;  /* 0x000000595852723e */ /* 0x000fe400000010ff */
[----:B------:R-:W5:Y:S02]  /*161b0*/  LDSM.16.MT88.4 R88, [R190+0x800] ;  /* 0x00080000be58783b */ /* 0x000f640000004200 */
[----:B------:R-:W2:Y:S01]  /*161c0*/  MUFU.EX2 R3, R159 ;  /* 0x0000009f00037308 */ /* 0x000ea20000000800 */
[----:B---3--:R-:W-:Y:S02]  /*161d0*/  F2FP.BF16.PACK_AB R83, R236, R237 ;  /* 0x000000edec53723e */ /* 0x008fe400000010ff */
[----:B-1----:R-:W-:Y:S02]  /*161e0*/  F2FP.BF16.PACK_AB R141, R145, R146 ;  /* 0x00000092918d723e */ /* 0x002fe400000010ff */
[----:B----4-:R-:W-:Y:S03]  /*161f0*/  F2FP.BF16.PACK_AB R143, R6, R144 ;  /* 0x00000090068f723e */ /* 0x010fe600000010ff */
[C---:B------:R-:W-:Y:S02]  /*16200*/  HMMA.16816.F32.BF16 R8, R80.reuse, R84, R8 ;  /* 0x000000545008723c */ /* 0x040fe40000041808 */
[----:B------:R-:W1:Y:S03]  /*16210*/  MUFU.EX2 R159, R154 ;  /* 0x0000009a009f7308 */ /* 0x000e660000000800 */
[----:B--2---:R-:W-:Y:S03]  /*16220*/  FADD.FTZ R2, R14, R2 ;  /* 0x000000020e027221 */ /* 0x004fe60000010000 */
[C---:B------:R-:W-:Y:S01]  /*16230*/  HMMA.16816.F32.BF16 R16, R80.reuse, R86, R16 ;  /* 0x000000565010723c */ /* 0x040fe20000041810 */
[----:B------:R-:W2:Y:S03]  /*16240*/  LDSM.16.MT88.4 R84, [R192+0x800] ;  /* 0x00080000c054783b */ /* 0x000ea60000004200 */
[----:B------:R-:W-:Y:S01]  /*16250*/  MUFU.EX2 R154, R162 ;  /* 0x000000a2009a7308 */ /* 0x000fe20000000800 */
[----:B------:R-:W-:Y:S04]  /*16260*/  FADD.FTZ R2, R3, R2 ;  /* 0x0000000203027221 */ /* 0x000fe80000010000 */
[----:B------:R-:W-:Y:S04]  /*16270*/  FADD.FTZ R2, R93, R2 ;  /* 0x000000025d027221 */ /* 0x000fe80000010000 */
[C---:B------:R-:W-:Y:S01]  /*16280*/  FADD.FTZ R2, R92.reuse, R2 ;  /* 0x000000025c027221 */ /* 0x040fe20000010000 */
[C---:B-----5:R-:W-:Y:S08]  /*16290*/  HMMA.16816.F32.BF16 R20, R80.reuse, R88, R20 ;  /* 0x000000585014723c */ /* 0x060ff00000041814 */
        /* <DEDUP_REMOVED lines=21> */
[----:B------:R-:W4:Y:S03]  /*163f0*/  LDSM.16.MT88.4 R92, [R192+0x1000] ;  /* 0x00100000c05c783b */ /* 0x000f260000004200 */
[----:B------:R-:W-:Y:S02]  /*16400*/  F2FP.BF16.PACK_AB R80, R3, R14 ;  /* 0x0000000e0350723e */ /* 0x000fe400000010ff */
[----:B-1----:R-:W-:Y:S01]  /*16410*/  F2FP.BF16.PACK_AB R81, R158, R159 ;  /* 0x0000009f9e51723e */ /* 0x002fe200000010ff */
[----:B------:R-:W1:Y:S01]  /*16420*/  MUFU.EX2 R14, R217 ;  /* 0x000000d9000e7308 */ /* 0x000e620000000800 */
[----:B------:R-:W-:Y:S07]  /*16430*/  F2FP.BF16.PACK_AB R83, R155, R157 ;  /* 0x0000009d9b53723e */ /* 0x000fee00000010ff */
[C---:B--2---:R-:W-:Y:S02]  /*16440*/  HMMA.16816.F32.BF16 R8, R80.reuse, R84, R8 ;  /* 0x000000545008723c */ /* 0x044fe40000041808 */
[----:B------:R-:W2:Y:S06]  /*16450*/  MUFU.EX2 R3, R216 ;  /* 0x000000d800037308 */ /* 0x000eac0000000800 */
[C---:B------:R-:W-:Y:S01]  /*16460*/  HMMA.16816.F32.BF16 R16, R80.reuse, R86, R16 ;  /* 0x000000565010723c */ /* 0x040fe20000041810 */
[----:B------:R-:W5:Y:S03]  /*16470*/  LDSM.16.MT88.4 R84, [R191+0x1000] ;  /* 0x00100000bf54783b */ /* 0x000f660000004200 */
[----:B-1----:R-:W-:Y:S04]  /*16480*/  FADD.FTZ R2, R14, R2 ;  /* 0x000000020e027221 */ /* 0x002fe80000010000 */
[C---:B---3--:R-:W-:Y:S08]  /*16490*/  HMMA.16816.F32.BF16 R20, R80.reuse, R88, R20 ;  /* 0x000000585014723c */ /* 0x048ff00000041814 */
[C---:B------:R-:W-:Y:S01]  /*164a0*/  HMMA.16816.F32.BF16 R24, R80.reuse, R90, R24 ;  /* 0x0000005a5018723c */ /* 0x040fe20000041818 */
[----:B------:R-:W1:Y:S03]  /*164b0*/  LDSM.16.MT88.4 R88, [R189+0x4000] ;  /* 0x00400000bd58783b */ /* 0x000e660000004200 */
[----:B--2---:R-:W-:Y:S04]  /*164c0*/  FADD.FTZ R2, R3, R2 ;  /* 0x0000000203027221 */ /* 0x004fe80000010000 */
[C---:B----4-:R-:W-:Y:S04]  /*164d0*/  HMMA.16816.F32.BF16 R28, R80.reuse, R92, R28 ;  /* 0x0000005c501c723c */ /* 0x050fe8000004181c */
[----:B------:R-:W-:Y:S04]  /*164e0*/  FADD.FTZ R2, R105, R2 ;  /* 0x0000000269027221 */ /* 0x000fe80000010000 */
[C---:B------:R-:W-:Y:S01]  /*164f0*/  HMMA.16816.F32.BF16 R32, R80.reuse, R94, R32 ;  /* 0x0000005e5020723c */ /* 0x040fe20000041820 */
[----:B------:R-:W2:Y:S03]  /*16500*/  LDSM.16.MT88.4 R92, [R190+0x4000] ;  /* 0x00400000be5c783b */ /* 0x000ea60000004200 */
[C---:B------:R-:W-:Y:S04]  /*16510*/  FADD.FTZ R2, R104.reuse, R2 ;  /* 0x0000000268027221 */ /* 0x040fe80000010000 */
        /* <DEDUP_REMOVED lines=20> */
[----:B------:R-:W4:Y:S07]  /*16660*/  LDSM.16.MT88.4 R80, [R192+0x1800] ;  /* 0x00180000c050783b */ /* 0x000f2e0000004200 */
        /* <DEDUP_REMOVED lines=10> */
[C---:B------:R-:W-:Y:S04]  /*16710*/  FADD.FTZ R2, R108.reuse, R2 ;  /* 0x000000026c027221 */ /* 0x040fe80000010000 */
        /* <DEDUP_REMOVED lines=19> */
[----:B------:R-:W4:Y:S07]  /*16850*/  LDSM.16.MT88.4 R96, [R190+0x2000] ;  /* 0x00200000be60783b */ /* 0x000f2e0000004200 */
[C---:B--2---:R-:W-:Y:S08]  /*16860*/  HMMA.16816.F32.BF16 R68, R84.reuse, R88, R68 ;  /* 0x000000585444723c */ /* 0x044ff00000041844 */
[----:B------:R-:W-:Y:S01]  /*16870*/  HMMA.16816.F32.BF16 R72, R84, R90, R72 ;  /* 0x0000005a5448723c */ /* 0x000fe20000041848 */
[----:B------:R-:W2:Y:S03]  /*16880*/  LDSM.16.MT88.4 R84, [R191+0x2000] ;  /* 0x00200000bf54783b */ /* 0x000ea60000004200 */
[C---:B-1----:R-:W-:Y:S01]  /*16890*/  F2FP.BF16.PACK_AB R140, R3.reuse, R14 ;  /* 0x0000000e038c723e */ /* 0x042fe200000010ff */
[----:B------:R-:W-:Y:S01]  /*168a0*/  FADD.FTZ R2, R14, R2 ;  /* 0x000000020e027221 */ /* 0x000fe20000010000 */
[-C--:B------:R-:W-:Y:S02]  /*168b0*/  MOV R14, R4.reuse ;  /* 0x00000004000e7202 */ /* 0x080fe40000000f00 */
[C---:B---3--:R-:W-:Y:S01]  /*168c0*/  HMMA.16816.F32.BF16 R8, R80.reuse, R92, R8 ;  /* 0x0000005c5008723c */ /* 0x048fe20000041808 */
[----:B------:R-:W1:Y:S04]  /*168d0*/  LDSM.16.MT88.4 R88, [R189+0x5000] ;  /* 0x00500000bd58783b */ /* 0x000e680000004200 */
[----:B------:R-:W-:Y:S02]  /*168e0*/  FADD.FTZ R2, R3, R2 ;  /* 0x0000000203027221 */ /* 0x000fe40000010000 */
[----:B------:R-:W-:Y:S01]  /*168f0*/  FADD.FTZ R3, R110, R235 ;  /* 0x000000eb6e037221 */ /* 0x000fe20000010000 */
[C---:B------:R-:W-:Y:S01]  /*16900*/  HMMA.16816.F32.BF16 R16, R80.reuse, R94, R16 ;  /* 0x0000005e5010723c */ /* 0x040fe20000041810 */
[----:B------:R-:W3:Y:S07]  /*16910*/  LDSM.16.MT88.4 R92, [R190+0x5000] ;  /* 0x00500000be5c783b */ /* 0x000eee0000004200 */
[C---:B----4-:R-:W-:Y:S01]  /*16920*/  HMMA.16816.F32.BF16 R20, R80.reuse, R96, R20 ;  /* 0x000000605014723c */ /* 0x050fe20000041814 */
[----:B------:R-:W-:Y:S07]  /*16930*/  LDSM.16.MT88.4 R108, [R192+0x2800] ;  /* 0x00280000c06c783b */ /* 0x000fee0000004200 */
[C---:B------:R-:W-:Y:S01]  /*16940*/  HMMA.16816.F32.BF16 R24, R80.reuse, R98, R24 ;  /* 0x000000625018723c */ /* 0x040fe20000041818 */
[----:B------:R-:W4:Y:S07]  /*16950*/  LDSM.16.MT88.4 R96, [R192+0x5000] ;  /* 0x00500000c060783b */ /* 0x000f2e0000004200 */
[C---:B------:R-:W-:Y:S08]  /*16960*/  HMMA.16816.F32.BF16 R28, R80.reuse, R104, R28 ;  /* 0x00000068501c723c */ /* 0x040ff0000004181c */
[C---:B------:R-:W-:Y:S01]  /*16970*/  HMMA.16816.F32.BF16 R32, R80.reuse, R106, R32 ;  /* 0x0000006a5020723c */ /* 0x040fe20000041820 */
[----:B------:R-:W5:Y:S07]  /*16980*/  LDSM.16.MT88.4 R104, [R191+0x5000] ;  /* 0x00500000bf68783b */ /* 0x000f6e0000004200 */
[C---:B--2---:R-:W-:Y:S01]  /*16990*/  HMMA.16816.F32.BF16 R36, R80.reuse, R84, R36 ;  /* 0x000000545024723c */ /* 0x044fe20000041824 */
[----:B------:R-:W2:Y:S07]  /*169a0*/  MUFU.EX2 R85, R233 ;  /* 0x000000e900557308 */ /* 0x000eae0000000800 */
[C---:B------:R-:W-:Y:S03]  /*169b0*/  HMMA.16816.F32.BF16 R40, R80.reuse, R86, R40 ;  /* 0x000000565028723c */ /* 0x040fe60000041828 */
[----:B------:R-:W4:Y:S05]  /*169c0*/  MUFU.EX2 R84, R234 ;  /* 0x000000ea00547308 */ /* 0x000f2a0000000800 */
[C---:B-1----:R-:W-:Y:S08]  /*169d0*/  HMMA.16816.F32.BF16 R44, R80.reuse, R88, R44 ;  /* 0x00000058502c723c */ /* 0x042ff0000004182c */
[C---:B------:R-:W-:Y:S01]  /*169e0*/  HMMA.16816.F32.BF16 R48, R80.reuse, R90, R48 ;  /* 0x0000005a5030723c */ /* 0x040fe20000041830 */
[----:B------:R-:W-:Y:S03]  /*169f0*/  LDSM.16.MT88.4 R88, [R189+0x5800] ;  /* 0x00580000bd58783b */ /* 0x000fe60000004200 */
[----:B--2---:R-:W-:Y:S04]  /*16a00*/  FADD.FTZ R2, R85, R2 ;  /* 0x0000000255027221 */ /* 0x004fe80000010000 */
[C---:B---3--:R-:W-:Y:S04]  /*16a10*/  HMMA.16816.F32.BF16 R52, R80.reuse, R92, R52 ;  /* 0x0000005c5034723c */ /* 0x048fe80000041834 */
[C---:B----4-:R-:W-:Y:S01]  /*16a20*/  F2FP.BF16.PACK_AB R142, R84.reuse, R85 ;  /* 0x00000055548e723e */ /* 0x050fe200000010ff */
[----:B------:R-:W-:Y:S02]  /*16a30*/  FADD.FTZ R228, R84, R2 ;  /* 0x0000000254e47221 */ /* 0x000fe40000010000 */
[----:B------:R-:W-:Y:S01]  /*16a40*/  FADD.FTZ R2, R112, R3 ;  /* 0x0000000370027221 */ /* 0x000fe20000010000 */
[C---:B------:R-:W-:Y:S04]  /*16a50*/  HMMA.16816.F32.BF16 R56, R80.reuse, R94, R56 ;  /* 0x0000005e5038723c */ /* 0x040fe80000041838 */
        /* <DEDUP_REMOVED lines=8> */
[----:B------:R-:W-:Y:S01]  /*16ae0*/  HMMA.16816.F32.BF16 R72, R80, R106, R72 ;  /* 0x0000006a5048723c */ /* 0x000fe20000041848 */
[----:B------:R-:W2:Y:S03]  /*16af0*/  LDSM.16.MT88.4 R80, [R190+0x5800] ;  /* 0x00580000be50783b */ /* 0x000ea60000004200 */
[----:B------:R-:W-:Y:S04]  /*16b00*/  FADD.FTZ R2, R159, R2 ;  /* 0x000000029f027221 */ /* 0x000fe80000010000 */
[C---:B------:R-:W-:Y:S01]  /*16b10*/  HMMA.16816.F32.BF16 R128, R140.reuse, R124, R8 ;  /* 0x0000007c8c80723c */ /* 0x040fe20000041808 */
[----:B------:R-:W3:Y:S04]  /*16b20*/  LDSM.16.MT88.4 R8, [R192+0x5800] ;  /* 0x00580000c008783b */ /* 0x000ee80000004200 */
[----:B------:R-:W-:Y:S03]  /*16b30*/  FADD.FTZ R2, R158, R2 ;  /* 0x000000029e027221 */ /* 0x000fe60000010000 */
[C---:B------:R-:W-:Y:S01]  /*16b40*/  HMMA.16816.F32.BF16 R124, R140.reuse, R126, R16 ;  /* 0x0000007e8c7c723c */ /* 0x040fe20000041810 */
[----:B------:R-:W4:Y:S03]  /*16b50*/  LDSM.16.MT88.4 R16, [R191+0x5800] ;  /* 0x00580000bf10783b */ /* 0x000f260000004200 */
        /* <DEDUP_REMOVED lines=9> */
[C---:B-1----:R-:W-:Y:S04]  /*16bf0*/  HMMA.16816.F32.BF16 R104, R140.reuse, R96, R36 ;  /* 0x000000608c68723c */ /* 0x042fe80000041824 */
[----:B------:R-:W-:Y:S04]  /*16c00*/  FADD.FTZ R2, R151, R2 ;  /* 0x0000000297027221 */ /* 0x000fe80000010000 */
[C---:B------:R-:W-:Y:S04]  /*16c10*/  HMMA.16816.F32.BF16 R96, R140.reuse, R98, R40 ;  /* 0x000000628c60723c */ /* 0x040fe80000041828 */
        /* <DEDUP_REMOVED lines=10> */
[----:B------:R-:W-:Y:S03]  /*16cc0*/  FADD.FTZ R2, R145, R2 ;  /* 0x0000000291027221 */ /* 0x000fe60000010000 */
[----:B------:R-:W-:Y:S01]  /*16cd0*/  MOV R8, R4 ;  /* 0x0000000400087202 */ /* 0x000fe20000000f00 */
[C---:B------:R-:W-:Y:S04]  /*16ce0*/  HMMA.16816.F32.BF16 R64, R140.reuse, R10, R64 ;  /* 0x0000000a8c40723c */ /* 0x040fe80000041840 */
[----:B------:R-:W-:Y:S04]  /*16cf0*/  FADD.FTZ R2, R144, R2 ;  /* 0x0000000290027221 */ /* 0x000fe80000010000 */
[C---:B----4-:R-:W-:Y:S04]  /*16d00*/  HMMA.16816.F32.BF16 R68, R140.reuse, R16, R68 ;  /* 0x000000108c44723c */ /* 0x050fe80000041844 */
[----:B------:R-:W-:Y:S01]  /*16d10*/  FADD.FTZ R236, R6, R2 ;  /* 0x0000000206ec7221 */ /* 0x000fe20000010000 */
[----:B------:R-:W-:Y:S03]  /*16d20*/  MOV R6, R5 ;  /* 0x0000000500067202 */ /* 0x000fe60000000f00 */
[----:B------:R-:W-:Y:S01]  /*16d30*/  HMMA.16816.F32.BF16 R72, R140, R18, R72 ;  /* 0x000000128c48723c */ /* 0x000fe20000041848 */
[----:B------:R-:W-:-:S07]  /*16d40*/  @P0 BRA `(.L_x_1042) ;  /* 0xffffb86000000947 */ /* 0x000fce000383ffff */
.L_x_1021:
[----:B------:R-:W2:Y:S01]  /*16d50*/  LDL R2, [R1+0xc] ;  /* 0x00000c0001027983 */ /* 0x000ea20000100800 */
[----:B------:R-:W-:-:S05]  /*16d60*/  IMAD.MOV.U32 R3, RZ, RZ, c[0x0][0x2c4] ;  /* 0x0000b100ff037624 */ /* 0x000fca00078e00ff */
[----:B------:R-:W-:Y:S01]  /*16d70*/  ISETP.NE.AND P1, PT, R3, 0x1, PT ;  /* 0x000000010300780c */ /* 0x000fe20003f25270 */
[----:B------:R-:W-:-:S05]  /*16d80*/  IMAD.MOV.U32 R9, RZ, RZ, c[0x0][0x32c] ;  /* 0x0000cb00ff097624 */ /* 0x000fca00078e00ff */
[----:B------:R-:W-:Y:S02]  /*16d90*/  ISETP.GE.AND P0, PT, R9, 0x1, PT ;  /* 0x000000010900780c */ /* 0x000fe40003f06270 */
[----:B------:R-:W-:Y:S02]  /*16da0*/  IADD3 R3, R244, 0x1, -R243 ;  /* 0x00000001f4037810 */ /* 0x000fe40007ffe8f3 */
[----:B--2---:R-:W-:-:S05]  /*16db0*/  IADD3 R2, R2, 0x7f, RZ ;  /* 0x0000007f02027810 */ /* 0x004fca0007ffe0ff */
        /* <DEDUP_REMOVED lines=15> */
.L_x_1045:
[----:B------:R-:W-:-:S04]  /*16eb0*/  MOV R4, 0x1 ;  /* 0x0000000100047802 */ /* 0x000fc80000000f00 */
[----:B------:R-:W-:-:S13]  /*16ec0*/  ISETP.NE.AND P0, PT, R4, c[0x0][0x32c], PT ;  /* 0x0000cb0004007a0c */ /* 0x000fda0003f05270 */
[----:B------:R-:W-:-:S05]  /*16ed0*/  @P0 IMAD.HI.U32 R4, R2, c[0x0][0x330], RZ ;  /* 0x0000cc0002040a27 */ /* 0x000fca00078e00ff */
[----:B------:R-:W-:Y:S02]  /*16ee0*/  @P0 SHF.R.U32.HI R2, RZ, c[0x0][0x334], R4 ;  /* 0x0000cd00ff020a19 */ /* 0x000fe40000011604 */
.L_x_1046:
[----:B------:R-:W-:Y:S05]  /*16ef0*/  BSYNC B0 ;  /* 0x0000000000007941 */ /* 0x000fea0003800000 */
.L_x_1044:
[----:B------:R-:W-:-:S05]  /*16f00*/  IMAD R2, R2, c[0x0][0x32c], RZ ;  /* 0x0000cb0002027a24 */ /* 0x000fca00078e02ff */
[----:B------:R-:W-:-:S04]  /*16f10*/  IMNMX R3, R3, R2, !PT ;  /* 0x0000000203037217 */ /* 0x000fc80007800200 */
.L_x_1043:
        /* <DEDUP_REMOVED lines=9> */
[----:B------:R-:W-:Y:S02]  /*16fb0*/  MOV R216, R212 ;  /* 0x000000d400d87202 */ /* 0x000fe40000000f00 */
.L_x_1058:
        /* <DEDUP_REMOVED lines=37> */
.L_x_1159:
        /* <DEDUP_REMOVED lines=24> */
.L_x_1160:
        /* <DEDUP_REMOVED lines=15> */
.L_x_1049:
[----:B--23--:R-:W-:Y:S05]  /*17480*/  BSYNC B0 ;  /* 0x0000000000007941 */ /* 0x00cfea0003800000 */
.L_x_1048:
        /* <DEDUP_REMOVED lines=128> */
[----:B------:R3:W4:Y:S02]  /*17c90*/  MUFU.TANH R213, R4 ;  /* 0x0000000400d57308 */ /* 0x0007240000002400 */
[----:B------:R-:W-:Y:S08]  /*17ca0*/  FMUL.FTZ R3, R20, c[0x0][0x320] ;  /* 0x0000c80014037a20 */ /* 0x000ff00000410000 */
[----:B------:R-:W2:Y:S01]  /*17cb0*/  MUFU.TANH R157, R3 ;  /* 0x00000003009d7308 */ /* 0x000ea20000002400 */
[----:B-1----:R-:W-:Y:S09]  /*17cc0*/  FMUL.FTZ R2, R9, c[0x0][0x320] ;  /* 0x0000c80009027a20 */ /* 0x002ff20000410000 */
[----:B------:R1:W1:Y:S01]  /*17cd0*/  MUFU.TANH R163, R2 ;  /* 0x0000000200a37308 */ /* 0x0002620000002400 */
[----:B---3--:R-:W-:Y:S09]  /*17ce0*/  FMUL.FTZ R4, R27, c[0x0][0x320] ;  /* 0x0000c8001b047a20 */ /* 0x008ff20000410000 */
[----:B------:R3:W2:Y:S10]  /*17cf0*/  MUFU.TANH R214, R5 ;  /* 0x0000000500d67308 */ /* 0x0006b40000002400 */
[----:B------:R-:W2:Y:S01]  /*17d00*/  MUFU.TANH R154, R4 ;  /* 0x00000004009a7308 */ /* 0x000ea20000002400 */
[----:B-1----:R-:W-:Y:S09]  /*17d10*/  FMUL.FTZ R2, R10, c[0x0][0x320] ;  /* 0x0000c8000a027a20 */ /* 0x002ff20000410000 */
[----:B------:R1:W1:Y:S01]  /*17d20*/  MUFU.TANH R212, R2 ;  /* 0x0000000200d47308 */ /* 0x0002620000002400 */
[----:B---3--:R-:W-:Y:S09]  /*17d30*/  FMUL.FTZ R5, R26, c[0x0][0x320] ;  /* 0x0000c8001a057a20 */ /* 0x008ff20000410000 */
[----:B------:R-:W3:Y:S01]  /*17d40*/  MUFU.TANH R155, R5 ;  /* 0x00000005009b7308 */ /* 0x000ee20000002400 */
        /* <DEDUP_REMOVED lines=10> */
[----:B------:R5:W1:Y:S06]  /*17df0*/  MUFU.TANH R159, R2 ;  /* 0x00000002009f7308 */ /* 0x000a6c0000002400 */
[----:B------:R-:W-:Y:S04]  /*17e00*/  FMUL.FTZ R3, R28, c[0x0][0x320] ;  /* 0x0000c8001c037a20 */ /* 0x000fe80000410000 */
[----:B------:R-:W1:Y:S04]  /*17e10*/  MUFU.TANH R149, R3 ;  /* 0x0000000300957308 */ /* 0x000e680000002400 */
[----:B------:R-:W-:Y:S02]  /*17e20*/  FMUL.FTZ R4, R35, c[0x0][0x320] ;  /* 0x0000c80023047a20 */ /* 0x000fe40000410000 */
[----:B------:R-:W-:Y:S04]  /*17e30*/  FMUL.FTZ R5, R34, c[0x0][0x320] ;  /* 0x0000c80022057a20 */ /* 0x000fe80000410000 */
[----:B------:R-:W2:Y:S01]  /*17e40*/  MUFU.TANH R147, R5 ;  /* 0x0000000500937308 */ /* 0x000ea20000002400 */
[----:B-----5:R-:W-:Y:S09]  /*17e50*/  FMUL.FTZ R2, R21, c[0x0][0x320] ;  /* 0x0000c80015027a20 */ /* 0x020ff20000410000 */
[----:B------:R5:W2:Y:S01]  /*17e60*/  MUFU.TANH R156, R2 ;  /* 0x00000002009c7308 */ /* 0x000aa20000002400 */
[C---:B-1----:R-:W-:Y:S09]  /*17e70*/  HMMA.16816.F32.BF16 R36, R184.reuse, R16, R36 ;  /* 0x00000010b824723c */ /* 0x042ff20000041824 */
[----:B------:R1:W1:Y:S01]  /*17e80*/  MUFU.TANH R146, R4 ;  /* 0x0000000400927308 */ /* 0x0002620000002400 */
[C---:B------:R-:W-:Y:S01]  /*17e90*/  HMMA.16816.F32.BF16 R40, R184.reuse, R18, R40 ;  /* 0x00000012b828723c */ /* 0x040fe20000041828 */
[----:B------:R-:W2:Y:S01]  /*17ea0*/  LDSM.16.M88.4 R16, [R15+0x2800] ;  /* 0x002800000f10783b */ /* 0x000ea20000000200 */
[----:B------:R-:W-:Y:S04]  /*17eb0*/  DEPBAR.LE SB0, 0x0 ;  /* 0x000080000000791a */ /* 0x000fe80000000000 */
[----:B-----5:R-:W-:Y:S02]  /*17ec0*/  FMUL.FTZ R2, R22, c[0x0][0x320] ;  /* 0x0000c80016027a20 */ /* 0x020fe40000410000 */
[C---:B------:R-:W-:Y:S02]  /*17ed0*/  HMMA.16816.F32.BF16 R44, R184.reuse, R8, R44 ;  /* 0x00000008b82c723c */ /* 0x040fe4000004182c */
[----:B------:R5:W2:Y:S01]  /*17ee0*/  MUFU.TANH R161, R2 ;  /* 0x0000000200a17308 */ /* 0x000aa20000002400 */
[----:B------:R-:W-:Y:S03]  /*17ef0*/  BAR.SYNC.DEFER_BLOCKING 0x0 ;  /* 0x0000000000007b1d */ /* 0x000fe60000010000 */
[----:B------:R-:W-:Y:S02]  /*17f00*/  FMUL.FTZ R3, R36, c[0x0][0x320] ;  /* 0x0000c80024037a20 */ /* 0x000fe40000410000 */
[C---:B------:R-:W-:Y:S04]  /*17f10*/  HMMA.16816.F32.BF16 R48, R184.reuse, R10, R48 ;  /* 0x0000000ab830723c */ /* 0x040fe80000041830 */
[----:B------:R3:W3:Y:S04]  /*17f20*/  MUFU.TANH R141, R3 ;  /* 0x00000003008d7308 */ /* 0x0006e80000002400 */
[----:B------:R-:W-:Y:S04]  /*17f30*/  FMUL.FTZ R5, R42, c[0x0][0x320] ;  /* 0x0000c8002a057a20 */ /* 0x000fe80000410000 */
[----:B-1----:R-:W-:Y:S02]  /*17f40*/  FMUL.FTZ R4, R43, c[0x0][0x320] ;  /* 0x0000c8002b047a20 */ /* 0x002fe40000410000 */
[----:B-----5:R-:W-:Y:S04]  /*17f50*/  FMUL.FTZ R2, R23, c[0x0][0x320] ;  /* 0x0000c80017027a20 */ /* 0x020fe80000410000 */
[----:B------:R1:W1:Y:S01]  /*17f60*/  MUFU.TANH R160, R2 ;  /* 0x0000000200a07308 */ /* 0x0002620000002400 */
[C---:B--2---:R-:W-:Y:S03]  /*17f70*/  HMMA.16816.F32.BF16 R52, R184.reuse, R16, R52 ;  /* 0x00000010b834723c */ /* 0x044fe60000041834 */
[----:B---3--:R-:W-:Y:S05]  /*17f80*/  FMUL.FTZ R3, R45, c[0x0][0x320] ;  /* 0x0000c8002d037a20 */ /* 0x008fea0000410000 */
[----:B------:R-:W-:Y:S04]  /*17f90*/  HMMA.16816.F32.BF16 R56, R184, R18, R56 ;  /* 0x00000012b838723c */ /* 0x000fe80000041838 */
[----:B-1----:R-:W-:Y:S04]  /*17fa0*/  FMUL.FTZ R2, R24, c[0x0][0x320] ;  /* 0x0000c80018027a20 */ /* 0x002fe80000410000 */
[----:B------:R1:W2:Y:S04]  /*17fb0*/  MUFU.TANH R153, R2 ;  /* 0x0000000200997308 */ /* 0x0002a80000002400 */
[----:B-1----:R-:W-:Y:S06]  /*17fc0*/  FMUL.FTZ R2, R25, c[0x0][0x320] ;  /* 0x0000c80019027a20 */ /* 0x002fec0000410000 */
        /* <DEDUP_REMOVED lines=13> */
[----:B------:R-:W1:Y:S10]  /*180a0*/  MUFU.TANH R37, R4 ;  /* 0x0000000400257308 */ /* 0x000e740000002400 */
[----:B------:R5:W1:Y:S02]  /*180b0*/  MUFU.TANH R140, R2 ;  /* 0x00000002008c7308 */ /* 0x000a640000002400 */
[----:B-----5:R-:W-:Y:S08]  /*180c0*/  FMUL.FTZ R2, R38, c[0x0][0x320] ;  /* 0x0000c80026027a20 */ /* 0x020ff00000410000 */
        /* <DEDUP_REMOVED lines=77> */
.L_x_1161:
        /* <DEDUP_REMOVED lines=24> */
.L_x_1162:
        /* <DEDUP_REMOVED lines=15> */
.L_x_1053:
[----:B--234-:R-:W-:Y:S05]  /*18810*/  BSYNC B0 ;  /* 0x0000000000007941 */ /* 0x01cfea0003800000 */
.L_x_1052:
        /* <DEDUP_REMOVED lines=51> */
.L_x_1163:
[----:B-12---:R-:W-:Y:S01]  /*18b50*/  FMNMX.FTZ R4, R4, R2, !PT ;  /* 0x0000000204047209 */ /* 0x006fe20007810000 */
[----:B------:R-:W-:-:S05]  /*18b60*/  BRA.DIV ~URZ, `(.L_x_1057) ;  /* 0x0000c1a27f007947 */ /* 0x000fca000b800000 */
[----:B------:R-:W1:Y:S02]  /*18b70*/  SHFL.BFLY PT, R2, R4, 0x1, 0x1f ;  /* 0x0c201f0004027f89 */ /* 0x000e6400000e0000 */
[----:B-1----:R-:W-:Y:S02]  /*18b80*/  FMNMX.FTZ R5, R4, R2, !PT ;  /* 0x0000000204057209 */ /* 0x002fe40007810000 */
[----:B------:R-:W1:Y:S02]  /*18b90*/  SHFL.BFLY PT, R2, R8, 0x2, 0x1f ;  /* 0x0c401f0008027f89 */ /* 0x000e6400000e0000 */
[----:B-1----:R-:W-:Y:S05]  /*18ba0*/  FMNMX.FTZ R4, R8, R2, !PT ;  /* 0x0000000208047209 */ /* 0x002fea0007810000 */
[----:B------:R1:W2:Y:S02]  /*18bb0*/  SHFL.BFLY PT, R2, R4, 0x1, 0x1f ;  /* 0x0c201f0004027f89 */ /* 0x0002a400000e0000 */
.L_x_1164:
[----:B-12---:R-:W-:Y:S01]  /*18bc0*/  FMNMX.FTZ R4, R2, R4, !PT ;  /* 0x0000000402047209 */ /* 0x006fe20007810000 */
[C---:B------:R-:W-:Y:S01]  /*18bd0*/  FADD.FTZ R2, -R5.reuse, R6 ;  /* 0x0000000605027221 */ /* 0x040fe20000010100 */
[----:B------:R-:W-:Y:S01]  /*18be0*/  WARPSYNC 0xffffffff ;  /* 0xffffffff00007948 */ /* 0x000fe20003800000 */
[----:B------:R-:W-:Y:S01]  /*18bf0*/  FMUL.FTZ R6, R5, c[0x0][0x2d0] ;  /* 0x0000b40005067a20 */ /* 0x000fe20000410000 */
        /* <DEDUP_REMOVED lines=31> */
[----:B------:R-:W-:Y:S01]  /*18df0*/  MUFU.EX2 R6, R6 ;  /* 0x0000000600067308 */ /* 0x000fe20000000800 */
[C---:B-1----:R-:W-:Y:S01]  /*18e00*/  FFMA.FTZ R2, R3.reuse, R228, R9 ;  /* 0x000000e403027223 */ /* 0x042fe20000010009 */
[C---:B--2---:R-:W-:Y:S01]  /*18e10*/  F2FP.BF16.PACK_AB R140, R8.reuse, R9 ;  /* 0x00000009088c723e */ /* 0x044fe200000010ff */
[C---:B------:R-:W-:Y:S02]  /*18e20*/  FMUL.FTZ R56, R3.reuse, R80 ;  /* 0x0000005003387220 */ /* 0x040fe40000410000 */
[----:B------:R-:W-:Y:S02]  /*18e30*/  FADD.FTZ R16, R8, R2 ;  /* 0x0000000208107221 */ /* 0x000fe40000010000 */
[C---:B------:R-:W-:Y:S02]  /*18e40*/  FADD.FTZ R2, -R4.reuse, R14 ;  /* 0x0000000e04027221 */ /* 0x040fe40000010100 */
[----:B------:R-:W-:Y:S02]  /*18e50*/  FMUL.FTZ R8, R4, c[0x0][0x2d0] ;  /* 0x0000b40004087a20 */ /* 0x000fe40000410000 */
[----:B------:R-:W-:Y:S02]  /*18e60*/  FMUL.FTZ R2, R2, c[0x0][0x2d0] ;  /* 0x0000b40002027a20 */ /* 0x000fe40000410000 */
[----:B------:R-:W-:Y:S02]  /*18e70*/  FMUL.FTZ R57, R3, R81 ;  /* 0x0000005103397220 */ /* 0x000fe40000410000 */
[--C-:B------:R-:W-:Y:S02]  /*18e80*/  FFMA.FTZ R14, R214, c[0x0][0x2d0], -R8.reuse ;  /* 0x0000b400d60e7a23 */ /* 0x100fe40000010808 */
[----:B------:R-:W1:Y:S01]  /*18e90*/  MUFU.EX2 R2, R2 ;  /* 0x0000000200027308 */ /* 0x000e620000000800 */
[--C-:B------:R-:W-:Y:S02]  /*18ea0*/  FFMA.FTZ R214, R35, c[0x0][0x2d0], -R8.reuse ;  /* 0x0000b40023d67a23 */ /* 0x100fe40000010808 */
[--C-:B------:R-:W-:Y:S02]  /*18eb0*/  FFMA.FTZ R229, R26, c[0x0][0x2d0], -R8.reuse ;  /* 0x0000b4001ae57a23 */ /* 0x100fe40000010808 */
[--C-:B------:R-:W-:Y:S02]  /*18ec0*/  FFMA.FTZ R231, R25, c[0x0][0x2d0], -R8.reuse ;  /* 0x0000b40019e77a23 */ /* 0x100fe40000010808 */
[--C-:B------:R-:W-:Y:S02]  /*18ed0*/  FFMA.FTZ R233, R24, c[0x0][0x2d0], -R8.reuse ;  /* 0x0000b40018e97a23 */ /* 0x100fe40000010808 */
[--C-:B------:R-:W-:Y:S02]  /*18ee0*/  FFMA.FTZ R9, R212, c[0x0][0x2d0], -R8.reuse ;  /* 0x0000b400d4097a23 */ /* 0x100fe40000010808 */
[--C-:B------:R-:W-:Y:S02]  /*18ef0*/  FFMA.FTZ R212, R38, c[0x0][0x2d0], -R8.reuse ;  /* 0x0000b40026d47a23 */ /* 0x100fe40000010808 */
[--C-:B---3--:R-:W-:Y:S01]  /*18f00*/  FFMA.FTZ R10, R215, c[0x0][0x2d0], -R8.reuse ;  /* 0x0000b400d70a7a23 */ /* 0x108fe20000010808 */
[----:B------:R2:W-:Y:S01]  /*18f10*/  MUFU.EX2 R18, R9 ;  /* 0x0000000900127308 */ /* 0x0005e20000000800 */
[--C-:B------:R-:W-:Y:S02]  /*18f20*/  FFMA.FTZ R144, R213, c[0x0][0x2d0], -R8.reuse ;  /* 0x0000b400d5907a23 */ /* 0x100fe40000010808 */
[--C-:B------:R-:W-:Y:S02]  /*18f30*/  FFMA.FTZ R148, R161, c[0x0][0x2d0], -R8.reuse ;  /* 0x0000b400a1947a23 */ /* 0x100fe40000010808 */
[--C-:B------:R-:W-:Y:S02]  /*18f40*/  FFMA.FTZ R161, R143, c[0x0][0x2d0], -R8.reuse ;  /* 0x0000b4008fa17a23 */ /* 0x100fe40000010808 */
[--C-:B------:R-:W-:Y:S02]  /*18f50*/  FFMA.FTZ R145, R160, c[0x0][0x2d0], -R8.reuse ;  /* 0x0000b400a0917a23 */ /* 0x100fe40000010808 */
[--C-:B------:R-:W-:Y:S01]  /*18f60*/  FFMA.FTZ R149, R155, c[0x0][0x2d0], -R8.reuse ;  /* 0x0000b4009b957a23 */ /* 0x100fe20000010808 */
[----:B------:R-:W-:Y:S01]  /*18f70*/  MUFU.EX2 R240, R148 ;  /* 0x0000009400f07308 */ /* 0x000fe20000000800 */
[C---:B-1----:R-:W-:Y:S02]  /*18f80*/  FMUL.FTZ R58, R2.reuse, R82 ;  /* 0x00000052023a7220 */ /* 0x042fe40000410000 */
[----:B------:R-:W-:Y:S02]  /*18f90*/  FMUL.FTZ R59, R2, R83 ;  /* 0x00000053023b7220 */ /* 0x000fe40000410000 */
[--C-:B------:R-:W-:Y:S01]  /*18fa0*/  FFMA.FTZ R154, R154, c[0x0][0x2d0], -R8.reuse ;  /* 0x0000b4009a9a7a23 */ /* 0x100fe20000010808 */
[----:B------:R-:W1:Y:S01]  /*18fb0*/  LDSM.16.MT88.4 R80, [R189] ;  /* 0x00000000bd50783b */ /* 0x000e620000004200 */
[--C-:B------:R-:W-:Y:S02]  /*18fc0*/  FFMA.FTZ R151, R151, c[0x0][0x2d0], -R8.reuse ;  /* 0x0000b40097977a23 */ /* 0x100fe40000010808 */
[--C-:B------:R-:W-:Y:S01]  /*18fd0*/  FFMA.FTZ R150, R150, c[0x0][0x2d0], -R8.reuse ;  /* 0x0000b40096967a23 */ /* 0x100fe20000010808 */
[----:B------:R-:W-:Y:S01]  /*18fe0*/  MUFU.EX2 R239, R145 ;  /* 0x0000009100ef7308 */ /* 0x000fe20000000800 */
[--C-:B------:R-:W-:Y:S02]  /*18ff0*/  FFMA.FTZ R147, R147, c[0x0][0x2d0], -R8.reuse ;  /* 0x0000b40093937a23 */ /* 0x100fe40000010808 */
[--C-:B------:R-:W-:Y:S02]  /*19000*/  FFMA.FTZ R155, R146, c[0x0][0x2d0], -R8.reuse ;  /* 0x0000b400929b7a23 */ /* 0x100fe40000010808 */
[--C-:B------:R-:W-:Y:S01]  /*19010*/  FFMA.FTZ R160, R142, c[0x0][0x2d0], -R8.reuse ;  /* 0x0000b4008ea07a23 */ /* 0x100fe20000010808 */
[----:B------:R-:W-:Y:S01]  /*19020*/  F2FP.BF16.PACK_AB R142, R11, R17 ;  /* 0x000000110b8e723e */ /* 0x000fe200000010ff */
[--C-:B------:R-:W-:Y:S02]  /*19030*/  FFMA.FTZ R213, R37, c[0x0][0x2d0], -R8.reuse ;  /* 0x0000b40025d57a23 */ /* 0x100fe40000010808 */
[--C-:B------:R-:W-:Y:S01]  /*19040*/  FFMA.FTZ R215, R34, c[0x0][0x2d0], -R8.reuse ;  /* 0x0000b40022d77a23 */ /* 0x100fe20000010808 */
[----:B------:R-:W-:Y:S01]  /*19050*/  MUFU.EX2 R155, R155 ;  /* 0x0000009b009b7308 */ /* 0x000fe20000000800 */
[--C-:B------:R-:W-:Y:S02]  /*19060*/  FFMA.FTZ R221, R30, c[0x0][0x2d0], -R8.reuse ;  /* 0x0000b4001edd7a23 */ /* 0x100fe40000010808 */
[--C-:B------:R-:W-:Y:S02]  /*19070*/  FFMA.FTZ R228, R29, c[0x0][0x2d0], -R8.reuse ;  /* 0x0000b4001de47a23 */ /* 0x100fe40000010808 */
[----:B------:R-:W-:Y:S02]  /*19080*/  FFMA.FTZ R235, R23, c[0x0][0x2d0], -R8 ;  /* 0x0000b40017eb7a23 */ /* 0x000fe40000010808 */
[----:B------:R-:W-:Y:S02]  /*19090*/  FADD.FTZ R8, R17, R16 ;  /* 0x0000001011087221 */ /* 0x000fe40000010000 */
[----:B------:R-:W-:Y:S01]  /*190a0*/  FMUL.FTZ R29, R3, R113 ;  /* 0x00000071031d7220 */ /* 0x000fe20000410000 */
[----:B------:R-:W-:Y:S01]  /*190b0*/  MUFU.EX2 R148, R221 ;  /* 0x000000dd00947308 */ /* 0x000fe20000000800 */
[----:B------:R-:W-:Y:S02]  /*190c0*/  FADD.FTZ R146, R11, R8 ;  /* 0x000000080b927221 */ /* 0x000fe40000010000 */
[C---:B------:R-:W-:Y:S02]  /*190d0*/  FMUL.FTZ R34, R2.reuse, R110 ;  /* 0x0000006e02227220 */ /* 0x040fe40000410000 */
[C---:B------:R-:W-:Y:S02]  /*190e0*/  FMUL.FTZ R8, R3.reuse, R128 ;  /* 0x0000008003087220 */ /* 0x040fe40000410000 */
[C---:B--2---:R-:W-:Y:S02]  /*190f0*/  FMUL.FTZ R9, R3.reuse, R129 ;  /* 0x0000008103097220 */ /* 0x044fe40000410000 */
        /* <DEDUP_REMOVED lines=13> */
[----:B------:R-:W3:Y:S01]  /*191d0*/  MUFU.EX2 R113, R144 ;  /* 0x0000009000717308 */ /* 0x000ee20000000800 */
[C---:B------:R-:W-:Y:S02]  /*191e0*/  FMUL.FTZ R27, R2.reuse, R119 ;  /* 0x00000077021b7220 */ /* 0x040fe40000410000 */
[C---:B------:R-:W-:Y:S01]  /*191f0*/  FMUL.FTZ R30, R2.reuse, R114 ;  /* 0x00000072021e7220 */ /* 0x040fe20000410000 */
[C---:B--2---:R-:W-:Y:S01]  /*19200*/  F2FP.BF16.PACK_AB R141, R11.reuse, R18 ;  /* 0x000000120b8d723e */ /* 0x044fe200000010ff */
[C---:B------:R-:W-:Y:S01]  /*19210*/  FFMA.FTZ R10, R2.reuse, R236, R18 ;  /* 0x000000ec020a7223 */ /* 0x040fe20000010012 */
[----:B------:R-:W-:Y:S01]  /*19220*/  LDSM.16.MT88.4 R116, [R190+0x2800] ;  /* 0x00280000be74783b */ /* 0x000fe20000004200 */
[C---:B------:R-:W-:Y:S02]  /*19230*/  FMUL.FTZ R18, R2.reuse, R126 ;  /* 0x0000007e02127220 */ /* 0x040fe40000410000 */
[----:B------:R-:W-:Y:S01]  /*19240*/  FADD.FTZ R112, R11, R10 ;  /* 0x0000000a0b707221 */ /* 0x000fe20000010000 */
[----:B------:R-:W2:Y:S01]  /*19250*/  MUFU.EX2 R14, R157 ;  /* 0x0000009d000e7308 */ /* 0x000ea20000000800 */
[C---:B------:R-:W-:Y:S02]  /*19260*/  FMUL.FTZ R10, R2.reuse, R130 ;  /* 0x00000082020a7220 */ /* 0x040fe40000410000 */
[C---:B------:R-:W-:Y:S01]  /*19270*/  FMUL.FTZ R11, R2.reuse, R131 ;  /* 0x00000083020b7220 */ /* 0x040fe20000410000 */
[----:B------:R-:W-:Y:S01]  /*19280*/  LDSM.16.MT88.4 R124, [R189+0x2800] ;  /* 0x00280000bd7c783b */ /* 0x000fe20000004200 */
[C---:B------:R-:W-:Y:S02]  /*19290*/  FMUL.FTZ R31, R2.reuse, R115 ;  /* 0x00000073021f7220 */ /* 0x040fe40000410000 */
[C---:B------:R-:W-:Y:S02]  /*192a0*/  FMUL.FTZ R35, R2.reuse, R111 ;  /* 0x0000006f02237220 */ /* 0x040fe40000410000 */
[C---:B------:R-:W-:Y:S01]  /*192b0*/  FMUL.FTZ R32, R3.reuse, R108 ;  /* 0x0000006c03207220 */ /* 0x040fe20000410000 */
[----:B------:R-:W-:Y:S01]  /*192c0*/  MUFU.EX2 R157, R150 ;  /* 0x00000096009d7308 */ /* 0x000fe20000000800 */
[----:B------:R-:W-:Y:S02]  /*192d0*/  FMUL.FTZ R33, R3, R109 ;  /* 0x0000006d03217220 */ /* 0x000fe40000410000 */
[C---:B------:R-:W-:Y:S01]  /*192e0*/  FMUL.FTZ R38, R2.reuse, R106 ;  /* 0x0000006a02267220 */ /* 0x040fe20000410000 */
[----:B---3--:R-:W-:Y:S01]  /*192f0*/  F2FP.BF16.PACK_AB R143, R113, R110 ;  /* 0x0000006e718f723e */ /* 0x008fe200000010ff */
[C---:B------:R-:W-:Y:S02]  /*19300*/  FMUL.FTZ R39, R2.reuse, R107 ;  /* 0x0000006b02277220 */ /* 0x040fe40000410000 */
[C---:B------:R-:W-:Y:S02]  /*19310*/  FMUL.FTZ R40, R3.reuse, R96 ;  /* 0x0000006003287220 */ /* 0x040fe40000410000 */
[C---:B------:R-:W-:Y:S01]  /*19320*/  FMUL.FTZ R41, R3.reuse, R97 ;  /* 0x0000006103297220 */ /* 0x040fe20000410000 */
[----:B------:R-:W-:Y:S01]  /*19330*/  MUFU.EX2 R109, R224 ;  /* 0x000000e0006d7308 */ /* 0x000fe20000000800 */
[C---:B-1----:R-:W-:Y:S05]  /*19340*/  HMMA.16816.F32.BF16 R8, R140.reuse, R80, R8 ;  /* 0x000000508c08723c */ /* 0x042fea0000041808 */
        /* <DEDUP_REMOVED lines=15> */
[----:B------:R-:W-:Y:S01]  /*19440*/  LDSM.16.MT88.4 R84, [R189+0x800] ;  /* 0x00080000bd54783b */ /* 0x000fe20000004200 */
        /* <DEDUP_REMOVED lines=24> */
[C---:B------:R-:W-:Y:S02]  /*195d0*/  FMUL.FTZ R72, R3.reuse, R72 ;  /* 0x0000004803487220 */ /* 0x040fe40000410000 */
[----:B------:R-:W-:Y:S02]  /*195e0*/  FMUL.FTZ R73, R3, R73 ;  /* 0x0000004903497220 */ /* 0x000fe40000410000 */
[C---:B------:R-:W-:Y:S02]  /*195f0*/  FMUL.FTZ R70, R2.reuse, R70 ;  /* 0x0000004602467220 */ /* 0x040fe40000410000 */
[C---:B------:R-:W-:Y:S02]  /*19600*/  FMUL.FTZ R71, R2.reuse, R71 ;  /* 0x0000004702477220 */ /* 0x040fe40000410000 */
[C---:B------:R-:W-:Y:S01]  /*19610*/  FMUL.FTZ R74, R2.reuse, R74 ;  /* 0x0000004a024a7220 */ /* 0x040fe20000410000 */
[----:B------:R-:W-:Y:S01]  /*19620*/  MUFU.EX2 R105, R218 ;  /* 0x000000da00697308 */ /* 0x000fe20000000800 */
[----:B------:R-:W-:Y:S02]  /*19630*/  FMUL.FTZ R75, R2, R75 ;  /* 0x0000004b024b7220 */ /* 0x000fe40000410000 */
[----:B--2---:R-:W-:Y:S07]  /*19640*/  FADD.FTZ R2, R14, R146 ;  /* 0x000000920e027221 */ /* 0x004fee0000010000 */
[----:B------:R-:W-:Y:S01]  /*19650*/  MUFU.EX2 R104, R217 ;  /* 0x000000d900687308 */ /* 0x000fe20000000800 */
[C---:B-1----:R-:W-:Y:S09]  /*19660*/  HMMA.16816.F32.BF16 R28, R140.reuse, R80, R28 ;  /* 0x000000508c1c723c */ /* 0x042ff2000004181c */
[----:B------:R-:W-:Y:S01]  /*19670*/  MUFU.EX2 R158, R151 ;  /* 0x00000097009e7308 */ /* 0x000fe20000000800 */
[C---:B------:R-:W-:Y:S01]  /*19680*/  HMMA.16816.F32.BF16 R32, R140.reuse, R82, R32 ;  /* 0x000000528c20723c */ /* 0x040fe20000041820 */
[----:B------:R-:W1:Y:S08]  /*19690*/  LDSM.16.MT88.4 R80, [R191] ;  /* 0x00000000bf50783b */ /* 0x000e700000004200 */
[----:B------:R-:W-:Y:S10]  /*196a0*/  MUFU.EX2 R153, R160 ;  /* 0x000000a000997308 */ /* 0x000ff40000000800 */
[----:B------:R2:W-:Y:S10]  /*196b0*/  MUFU.EX2 R152, R212 ;  /* 0x000000d400987308 */ /* 0x0005f40000000800 */
[----:B------:R-:W-:Y:S10]  /*196c0*/  MUFU.EX2 R151, R213 ;  /* 0x000000d500977308 */ /* 0x000ff40000000800 */
[----:B------:R-:W-:Y:S01]  /*196d0*/  MUFU.EX2 R149, R215 ;  /* 0x000000d700957308 */ /* 0x000fe20000000800 */
[----:B--2---:R-:W-:Y:S01]  /*196e0*/  IADD3 R212, R216, -0x1, RZ ;  /* 0xffffffffd8d47810 */ /* 0x004fe20007ffe0ff */
[C---:B-1----:R-:W-:Y:S03]  /*196f0*/  HMMA.16816.F32.BF16 R36, R140.reuse, R80, R36 ;  /* 0x000000508c24723c */ /* 0x042fe60000041824 */
[----:B------:R-:W-:Y:S05]  /*19700*/  MOV R216, R212 ;  /* 0x000000d400d87202 */ /* 0x000fea0000000f00 */
[----:B------:R-:W1:Y:S01]  /*19710*/  MUFU.EX2 R3, R156 ;  /* 0x0000009c00037308 */ /* 0x000e620000000800 */
[C---:B------:R-:W-:Y:S01]  /*19720*/  HMMA.16816.F32.BF16 R40, R140.reuse, R82, R40 ;  /* 0x000000528c28723c */ /* 0x040fe20000041828 */
[----:B------:R-:W2:Y:S08]  /*19730*/  LDSM.16.MT88.4 R80, [R189+0x3000] ;  /* 0x00300000bd50783b */ /* 0x000eb00000004200 */
[----:B------:R-:W-:Y:S10]  /*19740*/  MUFU.EX2 R156, R147 ;  /* 0x00000093009c7308 */ /* 0x000ff40000000800 */
[----:B------:R-:W-:Y:S01]  /*19750*/  MUFU.EX2 R147, R228 ;  /* 0x000000e400937308 */ /* 0x000fe20000000800 */
[----:B-1----:R-:W-:Y:S04]  /*19760*/  FADD.FTZ R2, R3, R2 ;  /* 0x0000000203027221 */ /* 0x002fe80000010000 */
[----:B------:R-:W-:Y:S05]  /*19770*/  FADD.FTZ R2, R89, R2 ;  /* 0x0000000259027221 */ /* 0x000fea0000010000 */
[----:B------:R-:W1:Y:S01]  /*19780*/  MUFU.EX2 R236, R154 ;  /* 0x0000009a00ec7308 */ /* 0x000e620000000800 */
[C---:B------:R-:W-:Y:S09]  /*19790*/  FADD.FTZ R2, R88.reuse, R2 ;  /* 0x0000000258027221 */ /* 0x040ff20000010000 */
[----:B------:R-:W-:Y:S01]  /*197a0*/  MUFU.EX2 R154, R161 ;  /* 0x000000a1009a7308 */ /* 0x000fe20000000800 */
[C---:B--2---:R-:W-:Y:S09]  /*197b0*/  HMMA.16816.F32.BF16 R44, R140.reuse, R80, R44 ;  /* 0x000000508c2c723c */ /* 0x044ff2000004182c */
[----:B------:R-:W-:Y:S01]  /*197c0*/  MUFU.EX2 R146, R229 ;  /* 0x000000e500927308 */ /* 0x000fe20000000800 */
[C---:B------:R-:W-:Y:S01]  /*197d0*/  HMMA.16816.F32.BF16 R48, R140.reuse, R82, R48 ;  /* 0x000000528c30723c */ /* 0x040fe20000041830 */
[----:B------:R-:W2:Y:S08]  /*197e0*/  LDSM.16.MT88.4 R80, [R190+0x3000] ;  /* 0x00300000be50783b */ /* 0x000eb00000004200 */
[----:B------:R-:W3:Y:S10]  /*197f0*/  MUFU.EX2 R145, R231 ;  /* 0x000000e700917308 */ /* 0x000ef40000000800 */
[----:B------:R-:W-:Y:S01]  /*19800*/  MUFU.EX2 R144, R233 ;  /* 0x000000e900907308 */ /* 0x000fe20000000800 */
        /* <DEDUP_REMOVED lines=12> */
[----:B------:R-:W4:Y:S02]  /*198d0*/  LDSM.16.MT88.4 R88, [R190+0x800] ;  /* 0x00080000be58783b */ /* 0x000f240000004200 */
[----:B------:R-:W5:Y:S01]  /*198e0*/  MUFU.EX2 R3, R162 ;  /* 0x000000a200037308 */ /* 0x000f620000000800 */
[----:B-1----:R-:W-:Y:S02]  /*198f0*/  F2FP.BF16.PACK_AB R83, R236, R237 ;  /* 0x000000edec53723e */ /* 0x002fe400000010ff */
[----:B---3--:R-:W-:Y:S05]  /*19900*/  F2FP.BF16.PACK_AB R141, R145, R146 ;  /* 0x00000092918d723e */ /* 0x008fea00000010ff */
[C---:B------:R-:W-:Y:S05]  /*19910*/  HMMA.16816.F32.BF16 R8, R80.reuse, R84, R8 ;  /* 0x000000545008723c */ /* 0x040fea0000041808 */
[----:B--2---:R-:W-:Y:S03]  /*19920*/  FADD.FTZ R2, R14, R2 ;  /* 0x000000020e027221 */ /* 0x004fe60000010000 */
[C---:B------:R-:W-:Y:S01]  /*19930*/  HMMA.16816.F32.BF16 R16, R80.reuse, R86, R16 ;  /* 0x000000565010723c */ /* 0x040fe20000041810 */
[----:B------:R-:W1:Y:S03]  /*19940*/  LDSM.16.MT88.4 R84, [R192+0x800] ;  /* 0x00080000c054783b */ /* 0x000e660000004200 */
[----:B-----5:R-:W-:Y:S04]  /*19950*/  FADD.FTZ R2, R3, R2 ;  /* 0x0000000203027221 */ /* 0x020fe80000010000 */
[----:B------:R-:W-:Y:S04]  /*19960*/  FADD.FTZ R2, R93, R2 ;  /* 0x000000025d027221 */ /* 0x000fe80000010000 */
[C---:B------:R-:W-:Y:S01]  /*19970*/  FADD.FTZ R2, R92.reuse, R2 ;  /* 0x000000025c027221 */ /* 0x040fe20000010000 */
        /* <DEDUP_REMOVED lines=22> */
[----:B------:R-:W3:Y:S03]  /*19ae0*/  LDSM.16.MT88.4 R92, [R192+0x1000] ;  /* 0x00100000c05c783b */ /* 0x000ee60000004200 */
[----:B------:R-:W-:Y:S02]  /*19af0*/  F2FP.BF16.PACK_AB R80, R3, R14 ;  /* 0x0000000e0350723e */ /* 0x000fe400000010ff */
[----:B------:R-:W-:Y:S01]  /*19b00*/  F2FP.BF16.PACK_AB R81, R157, R158 ;  /* 0x0000009e9d51723e */ /* 0x000fe200000010ff */
[----:B------:R-:W4:Y:S01]  /*19b10*/  MUFU.EX2 R14, R220 ;  /* 0x000000dc000e7308 */ /* 0x000f220000000800 */
[----:B------:R-:W-:Y:S07]  /*19b20*/  F2FP.BF16.PACK_AB R83, R155, R156 ;  /* 0x0000009c9b53723e */ /* 0x000fee00000010ff */
[C---:B-1----:R-:W-:Y:S02]  /*19b30*/  HMMA.16816.F32.BF16 R8, R80.reuse, R84, R8 ;  /* 0x000000545008723c */ /* 0x042fe40000041808 */
[----:B------:R-:W1:Y:S06]  /*19b40*/  MUFU.EX2 R3, R219 ;  /* 0x000000db00037308 */ /* 0x000e6c0000000800 */
[C---:B------:R-:W-:Y:S01]  /*19b50*/  HMMA.16816.F32.BF16 R16, R80.reuse, R86, R16 ;  /* 0x000000565010723c */ /* 0x040fe20000041810 */
[----:B------:R-:W5:Y:S03]  /*19b60*/  LDSM.16.MT88.4 R84, [R191+0x1000] ;  /* 0x00100000bf54783b */ /* 0x000f660000004200 */
[----:B----4-:R-:W-:Y:S04]  /*19b70*/  FADD.FTZ R2, R14, R2 ;  /* 0x000000020e027221 */ /* 0x010fe80000010000 */
[C---:B--2---:R-:W-:Y:S08]  /*19b80*/  HMMA.16816.F32.BF16 R20, R80.reuse, R88, R20 ;  /* 0x000000585014723c */ /* 0x044ff00000041814 */
[C---:B------:R-:W-:Y:S01]  /*19b90*/  HMMA.16816.F32.BF16 R24, R80.reuse, R90, R24 ;  /* 0x0000005a5018723c */ /* 0x040fe20000041818 */
[----:B------:R-:W2:Y:S03]  /*19ba0*/  LDSM.16.MT88.4 R88, [R189+0x4000] ;  /* 0x00400000bd58783b */ /* 0x000ea60000004200 */
[----:B-1----:R-:W-:Y:S04]  /*19bb0*/  FADD.FTZ R2, R3, R2 ;  /* 0x0000000203027221 */ /* 0x002fe80000010000 */
[C---:B---3--:R-:W-:Y:S04]  /*19bc0*/  HMMA.16816.F32.BF16 R28, R80.reuse, R92, R28 ;  /* 0x0000005c501c723c */ /* 0x048fe8000004181c */
[----:B------:R-:W-:Y:S04]  /*19bd0*/  FADD.FTZ R2, R105, R2 ;  /* 0x0000000269027221 */ /* 0x000fe80000010000 */
[C---:B------:R-:W-:Y:S01]  /*19be0*/  HMMA.16816.F32.BF16 R32, R80.reuse, R94, R32 ;  /* 0x0000005e5020723c */ /* 0x040fe20000041820 */
[----:B------:R-:W1:Y:S03]  /*19bf0*/  LDSM.16.MT88.4 R92, [R190+0x4000] ;  /* 0x00400000be5c783b */ /* 0x000e660000004200 */
[C---:B------:R-:W-:Y:S04]  /*19c00*/  FADD.FTZ R2, R104.reuse, R2 ;  /* 0x0000000268027221 */ /* 0x040fe80000010000 */
        /* <DEDUP_REMOVED lines=51> */
[----:B------:R-:W4:Y:S07]  /*19f40*/  LDSM.16.MT88.4 R96, [R190+0x2000] ;  /* 0x00200000be60783b */ /* 0x000f2e0000004200 */
[C---:B-1----:R-:W-:Y:S08]  /*19f50*/  HMMA.16816.F32.BF16 R68, R84.reuse, R88, R68 ;  /* 0x000000585444723c */ /* 0x042ff00000041844 */
[----:B------:R-:W-:Y:S01]  /*19f60*/  HMMA.16816.F32.BF16 R72, R84, R90, R72 ;  /* 0x0000005a5448723c */ /* 0x000fe20000041848 */
[----:B------:R-:W1:Y:S03]  /*19f70*/  LDSM.16.MT88.4 R84, [R191+0x2000] ;  /* 0x00200000bf54783b */ /* 0x000e660000004200 */
[C---:B--2---:R-:W-:Y:S01]  /*19f80*/  F2FP.BF16.PACK_AB R140, R3.reuse, R14 ;  /* 0x0000000e038c723e */ /* 0x044fe200000010ff */
[----:B------:R-:W-:Y:S02]  /*19f90*/  FADD.FTZ R2, R14, R2 ;  /* 0x000000020e027221 */ /* 0x000fe40000010000 */
[----:B------:R-:W2:Y:S01]  /*19fa0*/  MUFU.EX2 R14, R235 ;  /* 0x000000eb000e7308 */ /* 0x000ea20000000800 */
[C---:B---3--:R-:W-:Y:S01]  /*19fb0*/  HMMA.16816.F32.BF16 R8, R80.reuse, R92, R8 ;  /* 0x0000005c5008723c */ /* 0x048fe20000041808 */
[----:B------:R-:W3:Y:S04]  /*19fc0*/  LDSM.16.MT88.4 R88, [R189+0x5000] ;  /* 0x00500000bd58783b */ /* 0x000ee80000004200 */
[----:B------:R-:W-:Y:S02]  /*19fd0*/  FADD.FTZ R2, R3, R2 ;  /* 0x0000000203027221 */ /* 0x000fe40000010000 */
[----:B------:R-:W-:Y:S01]  /*19fe0*/  FADD.FTZ R3, R110, R112 ;  /* 0x000000706e037221 */ /* 0x000fe20000010000 */
[C---:B------:R-:W-:Y:S01]  /*19ff0*/  HMMA.16816.F32.BF16 R16, R80.reuse, R94, R16 ;  /* 0x0000005e5010723c */ /* 0x040fe20000041810 */
[----:B------:R-:W5:Y:S07]  /*1a000*/  LDSM.16.MT88.4 R92, [R190+0x5000] ;  /* 0x00500000be5c783b */ /* 0x000f6e0000004200 */
[C---:B----4-:R-:W-:Y:S01]  /*1a010*/  HMMA.16816.F32.BF16 R20, R80.reuse, R96, R20 ;  /* 0x000000605014723c */ /* 0x050fe20000041814 */
[----:B------:R-:W-:Y:S03]  /*1a020*/  LDSM.16.MT88.4 R108, [R192+0x2800] ;  /* 0x00280000c06c783b */ /* 0x000fe60000004200 */
[----:B--2---:R-:W-:Y:S04]  /*1a030*/  F2FP.BF16.PACK_AB R143, R14, R144 ;  /* 0x000000900e8f723e */ /* 0x004fe800000010ff */
[C---:B------:R-:W-:Y:S01]  /*1a040*/  HMMA.16816.F32.BF16 R24, R80.reuse, R98, R24 ;  /* 0x000000625018723c */ /* 0x040fe20000041818 */
[----:B------:R-:W2:Y:S07]  /*1a050*/  LDSM.16.MT88.4 R96, [R192+0x5000] ;  /* 0x00500000c060783b */ /* 0x000eae0000004200 */
[C---:B------:R-:W-:Y:S08]  /*1a060*/  HMMA.16816.F32.BF16 R28, R80.reuse, R104, R28 ;  /* 0x00000068501c723c */ /* 0x040ff0000004181c */
[C---:B------:R-:W-:Y:S01]  /*1a070*/  HMMA.16816.F32.BF16 R32, R80.reuse, R106, R32 ;  /* 0x0000006a5020723c */ /* 0x040fe20000041820 */
[----:B------:R-:W4:Y:S07]  /*1a080*/  LDSM.16.MT88.4 R104, [R191+0x5000] ;  /* 0x00500000bf68783b */ /* 0x000f2e0000004200 */
[C---:B-1----:R-:W-:Y:S01]  /*1a090*/  HMMA.16816.F32.BF16 R36, R80.reuse, R84, R36 ;  /* 0x000000545024723c */ /* 0x042fe20000041824 */
[----:B------:R-:W1:Y:S07]  /*1a0a0*/  MUFU.EX2 R84, R234 ;  /* 0x000000ea00547308 */ /* 0x000e6e0000000800 */
[C---:B------:R-:W-:Y:S08]  /*1a0b0*/  HMMA.16816.F32.BF16 R40, R80.reuse, R86, R40 ;  /* 0x000000565028723c */ /* 0x040ff00000041828 */
[C---:B---3--:R-:W-:Y:S08]  /*1a0c0*/  HMMA.16816.F32.BF16 R44, R80.reuse, R88, R44 ;  /* 0x00000058502c723c */ /* 0x048ff0000004182c */
[C---:B------:R-:W-:Y:S01]  /*1a0d0*/  HMMA.16816.F32.BF16 R48, R80.reuse, R90, R48 ;  /* 0x0000005a5030723c */ /* 0x040fe20000041830 */
[----:B------:R-:W-:Y:S03]  /*1a0e0*/  LDSM.16.MT88.4 R88, [R189+0x5800] ;  /* 0x00580000bd58783b */ /* 0x000fe60000004200 */
[----:B-1----:R-:W-:Y:S01]  /*1a0f0*/  F2FP.BF16.PACK_AB R142, R6, R84 ;  /* 0x00000054068e723e */ /* 0x002fe200000010ff */
[----:B------:R-:W-:Y:S03]  /*1a100*/  FADD.FTZ R2, R84, R2 ;  /* 0x0000000254027221 */ /* 0x000fe60000010000 */
[C---:B-----5:R-:W-:Y:S04]  /*1a110*/  HMMA.16816.F32.BF16 R52, R80.reuse, R92, R52 ;  /* 0x0000005c5034723c */ /* 0x060fe80000041834 */
[----:B------:R-:W-:Y:S01]  /*1a120*/  FADD.FTZ R228, R6, R2 ;  /* 0x0000000206e47221 */ /* 0x000fe20000010000 */
[----:B------:R-:W-:Y:S01]  /*1a130*/  MOV R6, R5 ;  /* 0x0000000500067202 */ /* 0x000fe20000000f00 */
[----:B------:R-:W-:Y:S02]  /*1a140*/  FADD.FTZ R2, R113, R3 ;  /* 0x0000000371027221 */ /* 0x000fe40000010000 */
[C---:B------:R-:W-:Y:S04]  /*1a150*/  HMMA.16816.F32.BF16 R56, R80.reuse, R94, R56 ;  /* 0x0000005e5038723c */ /* 0x040fe80000041838 */
[----:B------:R-:W-:Y:S04]  /*1a160*/  FADD.FTZ R2, R240, R2 ;  /* 0x00000002f0027221 */ /* 0x000fe80000010000 */
        /* <DEDUP_REMOVED lines=38> */
[-C--:B------:R-:W-:Y:S01]  /*1a3d0*/  MOV R8, R4.reuse ;  /* 0x0000000400087202 */ /* 0x080fe20000000f00 */
[C---:B------:R-:W-:Y:S04]  /*1a3e0*/  HMMA.16816.F32.BF16 R64, R140.reuse, R10, R64 ;  /* 0x0000000a8c40723c */ /* 0x040fe80000041840 */
[----:B------:R-:W-:Y:S04]  /*1a3f0*/  FADD.FTZ R2, R144, R2 ;  /* 0x0000000290027221 */ /* 0x000fe80000010000 */
[C---:B----4-:R-:W-:Y:S04]  /*1a400*/  HMMA.16816.F32.BF16 R68, R140.reuse, R16, R68 ;  /* 0x000000108c44723c */ /* 0x050fe80000041844 */
[----:B------:R-:W-:Y:S01]  /*1a410*/  FADD.FTZ R236, R14, R2 ;  /* 0x000000020eec7221 */ /* 0x000fe20000010000 */
[----:B------:R-:W-:Y:S03]  /*1a420*/  MOV R14, R4 ;  /* 0x00000004000e7202 */ /* 0x000fe60000000f00 */
[----:B------:R-:W-:Y:S01]  /*1a430*/  HMMA.16816.F32.BF16 R72, R140, R18, R72 ;  /* 0x000000128c48723c */ /* 0x000fe20000041848 */
[----:B------:R-:W-:-:S07]  /*1a440*/  @P0 BRA `(.L_x_1058) ;  /* 0xffffcb7000000947 */ /* 0x000fce000383ffff */
.L_x_1047:
[----:B------:R-:W-:-:S13]  /*1a450*/  ISETP.GE.AND P0, PT, R212, R242, PT ;  /* 0x000000f2d400720c */ /* 0x000fda0003f06270 */
[----:B------:R-:W-:Y:S05]  /*1a460*/  @!P0 BRA `(.L_x_1059) ;  /* 0x0000469000008947 */ /* 0x000fea0003800000 */
[----:B------:R-:W-:Y:S02]  /*1a470*/  MOV R14, R8 ;  /* 0x00000008000e7202 */ /* 0x000fe40000000f00 */
[----:B------:R-:W-:Y:S02]  /*1a480*/  MOV R6, R5 ;  /* 0x0000000500067202 */ /* 0x000fe40000000f00 */
.L_x_1077:
[----:B------:R-:W-:Y:S04]  /*1a490*/  DEPBAR.LE SB0, 0x0 ;  /* 0x000080000000791a */ /* 0x000fe80000000000 */
[----:B------:R-:W-:Y:S01]  /*1a4a0*/  WARPSYNC 0xffffffff ;  /* 0xffffffff00007948 */ /* 0x000fe20003800000 */
[----:B------:R-:W-:Y:S01]  /*1a4b0*/  BAR.SYNC.DEFER_BLOCKING 0x0 ;  /* 0x0000000000007b1d */ /* 0x000fe20000010000 */
[----:B------:R-:W-:Y:S01]  /*1a4c0*/  SHF.R.S32.HI R2, RZ, 0x1f, R225 ;  /* 0x0000001fff027819 */ /* 0x000fe200000114e1 */
[----:B------:R-:W-:Y:S01]  /*1a4d0*/  IMAD.SHL.U32 R20, R76, 0x2, RZ ;  /* 0x000000024c147824 */ /* 0x000fe200078e00ff */
[----:B------:R-:W-:Y:S02]  /*1a4e0*/  SHF.R.S32.HI R5, RZ, 0x1f, R222 ;  /* 0x0000001fff057819 */ /* 0x000fe400000114de */
[C---:B------:R-:W-:Y:S01]  /*1a4f0*/  SHF.L.U64.HI R23, R211.reuse, 0x1, R238 ;  /* 0x00000001d3177819 */ /* 0x040fe200000102ee */
[----:B------:R-:W-:Y:S01]  /*1a500*/  IMAD R4, R2, c[0x0][0x208], RZ ;  /* 0x0000820002047a24 */ /* 0x000fe200078e02ff */
[----:B------:R-:W-:Y:S01]  /*1a510*/  SHF.L.U32 R22, R211, 0x1, RZ ;  /* 0x00000001d3167819 */ /* 0x000fe200000006ff */
[C---:B------:R-:W-:Y:S01]  /*1a520*/  IMAD.WIDE.U32 R2, R225.reuse, c[0x0][0x208], RZ ;  /* 0x00008200e1027a25 */ /* 0x040fe200078e00ff */
[----:B------:R-:W-:Y:S03]  /*1a530*/  SHF.L.U64.HI R21, R76, 0x1, R77 ;  /* 0x000000014c157819 */ /* 0x000fe6000001024d */
[----:B------:R-:W-:Y:S02]  /*1a540*/  IMAD R4, R225, c[0x0][0x20c], R4 ;  /* 0x00008300e1047a24 */ /* 0x000fe400078e0204 */
[----:B------:R-:W-:Y:S02]  /*1a550*/  IMAD R5, R5, c[0x0][0x218], RZ ;  /* 0x0000860005057a24 */ /* 0x000fe400078e02ff */
[----:B------:R-:W-:Y:S02]  /*1a560*/  IMAD.IADD R3, R3, 0x1, R4 ;  /* 0x0000000103037824 */ /* 0x000fe400078e0204 */
[C---:B------:R-:W-:Y:S02]  /*1a570*/  IMAD R5, R222.reuse, c[0x0][0x21c], R5 ;  /* 0x00008700de057a24 */ /* 0x040fe400078e0205 */
[----:B------:R-:W-:Y:S01]  /*1a580*/  IMAD.WIDE.U32 R2, R222, c[0x0][0x218], R2 ;  /* 0x00008600de027a25 */ /* 0x000fe200078e0002 */
[----:B------:R1:W2:Y:S04]  /*1a590*/  LDSM.16.M88.4 R16, [R188] ;  /* 0x00000000bc10783b */ /* 0x0002a80000000200 */
[----:B------:R-:W-:Y:S01]  /*1a5a0*/  IADD3 R2, P0, R248, R2, RZ ;  /* 0x00000002f8027210 */ /* 0x000fe20007f1e0ff */
[----:B------:R1:W3:Y:S03]  /*1a5b0*/  LDSM.16.M88.4 R24, [R188+0x800] ;  /* 0x00080000bc18783b */ /* 0x0002e60000000200 */
[----:B------:R-:W-:Y:S02]  /*1a5c0*/  IADD3.X R3, R247, R3, R5, P0, !PT ;  /* 0x00000003f7037210 */ /* 0x000fe400007fe405 */
[C---:B------:R-:W-:Y:S01]  /*1a5d0*/  LEA R5, P0, R2.reuse, c[0x0][0x1f8], 0x1 ;  /* 0x00007e0002057a11 */ /* 0x040fe200078008ff */
[----:B------:R1:W4:Y:S03]  /*1a5e0*/  LDSM.16.M88.4 R32, [R188+0x1000] ;  /* 0x00100000bc20783b */ /* 0x0003260000000200 */
[----:B------:R-:W-:Y:S01]  /*1a5f0*/  LEA.HI.X R4, R2, c[0x0][0x1fc], R3, 0x1, P0 ;  /* 0x00007f0002047a11 */ /* 0x000fe200000f0c03 */
        /* <DEDUP_REMOVED lines=9> */
[----:B------:R-:W-:-:S05]  /*1a690*/  BRA.DIV ~URZ, `(.L_x_1060) ;  /* 0x0000a7527f007947 */ /* 0x000fca000b800000 */
[----:B--23--:R2:W3:Y:S02]  /*1a6a0*/  SHFL.IDX PT, R28, R4, RZ, 0x181f ;  /* 0x00181fff041c7589 */ /* 0x00c4e400000e0000 */
.L_x_1165:
        /* <DEDUP_REMOVED lines=15> */
[C---:B------:R-:W-:Y:S01]  /*1a7a0*/  HMMA.16816.F32.BF16 R8, R132.reuse, R16, RZ ;  /* 0x000000108408723c */ /* 0x040fe200000418ff */
[----:B------:R-:W2:Y:S02]  /*1a7b0*/  SHFL.IDX PT, R2, R5, RZ, 0x181f ;  /* 0x00181fff05027589 */ /* 0x000ea400000e0000 */
[----:B------:R-:W-:Y:S05]  /*1a7c0*/  IADD3.X R53, RZ, R3, R23, P1, P0 ;  /* 0x00000003ff357210 */ /* 0x000fea0000fe0417 */
[C---:B------:R-:W-:Y:S01]  /*1a7d0*/  HMMA.16816.F32.BF16 R16, R132.reuse, R18, RZ ;  /* 0x000000128410723c */ /* 0x040fe200000418ff */
[----:B------:R-:W5:Y:S03]  /*1a7e0*/  SHFL.IDX PT, R3, R5, 0x1, 0x181f ;  /* 0x00381f0005037f89 */ /* 0x000f6600000e0000 */
[----:B--2---:R-:W-:Y:S04]  /*1a7f0*/  IADD3 R36, P0, R2, R20, RZ ;  /* 0x0000001402247210 */ /* 0x004fe80007f1e0ff */
[----:B---3--:R-:W-:Y:S04]  /*1a800*/  IADD3.X R37, R28, R21, RZ, P0, !PT ;  /* 0x000000151c257210 */ /* 0x008fe800007fe4ff */
[----:B------:R-:W-:Y:S01]  /*1a810*/  IADD3 R30, P0, R2, R22, RZ ;  /* 0x00000016021e7210 */ /* 0x000fe20007f1e0ff */
[----:B------:R2:W-:Y:S03]  /*1a820*/  LDGSTS.E.BYPASS.LTC128B.128 [R241+0x100], [R36.64], !P3 ;  /* 0x0010000024f17fae */ /* 0x0005e6000d901d48 */
[----:B------:R-:W-:Y:S02]  /*1a830*/  IADD3.X R31, R28, R23, RZ, P0, !PT ;  /* 0x000000171c1f7210 */ /* 0x000fe400007fe4ff */
[----:B-----5:R-:W-:Y:S04]  /*1a840*/  IADD3 R4, P0, R3, R20, RZ ;  /* 0x0000001403047210 */ /* 0x020fe80007f1e0ff */
[----:B------:R-:W-:Y:S01]  /*1a850*/  IADD3.X R5, R29, R21, RZ, P0, !PT ;  /* 0x000000151d057210 */ /* 0x000fe200007fe4ff */
[----:B------:R3:W-:Y:S01]  /*1a860*/  LDGSTS.E.BYPASS.LTC128B.128 [R241+0x3100], [R30.64], !P2 ;  /* 0x031000001ef17fae */ /* 0x0007e2000d101d48 */
[----:B------:R-:W-:Y:S04]  /*1a870*/  IADD3 R2, P0, R3, R22, RZ ;  /* 0x0000001603027210 */ /* 0x000fe80007f1e0ff */
[----:B------:R-:W-:Y:S02]  /*1a880*/  IADD3.X R3, R29, R23, RZ, P0, !PT ;  /* 0x000000171d037210 */ /* 0x000fe400007fe4ff */
[C---:B------:R-:W-:Y:S01]  /*1a890*/  HMMA.16816.F32.BF16 R20, R132.reuse, R24, RZ ;  /* 0x000000188414723c */ /* 0x040fe200000418ff */
[----:B------:R5:W-:Y:S01]  /*1a8a0*/  LDGSTS.E.BYPASS.LTC128B.128 [R241+0x1100], [R4.64], !P3 ;  /* 0x0110000004f17fae */ /* 0x000be2000d901d48 */
[----:B------:R-:W-:Y:S06]  /*1a8b0*/  ISETP.NE.U32.AND P0, PT, R38, RZ, PT ;  /* 0x000000ff2600720c */ /* 0x000fec0003f05070 */
[C---:B------:R-:W-:Y:S01]  /*1a8c0*/  HMMA.16816.F32.BF16 R24, R132.reuse, R26, RZ ;  /* 0x0000001a8418723c */ /* 0x040fe200000418ff */
[----:B------:R4:W-:Y:S08]  /*1a8d0*/  LDGSTS.E.BYPASS.LTC128B.128 [R241+0x4100], [R2.64], !P2 ;  /* 0x0410000002f17fae */ /* 0x0009f0000d101d48 */
[----:B------:R1:W-:Y:S01]  /*1a8e0*/  LDGSTS.E.BYPASS.LTC128B.128.ZFILL [R241+0x2100], [R44.64], P0 ;  /* 0x021000002cf17fae */ /* 0x0003e20008141d48 */
[----:B------:R-:W-:Y:S01]  /*1a8f0*/  ISETP.NE.U32.AND P0, PT, R39, RZ, PT ;  /* 0x000000ff2700720c */ /* 0x000fe20003f05070 */
[C---:B---34-:R-:W-:Y:S08]  /*1a900*/  HMMA.16816.F32.BF16 R28, R132.reuse, R32, RZ ;  /* 0x00000020841c723c */ /* 0x058ff000000418ff */
[C---:B------:R-:W-:Y:S04]  /*1a910*/  HMMA.16816.F32.BF16 R32, R132.reuse, R34, RZ ;  /* 0x000000228420723c */ /* 0x040fe800000418ff */
[----:B------:R3:W-:Y:S01]  /*1a920*/  LDGSTS.E.BYPASS.LTC128B.128.ZFILL [R241+0x5100], [R52.64], P0 ;  /* 0x0510000034f17fae */ /* 0x0007e20008141d48 */
[----:B------:R-:W-:Y:S03]  /*1a930*/  ISETP.GT.AND P0, PT, R212, R242, PT ;  /* 0x000000f2d400720c */ /* 0x000fe60003f04270 */
[C---:B-12---:R-:W-:Y:S04]  /*1a940*/  HMMA.16816.F32.BF16 R36, R132.reuse, R40, RZ ;  /* 0x000000288424723c */ /* 0x046fe800000418ff */
[----:B------:R-:W0:Y:S04]  /*1a950*/  LDGDEPBAR ;  /* 0x00000000000079af */ /* 0x000e280000000000 */
[C---:B------:R-:W-:Y:S08]  /*1a960*/  HMMA.16816.F32.BF16 R40, R132.reuse, R42, RZ ;  /* 0x0000002a8428723c */ /* 0x040ff000000418ff */
[C---:B------:R-:W-:Y:S08]  /*1a970*/  HMMA.16816.F32.BF16 R44, R132.reuse, R48, RZ ;  /* 0x00000030842c723c */ /* 0x040ff000000418ff */
[C---:B------:R-:W-:Y:S08]  /*1a980*/  HMMA.16816.F32.BF16 R48, R132.reuse, R50, RZ ;  /* 0x000000328430723c */ /* 0x040ff000000418ff */
[C---:B---3--:R-:W-:Y:S08]  /*1a990*/  HMMA.16816.F32.BF16 R52, R132.reuse, R56, RZ ;  /* 0x000000388434723c */ /* 0x048ff000000418ff */
        /* <DEDUP_REMOVED lines=60> */
[C---:B------:R-:W-:Y:S08]  /*1ad60*/  HMMA.16816.F32.BF16 R28, R172.reuse, R156, R28 ;  /* 0x0000009cac1c723c */ /* 0x040ff0000004181c */
[C---:B------:R-:W-:Y:S01]  /*1ad70*/  HMMA.16816.F32.BF16 R32, R172.reuse, R158, R32 ;  /* 0x0000009eac20723c */ /* 0x040fe20000041820 */
[----:B------:R-:W4:Y:S07]  /*1ad80*/  LDSM.16.M88.4 R156, [R195] ;  /* 0x00000000c39c783b */ /* 0x000f2e0000000200 */
        /* <DEDUP_REMOVED lines=27> */
[C---:B------:R-:W-:Y:S08]  /*1af40*/  HMMA.16816.F32.BF16 R8, R180.reuse, R156, R8 ;  /* 0x0000009cb408723c */ /* 0x040ff00000041808 */
[C---:B------:R-:W-:Y:S01]  /*1af50*/  HMMA.16816.F32.BF16 R16, R180.reuse, R158, R16 ;  /* 0x0000009eb410723c */ /* 0x040fe20000041810 */
[----:B------:R-:W4:Y:S07]  /*1af60*/  LDSM.16.M88.4 R156, [R103+0x5800] ;  /* 0x00580000679c783b */ /* 0x000f2e0000000200 */
        /* <DEDUP_REMOVED lines=29> */
[----:B--2---:R-:W-:Y:S08]  /*1b140*/  FMUL.FTZ R2, R16, c[0x0][0x320] ;  /* 0x0000c80010027a20 */ /* 0x004ff00000410000 */
[----:B------:R2:W2:Y:S01]  /*1b150*/  MUFU.TANH R216, R2 ;  /* 0x0000000200d87308 */ /* 0x0004a20000002400 */
[C---:B-1----:R-:W-:Y:S08]  /*1b160*/  HMMA.16816.F32.BF16 R28, R184.reuse, R8, R28 ;  /* 0x00000008b81c723c */ /* 0x042ff0000004181c */
[C---:B------:R-:W-:Y:S01]  /*1b170*/  HMMA.16816.F32.BF16 R32, R184.reuse, R10, R32 ;  /* 0x0000000ab820723c */ /* 0x040fe20000041820 */
[----:B------:R-:W-:Y:S03]  /*1b180*/  LDSM.16.M88.4 R8, [R15+0x2000] ;  /* 0x002000000f08783b */ /* 0x000fe60000000200 */
[----:B--2---:R-:W-:Y:S04]  /*1b190*/  FMUL.FTZ R2, R17, c[0x0][0x320] ;  /* 0x0000c80011027a20 */ /* 0x004fe80000410000 */
[----:B------:R1:W2:Y:S11]  /*1b1a0*/  MUFU.TANH R213, R2 ;  /* 0x0000000200d57308 */ /* 0x0002b60000002400 */
[----:B------:R-:W-:Y:S05]  /*1b1b0*/  @!UPT UIADD3 URZ, URZ, URZ, URZ ;  /* 0x0000003f3f3ff290 */ /* 0x000fea000fffe03f */
[----:B------:R-:W-:Y:S04]  /*1b1c0*/  FMUL.FTZ R3, R35, c[0x0][0x320] ;  /* 0x0000c80023037a20 */ /* 0x000fe80000410000 */
[----:B------:R-:W2:Y:S01]  /*1b1d0*/  MUFU.TANH R157, R3 ;  /* 0x00000003009d7308 */ /* 0x000ea20000002400 */
[----:B-1----:R-:W-:Y:S02]  /*1b1e0*/  FMUL.FTZ R2, R18, c[0x0][0x320] ;  /* 0x0000c80012027a20 */ /* 0x002fe40000410000 */
[----:B------:R-:W1:Y:S07]  /*1b1f0*/  LDSM.16.M88.4 R16, [R15+0x1800] ;  /* 0x001800000f10783b */ /* 0x000e6e0000000200 */
[----:B------:R2:W1:Y:S02]  /*1b200*/  MUFU.TANH R221, R2 ;  /* 0x0000000200dd7308 */ /* 0x0004640000002400 */
[----:B--2---:R-:W-:Y:S08]  /*1b210*/  FMUL.FTZ R2, R20, c[0x0][0x320] ;  /* 0x0000c80014027a20 */ /* 0x004ff00000410000 */
[----:B------:R2:W2:Y:S01]  /*1b220*/  MUFU.TANH R161, R2 ;  /* 0x0000000200a17308 */ /* 0x0004a20000002400 */
[C---:B-1----:R-:W-:Y:S08]  /*1b230*/  HMMA.16816.F32.BF16 R36, R184.reuse, R16, R36 ;  /* 0x00000010b824723c */ /* 0x042ff00000041824 */
[C---:B------:R-:W-:Y:S01]  /*1b240*/  HMMA.16816.F32.BF16 R40, R184.reuse, R18, R40 ;  /* 0x00000012b828723c */ /* 0x040fe20000041828 */
[----:B------:R-:W1:Y:S01]  /*1b250*/  LDSM.16.M88.4 R16, [R15+0x2800] ;  /* 0x002800000f10783b */ /* 0x000e620000000200 */
[----:B------:R-:W-:Y:S04]  /*1b260*/  DEPBAR.LE SB0, 0x0 ;  /* 0x000080000000791a */ /* 0x000fe80000000000 */
[----:B--2---:R-:W-:Y:S02]  /*1b270*/  FMUL.FTZ R2, R21, c[0x0][0x320] ;  /* 0x0000c80015027a20 */ /* 0x004fe40000410000 */
[C---:B------:R-:W-:Y:S02]  /*1b280*/  HMMA.16816.F32.BF16 R44, R184.reuse, R8, R44 ;  /* 0x00000008b82c723c */ /* 0x040fe4000004182c */
[----:B------:R2:W1:Y:S01]  /*1b290*/  MUFU.TANH R160, R2 ;  /* 0x0000000200a07308 */ /* 0x0004620000002400 */
[----:B------:R-:W-:Y:S05]  /*1b2a0*/  BAR.SYNC.DEFER_BLOCKING 0x0 ;  /* 0x0000000000007b1d */ /* 0x000fea0000010000 */
[C---:B------:R-:W-:Y:S08]  /*1b2b0*/  HMMA.16816.F32.BF16 R48, R184.reuse, R10, R48 ;  /* 0x0000000ab830723c */ /* 0x040ff00000041830 */
[----:B-----5:R-:W-:Y:S04]  /*1b2c0*/  FMUL.FTZ R4, R42, c[0x0][0x320] ;  /* 0x0000c8002a047a20 */ /* 0x020fe80000410000 */
[----:B------:R-:W3:Y:S01]  /*1b2d0*/  MUFU.TANH R148, R4 ;  /* 0x0000000400947308 */ /* 0x000ee20000002400 */
[----:B------:R-:W-:Y:S02]  /*1b2e0*/  FMUL.FTZ R3, R43, c[0x0][0x320] ;  /* 0x0000c8002b037a20 */ /* 0x000fe40000410000 */
[----:B--2---:R-:W-:Y:S07]  /*1b2f0*/  FMUL.FTZ R2, R22, c[0x0][0x320] ;  /* 0x0000c80016027a20 */ /* 0x004fee0000410000 */
        /* <DEDUP_REMOVED lines=72> */
[----:B------:R-:W3:Y:S01]  /*1b780*/  LDL R227, [R1+0x10] ;  /* 0x0000100001e37983 */ /* 0x000ee20000100800 */
[----:B------:R-:W-:Y:S01]  /*1b790*/  IMAD.MOV.U32 R222, RZ, RZ, RZ ;  /* 0x000000ffffde7224 */ /* 0x000fe200078e00ff */
[----:B------:R-:W-:Y:S01]  /*1b7a0*/  ISETP.GT.AND P4, PT, R0, 0x5f, PT ;  /* 0x0000005f0000780c */ /* 0x000fe20003f84270 */
[----:B------:R-:W-:Y:S01]  /*1b7b0*/  IMAD.SHL.U32 R10, R211, 0x2, RZ ;  /* 0x00000002d30a7824 */ /* 0x000fe200078e00ff */
[----:B------:R-:W4:Y:S01]  /*1b7c0*/  LDL.64 R230, [R1] ;  /* 0x0000000001e67983 */ /* 0x000f220000100a00 */
[----:B------:R-:W-:Y:S02]  /*1b7d0*/  ISETP.NE.AND P5, PT, R229, 0x1, PT ;  /* 0x00000001e500780c */ /* 0x000fe40003fa5270 */
[----:B------:R-:W-:Y:S02]  /*1b7e0*/  SHF.L.U64.HI R11, R211, 0x1, R238 ;  /* 0x00000001d30b7819 */ /* 0x000fe400000102ee */
[----:B------:R-:W-:Y:S01]  /*1b7f0*/  SHF.L.U64.HI R9, R76, 0x1, R77 ;  /* 0x000000014c097819 */ /* 0x000fe2000001024d */
[----:B------:R-:W5:Y:S01]  /*1b800*/  LDL R226, [R1+0x8] ;  /* 0x0000080001e27983 */ /* 0x000f620000100800 */
[----:B---3--:R-:W-:Y:S05]  /*1b810*/  IMAD R3, R212, 0x60, R227 ;  /* 0x00000060d4037824 */ /* 0x008fea00078e02e3 */
[----:B------:R-:W-:Y:S05]  /*1b820*/  IADD3 R3, R3, -0x60, R0 ;  /* 0xffffffa003037810 */ /* 0x000fea0007ffe000 */
[----:B------:R-:W-:Y:S04]  /*1b830*/  @P5 IMAD.HI.U32 R4, R3, c[0x0][0x2bc], RZ ;  /* 0x0000af0003045a27 */ /* 0x000fe800078e00ff */
[--C-:B--2---:R-:W-:Y:S01]  /*1b840*/  IMAD.MOV.U32 R2, RZ, RZ, R3.reuse ;  /* 0x000000ffff027224 */ /* 0x104fe200078e0003 */
[----:B------:R-:W-:Y:S04]  /*1b850*/  @P5 SHF.R.U32.HI R2, RZ, c[0x0][0x2c0], R4 ;  /* 0x0000b000ff025a19 */ /* 0x000fe80000011604 */
[C---:B----4-:R-:W-:Y:S04]  /*1b860*/  @!P4 IADD3 R5, P0, R2.reuse, R230, RZ ;  /* 0x000000e60205c210 */ /* 0x050fe80007f1e0ff */
[----:B-----5:R-:W-:Y:S01]  /*1b870*/  @!P4 LEA.HI.X.SX32 R8, R2, R226, 0x1, P0 ;  /* 0x000000e20208c211 */ /* 0x020fe200000f0eff */
[----:B------:R-:W-:Y:S01]  /*1b880*/  IMAD.MOV R2, RZ, RZ, -R2 ;  /* 0x000000ffff027224 */ /* 0x000fe200078e0a02 */
[C---:B------:R-:W-:Y:S03]  /*1b890*/  @!P4 LEA R4, P0, R5.reuse, c[0x0][0x2a0], 0x2 ;  /* 0x0000a8000504ca11 */ /* 0x040fe600078010ff */
[----:B------:R-:W-:Y:S01]  /*1b8a0*/  IMAD R225, R2, c[0x0][0x2b8], R3 ;  /* 0x0000ae0002e17a24 */ /* 0x000fe200078e0203 */
[----:B------:R-:W-:Y:S01]  /*1b8b0*/  @!P4 LEA.HI.X R5, R5, c[0x0][0x2a4], R8, 0x2, P0 ;  /* 0x0000a9000505ca11 */ /* 0x000fe200000f1408 */
[----:B------:R-:W-:Y:S03]  /*1b8c0*/  IMAD.SHL.U32 R8, R76, 0x2, RZ ;  /* 0x000000024c087824 */ /* 0x000fe600078e00ff */
[----:B------:R-:W-:Y:S01]  /*1b8d0*/  SHF.R.S32.HI R2, RZ, 0x1f, R225 ;  /* 0x0000001fff027819 */ /* 0x000fe200000114e1 */
[----:B------:R2:W3:Y:S04]  /*1b8e0*/  @!P4 LDG.E R222, [R4.64] ;  /* 0x0000000804dec981 */ /* 0x0004e8000c1e1900 */
[----:B--2---:R-:W-:Y:S02]  /*1b8f0*/  IMAD R4, R2, c[0x0][0x1e0], RZ ;  /* 0x0000780002047a24 */ /* 0x004fe400078e02ff */
[C---:B------:R-:W-:Y:S04]  /*1b900*/  IMAD.WIDE.U32 R2, R225.reuse, c[0x0][0x1e0], RZ ;  /* 0x00007800e1027a25 */ /* 0x040fe800078e00ff */
[----:B------:R-:W-:Y:S04]  /*1b910*/  IMAD R4, R225, c[0x0][0x1e4], R4 ;  /* 0x00007900e1047a24 */ /* 0x000fe800078e0204 */
[----:B------:R-:W-:Y:S01]  /*1b920*/  IMAD.IADD R3, R3, 0x1, R4 ;  /* 0x0000000103037824 */ /* 0x000fe200078e0204 */
[----:B---3--:R-:W-:Y:S03]  /*1b930*/  SHF.R.S32.HI R4, RZ, 0x1f, R222 ;  /* 0x0000001fff047819 */ /* 0x008fe600000114de */
        /* <DEDUP_REMOVED lines=9> */
.L_x_1166:
[----:B------:R-:W-:-:S05]  /*1b9d0*/  BRA.DIV ~URZ, `(.L_x_1064) ;  /* 0x000094e27f007947 */ /* 0x000fca000b800000 */
[----:B------:R-:W4:Y:S02]  /*1b9e0*/  SHFL.IDX PT, R2, R5, RZ, 0x181f ;  /* 0x00181fff05027589 */ /* 0x000f2400000e0000 */
[----:B----4-:R-:W-:Y:S05]  /*1b9f0*/  IADD3 R16, P0, R2, R8, RZ ;  /* 0x0000000802107210 */ /* 0x010fea0007f1e0ff */
[----:B---3--:R-:W-:Y:S01]  /*1ba00*/  IMAD.X R17, R18, 0x1, R9, P0 ;  /* 0x0000000112117824 */ /* 0x008fe200000e0609 */
[----:B------:R-:W-:Y:S04]  /*1ba10*/  IADD3 R2, P0, R2, R10, RZ ;  /* 0x0000000a02027210 */ /* 0x000fe80007f1e0ff */
[----:B------:R-:W-:Y:S01]  /*1ba20*/  @!PT LDS RZ, [RZ] ;  /* 0x00000000fffff984 */ /* 0x000fe20000000800 */
[----:B------:R-:W-:Y:S01]  /*1ba30*/  @!PT LDS RZ, [RZ] ;  /* 0x00000000fffff984 */ /* 0x000fe20000000800 */
[----:B------:R3:W-:Y:S01]  /*1ba40*/  LDGSTS.E.BYPASS.LTC128B.128 [R210+0x8100], [R16.64], !P3 ;  /* 0x0810000010d27fae */ /* 0x0007e2000d901d48 */
[----:B------:R-:W-:Y:S05]  /*1ba50*/  IMAD.X R3, R18, 0x1, R11, P0 ;  /* 0x0000000112037824 */ /* 0x000fea00000e060b */
[----:B------:R4:W-:Y:S04]  /*1ba60*/  LDGSTS.E.BYPASS.LTC128B.128 [R210+0xb100], [R2.64], !P2 ;  /* 0x0b10000002d27fae */ /* 0x0009e8000d101d48 */
[----:B----4-:R-:W3:Y:S04]  /*1ba70*/  SHFL.IDX PT, R2, R5, 0x1, 0x181f ;  /* 0x00381f0005027f89 */ /* 0x010ee800000e0000 */
[----:B------:R-:W4:Y:S04]  /*1ba80*/  SHFL.IDX PT, R3, R4, 0x1, 0x181f ;  /* 0x00381f0004037f89 */ /* 0x000f2800000e0000 */
[----:B--2---:R-:W2:Y:S04]  /*1ba90*/  SHFL.IDX PT, R4, R4, 0x2, 0x181f ;  /* 0x00581f0004047f89 */ /* 0x004ea800000e0000 */
[----:B------:R-:W1:Y:S01]  /*1baa0*/  SHFL.IDX PT, R5, R5, 0x2, 0x181f ;  /* 0x00581f0005057f89 */ /* 0x000e6200000e0000 */
[C---:B---3--:R-:W-:Y:S05]  /*1bab0*/  IADD3 R16, P0, R2.reuse, R8, RZ ;  /* 0x0000000802107210 */ /* 0x048fea0007f1e0ff */
[C---:B----4-:R-:W-:Y:S01]  /*1bac0*/  IMAD.X R17, R3.reuse, 0x1, R9, P0 ;  /* 0x0000000103117824 */ /* 0x050fe200000e0609 */
[----:B------:R-:W-:Y:S04]  /*1bad0*/  IADD3 R2, P0, R2, R10, RZ ;  /* 0x0000000a02027210 */ /* 0x000fe80007f1e0ff */
[----:B------:R3:W-:Y:S01]  /*1bae0*/  LDGSTS.E.BYPASS.LTC128B.128 [R210+0x9100], [R16.64], !P3 ;  /* 0x0910000010d27fae */ /* 0x0007e2000d901d48 */
[----:B------:R-:W-:Y:S05]  /*1baf0*/  IMAD.X R3, R3, 0x1, R11, P0 ;  /* 0x0000000103037824 */ /* 0x000fea00000e060b */
[----:B------:R3:W-:Y:S03]  /*1bb00*/  LDGSTS.E.BYPASS.LTC128B.128 [R210+0xc100], [R2.64], !P2 ;  /* 0x0c10000002d27fae */ /* 0x0007e6000d101d48 */
.L_x_1167:
[C---:B-123--:R-:W-:Y:S05]  /*1bb10*/  IADD3 R2, P0, R5.reuse, R8, RZ ;  /* 0x0000000805027210 */ /* 0x04efea0007f1e0ff */
[C---:B------:R-:W-:Y:S05]  /*1bb20*/  IMAD.X R3, R4.reuse, 0x1, R9, P0 ;  /* 0x0000000104037824 */ /* 0x040fea00000e0609 */
[----:B------:R-:W-:Y:S01]  /*1bb30*/  @!PT LDS RZ, [RZ] ;  /* 0x00000000fffff984 */ /* 0x000fe20000000800 */
[----:B------:R-:W-:Y:S01]  /*1bb40*/  @!PT LDS RZ, [RZ] ;  /* 0x00000000fffff984 */ /* 0x000fe20000000800 */
[----:B------:R-:W-:Y:S01]  /*1bb50*/  @!PT LDS RZ, [RZ] ;  /* 0x00000000fffff984 */ /* 0x000fe20000000800 */
[----:B------:R1:W-:Y:S02]  /*1bb60*/  LDGSTS.E.BYPASS.LTC128B.128 [R210+0xa100], [R2.64], !P3 ;  /* 0x0a10000002d27fae */ /* 0x0003e4000d901d48 */
[----:B-1----:R-:W-:Y:S05]  /*1bb70*/  IADD3 R2, P0, R5, R10, RZ ;  /* 0x0000000a05027210 */ /* 0x002fea0007f1e0ff */
[----:B------:R-:W-:Y:S05]  /*1bb80*/  IMAD.X R3, R4, 0x1, R11, P0 ;  /* 0x0000000104037824 */ /* 0x000fea00000e060b */
[----:B------:R1:W-:Y:S03]  /*1bb90*/  LDGSTS.E.BYPASS.LTC128B.128 [R210+0xd100], [R2.64], !P2 ;  /* 0x0d10000002d27fae */ /* 0x0003e6000d101d48 */
.L_x_1062:
[----:B---34-:R-:W-:Y:S05]  /*1bba0*/  BSYNC B0 ;  /* 0x0000000000007941 */ /* 0x018fea0003800000 */
.L_x_1061:
[----:B------:R-:W-:Y:S01]  /*1bbb0*/  LOP3.LUT R11, RZ, c[0x0][0x324], RZ, 0x33, !PT ;  /* 0x0000c900ff0b7a12 */ /* 0x000fe200078e33ff */
[----:B-1----:R-:W3:Y:S01]  /*1bbc0*/  LDL R3, [R1+0xc] ;  /* 0x00000c0001037983 */ /* 0x002ee20000100800 */
[----:B------:R-:W-:Y:S03]  /*1bbd0*/  IMAD.MOV.U32 R4, RZ, RZ, c[0x0][0x2c4] ;  /* 0x0000b100ff047624 */ /* 0x000fe600078e00ff */
[----:B--2---:R-:W3:Y:S02]  /*1bbe0*/  LDL R2, [R1+0x14] ;  /* 0x0000140001027983 */ /* 0x004ee40000100800 */
[----:B------:R-:W-:Y:S01]  /*1bbf0*/  ISETP.NE.AND P0, PT, R4, 0x1, PT ;  /* 0x000000010400780c */ /* 0x000fe20003f05270 */
[----:B------:R-:W-:Y:S01]  /*1bc00*/  IMAD R4, R212, -0x60, RZ ;  /* 0xffffffa0d4047824 */ /* 0x000fe200078e02ff */
[----:B------:R-:W0:Y:S01]  /*1bc10*/  LDGDEPBAR ;  /* 0x00000000000079af */ /* 0x000e220000000000 */
[----:B---3--:R-:W-:Y:S10]  /*1bc20*/  IMAD.IADD R8, R2, 0x1, R3 ;  /* 0x0000000102087824 */ /* 0x008ff400078e0203 */
[----:B------:R-:W-:Y:S05]  /*1bc30*/  @P0 IMAD.HI.U32 R2, R8, c[0x0][0x2c8], RZ ;  /* 0x0000b20008020a27 */ /* 0x000fea00078e00ff */
[----:B------:R-:W-:Y:S02]  /*1bc40*/  @P0 SHF.R.U32.HI R8, RZ, c[0x0][0x2cc], R2 ;  /* 0x0000b300ff080a19 */ /* 0x000fe40000011602 */
[----:B------:R-:W-:Y:S04]  /*1bc50*/  IADD3 R2, -R245, 0x1, R4 ;  /* 0x00000001f5027810 */ /* 0x000fe80007ffe104 */
[----:B------:R-:W-:Y:S04]  /*1bc60*/  IADD3 R9, -R243, R2, R244 ;  /* 0x00000002f3097210 */ /* 0x000fe80007ffe1f4 */
[----:B------:R-:W-:Y:S01]  /*1bc70*/  IADD3 R10, R9, c[0x0][0x328], RZ ;  /* 0x0000ca00090a7a10 */ /* 0x000fe20007ffe0ff */
[----:B------:R-:W-:-:S05]  /*1bc80*/  BRA.DIV ~URZ, `(.L_x_1065) ;  /* 0x000095227f007947 */ /* 0x000fca000b800000 */
[----:B------:R1:W2:Y:S02]  /*1bc90*/  SHFL.IDX PT, R5, R8, RZ, 0x1c1f ;  /* 0x001c1fff08057589 */ /* 0x0002a400000e0000 */
.L_x_1168:
        /* <DEDUP_REMOVED lines=19> */
.L_x_1068:
[----:B------:R-:W-:Y:S04]  /*1bdd0*/  MOV R11, c[0x0][0x32c] ;  /* 0x0000cb00000b7a02 */ /* 0x000fe80000000f00 */
[----:B------:R-:W-:Y:S11]  /*1bde0*/  ISETP.NE.AND P0, PT, R11, 0x1, PT ;  /* 0x000000010b00780c */ /* 0x000ff60003f05270 */
[----:B------:R-:W-:Y:S02]  /*1bdf0*/  @!UPT UIADD3 URZ, URZ, URZ, URZ ;  /* 0x0000003f3f3ff290 */ /* 0x000fe4000fffe03f */
[----:B------:R-:W-:Y:S05]  /*1be00*/  @P0 IMAD.HI.U32 R11, R5, c[0x0][0x330], RZ ;  /* 0x0000cc00050b0a27 */ /* 0x000fea00078e00ff */
[----:B------:R-:W-:Y:S02]  /*1be10*/  @P0 SHF.R.U32.HI R5, RZ, c[0x0][0x334], R11 ;  /* 0x0000cd00ff050a19 */ /* 0x000fe4000001160b */
.L_x_1069:
[----:B------:R-:W-:Y:S05]  /*1be20*/  BSYNC B0 ;  /* 0x0000000000007941 */ /* 0x000fea0003800000 */
.L_x_1067:
[----:B------:R-:W-:Y:S04]  /*1be30*/  IMAD.IADD R11, R4, 0x1, -R245 ;  /* 0x00000001040b7824 */ /* 0x000fe800078e0af5 */
[----:B------:R-:W-:Y:S05]  /*1be40*/  IMAD R5, R5, c[0x0][0x32c], R11 ;  /* 0x0000cb0005057a24 */ /* 0x000fea00078e020b */
[----:B------:R-:W-:Y:S02]  /*1be50*/  IMNMX R2, R2, R5, !PT ;  /* 0x0000000502027217 */ /* 0x000fe40007800200 */
[----:B------:R-:W-:Y:S04]  /*1be60*/  IADD3 R5, R5, c[0x0][0x32c], RZ ;  /* 0x0000cb0005057a10 */ /* 0x000fe80007ffe0ff */
[----:B------:R-:W-:Y:S02]  /*1be70*/  IMNMX R3, R3, R5, PT ;  /* 0x0000000503037217 */ /* 0x000fe40003800200 */
.L_x_1066:
        /* <DEDUP_REMOVED lines=135> */
.L_x_1169:
        /* <DEDUP_REMOVED lines=19> */
.L_x_1073:
[----:B-12---:R-:W-:Y:S04]  /*1c820*/  MOV R8, c[0x0][0x32c] ;  /* 0x0000cb0000087a02 */ /* 0x006fe80000000f00 */
[----:B------:R-:W-:Y:S11]  /*1c830*/  ISETP.NE.AND P0, PT, R8, 0x1, PT ;  /* 0x000000010800780c */ /* 0x000ff60003f05270 */
[----:B------:R-:W-:Y:S02]  /*1c840*/  @!UPT UIADD3 URZ, URZ, URZ, URZ ;  /* 0x0000003f3f3ff290 */ /* 0x000fe4000fffe03f */
[----:B------:R-:W-:Y:S05]  /*1c850*/  @P0 IMAD.HI.U32 R8, R5, c[0x0][0x330], RZ ;  /* 0x0000cc0005080a27 */ /* 0x000fea00078e00ff */
[----:B------:R-:W-:Y:S02]  /*1c860*/  @P0 SHF.R.U32.HI R5, RZ, c[0x0][0x334], R8 ;  /* 0x0000cd00ff050a19 */ /* 0x000fe40000011608 */
.L_x_1074:
[----:B------:R-:W-:Y:S05]  /*1c870*/  BSYNC B0 ;  /* 0x0000000000007941 */ /* 0x000fea0003800000 */
.L_x_1072:
[----:B------:R-:W-:Y:S04]  /*1c880*/  IMAD.IADD R4, R4, 0x1, -R245 ;  /* 0x0000000104047824 */ /* 0x000fe800078e0af5 */
[----:B------:R-:W-:Y:S05]  /*1c890*/  IMAD R5, R5, c[0x0][0x32c], R4 ;  /* 0x0000cb0005057a24 */ /* 0x000fea00078e0204 */
[----:B------:R-:W-:Y:S02]  /*1c8a0*/  IMNMX R2, R2, R5, !PT ;  /* 0x0000000502027217 */ /* 0x000fe40007800200 */
[----:B------:R-:W-:Y:S04]  /*1c8b0*/  IADD3 R5, R5, c[0x0][0x32c], RZ ;  /* 0x0000cb0005057a10 */ /* 0x000fe80007ffe0ff */
[----:B------:R-:W-:Y:S02]  /*1c8c0*/  IMNMX R3, R3, R5, PT ;  /* 0x0000000503037217 */ /* 0x000fe40003800200 */
.L_x_1071:
        /* <DEDUP_REMOVED lines=140> */
.L_x_1170:
[----:B-12---:R-:W-:Y:S01]  /*1d190*/  FMNMX.FTZ R4, R4, R2, !PT ;  /* 0x0000000204047209 */ /* 0x006fe20007810000 */
[----:B------:R-:W-:-:S05]  /*1d1a0*/  BRA.DIV ~URZ, `(.L_x_1076) ;  /* 0x000081327f007947 */ /* 0x000fca000b800000 */
[----:B------:R-:W1:Y:S02]  /*1d1b0*/  SHFL.BFLY PT, R2, R4, 0x1, 0x1f ;  /* 0x0c201f0004027f89 */ /* 0x000e6400000e0000 */
[----:B-1----:R-:W-:Y:S02]  /*1d1c0*/  FMNMX.FTZ R5, R4, R2, !PT ;  /* 0x0000000204057209 */ /* 0x002fe40007810000 */
[----:B------:R-:W1:Y:S02]  /*1d1d0*/  SHFL.BFLY PT, R2, R8, 0x2, 0x1f ;  /* 0x0c401f0008027f89 */ /* 0x000e6400000e0000 */
[----:B-1----:R-:W-:Y:S05]  /*1d1e0*/  FMNMX.FTZ R4, R8, R2, !PT ;  /* 0x0000000208047209 */ /* 0x002fea0007810000 */
[----:B------:R1:W2:Y:S02]  /*1d1f0*/  SHFL.BFLY PT, R2, R4, 0x1, 0x1f ;  /* 0x0c201f0004027f89 */ /* 0x0002a400000e0000 */
.L_x_1171:
        /* <DEDUP_REMOVED lines=47> */
[----:B------:R-:W-:Y:S01]  /*1d4f0*/  ISETP.GT.AND P0, PT, R212, R242, PT ;  /* 0x000000f2d400720c */ /* 0x000fe20003f04270 */
[----:B------:R-:W-:Y:S02]  /*1d500*/  FMUL.FTZ R3, R3, c[0x0][0x2d0] ;  /* 0x0000b40003037a20 */ /* 0x000fe40000410000 */
        /* <DEDUP_REMOVED lines=342> */
[----:B------:R-:W-:Y:S01]  /*1ea70*/  FADD.FTZ R3, R144, R2 ;  /* 0x0000000290037221 */ /* 0x000fe20000010000 */
[----:B------:R-:W-:Y:S03]  /*1ea80*/  IADD3 R2, R212, -0x1, RZ ;  /* 0xffffffffd4027810 */ /* 0x000fe60007ffe0ff */
[C---:B----4-:R-:W-:Y:S04]  /*1ea90*/  HMMA.16816.F32.BF16 R68, R140.reuse, R16, R68 ;  /* 0x000000108c44723c */ /* 0x050fe80000041844 */
[----:B------:R-:W-:Y:S01]  /*1eaa0*/  FADD.FTZ R236, R6, R3 ;  /* 0x0000000306ec7221 */ /* 0x000fe20000010000 */
[----:B------:R-:W-:Y:S02]  /*1eab0*/  MOV R212, R2 ;  /* 0x0000000200d47202 */ /* 0x000fe40000000f00 */
[----:B------:R-:W-:Y:S01]  /*1eac0*/  MOV R6, R5 ;  /* 0x0000000500067202 */ /* 0x000fe20000000f00 */
[----:B------:R-:W-:Y:S01]  /*1ead0*/  HMMA.16816.F32.BF16 R72, R140, R18, R72 ;  /* 0x000000128c48723c */ /* 0x000fe20000041848 */
[----:B------:R-:W-:Y:S07]  /*1eae0*/  @!UPT UIADD3 URZ, URZ, URZ, URZ ;  /* 0x0000003f3f3ff290 */ /* 0x000fee000fffe03f */
[----:B------:R-:W-:-:S11]  /*1eaf0*/  @P0 BRA `(.L_x_1077) ;  /* 0xffffb99000000947 */ /* 0x000fd6000383ffff */
.L_x_1059:
[----:B------:R-:W-:Y:S05]  /*1eb00*/  BRA.DIV ~URZ, `(.L_x_1078) ;  /* 0x000068b27f007947 */ /* 0x000fea000b800000 */
[----:B------:R1:W2:Y:S02]  /*1eb10*/  SHFL.BFLY PT, R2, R228, 0x2, 0x1f ;  /* 0x0c401f00e4027f89 */ /* 0x0002a400000e0000 */
.L_x_1172:
[----:B--2---:R-:W-:Y:S01]  /*1eb20*/  FADD.FTZ R6, R2, R228 ;  /* 0x000000e402067221 */ /* 0x004fe20000010000 */
[----:B------:R-:W-:Y:S05]  /*1eb30*/  BRA.DIV ~URZ, `(.L_x_1079) ;  /* 0x000068e27f007947 */ /* 0x000fea000b800000 */
[----:B------:R-:W2:Y:S04]  /*1eb40*/  SHFL.BFLY PT, R2, R236, 0x2, 0x1f ;  /* 0x0c401f00ec027f89 */ /* 0x000ea800000e0000 */
[----:B------:R-:W3:Y:S01]  /*1eb50*/  SHFL.BFLY PT, R3, R6, 0x1, 0x1f ;  /* 0x0c201f0006037f89 */ /* 0x000ee200000e0000 */
[----:B--2---:R-:W-:-:S02]  /*1eb60*/  FADD.FTZ R4, R2, R236 ;  /* 0x000000ec02047221 */ /* 0x004fc40000010000 */
[----:B---3--:R-:W-:-:S03]  /*1eb70*/  FADD.FTZ R6, R6, R3 ;  /* 0x0000000306067221 */ /* 0x008fc60000010000 */
[----:B------:R2:W3:Y:S04]  /*1eb80*/  SHFL.BFLY PT, R2, R4, 0x1, 0x1f ;  /* 0x0c201f0004027f89 */ /* 0x0004e800000e0000 */
.L_x_1173:
[----:B------:R-:W-:Y:S01]  /*1eb90*/  FSETP.NE.FTZ.AND P1, PT, R6, RZ, PT ;  /* 0x000000ff0600720b */ /* 0x000fe20003f35000 */
[----:B--23--:R-:W-:Y:S01]  /*1eba0*/  FADD.FTZ R4, R2, R4 ;  /* 0x0000000402047221 */ /* 0x00cfe20000010000 */
[----:B------:R-:W-:Y:S02]  /*1ebb0*/  MOV R3, RZ ;  /* 0x000000ff00037202 */ /* 0x000fe40000000f00 */
[----:B------:R-:W-:Y:S02]  /*1ebc0*/  MOV R2, RZ ;  /* 0x000000ff00027202 */ /* 0x000fe40000000f00 */
[----:B------:R-:W-:Y:S02]  /*1ebd0*/  FSETP.NE.FTZ.AND P0, PT, R4, RZ, PT ;  /* 0x000000ff0400720b */ /* 0x000fe40003f15000 */
[----:B------:R-:W-:Y:S02]  /*1ebe0*/  MOV R25, 0xff800000 ;  /* 0xff80000000197802 */ /* 0x000fe40000000f00 */
[----:B------:R-:W-:-:S03]  /*1ebf0*/  MOV R24, 0xff800000 ;  /* 0xff80000000187802 */ /* 0x000fc60000000f00 */
[----:B------:R-:W2:Y:S08]  /*1ec00*/  @P1 MUFU.RCP R3, R6 ;  /* 0x0000000600031308 */ /* 0x000eb00000001000 */
[----:B------:R3:W4:Y:S01]  /*1ec10*/  @P1 MUFU.LG2 R9, R6 ;  /* 0x0000000600091308 */ /* 0x0007220000000c00 */
[----:B--2---:R-:W-:-:S07]  /*1ec20*/  FMUL.FTZ R46, R3, R84 ;  /* 0x00000054032e7220 */ /* 0x004fce0000410000 */
[----:B------:R-:W2:Y:S01]  /*1ec30*/  @P0 MUFU.RCP R2, R4 ;  /* 0x0000000400020308 */ /* 0x000ea20000001000 */
[C---:B------:R-:W-:Y:S02]  /*1ec40*/  FMUL.FTZ R47, R3.reuse, R85 ;  /* 0x00000055032f7220 */ /* 0x040fe40000410000 */
[C---:B------:R-:W-:Y:S02]  /*1ec50*/  FMUL.FTZ R54, R3.reuse, R128 ;  /* 0x0000008003367220 */ /* 0x040fe40000410000 */
[C---:B------:R-:W-:Y:S02]  /*1ec60*/  FMUL.FTZ R55, R3.reuse, R129 ;  /* 0x0000008103377220 */ /* 0x040fe40000410000 */
[C---:B------:R-:W-:Y:S01]  /*1ec70*/  FMUL.FTZ R30, R3.reuse, R124 ;  /* 0x0000007c031e7220 */ /* 0x040fe20000410000 */
[----:B---3--:R-:W-:Y:S01]  /*1ec80*/  @P1 MOV R6, 0x3f317218 ;  /* 0x3f31721800061802 */ /* 0x008fe20000000f00 */
        /* <DEDUP_REMOVED lines=28> */
[----:B----4-:R-:W-:Y:S02]  /*1ee50*/  @P1 FMUL.FTZ R9, R9, 0.69314718246459960938 ;  /* 0x3f31721809091820 */ /* 0x010fe40000410000 */
[----:B------:R-:W-:Y:S02]  /*1ee60*/  @P1 FMUL.FTZ R6, R6, c[0x0][0x2d0] ;  /* 0x0000b40006061a20 */ /* 0x000fe40000410000 */
[----:B--2---:R-:W-:Y:S02]  /*1ee70*/  FMUL.FTZ R80, R2, R90 ;  /* 0x0000005a02507220 */ /* 0x004fe40000410000 */
[----:B------:R-:W-:Y:S01]  /*1ee80*/  @P1 FFMA.FTZ R25, R6, R5, R9 ;  /* 0x0000000506191223 */ /* 0x000fe20000010009 */
[----:B------:R-:W-:Y:S01]  /*1ee90*/  MOV R5, 0x1 ;  /* 0x0000000100057802 */ /* 0x000fe20000000f00 */
[----:B------:R-:W-:-:S02]  /*1eea0*/  FMUL.FTZ R81, R2, R91 ;  /* 0x0000005b02517220 */ /* 0x000fc40000410000 */
[C---:B------:R-:W-:Y:S02]  /*1eeb0*/  FMUL.FTZ R90, R2.reuse, R82 ;  /* 0x00000052025a7220 */ /* 0x040fe40000410000 */
[C---:B------:R-:W-:Y:S02]  /*1eec0*/  FMUL.FTZ R91, R2.reuse, R83 ;  /* 0x00000053025b7220 */ /* 0x040fe40000410000 */
[C---:B------:R-:W-:Y:S01]  /*1eed0*/  FMUL.FTZ R82, R2.reuse, R62 ;  /* 0x0000003e02527220 */ /* 0x040fe20000410000 */
[----:B---3--:R-:W-:Y:S01]  /*1eee0*/  @P0 MOV R4, 0x3f317218 ;  /* 0x3f31721800040802 */ /* 0x008fe20000000f00 */
        /* <DEDUP_REMOVED lines=31> */
.L_x_964:
[----:B------:R2:W5:Y:S04]  /*1f0e0*/  LDL R6, [R1+0x18] ;  /* 0x0000180001067983 */ /* 0x0005680000100800 */
[----:B------:R-:W3:Y:S01]  /*1f0f0*/  S2R R3, SR_TID.X ;  /* 0x0000000000037919 */ /* 0x000ee20000002100 */
[----:B------:R-:W-:Y:S01]  /*1f100*/  BSSY B0, `(.L_x_1080) ;  /* 0x0000011000007945 */ /* 0x000fe20003800000 */
[----:B---3--:R-:W-:-:S13]  /*1f110*/  LOP3.LUT P0, RZ, R3, 0xff, RZ, 0xc0, !PT ;  /* 0x000000ff03ff7812 */ /* 0x008fda000780c0ff */
[----:B------:R-:W-:Y:S05]  /*1f120*/  @P0 BRA `(.L_x_1081) ;  /* 0x000000e000000947 */ /* 0x000fea0003800000 */
[----:B--2---:R-:W2:Y:S01]  /*1f130*/  S2R R5, SR_LANEID ;  /* 0x0000000000057919 */ /* 0x004ea20000000000 */
[----:B------:R-:W-:Y:S01]  /*1f140*/  VOTEU.ANY UR4, UPT, PT ;  /* 0x0000000000047886 */ /* 0x000fe200038e0100 */
[----:B------:R-:W-:Y:S01]  /*1f150*/  IMAD.MOV.U32 R8, RZ, RZ, c[0x0][0x560] ;  /* 0x00015800ff087624 */ /* 0x000fe200078e00ff */
[----:B------:R-:W2:Y:S01]  /*1f160*/  FLO.U32 R4, UR4 ;  /* 0x0000000400047d00 */ /* 0x000ea200080e0000 */
[----:B------:R-:W-:-:S07]  /*1f170*/  IMAD.MOV.U32 R9, RZ, RZ, c[0x0][0x564] ;  /* 0x00015900ff097624 */ /* 0x000fce00078e00ff */
[----:B------:R-:W3:Y:S01]  /*1f180*/  POPC R3, UR4 ;  /* 0x0000000400037d09 */ /* 0x000ee20008000000 */
[----:B--2---:R-:W-:-:S13]  /*1f190*/  ISETP.EQ.U32.AND P0, PT, R4, R5, PT ;  /* 0x000000050400720c */ /* 0x004fda0003f02070 */
[----:B---3--:R-:W2:Y:S04]  /*1f1a0*/  @P0 ATOMG.E.ADD.STRONG.GPU PT, R3, [R8.64], R3 ;  /* 0x00000003080309a8 */ /* 0x008ea800081ee1c8 */
[----:B------:R-:W3:Y:S04]  /*1f1b0*/  S2R R5, SR_LTMASK ;  /* 0x0000000000057919 */ /* 0x000ee80000003900 */
[----:B--2---:R3:W2:Y:S02]  /*1f1c0*/  SHFL.IDX PT, R4, R3, R4, 0x1f ;  /* 0x00001f0403047589 */ /* 0x0046a400000e0000 */
[----:B---3--:R-:W-:-:S06]  /*1f1d0*/  LOP3.LUT R3, R5, UR4, RZ, 0xc0, !PT ;  /* 0x0000000405037c12 */ /* 0x008fcc000f8ec0ff */
[----:B------:R-:W2:Y:S02]  /*1f1e0*/  POPC R3, R3 ;  /* 0x0000000300037309 */ /* 0x000ea40000000000 */
[----:B--2--5:R-:W-:-:S05]  /*1f1f0*/  IADD3 R6, R4, c[0x0][0xc], R3 ;  /* 0x0000030004067a10 */ /* 0x024fca0007ffe003 */
[----:B------:R2:W-:Y:S02]  /*1f200*/  STL [R1+0x18], R6 ;  /* 0x0000180601007387 */ /* 0x0005e40000100800 */
.L_x_1081:
[----:B--2---:R-:W-:Y:S05]  /*1f210*/  BSYNC B0 ;  /* 0x0000000000007941 */ /* 0x004fea0003800000 */
.L_x_1080:
[----:B------:R-:W-:Y:S01]  /*1f220*/  PRMT R2, R2, 0x9910, RZ ;  /* 0x0000991002027816 */ /* 0x000fe200000000ff */
[----:B------:R-:W-:Y:S01]  /*1f230*/  BSSY B1, `(.L_x_1082) ;  /* 0x00002d5000017945 */ /* 0x000fe20003800000 */
[----:B-----5:R-:W-:Y:S02]  /*1f240*/  IMAD.MOV.U32 R29, RZ, RZ, R6 ;  /* 0x000000ffff1d7224 */ /* 0x020fe400078e0006 */
[----:B------:R-:W-:-:S13]  /*1f250*/  ISETP.NE.AND P0, PT, R2, RZ, PT ;  /* 0x000000ff0200720c */ /* 0x000fda0003f05270 */
[----:B------:R-:W-:Y:S05]  /*1f260*/  @!P0 BRA `(.L_x_1083) ;  /* 0x000021f000008947 */ /* 0x000fea0003800000 */
[----:B------:R-:W2:Y:S04]  /*1f270*/  LDL R14, [R1+0x30] ;  /* 0x00003000010e7983 */ /* 0x000ea80000100800 */
        /* <DEDUP_REMOVED lines=13> */
[----:B--2---:R2:W-:Y:S04]  /*1f350*/  STS [R14+0x80], R2 ;  /* 0x000080020e007388 */ /* 0x0045e80000000800 */
[----:B------:R1:W-:Y:S04]  /*1f360*/  STS [R14+0x480], R3 ;  /* 0x000480030e007388 */ /* 0x0003e80000000800 */
[----:B---3--:R3:W-:Y:S01]  /*1f370*/  STS [R6], R4 ;  /* 0x0000000406007388 */ /* 0x0087e20000000800 */
[----:B--2---:R-:W-:-:S02]  /*1f380*/  F2FP.BF16.PACK_AB R2, R69, R68 ;  /* 0x000000444502723e */ /* 0x004fc400000010ff */
[----:B-1----:R-:W-:-:S03]  /*1f390*/  F2FP.BF16.PACK_AB R3, R33, R32 ;  /* 0x000000202103723e */ /* 0x002fc600000010ff */
        /* <DEDUP_REMOVED lines=21> */
[----:B------:R3:W-:Y:S04]  /*1f4f0*/  STS [R11], R5 ;  /* 0x000000050b007388 */ /* 0x0007e80000000800 */
[----:B------:R4:W-:Y:S01]  /*1f500*/  STS [R11+0x400], R3 ;  /* 0x000400030b007388 */ /* 0x0009e20000000800 */
[----:B-1----:R-:W-:Y:S02]  /*1f510*/  F2FP.BF16.PACK_AB R2, R93, R92 ;  /* 0x0000005c5d02723e */ /* 0x002fe400000010ff */
[----:B--2---:R-:W-:-:S03]  /*1f520*/  F2FP.BF16.PACK_AB R4, R45, R44 ;  /* 0x0000002c2d04723e */ /* 0x004fc600000010ff */
[----:B------:R-:W-:Y:S01]  /*1f530*/  STS [R14+0x4080], R2 ;  /* 0x004080020e007388 */ /* 0x000fe20000000800 */
[----:B---3--:R-:W-:Y:S02]  /*1f540*/  F2FP.BF16.PACK_AB R5, R61, R60 ;  /* 0x0000003c3d05723e */ /* 0x008fe400000010ff */
[----:B----4-:R-:W-:-:S03]  /*1f550*/  F2FP.BF16.PACK_AB R3, R81, R80 ;  /* 0x000000505103723e */ /* 0x010fc600000010ff */
[----:B------:R1:W-:Y:S04]  /*1f560*/  STS [R14+0x4480], R5 ;  /* 0x004480050e007388 */ /* 0x0003e80000000800 */
[----:B-1----:R-:W2:Y:S01]  /*1f570*/  LDL R14, [R1+0x24] ;  /* 0x00002400010e7983 */ /* 0x002ea20000100800 */
[----:B------:R-:W-:Y:S02]  /*1f580*/  F2FP.BF16.PACK_AB R2, R47, R46 ;  /* 0x0000002e2f02723e */ /* 0x000fe400000010ff */
[----:B------:R-:W-:Y:S01]  /*1f590*/  F2FP.BF16.PACK_AB R5, R87, R86 ;  /* 0x000000565705723e */ /* 0x000fe200000010ff */
[----:B------:R1:W-:Y:S04]  /*1f5a0*/  STS [R6+0x4000], R4 ;  /* 0x0040000406007388 */ /* 0x0003e80000000800 */
[----:B------:R3:W-:Y:S04]  /*1f5b0*/  STS [R6+0x4400], R3 ;  /* 0x0044000306007388 */ /* 0x0007e80000000800 */
[----:B------:R4:W-:Y:S04]  /*1f5c0*/  STS [R10+0x4080], R2 ;  /* 0x004080020a007388 */ /* 0x0009e80000000800 */
[----:B------:R4:W-:Y:S01]  /*1f5d0*/  STS [R10+0x4480], R5 ;  /* 0x004480050a007388 */ /* 0x0009e20000000800 */
[----:B-1----:R-:W-:-:S02]  /*1f5e0*/  F2FP.BF16.PACK_AB R4, R91, R90 ;  /* 0x0000005a5b04723e */ /* 0x002fc400000010ff */
[----:B---3--:R-:W-:Y:S02]  /*1f5f0*/  F2FP.BF16.PACK_AB R6, R49, R48 ;  /* 0x000000303106723e */ /* 0x008fe400000010ff */
[----:B------:R-:W-:Y:S02]  /*1f600*/  F2FP.BF16.PACK_AB R3, R85, R84 ;  /* 0x000000545503723e */ /* 0x000fe400000010ff */
[----:B----4-:R-:W-:Y:S01]  /*1f610*/  F2FP.BF16.PACK_AB R2, R83, R82 ;  /* 0x000000525302723e */ /* 0x010fe200000010ff */
[----:B------:R1:W-:Y:S01]  /*1f620*/  STS [R16+0x4000], R6 ;  /* 0x0040000610007388 */ /* 0x0003e20000000800 */
[----:B------:R-:W-:-:S03]  /*1f630*/  F2FP.BF16.PACK_AB R5, R65, R64 ;  /* 0x000000404105723e */ /* 0x000fc600000010ff */
[----:B------:R3:W-:Y:S04]  /*1f640*/  STS [R16+0x4400], R4 ;  /* 0x0044000410007388 */ /* 0x0007e80000000800 */
[----:B------:R4:W-:Y:S04]  /*1f650*/  STS [R15+0x4080], R3 ;  /* 0x004080030f007388 */ /* 0x0009e80000000800 */
[----:B------:R4:W-:Y:S04]  /*1f660*/  STS [R15+0x4480], R2 ;  /* 0x004480020f007388 */ /* 0x0009e80000000800 */
[----:B------:R-:W-:Y:S01]  /*1f670*/  STS [R9+0x4000], R5 ;  /* 0x0040000509007388 */ /* 0x000fe20000000800 */
[----:B------:R-:W-:-:S02]  /*1f680*/  ISETP.NE.U32.AND P0, PT, RZ, c[0x0][0x508], PT ;  /* 0x00014200ff007a0c */ /* 0x000fc40003f05070 */
[----:B------:R-:W-:Y:S01]  /*1f690*/  ISETP.NE.U32.AND P2, PT, RZ, c[0x0][0x500], PT ;  /* 0x00014000ff007a0c */ /* 0x000fe20003f45070 */
[----:B------:R-:W2:Y:S01]  /*1f6a0*/  LDL.LU R10, [R1+0x1c] ;  /* 0x00001c00010a7983 */ /* 0x000ea20000300800 */
[----:B------:R-:W-:Y:S01]  /*1f6b0*/  ISETP.NE.AND.EX P1, PT, RZ, c[0x0][0x50c], PT, P0 ;  /* 0x00014300ff007a0c */ /* 0x000fe20003f25300 */
[----:B------:R-:W-:Y:S01]  /*1f6c0*/  IMAD.MOV.U32 R17, RZ, RZ, c[0x0][0x388] ;  /* 0x0000e200ff117624 */ /* 0x000fe200078e00ff */
[----:B------:R-:W-:Y:S02]  /*1f6d0*/  ISETP.NE.AND.EX P2, PT, RZ, c[0x0][0x504], PT, P2 ;  /* 0x00014100ff007a0c */ /* 0x000fe40003f45320 */
[----:B-1----:R-:W-:Y:S02]  /*1f6e0*/  F2FP.BF16.PACK_AB R6, R27, R26 ;  /* 0x0000001a1b06723e */ /* 0x002fe400000010ff */
[----:B---3--:R-:W-:Y:S02]  /*1f6f0*/  F2FP.BF16.PACK_AB R4, R67, R66 ;  /* 0x000000424304723e */ /* 0x008fe400000010ff */
[----:B----4-:R-:W-:-:S03]  /*1f700*/  F2FP.BF16.PACK_AB R3, R51, R50 ;  /* 0x000000323303723e */ /* 0x010fc600000010ff */
[----:B------:R1:W-:Y:S01]  /*1f710*/  STS [R9+0x4400], R4 ;  /* 0x0044000409007388 */ /* 0x0003e20000000800 */
[----:B------:R-:W-:-:S03]  /*1f720*/  F2FP.BF16.PACK_AB R2, R63, R62 ;  /* 0x0000003e3f02723e */ /* 0x000fc600000010ff */
[----:B------:R3:W-:Y:S04]  /*1f730*/  STS [R8+0x4080], R3 ;  /* 0x0040800308007388 */ /* 0x0007e80000000800 */
[----:B------:R4:W-:Y:S04]  /*1f740*/  STS [R8+0x4480], R2 ;  /* 0x0044800208007388 */ /* 0x0009e80000000800 */
[----:B------:R2:W-:Y:S01]  /*1f750*/  STS [R11+0x4000], R6 ;  /* 0x004000060b007388 */ /* 0x0005e20000000800 */
[----:B-1----:R-:W-:Y:S02]  /*1f760*/  IMAD.MOV.U32 R4, RZ, RZ, 0x4 ;  /* 0x00000004ff047424 */ /* 0x002fe400078e00ff */
[----:B---3--:R-:W-:Y:S01]  /*1f770*/  IMAD.MOV.U32 R3, RZ, RZ, RZ ;  /* 0x000000ffff037224 */ /* 0x008fe200078e00ff */
[----:B----4-:R-:W-:-:S05]  /*1f780*/  F2FP.BF16.PACK_AB R2, R57, R56 ;  /* 0x000000383902723e */ /* 0x010fca00000010ff */
[----:B------:R1:W-:Y:S01]  /*1f790*/  STS [R11+0x4400], R2 ;  /* 0x004400020b007388 */ /* 0x0003e20000000800 */
[----:B--2---:R-:W-:-:S03]  /*1f7a0*/  @P1 IMAD.WIDE R8, R14, R4, c[0x0][0x508] ;  /* 0x000142000e081625 */ /* 0x004fc600078e0204 */
[----:B------:R-:W-:Y:S01]  /*1f7b0*/  BAR.SYNC.DEFER_BLOCKING 0x1, 0x100 ;  /* 0x0044000000007b1d */ /* 0x000fe20000010000 */
[----:B------:R-:W-:-:S05]  /*1f7c0*/  IMAD.WIDE R4, R14, R4, c[0x0][0x500] ;  /* 0x000140000e047625 */ /* 0x000fca00078e0204 */
[----:B------:R1:W5:Y:S04]  /*1f7d0*/  @P1 LDG.E R17, [R8.64] ;  /* 0x0000000808111981 */ /* 0x000368000c1e1900 */
[----:B------:R1:W5:Y:S01]  /*1f7e0*/  @P2 LDG.E R3, [R4.64] ;  /* 0x0000000804032981 */ /* 0x000362000c1e1900 */
[----:B------:R-:W-:-:S04]  /*1f7f0*/  ISETP.NE.AND P0, PT, R10, RZ, PT ;  /* 0x000000ff0a00720c */ /* 0x000fc80003f05270 */
[----:B------:R-:W-:Y:S01]  /*1f800*/  SEL R6, R10, c[0x0][0x3d4], P0 ;  /* 0x0000f5000a067a07 */ /* 0x000fe20000000000 */
[----:B------:R-:W-:Y:S05]  /*1f810*/  @P1 BRA `(.L_x_1084) ;  /* 0x0000004000001947 */ /* 0x000fea0003800000 */
[----:B-1----:R-:W-:Y:S05]  /*1f820*/  @!P2 BRA `(.L_x_1084) ;  /* 0x000000300000a947 */ /* 0x002fea0003800000 */
[----:B------:R1:W2:Y:S04]  /*1f830*/  LDG.E R2, [R4.64] ;  /* 0x0000000804027981 */ /* 0x0002a8000c1e1900 */
[----:B-1----:R-:W2:Y:S02]  /*1f840*/  LDG.E R4, [R4.64+0x4] ;  /* 0x0000040804047981 */ /* 0x002ea4000c1e1900 */
[----:B--2--5:R-:W-:Y:S02]  /*1f850*/  IADD3 R17, -R2, R4, RZ ;  /* 0x0000000402117210 */ /* 0x024fe40007ffe1ff */
.L_x_1084:
[----:B-1----:R-:W2:Y:S04]  /*1f860*/  LDL R8, [R1+0x14] ;  /* 0x0000140001087983 */ /* 0x002ea80000100800 */
[----:B------:R-:W3:Y:S04]  /*1f870*/  LDL.LU R5, [R1+0x20] ;  /* 0x0000200001057983 */ /* 0x000ee80000300800 */
[----:B------:R-:W2:Y:S04]  /*1f880*/  LDL R28, [R1+0xc] ;  /* 0x00000c00011c7983 */ /* 0x000ea80000100800 */
[----:B------:R-:W4:Y:S04]  /*1f890*/  LDL R70, [R1+0x28] ;  /* 0x0000280001467983 */ /* 0x000f280000100800 */
[----:B------:R-:W4:Y:S01]  /*1f8a0*/  LDL R71, [R1+0x68] ;  /* 0x0000680001477983 */ /* 0x000f220000100800 */
        /* <DEDUP_REMOVED lines=10> */
[----:B------:R-:W-:Y:S02]  /*1f950*/  ISETP.NE.AND.EX P0, PT, RZ, c[0x0][0x504], PT, P0 ;  /* 0x00014100ff007a0c */ /* 0x000fe40003f05300 */
[----:B------:R-:W-:Y:S02]  /*1f960*/  SHF.R.S32.HI R4, RZ, 0x1f, R14 ;  /* 0x0000001fff047819 */ /* 0x000fe4000001140e */
[----:B------:R-:W-:Y:S01]  /*1f970*/  SEL R2, R14, RZ, !P0 ;  /* 0x000000ff0e027207 */ /* 0x000fe20004000000 */
[----:B------:R-:W1:Y:S01]  /*1f980*/  S2R R74, SR_TID.X ;  /* 0x00000000004a7919 */ /* 0x000e620000002100 */
[----:B---3--:R-:W-:Y:S01]  /*1f990*/  LOP3.LUT R5, R5, 0xffff, RZ, 0xc0, !PT ;  /* 0x0000ffff05057812 */ /* 0x008fe200078ec0ff */
[----:B--2---:R-:W-:Y:S01]  /*1f9a0*/  IMAD.IADD R6, R8, 0x1, R28 ;  /* 0x0000000108067824 */ /* 0x004fe200078e021c */
[----:B------:R-:W-:Y:S01]  /*1f9b0*/  SEL R8, R4, RZ, !P0 ;  /* 0x000000ff04087207 */ /* 0x000fe20004000000 */
[----:B-1----:R-:W-:-:S02]  /*1f9c0*/  IMAD R4, R11, R2, RZ ;  /* 0x000000020b047224 */ /* 0x002fc400078e02ff */
[----:B------:R-:W-:-:S04]  /*1f9d0*/  @P3 IMAD.HI.U32 R14, R6, c[0x0][0x4ec], RZ ;  /* 0x00013b00060e3a27 */ /* 0x000fc800078e00ff */
[C---:B------:R-:W-:Y:S02]  /*1f9e0*/  IMAD R16, R10.reuse, R8, R4 ;  /* 0x000000080a107224 */ /* 0x040fe400078e0204 */
[----:B------:R-:W-:-:S04]  /*1f9f0*/  IMAD.WIDE.U32 R8, R10, R2, RZ ;  /* 0x000000020a087225 */ /* 0x000fc800078e00ff */
[----:B------:R-:W-:-:S04]  /*1fa00*/  IMAD.WIDE.U32 R10, R18, R5, RZ ;  /* 0x00000005120a7225 */ /* 0x000fc800078e00ff */
[----:B------:R-:W-:Y:S01]  /*1fa10*/  IMAD.MOV.U32 R4, RZ, RZ, R6 ;  /* 0x000000ffff047224 */ /* 0x000fe200078e0006 */
[----:B------:R-:W-:Y:S01]  /*1fa20*/  @P3 SHF.R.U32.HI R4, RZ, c[0x0][0x4f0], R14 ;  /* 0x00013c00ff043a19 */ /* 0x000fe2000001160e */
[----:B------:R-:W-:Y:S01]  /*1fa30*/  IMAD R15, R19, R5, RZ ;  /* 0x00000005130f7224 */ /* 0x000fe200078e02ff */
[----:B----4-:R-:W-:Y:S01]  /*1fa40*/  SEL R14, R70, RZ, P2 ;  /* 0x000000ff460e7207 */ /* 0x010fe20001000000 */
        /* <DEDUP_REMOVED lines=45> */
[----:B------:R-:W-:Y:S01]  /*1fd20*/  IADD3 R6, R0, R28, RZ ;  /* 0x0000001c00067210 */ /* 0x000fe20007ffe0ff */
        /* <DEDUP_REMOVED lines=34> */
[----:B------:R-:W-:Y:S02]  /*1ff50*/  IADD3 R5, R101, R28, RZ ;  /* 0x0000001c65057210 */ /* 0x000fe40007ffe0ff */
[----:B------:R-:W-:Y:S01]  /*1ff60*/  LEA.HI.X R6, R2, c[0x0][0x384], R3, 0x1, P0 ;  /* 0x0000e10002067a11 */ /* 0x000fe200000f0c03 */
[----:B------:R-:W-:Y:S05]  /*1ff70*/  BRA.DIV ~URZ, `(.L_x_1086) ;  /* 0x000055927f007947 */ /* 0x000fea000b800000 */
[----:B--234-:R2:W3:Y:S02]  /*1ff80*/  SHFL.IDX PT, R9, R6, RZ, 0x181f ;  /* 0x00181fff06097589 */ /* 0x01c4e400000e0000 */
.L_x_1174:
[----:B------:R-:W-:Y:S05]  /*1ff90*/  BRA.DIV ~URZ, `(.L_x_1087) ;  /* 0x000055e27f007947 */ /* 0x000fea000b800000 */
[----:B------:R4:W2:Y:S02]  /*1ffa0*/  SHFL.IDX PT, R2, R8, RZ, 0x181f ;  /* 0x00181fff08027589 */ /* 0x0008a400000e0000 */
.L_x_1175:
[----:B------:R-:W-:Y:S01]  /*1ffb0*/  ISETP.GE.AND P0, PT, R5, R4, PT ;  /* 0x000000040500720c */ /* 0x000fe20003f06270 */
[----:B------:R-:W-:-:S12]  /*1ffc0*/  BSSY B0, `(.L_x_1088) ;  /* 0x000000a000007945 */ /* 0x000fd80003800000 */
[----:B------:R-:W-:Y:S05]  /*1ffd0*/  @P0 BRA `(.L_x_1089) ;  /* 0x0000008000000947 */ /* 0x000fea0003800000 */
[----:B------:R-:W-:Y:S02]  /*1ffe0*/  ISETP.GE.AND P1, PT, R76, c[0x0][0x3c8], PT ;  /* 0x0000f2004c007a0c */ /* 0x000fe40003f26270 */
[----:B------:R-:W-:-:S11]  /*1fff0*/  ISETP.GE.AND P0, PT, R211, c[0x0][0x3c8], PT ;  /* 0x0000f200d3007a0c */ /* 0x000fd60003f06270 */
[CC--:B--2---:R-:W-:Y:S02]  /*20000*/  @!P1 LEA R10, P3, R76.reuse, R2.reuse, 0x1 ;  /* 0x000000024c0a9211 */ /* 0x0c4fe400078608ff */
[C---:B------:R-:W-:Y:S02]  /*20010*/  @!P0 LEA R2, P2, R211.reuse, R2, 0x1 ;  /* 0x00000002d3028211 */ /* 0x040fe400078408ff */
[-C--:B---3--:R-:W-:Y:S02]  /*20020*/  @!P1 LEA.HI.X R11, R76, R9.reuse, R77, 0x1, P3 ;  /* 0x000000094c0b9211 */ /* 0x088fe400018f0c4d */
[----:B------:R-:W-:-:S03]  /*20030*/  @!P0 LEA.HI.X R3, R211, R9, R238, 0x1, P2 ;  /* 0x00000009d3038211 */ /* 0x000fc600010f0cee */
[----:B------:R2:W-:Y:S04]  /*20040*/  @!P1 ST.E.128 [R10.64], R20 ;  /* 0x000000140a009985 */ /* 0x0005e8000c101d08 */
[----:B-1----:R2:W-:Y:S02]  /*20050*/  @!P0 ST.E.128 [R2.64], R16 ;  /* 0x0000001002008985 */ /* 0x0025e4000c101d08 */
.L_x_1089:
[----:B------:R-:W-:Y:S05]  /*20060*/  BSYNC B0 ;  /* 0x0000000000007941 */ /* 0x000fea0003800000 */
.L_x_1088:
[----:B------:R-:W-:Y:S05]  /*20070*/  BRA.DIV ~URZ, `(.L_x_1090) ;  /* 0x000055727f007947 */ /* 0x000fea000b800000 */
[----:B---3--:R3:W4:Y:S04]  /*20080*/  SHFL.IDX PT, R9, R6, 0x1, 0x181f ;  /* 0x00381f0006097f89 */ /* 0x00872800000e0000 */
[----:B--2---:R3:W2:Y:S02]  /*20090*/  SHFL.IDX PT, R2, R8, 0x1, 0x181f ;  /* 0x00381f0008027f89 */ /* 0x0046a400000e0000 */
.L_x_1176:
[----:B------:R-:W-:Y:S01]  /*200a0*/  IADD3 R3, R5, 0x20, RZ ;  /* 0x0000002005037810 */ /* 0x000fe20007ffe0ff */
[----:B------:R-:W-:Y:S03]  /*200b0*/  BSSY B0, `(.L_x_1091) ;  /* 0x000000b000007945 */ /* 0x000fe60003800000 */
[----:B------:R-:W-:-:S13]  /*200c0*/  ISETP.GE.AND P0, PT, R3, R4, PT ;  /* 0x000000040300720c */ /* 0x000fda0003f06270 */
[----:B------:R-:W-:Y:S05]  /*200d0*/  @P0 BRA `(.L_x_1092) ;  /* 0x0000008000000947 */ /* 0x000fea0003800000 */
[----:B------:R-:W-:Y:S02]  /*200e0*/  ISETP.GE.AND P1, PT, R76, c[0x0][0x3c8], PT ;  /* 0x0000f2004c007a0c */ /* 0x000fe40003f26270 */
[----:B------:R-:W-:-:S11]  /*200f0*/  ISETP.GE.AND P0, PT, R211, c[0x0][0x3c8], PT ;  /* 0x0000f200d3007a0c */ /* 0x000fd60003f06270 */
[CC--:B--2---:R-:W-:Y:S02]  /*20100*/  @!P1 LEA R10, P3, R76.reuse, R2.reuse, 0x1 ;  /* 0x000000024c0a9211 */ /* 0x0c4fe400078608ff */
[C---:B------:R-:W-:Y:S02]  /*20110*/  @!P0 LEA R2, P2, R211.reuse, R2, 0x1 ;  /* 0x00000002d3028211 */ /* 0x040fe400078408ff */
[-C--:B----4-:R-:W-:Y:S02]  /*20120*/  @!P1 LEA.HI.X R11, R76, R9.reuse, R77, 0x1, P3 ;  /* 0x000000094c0b9211 */ /* 0x090fe400018f0c4d */
[----:B------:R-:W-:-:S03]  /*20130*/  @!P0 LEA.HI.X R3, R211, R9, R238, 0x1, P2 ;  /* 0x00000009d3038211 */ /* 0x000fc600010f0cee */
[----:B------:R2:W-:Y:S04]  /*20140*/  @!P1 ST.E.128 [R10.64], R32 ;  /* 0x000000200a009985 */ /* 0x0005e8000c101d08 */
[----:B-1----:R2:W-:Y:S02]  /*20150*/  @!P0 ST.E.128 [R2.64], R24 ;  /* 0x0000001802008985 */ /* 0x0025e4000c101d08 */
.L_x_1092:
[----:B------:R-:W-:Y:S05]  /*20160*/  BSYNC B0 ;  /* 0x0000000000007941 */ /* 0x000fea0003800000 */
.L_x_1091:
[----:B------:R-:W-:Y:S05]  /*20170*/  BRA.DIV ~URZ, `(.L_x_1093) ;  /* 0x000055427f007947 */ /* 0x000fea000b800000 */
[----:B----4-:R4:W3:Y:S02]  /*20180*/  SHFL.IDX PT, R9, R6, 0x2, 0x181f ;  /* 0x00581f0006097f89 */ /* 0x0108e400000e0000 */
.L_x_1177:
[----:B------:R-:W-:Y:S05]  /*20190*/  BRA.DIV ~URZ, `(.L_x_1094) ;  /* 0x000055927f007947 */ /* 0x000fea000b800000 */
[----:B--2---:R2:W4:Y:S02]  /*201a0*/  SHFL.IDX PT, R2, R8, 0x2, 0x181f ;  /* 0x00581f0008027f89 */ /* 0x00452400000e0000 */
.L_x_1178:
[----:B------:R-:W-:Y:S01]  /*201b0*/  IADD3 R3, R5, 0x40, RZ ;  /* 0x0000004005037810 */ /* 0x000fe20007ffe0ff */
[----:B------:R-:W-:Y:S03]  /*201c0*/  BSSY B0, `(.L_x_1095) ;  /* 0x000000b000007945 */ /* 0x000fe60003800000 */
[----:B------:R-:W-:-:S13]  /*201d0*/  ISETP.GE.AND P0, PT, R3, R4, PT ;  /* 0x000000040300720c */ /* 0x000fda0003f06270 */
[----:B------:R-:W-:Y:S05]  /*201e0*/  @P0 BRA `(.L_x_1096) ;  /* 0x0000008000000947 */ /* 0x000fea0003800000 */
[----:B------:R-:W-:Y:S02]  /*201f0*/  ISETP.GE.AND P1, PT, R76, c[0x0][0x3c8], PT ;  /* 0x0000f2004c007a0c */ /* 0x000fe40003f26270 */
[----:B------:R-:W-:-:S11]  /*20200*/  ISETP.GE.AND P0, PT, R211, c[0x0][0x3c8], PT ;  /* 0x0000f200d3007a0c */ /* 0x000fd60003f06270 */
[CC--:B----4-:R-:W-:Y:S02]  /*20210*/  @!P1 LEA R10, P3, R76.reuse, R2.reuse, 0x1 ;  /* 0x000000024c0a9211 */ /* 0x0d0fe400078608ff */
[C---:B------:R-:W-:Y:S02]  /*20220*/  @!P0 LEA R2, P2, R211.reuse, R2, 0x1 ;  /* 0x00000002d3028211 */ /* 0x040fe400078408ff */
[-C--:B---3--:R-:W-:Y:S02]  /*20230*/  @!P1 LEA.HI.X R11, R76, R9.reuse, R77, 0x1, P3 ;  /* 0x000000094c0b9211 */ /* 0x088fe400018f0c4d */
[----:B------:R-:W-:-:S03]  /*20240*/  @!P0 LEA.HI.X R3, R211, R9, R238, 0x1, P2 ;  /* 0x00000009d3038211 */ /* 0x000fc600010f0cee */
[----:B------:R3:W-:Y:S04]  /*20250*/  @!P1 ST.E.128 [R10.64], R40 ;  /* 0x000000280a009985 */ /* 0x0007e8000c101d08 */
[----:B-1----:R3:W-:Y:S02]  /*20260*/  @!P0 ST.E.128 [R2.64], R36 ;  /* 0x0000002402008985 */ /* 0x0027e4000c101d08 */
.L_x_1096:
[----:B------:R-:W-:Y:S05]  /*20270*/  BSYNC B0 ;  /* 0x0000000000007941 */ /* 0x000fea0003800000 */
.L_x_1095:
[----:B------:R-:W-:Y:S05]  /*20280*/  BRA.DIV ~URZ, `(.L_x_1097) ;  /* 0x000055127f007947 */ /* 0x000fea000b800000 */
[----:B---3--:R3:W2:Y:S04]  /*20290*/  SHFL.IDX PT, R9, R6, 0x3, 0x181f ;  /* 0x00781f0006097f89 */ /* 0x0086a800000e0000 */
[----:B----4-:R3:W4:Y:S02]  /*202a0*/  SHFL.IDX PT, R6, R8, 0x3, 0x181f ;  /* 0x00781f0008067f89 */ /* 0x01072400000e0000 */
.L_x_1179:
        /* <DEDUP_REMOVED lines=13> */
.L_x_1085:
        /* <DEDUP_REMOVED lines=34> */
.L_x_1180:
[----:B------:R-:W-:Y:S05]  /*205a0*/  BRA.DIV ~URZ, `(.L_x_1100) ;  /* 0x000053327f007947 */ /* 0x000fea000b800000 */
[----:B------:R3:W4:Y:S02]  /*205b0*/  SHFL.IDX PT, R2, R5, RZ, 0x1c1f ;  /* 0x001c1fff05027589 */ /* 0x00072400000e0000 */
.L_x_1181:
        /* <DEDUP_REMOVED lines=10> */
[----:B--2---:R-:W-:Y:S01]  /*20660*/  @!P1 IMAD.MOV.U32 R3, RZ, RZ, R4 ;  /* 0x000000ffff039224 */ /* 0x004fe200078e0004 */
[----:B------:R-:W-:Y:S02]  /*20670*/  SHF.R.S32.HI R16, RZ, 0x1f, R16 ;  /* 0x0000001fff107819 */ /* 0x000fe40000011410 */
[----:B----4-:R-:W-:Y:S01]  /*20680*/  @!P0 LEA R8, P2, R15, R2, 0x2 ;  /* 0x000000020f088211 */ /* 0x010fe200078410ff */
[C---:B------:R-:W-:Y:S01]  /*20690*/  @!P1 IMAD.WIDE R10, R245.reuse, 0x4, R2 ;  /* 0x00000004f50a9825 */ /* 0x040fe200078e0202 */
[----:B------:R-:W-:-:S02]  /*206a0*/  IADD3 R19, R245, 0x20, RZ ;  /* 0x00000020f5137810 */ /* 0x000fc40007ffe0ff */
[----:B------:R-:W-:Y:S02]  /*206b0*/  @!P0 LEA.HI.X R9, R15, R4, R16, 0x2, P2 ;  /* 0x000000040f098211 */ /* 0x000fe400010f1410 */
[C---:B------:R-:W-:Y:S01]  /*206c0*/  IADD3 R15, R245.reuse, 0x28, RZ ;  /* 0x00000028f50f7810 */ /* 0x040fe20007ffe0ff */
[----:B------:R2:W-:Y:S01]  /*206d0*/  @!P1 ST.E.64 [R10.64], R54 ;  /* 0x000000360a009985 */ /* 0x0005e2000c101b08 */
[----:B------:R-:W-:Y:S02]  /*206e0*/  IADD3 R20, R245, 0x10, RZ ;  /* 0x00000010f5147810 */ /* 0x000fe40007ffe0ff */
[----:B------:R-:W-:Y:S01]  /*206f0*/  ISETP.GE.AND P2, PT, R19, c[0x0][0x3c8], PT ;  /* 0x0000f20013007a0c */ /* 0x000fe20003f46270 */
[----:B------:R4:W-:Y:S01]  /*20700*/  @!P0 ST.E.64 [R8.64], R30 ;  /* 0x0000001e08008985 */ /* 0x0009e2000c101b08 */
[----:B------:R-:W-:Y:S02]  /*20710*/  IADD3 R16, R245, 0x18, RZ ;  /* 0x00000018f5107810 */ /* 0x000fe40007ffe0ff */
[----:B------:R-:W-:-:S02]  /*20720*/  ISETP.GE.AND P1, PT, R15, c[0x0][0x3c8], PT ;  /* 0x0000f2000f007a0c */ /* 0x000fc40003f26270 */
[----:B------:R-:W-:Y:S02]  /*20730*/  SHF.R.S32.HI R20, RZ, 0x1f, R20 ;  /* 0x0000001fff147819 */ /* 0x000fe40000011414 */
[----:B------:R-:W-:Y:S02]  /*20740*/  SHF.R.S32.HI R16, RZ, 0x1f, R16 ;  /* 0x0000001fff107819 */ /* 0x000fe40000011410 */
[C---:B------:R-:W-:Y:S02]  /*20750*/  IADD3 R21, R245.reuse, 0x20, RZ ;  /* 0x00000020f5157810 */ /* 0x040fe40007ffe0ff */
[----:B------:R-:W-:Y:S02]  /*20760*/  IADD3 R3, R245, 0x48, RZ ;  /* 0x00000048f5037810 */ /* 0x000fe40007ffe0ff */
[----:B------:R-:W-:Y:S02]  /*20770*/  SHF.R.S32.HI R21, RZ, 0x1f, R21 ;  /* 0x0000001fff157819 */ /* 0x000fe40000011415 */
[----:B------:R-:W-:-:S02]  /*20780*/  SHF.R.S32.HI R3, RZ, 0x1f, R3 ;  /* 0x0000001fff037819 */ /* 0x000fc40000011403 */
        /* <DEDUP_REMOVED lines=35> */
[----:B------:R-:W-:Y:S01]  /*209c0*/  @!P2 LEA R14, P0, R18, R2, 0x2 ;  /* 0x00000002120ea211 */ /* 0x000fe200078010ff */
[----:B------:R4:W-:Y:S01]  /*209d0*/  @!P4 ST.E.64 [R8.64], R42 ;  /* 0x0000002a0800c985 */ /* 0x0009e2000c101b08 */
[----:B------:R-:W-:Y:S02]  /*209e0*/  ISETP.GE.AND P5, PT, R20, c[0x0][0x3c8], PT ;  /* 0x0000f20014007a0c */ /* 0x000fe40003fa6270 */
[----:B------:R-:W-:-:S04]  /*209f0*/  SHF.R.S32.HI R21, RZ, 0x1f, R21 ;  /* 0x0000001fff157819 */ /* 0x000fc80000011415 */
[----:B------:R-:W-:Y:S02]  /*20a00*/  @!P2 LEA.HI.X R15, R18, R4, R21, 0x2, P0 ;  /* 0x00000004120fa211 */ /* 0x000fe400000f1415 */
[C---:B------:R-:W-:Y:S02]  /*20a10*/  IADD3 R18, R245.reuse, 0x60, RZ ;  /* 0x00000060f5127810 */ /* 0x040fe40007ffe0ff */
[----:B------:R-:W-:Y:S01]  /*20a20*/  IADD3 R21, R245, 0x58, RZ ;  /* 0x00000058f5157810 */ /* 0x000fe20007ffe0ff */
[----:B------:R5:W-:Y:S01]  /*20a30*/  @!P2 ST.E.64 [R14.64], R92 ;  /* 0x0000005c0e00a985 */ /* 0x000be2000c101b08 */
[----:B------:R-:W-:Y:S02]  /*20a40*/  ISETP.GE.AND P4, PT, R18, c[0x0][0x3c8], PT ;  /* 0x0000f20012007a0c */ /* 0x000fe40003f86270 */
[----:B------:R-:W-:Y:S02]  /*20a50*/  SHF.R.S32.HI R21, RZ, 0x1f, R21 ;  /* 0x0000001fff157819 */ /* 0x000fe40000011415 */
[----:B--2---:R-:W-:-:S02]  /*20a60*/  @!P6 LEA R10, P0, R16, R2, 0x2 ;  /* 0x00000002100ae211 */ /* 0x004fc400078010ff */
        /* <DEDUP_REMOVED lines=11> */
[----:B------:R-:W-:Y:S02]  /*20b20*/  ISETP.GE.AND P1, PT, R19, c[0x0][0x3c8], PT ;  /* 0x0000f20013007a0c */ /* 0x000fe40003f26270 */
[----:B------:R-:W-:Y:S02]  /*20b30*/  ISETP.GE.AND P0, PT, R16, c[0x0][0x3c8], PT ;  /* 0x0000f20010007a0c */ /* 0x000fe40003f06270 */
[-C--:B-----5:R-:W-:Y:S02]  /*20b40*/  @!P4 LEA R14, P6, R18, R2.reuse, 0x2 ;  /* 0x00000002120ec211 */ /* 0x0a0fe400078c10ff */
[----:B--2---:R-:W-:-:S04]  /*20b50*/  @!P5 LEA R8, P3, R20, R2, 0x2 ;  /* 0x000000021408d211 */ /* 0x004fc800078610ff */
[----:B------:R-:W-:Y:S02]  /*20b60*/  @!P5 LEA.HI.X R9, R20, R4, R21, 0x2, P3 ;  /* 0x000000041409d211 */ /* 0x000fe400018f1415 */
[C---:B------:R-:W-:Y:S02]  /*20b70*/  IADD3 R20, R245.reuse, 0x60, RZ ;  /* 0x00000060f5147810 */ /* 0x040fe40007ffe0ff */
[----:B------:R-:W-:Y:S01]  /*20b80*/  IADD3 R21, R245, 0x68, RZ ;  /* 0x00000068f5157810 */ /* 0x000fe20007ffe0ff */
[----:B------:R2:W-:Y:S01]  /*20b90*/  @!P5 ST.E.64 [R8.64], R48 ;  /* 0x000000300800d985 */ /* 0x0005e2000c101b08 */
[----:B------:R-:W-:Y:S02]  /*20ba0*/  SHF.R.S32.HI R20, RZ, 0x1f, R20 ;  /* 0x0000001fff147819 */ /* 0x000fe40000011414 */
[----:B----4-:R-:W-:Y:S02]  /*20bb0*/  @!P2 LEA R10, P3, R3, R2, 0x2 ;  /* 0x00000002030aa211 */ /* 0x010fe400078610ff */
[----:B------:R-:W-:-:S02]  /*20bc0*/  @!P4 LEA.HI.X R15, R18, R4, R20, 0x2, P6 ;  /* 0x00000004120fc211 */ /* 0x000fc400030f1414 */
[----:B------:R-:W-:Y:S02]  /*20bd0*/  SHF.R.S32.HI R21, RZ, 0x1f, R21 ;  /* 0x0000001fff157819 */ /* 0x000fe40000011415 */
[C---:B------:R-:W-:Y:S01]  /*20be0*/  IADD3 R20, R245.reuse, 0x70, RZ ;  /* 0x00000070f5147810 */ /* 0x040fe20007ffe0ff */
[----:B------:R4:W-:Y:S01]  /*20bf0*/  @!P4 ST.E.64 [R14.64], R84 ;  /* 0x000000540e00c985 */ /* 0x0009e2000c101b08 */
[----:B------:R-:W-:Y:S02]  /*20c00*/  IADD3 R18, R245, 0x78, RZ ;  /* 0x00000078f5127810 */ /* 0x000fe40007ffe0ff */
[----:B------:R-:W-:Y:S02]  /*20c10*/  SHF.R.S32.HI R20, RZ, 0x1f, R20 ;  /* 0x0000001fff147819 */ /* 0x000fe40000011414 */
[----:B------:R-:W-:Y:S02]  /*20c20*/  @!P2 LEA.HI.X R11, R3, R4, R21, 0x2, P3 ;  /* 0x00000004030ba211 */ /* 0x000fe400018f1415 */
[----:B------:R-:W-:-:S03]  /*20c30*/  SHF.R.S32.HI R18, RZ, 0x1f, R18 ;  /* 0x0000001fff127819 */ /* 0x000fc60000011412 */
[----:B------:R4:W-:Y:S01]  /*20c40*/  @!P2 ST.E.64 [R10.64], R64 ;  /* 0x000000400a00a985 */ /* 0x0009e2000c101b08 */
[CC--:B--2---:R-:W-:Y:S02]  /*20c50*/  @!P1 LEA R8, P5, R19.reuse, R2.reuse, 0x2 ;  /* 0x0000000213089211 */ /* 0x0c4fe400078a10ff */
[C---:B------:R-:W-:Y:S02]  /*20c60*/  @!P0 LEA R2, P3, R16.reuse, R2, 0x2 ;  /* 0x0000000210028211 */ /* 0x040fe400078610ff */
[-C--:B------:R-:W-:Y:S02]  /*20c70*/  @!P1 LEA.HI.X R9, R19, R4.reuse, R20, 0x2, P5 ;  /* 0x0000000413099211 */ /* 0x080fe400028f1414 */
[----:B------:R-:W-:-:S03]  /*20c80*/  @!P0 LEA.HI.X R3, R16, R4, R18, 0x2, P3 ;  /* 0x0000000410038211 */ /* 0x000fc600018f1412 */
[----:B------:R4:W-:Y:S04]  /*20c90*/  @!P1 ST.E.64 [R8.64], R50 ;  /* 0x0000003208009985 */ /* 0x0009e8000c101b08 */
[----:B------:R4:W-:Y:S02]  /*20ca0*/  @!P0 ST.E.64 [R2.64], R26 ;  /* 0x0000001a02008985 */ /* 0x0009e4000c101b08 */
.L_x_1102:
[----:B------:R-:W-:Y:S05]  /*20cb0*/  BSYNC B0 ;  /* 0x0000000000007941 */ /* 0x000fea0003800000 */
.L_x_1101:
[----:B------:R-:W-:Y:S05]  /*20cc0*/  BRA.DIV ~URZ, `(.L_x_1103) ;  /* 0x00004c827f007947 */ /* 0x000fea000b800000 */
[----:B--2---:R2:W1:Y:S04]  /*20cd0*/  SHFL.IDX PT, R4, R6, 0x1, 0x1c1f ;  /* 0x003c1f0006047f89 */ /* 0x00446800000e0000 */
[----:B----4-:R2:W4:Y:S02]  /*20ce0*/  SHFL.IDX PT, R2, R5, 0x1, 0x1c1f ;  /* 0x003c1f0005027f89 */ /* 0x01052400000e0000 */
.L_x_1182:
[----:B------:R-:W-:-:S13]  /*20cf0*/  ISETP.NE.AND P0, PT, R17, RZ, PT ;  /* 0x000000ff1100720c */ /* 0x000fda0003f05270 */
[----:B------:R-:W-:Y:S05]  /*20d00*/  @P0 BRA `(.L_x_1098) ;  /* 0x0000127000000947 */ /* 0x000fea0003800000 */
[C---:B------:R-:W-:Y:S02]  /*20d10*/  IADD3 R19, R245.reuse, 0x8, RZ ;  /* 0x00000008f5137810 */ /* 0x040fe40007ffe0ff */
[----:B------:R-:W-:Y:S02]  /*20d20*/  ISETP.GE.AND P2, PT, R245, c[0x0][0x3c8], PT ;  /* 0x0000f200f5007a0c */ /* 0x000fe40003f46270 */
[----:B------:R-:W-:Y:S02]  /*20d30*/  ISETP.GE.AND P1, PT, R19, c[0x0][0x3c8], PT ;  /* 0x0000f20013007a0c */ /* 0x000fe40003f26270 */
[C---:B-12---:R-:W-:Y:S02]  /*20d40*/  IADD3 R6, R245.reuse, 0x10, RZ ;  /* 0x00000010f5067810 */ /* 0x046fe40007ffe0ff */
[----:B------:R-:W-:Y:S02]  /*20d50*/  IADD3 R20, R245, 0x20, RZ ;  /* 0x00000020f5147810 */ /* 0x000fe40007ffe0ff */
[----:B------:R-:W-:-:S02]  /*20d60*/  ISETP.GE.AND P0, PT, R6, c[0x0][0x3c8], PT ;  /* 0x0000f20006007a0c */ /* 0x000fc40003f06270 */
[----:B------:R-:W-:Y:S02]  /*20d70*/  IADD3 R21, R245, 0x8, RZ ;  /* 0x00000008f5157810 */ /* 0x000fe40007ffe0ff */
[----:B------:R-:W-:Y:S01]  /*20d80*/  ISETP.GE.AND P4, PT, R20, c[0x0][0x3c8], PT ;  /* 0x0000f20014007a0c */ /* 0x000fe20003f86270 */
[----:B------:R-:W-:Y:S01]  /*20d90*/  @!P2 IMAD.MOV.U32 R3, RZ, RZ, R4 ;  /* 0x000000ffff03a224 */ /* 0x000fe200078e0004 */
[----:B------:R-:W-:Y:S02]  /*20da0*/  SHF.R.S32.HI R21, RZ, 0x1f, R21 ;  /* 0x0000001fff157819 */ /* 0x000fe40000011415 */
[----:B----4-:R-:W-:Y:S01]  /*20db0*/  @!P1 LEA R10, P3, R19, R2, 0x2 ;  /* 0x00000002130a9211 */ /* 0x010fe200078610ff */
[C---:B------:R-:W-:Y:S01]  /*20dc0*/  @!P2 IMAD.WIDE R14, R245.reuse, 0x4, R2 ;  /* 0x00000004f50ea825 */ /* 0x040fe200078e0202 */
[----:B------:R-:W-:Y:S02]  /*20dd0*/  IADD3 R18, R245, 0x10, RZ ;  /* 0x00000010f5127810 */ /* 0x000fe40007ffe0ff */
[----:B------:R-:W-:-:S02]  /*20de0*/  @!P1 LEA.HI.X R11, R19, R4, R21, 0x2, P3 ;  /* 0x00000004130b9211 */ /* 0x000fc400018f1415 */
[----:B---3--:R-:W-:Y:S01]  /*20df0*/  IADD3 R5, R245, 0x18, RZ ;  /* 0x00000018f5057810 */ /* 0x008fe20007ffe0ff */
[----:B------:R1:W-:Y:S01]  /*20e00*/  @!P2 ST.E.64 [R14.64], R88 ;  /* 0x000000580e00a985 */ /* 0x0003e2000c101b08 */
[C---:B------:R-:W-:Y:S02]  /*20e10*/  @!P0 LEA R8, P6, R6.reuse, R2, 0x2 ;  /* 0x0000000206088211 */ /* 0x040fe400078c10ff */
[----:B------:R-:W-:Y:S01]  /*20e20*/  SHF.R.S32.HI R18, RZ, 0x1f, R18 ;  /* 0x0000001fff127819 */ /* 0x000fe20000011412 */
[----:B------:R2:W-:Y:S01]  /*20e30*/  @!P1 ST.E.64 [R10.64], R68 ;  /* 0x000000440a009985 */ /* 0x0005e2000c101b08 */
[----:B------:R-:W-:Y:S02]  /*20e40*/  ISETP.GE.AND P5, PT, R5, c[0x0][0x3c8], PT ;  /* 0x0000f20005007a0c */ /* 0x000fe40003fa6270 */
[----:B------:R-:W-:Y:S02]  /*20e50*/  @!P0 LEA.HI.X R9, R6, R4, R18, 0x2, P6 ;  /* 0x0000000406098211 */ /* 0x000fe400030f1412 */
[----:B------:R-:W-:-:S02]  /*20e60*/  IADD3 R16, R245, 0x28, RZ ;  /* 0x00000028f5107810 */ /* 0x000fc40007ffe0ff */
[C---:B------:R-:W-:Y:S01]  /*20e70*/  IADD3 R19, R245.reuse, 0x18, RZ ;  /* 0x00000018f5137810 */ /* 0x040fe20007ffe0ff */
[----:B------:R3:W-:Y:S01]  /*20e80*/  @!P0 ST.E.64 [R8.64], R52 ;  /* 0x0000003408008985 */ /* 0x0007e2000c101b08 */
[C---:B------:R-:W-:Y:S02]  /*20e90*/  IADD3 R18, R245.reuse, 0x38, RZ ;  /* 0x00000038f5127810 */ /* 0x040fe40007ffe0ff */
[----:B------:R-:W-:Y:S02]  /*20ea0*/  ISETP.GE.AND P3, PT, R16, c[0x0][0x3c8], PT ;  /* 0x0000f20010007a0c */ /* 0x000fe40003f66270 */
[----:B------:R-:W-:Y:S02]  /*20eb0*/  SHF.R.S32.HI R19, RZ, 0x1f, R19 ;  /* 0x0000001fff137819 */ /* 0x000fe40000011413 */
[----:B------:R-:W-:Y:S02]  /*20ec0*/  IADD3 R21, R245, 0x20, RZ ;  /* 0x00000020f5157810 */ /* 0x000fe40007ffe0ff */
[----:B------:R-:W-:-:S02]  /*20ed0*/  ISETP.GE.AND P1, PT, R18, c[0x0][0x3c8], PT ;  /* 0x0000f20012007a0c */ /* 0x000fc40003f26270 */
[----:B------:R-:W-:Y:S02]  /*20ee0*/  IADD3 R6, R245, 0x30, RZ ;  /* 0x00000030f5067810 */ /* 0x000fe40007ffe0ff */
[----:B------:R-:W-:Y:S02]  /*20ef0*/  SHF.R.S32.HI R21, RZ, 0x1f, R21 ;  /* 0x0000001fff157819 */ /* 0x000fe40000011415 */
[----:B------:R-:W-:Y:S02]  /*20f00*/  ISETP.GE.AND P2, PT, R6, c[0x0][0x3c8], PT ;  /* 0x0000f20006007a0c */ /* 0x000fe40003f46270 */
[-C--:B-1----:R-:W-:Y:S02]  /*20f10*/  @!P5 LEA R14, P0, R5, R2.reuse, 0x2 ;  /* 0x00000002050ed211 */ /* 0x082fe400078010ff */
[----:B------:R-:W-:Y:S02]  /*20f20*/  IADD3 R17, R245, 0x38, RZ ;  /* 0x00000038f5117810 */ /* 0x000fe40007ffe0ff */
[----:B--2---:R-:W-:-:S02]  /*20f30*/  @!P4 LEA R10, P6, R20, R2, 0x2 ;  /* 0x00000002140ac211 */ /* 0x004fc400078c10ff */
[----:B------:R-:W-:Y:S02]  /*20f40*/  @!P5 LEA.HI.X R15, R5, R4, R19, 0x2, P0 ;  /* 0x00000004050fd211 */ /* 0x000fe400000f1413 */
[C---:B------:R-:W-:Y:S02]  /*20f50*/  IADD3 R19, R245.reuse, 0x28, RZ ;  /* 0x00000028f5137810 */ /* 0x040fe40007ffe0ff */
[----:B------:R-:W-:Y:S01]  /*20f60*/  IADD3 R5, R245, 0x40, RZ ;  /* 0x00000040f5057810 */ /* 0x000fe20007ffe0ff */
[----:B------:R1:W-:Y:S01]  /*20f70*/  @!P5 ST.E.64 [R14.64], R96 ;  /* 0x000000600e00d985 */ /* 0x0003e2000c101b08 */
[----:B------:R-:W-:Y:S02]  /*20f80*/  SHF.R.S32.HI R19, RZ, 0x1f, R19 ;  /* 0x0000001fff137819 */ /* 0x000fe40000011413 */
[----:B------:R-:W-:-:S03]  /*20f90*/  SHF.R.S32.HI R17, RZ, 0x1f, R17 ;  /* 0x0000001fff117819 */ /* 0x000fc60000011411 */
[----:B------:R-:W-:Y:S02]  /*20fa0*/  P2R R3, PR, RZ, 0x40 ;  /* 0x00000040ff037803 */ /* 0x000fe40000000000 */
[C---:B---3--:R-:W-:Y:S02]  /*20fb0*/  @!P3 LEA R8, P6, R16.reuse, R2, 0x2 ;  /* 0x000000021008b211 */ /* 0x048fe400078c10ff */
[----:B------:R-:W-:Y:S02]  /*20fc0*/  ISETP.NE.AND P0, PT, R3, RZ, PT ;  /* 0x000000ff0300720c */ /* 0x000fe40003f05270 */
[-C--:B------:R-:W-:Y:S02]  /*20fd0*/  @!P3 LEA.HI.X R9, R16, R4.reuse, R19, 0x2, P6 ;  /* 0x000000041009b211 */ /* 0x080fe400030f1413 */
[----:B------:R-:W-:Y:S02]  /*20fe0*/  @!P4 LEA.HI.X R11, R20, R4, R21, 0x2, P0 ;  /* 0x00000004140bc211 */ /* 0x000fe400000f1415 */
[----:B------:R-:W-:-:S02]  /*20ff0*/  ISETP.GE.AND P0, PT, R5, c[0x0][0x3c8], PT ;  /* 0x0000f20005007a0c */ /* 0x000fc40003f06270 */
[C---:B------:R-:W-:Y:S01]  /*21000*/  IADD3 R20, R245.reuse, 0x30, RZ ;  /* 0x00000030f5147810 */ /* 0x040fe20007ffe0ff */
[----:B------:R2:W-:Y:S01]  /*21010*/  @!P4 ST.E.64 [R10.64], R72 ;  /* 0x000000480a00c985 */ /* 0x0005e2000c101b08 */
[----:B------:R-:W-:Y:S02]  /*21020*/  IADD3 R19, R245, 0x48, RZ ;  /* 0x00000048f5137810 */ /* 0x000fe40007ffe0ff */
[----:B------:R-:W-:Y:S01]  /*21030*/  SHF.R.S32.HI R20, RZ, 0x1f, R20 ;  /* 0x0000001fff147819 */ /* 0x000fe20000011414 */
[----:B------:R3:W-:Y:S01]  /*21040*/  @!P3 ST.E.64 [R8.64], R58 ;  /* 0x0000003a0800b985 */ /* 0x0007e2000c101b08 */
[----:B------:R-:W-:Y:S02]  /*21050*/  ISETP.GE.AND P5, PT, R19, c[0x0][0x3c8], PT ;  /* 0x0000f20013007a0c */ /* 0x000fe40003fa6270 */
[C---:B------:R-:W-:Y:S02]  /*21060*/  IADD3 R16, R245.reuse, 0x50, RZ ;  /* 0x00000050f5107810 */ /* 0x040fe40007ffe0ff */
[----:B------:R-:W-:-:S02]  /*21070*/  IADD3 R21, R245, 0x48, RZ ;  /* 0x00000048f5157810 */ /* 0x000fc40007ffe0ff */
[C---:B-1----:R-:W-:Y:S02]  /*21080*/  @!P2 LEA R14, P3, R6.reuse, R2, 0x2 ;  /* 0x00000002060ea211 */ /* 0x042fe400078610ff */
[----:B------:R-:W-:Y:S02]  /*21090*/  SHF.R.S32.HI R21, RZ, 0x1f, R21 ;  /* 0x0000001fff157819 */ /* 0x000fe40000011415 */
[----:B------:R-:W-:Y:S02]  /*210a0*/  @!P2 LEA.HI.X R15, R6, R4, R20, 0x2, P3 ;  /* 0x00000004060fa211 */ /* 0x000fe400018f1414 */
[C---:B------:R-:W-:Y:S02]  /*210b0*/  IADD3 R6, R245.reuse, 0x40, RZ ;  /* 0x00000040f5067810 */ /* 0x040fe40007ffe0ff */
[----:B------:R-:W-:Y:S01]  /*210c0*/  IADD3 R20, R245, 0x60, RZ ;  /* 0x00000060f5147810 */ /* 0x000fe20007ffe0ff */
[----:B------:R-:W-:Y:S01]  /*210d0*/  @!P2 ST.E.64 [R14.64], R106 ;  /* 0x0000006a0e00a985 */ /* 0x000fe2000c101b08 */
[----:B------:R-:W-:-:S02]  /*210e0*/  SHF.R.S32.HI R6, RZ, 0x1f, R6 ;  /* 0x0000001fff067819 */ /* 0x000fc40000011406 */
[----:B------:R-:W-:Y:S02]  /*210f0*/  ISETP.GE.AND P2, PT, R20, c[0x0][0x3c8], PT ;  /* 0x0000f20014007a0c */ /* 0x000fe40003f46270 */
[-C--:B--2---:R-:W-:Y:S02]  /*21100*/  @!P1 LEA R10, P4, R18, R2.reuse, 0x2 ;  /* 0x00000002120a9211 */ /* 0x084fe400078810ff */
[----:B---3--:R-:W-:-:S04]  /*21110*/  @!P0 LEA R8, P6, R5, R2, 0x2 ;  /* 0x0000000205088211 */ /* 0x008fc800078c10ff */
[----:B------:R-:W-:Y:S02]  /*21120*/  @!P0 LEA.HI.X R9, R5, R4, R6, 0x2, P6 ;  /* 0x0000000405098211 */ /* 0x000fe400030f1406 */
[C---:B------:R-:W-:Y:S02]  /*21130*/  IADD3 R6, R245.reuse, 0x58, RZ ;  /* 0x00000058f5067810 */ /* 0x040fe40007ffe0ff */
[----:B------:R-:W-:-:S03]  /*21140*/  IADD3 R5, R245, 0x70, RZ ;  /* 0x00000070f5057810 */ /* 0x000fc60007ffe0ff */
[----:B------:R-:W-:Y:S02]  /*21150*/  P2R R3, PR, RZ, 0x10 ;  /* 0x00000010ff037803 */ /* 0x000fe40000000000 */
[----:B------:R-:W-:Y:S02]  /*21160*/  ISETP.GE.AND P4, PT, R16, c[0x0][0x3c8], PT ;  /* 0x0000f20010007a0c */ /* 0x000fe40003f86270 */
[----:B------:R-:W-:-:S04]  /*21170*/  ISETP.NE.AND P3, PT, R3, RZ, PT ;  /* 0x000000ff0300720c */ /* 0x000fc80003f65270 */
[----:B------:R-:W-:Y:S02]  /*21180*/  @!P1 LEA.HI.X R11, R18, R4, R17, 0x2, P3 ;  /* 0x00000004120b9211 */ /* 0x000fe400018f1411 */
[----:B------:R-:W-:Y:S02]  /*21190*/  ISETP.GE.AND P3, PT, R6, c[0x0][0x3c8], PT ;  /* 0x0000f20006007a0c */ /* 0x000fe40003f66270 */
[C---:B------:R-:W-:Y:S01]  /*211a0*/  IADD3 R17, R245.reuse, 0x50, RZ ;  /* 0x00000050f5117810 */ /* 0x040fe20007ffe0ff */
[----:B------:R1:W-:Y:S01]  /*211b0*/  @!P1 ST.E.64 [R10.64], R98 ;  /* 0x000000620a009985 */ /* 0x0003e2000c101b08 */
[----:B------:R-:W-:Y:S02]  /*211c0*/  IADD3 R18, R245, 0x68, RZ ;  /* 0x00000068f5127810 */ /* 0x000fe40007ffe0ff */
[----:B------:R-:W-:Y:S01]  /*211d0*/  SHF.R.S32.HI R17, RZ, 0x1f, R17 ;  /* 0x0000001fff117819 */ /* 0x000fe20000011411 */
[----:B------:R2:W-:Y:S01]  /*211e0*/  @!P0 ST.E.64 [R8.64], R60 ;  /* 0x0000003c08008985 */ /* 0x0005e2000c101b08 */
[----:B------:R-:W-:-:S02]  /*211f0*/  ISETP.GE.AND P1, PT, R18, c[0x0][0x3c8], PT ;  /* 0x0000f20012007a0c */ /* 0x000fc40003f26270 */
[----:B-1----:R-:W-:-:S04]  /*21200*/  @!P5 LEA R10, P0, R19, R2, 0x2 ;  /* 0x00000002130ad211 */ /* 0x002fc800078010ff */
[----:B------:R-:W-:Y:S02]  /*21210*/  @!P5 LEA.HI.X R11, R19, R4, R21, 0x2, P0 ;  /* 0x00000004130bd211 */ /* 0x000fe400000f1415 */
[C---:B--2---:R-:W-:Y:S02]  /*21220*/  @!P4 LEA R8, P6, R16.reuse, R2, 0x2 ;  /* 0x000000021008c211 */ /* 0x044fe400078c10ff */
[----:B------:R-:W-:Y:S01]  /*21230*/  IADD3 R19, R245, 0x58, RZ ;  /* 0x00000058f5137810 */ /* 0x000fe20007ffe0ff */
[----:B------:R1:W-:Y:S01]  /*21240*/  @!P5 ST.E.64 [R10.64], R80 ;  /* 0x000000500a00d985 */ /* 0x0003e2000c101b08 */
[----:B------:R-:W-:Y:S02]  /*21250*/  @!P4 LEA.HI.X R9, R16, R4, R17, 0x2, P6 ;  /* 0x000000041009c211 */ /* 0x000fe400030f1411 */
[----:B------:R-:W-:Y:S02]  /*21260*/  @!P3 LEA R16, P5, R6, R2, 0x2 ;  /* 0x000000020610b211 */ /* 0x000fe400078a10ff */
[----:B------:R-:W-:Y:S01]  /*21270*/  ISETP.GE.AND P0, PT, R5, c[0x0][0x3c8], PT ;  /* 0x0000f20005007a0c */ /* 0x000fe20003f06270 */
[----:B------:R2:W-:Y:S01]  /*21280*/  @!P4 ST.E.64 [R8.64], R86 ;  /* 0x000000560800c985 */ /* 0x0005e2000c101b08 */
[----:B------:R-:W-:-:S02]  /*21290*/  SHF.R.S32.HI R19, RZ, 0x1f, R19 ;  /* 0x0000001fff137819 */ /* 0x000fc40000011413 */
[----:B------:R-:W-:Y:S02]  /*212a0*/  IADD3 R21, R245, 0x60, RZ ;  /* 0x00000060f5157810 */ /* 0x000fe40007ffe0ff */
[----:B------:R-:W-:Y:S02]  /*212b0*/  @!P2 LEA R14, P6, R20, R2, 0x2 ;  /* 0x00000002140ea211 */ /* 0x000fe400078c10ff */
[----:B------:R-:W-:-:S03]  /*212c0*/  SHF.R.S32.HI R21, RZ, 0x1f, R21 ;  /* 0x0000001fff157819 */ /* 0x000fc60000011415 */
[----:B------:R-:W-:Y:S02]  /*212d0*/  P2R R3, PR, RZ, 0x20 ;  /* 0x00000020ff037803 */ /* 0x000fe40000000000 */
[----:B------:R-:W-:Y:S02]  /*212e0*/  @!P2 LEA.HI.X R15, R20, R4, R21, 0x2, P6 ;  /* 0x00000004140fa211 */ /* 0x000fe400030f1415 */
[----:B------:R-:W-:-:S04]  /*212f0*/  ISETP.NE.AND P4, PT, R3, RZ, PT ;  /* 0x000000ff0300720c */ /* 0x000fc80003f85270 */
[----:B------:R-:W-:Y:S02]  /*21300*/  @!P3 LEA.HI.X R17, R6, R4, R19, 0x2, P4 ;  /* 0x000000040611b211 */ /* 0x000fe400020f1413 */
[C---:B------:R-:W-:Y:S02]  /*21310*/  IADD3 R19, R245.reuse, 0x68, RZ ;  /* 0x00000068f5137810 */ /* 0x040fe40007ffe0ff */
[----:B------:R-:W-:Y:S01]  /*21320*/  IADD3 R6, R245, 0x70, RZ ;  /* 0x00000070f5067810 */ /* 0x000fe20007ffe0ff */
[----:B------:R3:W-:Y:S01]  /*21330*/  @!P3 ST.E.64 [R16.64], R90 ;  /* 0x0000005a1000b985 */ /* 0x0007e2000c101b08 */
[----:B-1----:R-:W-:Y:S02]  /*21340*/  @!P1 LEA R10, P5, R18, R2, 0x2 ;  /* 0x00000002120a9211 */ /* 0x002fe400078a10ff */
[----:B------:R-:W-:Y:S01]  /*21350*/  SHF.R.S32.HI R19, RZ, 0x1f, R19 ;  /* 0x0000001fff137819 */ /* 0x000fe20000011413 */
[----:B------:R3:W-:Y:S01]  /*21360*/  @!P2 ST.E.64 [R14.64], R82 ;  /* 0x000000520e00a985 */ /* 0x0007e2000c101b08 */
[----:B------:R-:W-:-:S02]  /*21370*/  SHF.R.S32.HI R6, RZ, 0x1f, R6 ;  /* 0x0000001fff067819 */ /* 0x000fc40000011406 */
[C---:B--2---:R-:W-:Y:S02]  /*21380*/  @!P0 LEA R8, P4, R5.reuse, R2, 0x2 ;  /* 0x0000000205088211 */ /* 0x044fe400078810ff */
[-C--:B------:R-:W-:Y:S02]  /*21390*/  @!P1 LEA.HI.X R11, R18, R4.reuse, R19, 0x2, P5 ;  /* 0x00000004120b9211 */ /* 0x080fe400028f1413 */
[----:B------:R-:W-:Y:S02]  /*213a0*/  @!P0 LEA.HI.X R9, R5, R4, R6, 0x2, P4 ;  /* 0x0000000405098211 */ /* 0x000fe400020f1406 */
[----:B------:R-:W-:Y:S01]  /*213b0*/  IADD3 R5, R245, 0x78, RZ ;  /* 0x00000078f5057810 */ /* 0x000fe20007ffe0ff */
[----:B------:R3:W-:Y:S04]  /*213c0*/  @!P1 ST.E.64 [R10.64], R66 ;  /* 0x000000420a009985 */ /* 0x0007e8000c101b08 */
[----:B------:R3:W-:Y:S01]  /*213d0*/  @!P0 ST.E.64 [R8.64], R62 ;  /* 0x0000003e08008985 */ /* 0x0007e2000c101b08 */
[----:B------:R-:W-:-:S13]  /*213e0*/  ISETP.GE.AND P0, PT, R5, c[0x0][0x3c8], PT ;  /* 0x0000f20005007a0c */ /* 0x000fda0003f06270 */
[----:B------:R-:W-:Y:S05]  /*213f0*/  @P0 BRA `(.L_x_1098) ;  /* 0x00000b8000000947 */ /* 0x000fea0003800000 */
[----:B------:R-:W-:Y:S02]  /*21400*/  IADD3 R6, R245, 0x78, RZ ;  /* 0x00000078f5067810 */ /* 0x000fe40007ffe0ff */
[----:B------:R-:W-:Y:S02]  /*21410*/  LEA R2, P0, R5, R2, 0x2 ;  /* 0x0000000205027211 */ /* 0x000fe400078010ff */
[----:B------:R-:W-:-:S04]  /*21420*/  SHF.R.S32.HI R6, RZ, 0x1f, R6 ;  /* 0x0000001fff067819 */ /* 0x000fc80000011406 */
[----:B------:R-:W-:-:S05]  /*21430*/  LEA.HI.X R3, R5, R4, R6, 0x2, P0 ;  /* 0x0000000405037211 */ /* 0x000fca00000f1406 */
[----:B------:R1:W-:Y:S01]  /*21440*/  ST.E.64 [R2.64], R56 ;  /* 0x0000003802007985 */ /* 0x0003e2000c101b08 */
[----:B------:R-:W-:Y:S05]  /*21450*/  BRA `(.L_x_1098) ;  /* 0x00000b2000007947 */ /* 0x000fea0003800000 */
.L_x_1083:
[----:B------:R-:W2:Y:S04]  /*21460*/  LDL.LU R3, [R1+0x1c] ;  /* 0x00001c0001037983 */ /* 0x000ea80000300800 */
[----:B------:R-:W3:Y:S01]  /*21470*/  LDL R10, [R1+0x24] ;  /* 0x00002400010a7983 */ /* 0x000ee20000100800 */
[----:B------:R-:W-:Y:S01]  /*21480*/  ISETP.NE.U32.AND P0, PT, RZ, c[0x0][0x508], PT ;  /* 0x00014200ff007a0c */ /* 0x000fe20003f05070 */
[----:B------:R-:W-:Y:S01]  /*21490*/  IMAD.MOV.U32 R8, RZ, RZ, 0x4 ;  /* 0x00000004ff087424 */ /* 0x000fe200078e00ff */
[----:B------:R-:W-:Y:S01]  /*214a0*/  ISETP.NE.U32.AND P2, PT, RZ, c[0x0][0x500], PT ;  /* 0x00014000ff007a0c */ /* 0x000fe20003f45070 */
[----:B------:R-:W-:Y:S01]  /*214b0*/  IMAD.MOV.U32 R21, RZ, RZ, c[0x0][0x388] ;  /* 0x0000e200ff157624 */ /* 0x000fe200078e00ff */
[----:B------:R-:W-:Y:S01]  /*214c0*/  ISETP.NE.AND.EX P0, PT, RZ, c[0x0][0x50c], PT, P0 ;  /* 0x00014300ff007a0c */ /* 0x000fe20003f05300 */
[----:B------:R-:W-:Y:S01]  /*214d0*/  IMAD.MOV.U32 R2, RZ, RZ, RZ ;  /* 0x000000ffff027224 */ /* 0x000fe200078e00ff */
[----:B------:R-:W-:Y:S01]  /*214e0*/  ISETP.NE.AND.EX P2, PT, RZ, c[0x0][0x504], PT, P2 ;  /* 0x00014100ff007a0c */ /* 0x000fe20003f45320 */
[----:B---3--:R-:W-:-:S10]  /*214f0*/  IMAD.WIDE R4, R10, R8, c[0x0][0x500] ;  /* 0x000140000a047625 */ /* 0x008fd400078e0208 */
[----:B------:R-:W-:Y:S02]  /*21500*/  @P0 IMAD.WIDE R8, R10, R8, c[0x0][0x508] ;  /* 0x000142000a080625 */ /* 0x000fe400078e0208 */
[----:B------:R3:W5:Y:S04]  /*21510*/  @P2 LDG.E R2, [R4.64] ;  /* 0x0000000804022981 */ /* 0x000768000c1e1900 */
[----:B------:R3:W5:Y:S01]  /*21520*/  @P0 LDG.E R21, [R8.64] ;  /* 0x0000000808150981 */ /* 0x000762000c1e1900 */
[----:B--2---:R-:W-:-:S04]  /*21530*/  ISETP.NE.AND P1, PT, R3, RZ, PT ;  /* 0x000000ff0300720c */ /* 0x004fc80003f25270 */
[----:B------:R-:W-:Y:S01]  /*21540*/  SEL R23, R3, c[0x0][0x3d4], P1 ;  /* 0x0000f50003177a07 */ /* 0x000fe20000800000 */
[----:B------:R-:W-:Y:S05]  /*21550*/  @P0 BRA `(.L_x_1104) ;  /* 0x0000004000000947 */ /* 0x000fea0003800000 */
[----:B------:R-:W-:Y:S05]  /*21560*/  @!P2 BRA `(.L_x_1104) ;  /* 0x000000300000a947 */ /* 0x000fea0003800000 */
[----:B------:R2:W4:Y:S04]  /*21570*/  LDG.E R3, [R4.64] ;  /* 0x0000000804037981 */ /* 0x000528000c1e1900 */
[----:B--23--:R-:W4:Y:S02]  /*21580*/  LDG.E R4, [R4.64+0x4] ;  /* 0x0000040804047981 */ /* 0x00cf24000c1e1900 */
[----:B----45:R-:W-:Y:S02]  /*21590*/  IADD3 R21, -R3, R4, RZ ;  /* 0x0000000403157210 */ /* 0x030fe40007ffe1ff */
.L_x_1104:
[----:B---3--:R-:W2:Y:S01]  /*215a0*/  LDL.LU R4, [R1+0x20] ;  /* 0x0000200001047983 */ /* 0x008ea20000300800 */
[----:B------:R-:W-:Y:S01]  /*215b0*/  SHF.R.S32.HI R3, RZ, 0x1f, R10 ;  /* 0x0000001fff037819 */ /* 0x000fe2000001140a */
[----:B------:R-:W-:Y:S01]  /*215c0*/  BSSY B0, `(.L_x_1105) ;  /* 0x0000039000007945 */ /* 0x000fe20003800000 */
[----:B-----5:R-:W-:Y:S01]  /*215d0*/  SHF.R.S32.HI R22, RZ, 0x1f, R2 ;  /* 0x0000001fff167819 */ /* 0x020fe20000011402 */
[----:B------:R-:W3:Y:S01]  /*215e0*/  S2R R5, SR_TID.X ;  /* 0x0000000000057919 */ /* 0x000ee20000002100 */
[----:B------:R-:W-:-:S02]  /*215f0*/  SEL R14, R10, RZ, !P2 ;  /* 0x000000ff0a0e7207 */ /* 0x000fc40005000000 */
[----:B------:R-:W-:Y:S02]  /*21600*/  SEL R25, R3, RZ, !P2 ;  /* 0x000000ff03197207 */ /* 0x000fe40005000000 */
[----:B---3--:R-:W-:Y:S02]  /*21610*/  ISETP.GT.AND P0, PT, R5, 0x7f, PT ;  /* 0x0000007f0500780c */ /* 0x008fe40003f04270 */
[----:B--2---:R-:W-:-:S11]  /*21620*/  LOP3.LUT R6, R4, 0xffff, RZ, 0xc0, !PT ;  /* 0x0000ffff04067812 */ /* 0x004fd600078ec0ff */
[----:B------:R-:W-:Y:S05]  /*21630*/  @P0 BRA `(.L_x_1106) ;  /* 0x0000031000000947 */ /* 0x000fea0003800000 */
[----:B------:R-:W2:Y:S01]  /*21640*/  LDL R4, [R1+0xc] ;  /* 0x00000c0001047983 */ /* 0x000ea20000100800 */
[----:B------:R-:W-:Y:S01]  /*21650*/  IMAD R3, R21, c[0x0][0x4e8], RZ ;  /* 0x00013a0015037a24 */ /* 0x000fe200078e02ff */
[----:B--2---:R-:W-:-:S04]  /*21660*/  IADD3 R15, R4, R5, RZ ;  /* 0x00000005040f7210 */ /* 0x004fc80007ffe0ff */
[----:B------:R-:W-:-:S13]  /*21670*/  ISETP.GE.AND P0, PT, R15, R3, PT ;  /* 0x000000030f00720c */ /* 0x000fda0003f06270 */
[----:B------:R-:W-:Y:S05]  /*21680*/  @P0 BRA `(.L_x_1106) ;  /* 0x000002c000000947 */ /* 0x000fea0003800000 */
[----:B------:R-:W2:Y:S01]  /*21690*/  LDL.LU R26, [R1+0x28] ;  /* 0x00002800011a7983 */ /* 0x000ea20000300800 */
[----:B------:R-:W-:Y:S01]  /*216a0*/  IMAD.MOV.U32 R3, RZ, RZ, 0x368 ;  /* 0x00000368ff037424 */ /* 0x000fe200078e00ff */
[----:B------:R-:W-:-:S04]  /*216b0*/  ISETP.GT.AND P2, PT, R23, 0x1, PT ;  /* 0x000000011700780c */ /* 0x000fc80003f44270 */
[----:B------:R-:W-:-:S04]  /*216c0*/  SEL R3, R3, 0x328, P2 ;  /* 0x0000032803037807 */ /* 0x000fc80001000000 */
[----:B------:R3:W4:Y:S08]  /*216d0*/  LDC.64 R10, c[0x0][R3+0x170] ;  /* 0x00005c00030a7b82 */ /* 0x0007300000000a00 */
[----:B------:R3:W5:Y:S08]  /*216e0*/  LDC.64 R8, c[0x0][R3+0x168] ;  /* 0x00005a0003087b82 */ /* 0x0007700000000a00 */
[----:B------:R3:W1:Y:S08]  /*216f0*/  LDC.64 R18, c[0x0][R3+0x178] ;  /* 0x00005e0003127b82 */ /* 0x0006700000000a00 */
[----:B------:R3:W1:Y:S02]  /*21700*/  LDC.64 R16, c[0x0][R3+0x160] ;  /* 0x0000580003107b82 */ /* 0x0006640000000a00 */
[----:B---3--:R-:W-:-:S02]  /*21710*/  IMAD.MOV.U32 R3, RZ, RZ, c[0x0][0x4e8] ;  /* 0x00013a00ff037624 */ /* 0x008fc400078e00ff */
[-C--:B----4-:R-:W-:Y:S02]  /*21720*/  IMAD R11, R11, R14.reuse, RZ ;  /* 0x0000000e0b0b7224 */ /* 0x090fe400078e02ff */
[C---:B------:R-:W-:Y:S01]  /*21730*/  IMAD.WIDE.U32 R4, R10.reuse, R14, RZ ;  /* 0x0000000e0a047225 */ /* 0x040fe200078e00ff */
[----:B------:R-:W-:Y:S02]  /*21740*/  ISETP.NE.AND P0, PT, R3, 0x1, PT ;  /* 0x000000010300780c */ /* 0x000fe40003f05270 */
[----:B------:R-:W-:Y:S01]  /*21750*/  MOV R3, R15 ;  /* 0x0000000f00037202 */ /* 0x000fe20000000f00 */
[----:B------:R-:W-:Y:S02]  /*21760*/  IMAD R11, R10, R25, R11 ;  /* 0x000000190a0b7224 */ /* 0x000fe400078e020b */
[-C--:B-----5:R-:W-:Y:S02]  /*21770*/  IMAD R20, R9, R6.reuse, RZ ;  /* 0x0000000609147224 */ /* 0x0a0fe400078e02ff */
        /* <DEDUP_REMOVED lines=8> */
[----:B------:R-:W-:Y:S02]  /*21800*/  IADD3.X R15, R5, R20, R22, P1, P0 ;  /* 0x00000014050f7210 */ /* 0x000fe40000fe0416 */
[----:B------:R-:W-:Y:S02]  /*21810*/  SHF.R.S32.HI R5, RZ, 0x1f, R3 ;  /* 0x0000001fff057819 */ /* 0x000fe40000011403 */
[----:B--2---:R-:W-:-:S05]  /*21820*/  SEL R10, R26, RZ, P2 ;  /* 0x000000ff1a0a7207 */ /* 0x004fca0001000000 */
[-C--:B-1----:R-:W-:Y:S02]  /*21830*/  IMAD R11, R19, R10.reuse, RZ ;  /* 0x0000000a130b7224 */ /* 0x082fe400078e02ff */
[----:B------:R-:W-:Y:S01]  /*21840*/  IMAD.WIDE.U32 R8, R18, R10, RZ ;  /* 0x0000000a12087225 */ /* 0x000fe200078e00ff */
[----:B------:R-:W-:-:S04]  /*21850*/  SHF.R.S32.HI R10, RZ, 0x1f, R4 ;  /* 0x0000001fff0a7819 */ /* 0x000fc80000011404 */
[----:B------:R-:W-:Y:S01]  /*21860*/  IADD3 R9, R9, R11, RZ ;  /* 0x0000000b09097210 */ /* 0x000fe20007ffe0ff */
[----:B------:R-:W-:Y:S01]  /*21870*/  IMAD.MOV.U32 R11, RZ, RZ, c[0x0][0x4a8] ;  /* 0x00012a00ff0b7624 */ /* 0x000fe200078e00ff */
[----:B------:R-:W-:Y:S01]  /*21880*/  IADD3 R8, P1, P0, R3, R24, R8 ;  /* 0x0000001803087210 */ /* 0x000fe2000783e008 */
[----:B------:R-:W-:-:S03]  /*21890*/  IMAD R3, R17, R4, RZ ;  /* 0x0000000411037224 */ /* 0x000fc600078e02ff */
[----:B------:R-:W-:Y:S01]  /*218a0*/  IADD3.X R9, R5, R15, R9, P1, P0 ;  /* 0x0000000f05097210 */ /* 0x000fe20000fe0409 */
[----:B------:R-:W-:-:S04]  /*218b0*/  IMAD R3, R16, R10, R3 ;  /* 0x0000000a10037224 */ /* 0x000fc800078e0203 */
        /* <DEDUP_REMOVED lines=9> */
.L_x_1106:
[----:B------:R-:W-:Y:S05]  /*21950*/  BSYNC B0 ;  /* 0x0000000000007941 */ /* 0x000fea0003800000 */
.L_x_1105:
        /* <DEDUP_REMOVED lines=13> */
[----:B--2---:R-:W-:-:S04]  /*21a30*/  IADD3 R3, R0, R10, RZ ;  /* 0x0000000a00037210 */ /* 0x004fc80007ffe0ff */
[----:B------:R-:W-:Y:S01]  /*21a40*/  MOV R2, R3 ;  /* 0x0000000300027202 */ /* 0x000fe20000000f00 */
[----:B------:R-:W-:-:S05]  /*21a50*/  @P0 IMAD.HI.U32 R9, R3, c[0x0][0x4ec], RZ ;  /* 0x00013b0003090a27 */ /* 0x000fca00078e00ff */
[----:B------:R-:W-:Y:S01]  /*21a60*/  @P0 SHF.R.U32.HI R2, RZ, c[0x0][0x4f0], R9 ;  /* 0x00013c00ff020a19 */ /* 0x000fe20000011609 */
[----:B------:R-:W-:-:S03]  /*21a70*/  IMAD R9, R14, c[0x0][0x3f4], R8 ;  /* 0x0000fd000e097a24 */ /* 0x000fc600078e0208 */
[----:B------:R-:W-:Y:S02]  /*21a80*/  SHF.R.S32.HI R8, RZ, 0x1f, R2 ;  /* 0x0000001fff087819 */ /* 0x000fe40000011402 */
[----:B------:R-:W-:Y:S02]  /*21a90*/  IADD3 R6, -R2, RZ, RZ ;  /* 0x000000ff02067210 */ /* 0x000fe40007ffe1ff */
[----:B------:R-:W-:Y:S01]  /*21aa0*/  IADD3 R5, R5, R9, RZ ;  /* 0x0000000905057210 */ /* 0x000fe20007ffe0ff */
[----:B------:R-:W-:Y:S02]  /*21ab0*/  IMAD R8, R8, c[0x0][0x3e0], RZ ;  /* 0x0000f80008087a24 */ /* 0x000fe400078e02ff */
        /* <DEDUP_REMOVED lines=13> */
[----:B------:R1:W2:Y:S02]  /*21b90*/  SHFL.IDX PT, R9, R5, RZ, 0x181f ;  /* 0x00181fff05097589 */ /* 0x0002a400000e0000 */
.L_x_1183:
[----:B------:R-:W-:Y:S05]  /*21ba0*/  BRA.DIV ~URZ, `(.L_x_1108) ;  /* 0x00003ee27f007947 */ /* 0x000fea000b800000 */
[----:B------:R3:W4:Y:S02]  /*21bb0*/  SHFL.IDX PT, R2, R8, RZ, 0x181f ;  /* 0x00181fff08027589 */ /* 0x00072400000e0000 */
.L_x_1184:
[----:B------:R-:W-:Y:S01]  /*21bc0*/  IMAD R4, R21, c[0x0][0x4e8], RZ ;  /* 0x00013a0015047a24 */ /* 0x000fe200078e02ff */
[----:B------:R-:W-:Y:S04]  /*21bd0*/  BSSY B0, `(.L_x_1109) ;  /* 0x000000b000007945 */ /* 0x000fe80003800000 */
[----:B------:R-:W-:-:S13]  /*21be0*/  ISETP.GE.AND P0, PT, R6, R4, PT ;  /* 0x000000040600720c */ /* 0x000fda0003f06270 */
[----:B------:R-:W-:Y:S05]  /*21bf0*/  @P0 BRA `(.L_x_1110) ;  /* 0x0000008000000947 */ /* 0x000fea0003800000 */
[----:B------:R-:W-:Y:S02]  /*21c00*/  ISETP.GE.AND P1, PT, R76, c[0x0][0x3c8], PT ;  /* 0x0000f2004c007a0c */ /* 0x000fe40003f26270 */
[----:B------:R-:W-:-:S11]  /*21c10*/  ISETP.GE.AND P0, PT, R211, c[0x0][0x3c8], PT ;  /* 0x0000f200d3007a0c */ /* 0x000fd60003f06270 */
[CC--:B----4-:R-:W-:Y:S02]  /*21c20*/  @!P1 LEA R10, P3, R76.reuse, R2.reuse, 0x1 ;  /* 0x000000024c0a9211 */ /* 0x0d0fe400078608ff */
[C---:B------:R-:W-:Y:S02]  /*21c30*/  @!P0 LEA R2, P2, R211.reuse, R2, 0x1 ;  /* 0x00000002d3028211 */ /* 0x040fe400078408ff */
[-C--:B--2---:R-:W-:Y:S02]  /*21c40*/  @!P1 LEA.HI.X R11, R76, R9.reuse, R77, 0x1, P3 ;  /* 0x000000094c0b9211 */ /* 0x084fe400018f0c4d */
[----:B------:R-:W-:-:S03]  /*21c50*/  @!P0 LEA.HI.X R3, R211, R9, R238, 0x1, P2 ;  /* 0x00000009d3038211 */ /* 0x000fc600010f0cee */
[----:B------:R2:W-:Y:S04]  /*21c60*/  @!P1 ST.E.128 [R10.64], RZ ;  /* 0x000000ff0a009985 */ /* 0x0005e8000c101d08 */
[----:B------:R2:W-:Y:S02]  /*21c70*/  @!P0 ST.E.128 [R2.64], RZ ;  /* 0x000000ff02008985 */ /* 0x0005e4000c101d08 */
.L_x_1110:
[----:B------:R-:W-:Y:S05]  /*21c80*/  BSYNC B0 ;  /* 0x0000000000007941 */ /* 0x000fea0003800000 */
.L_x_1109:
[----:B------:R-:W-:Y:S05]  /*21c90*/  BRA.DIV ~URZ, `(.L_x_1111) ;  /* 0x00003e627f007947 */ /* 0x000fea000b800000 */
[----:B--2---:R2:W1:Y:S04]  /*21ca0*/  SHFL.IDX PT, R9, R5, 0x1, 0x181f ;  /* 0x00381f0005097f89 */ /* 0x00446800000e0000 */
[----:B----4-:R2:W4:Y:S02]  /*21cb0*/  SHFL.IDX PT, R2, R8, 0x1, 0x181f ;  /* 0x00381f0008027f89 */ /* 0x01052400000e0000 */
.L_x_1185:
        /* <DEDUP_REMOVED lines=8> */
[-C--:B-1----:R-:W-:Y:S02]  /*21d40*/  @!P1 LEA.HI.X R11, R76, R9.reuse, R77, 0x1, P3 ;  /* 0x000000094c0b9211 */ /* 0x082fe400018f0c4d */
[----:B------:R-:W-:-:S03]  /*21d50*/  @!P0 LEA.HI.X R3, R211, R9, R238, 0x1, P2 ;  /* 0x00000009d3038211 */ /* 0x000fc600010f0cee */
[----:B------:R1:W-:Y:S04]  /*21d60*/  @!P1 ST.E.128 [R10.64], RZ ;  /* 0x000000ff0a009985 */ /* 0x0003e8000c101d08 */
[----:B------:R1:W-:Y:S02]  /*21d70*/  @!P0 ST.E.128 [R2.64], RZ ;  /* 0x000000ff02008985 */ /* 0x0003e4000c101d08 */
.L_x_1113:
[----:B------:R-:W-:Y:S05]  /*21d80*/  BSYNC B0 ;  /* 0x0000000000007941 */ /* 0x000fea0003800000 */
.L_x_1112:
[----:B------:R-:W-:Y:S05]  /*21d90*/  BRA.DIV ~URZ, `(.L_x_1114) ;  /* 0x00003e327f007947 */ /* 0x000fea000b800000 */
[----:B-1----:R1:W2:Y:S02]  /*21da0*/  SHFL.IDX PT, R9, R5, 0x2, 0x181f ;  /* 0x00581f0005097f89 */ /* 0x0022a400000e0000 */
.L_x_1186:
[----:B------:R-:W-:Y:S05]  /*21db0*/  BRA.DIV ~URZ, `(.L_x_1115) ;  /* 0x00003e827f007947 */ /* 0x000fea000b800000 */
[----:B----4-:R4:W1:Y:S02]  /*21dc0*/  SHFL.IDX PT, R2, R8, 0x2, 0x181f ;  /* 0x00581f0008027f89 */ /* 0x01086400000e0000 */
.L_x_1187:
[----:B------:R-:W-:Y:S01]  /*21dd0*/  IADD3 R3, R6, 0x40, RZ ;  /* 0x0000004006037810 */ /* 0x000fe20007ffe0ff */
[----:B------:R-:W-:Y:S03]  /*21de0*/  BSSY B0, `(.L_x_1116) ;  /* 0x000000b000007945 */ /* 0x000fe60003800000 */
[----:B------:R-:W-:-:S13]  /*21df0*/  ISETP.GE.AND P0, PT, R3, R4, PT ;  /* 0x000000040300720c */ /* 0x000fda0003f06270 */
[----:B------:R-:W-:Y:S05]  /*21e00*/  @P0 BRA `(.L_x_1117) ;  /* 0x0000008000000947 */ /* 0x000fea0003800000 */
[----:B------:R-:W-:Y:S02]  /*21e10*/  ISETP.GE.AND P1, PT, R76, c[0x0][0x3c8], PT ;  /* 0x0000f2004c007a0c */ /* 0x000fe40003f26270 */
[----:B------:R-:W-:-:S11]  /*21e20*/  ISETP.GE.AND P0, PT, R211, c[0x0][0x3c8], PT ;  /* 0x0000f200d3007a0c */ /* 0x000fd60003f06270 */
[CC--:B-1----:R-:W-:Y:S02]  /*21e30*/  @!P1 LEA R10, P3, R76.reuse, R2.reuse, 0x1 ;  /* 0x000000024c0a9211 */ /* 0x0c2fe400078608ff */
[C---:B------:R-:W-:Y:S02]  /*21e40*/  @!P0 LEA R2, P2, R211.reuse, R2, 0x1 ;  /* 0x00000002d3028211 */ /* 0x040fe400078408ff */
[-C--:B--2---:R-:W-:Y:S02]  /*21e50*/  @!P1 LEA.HI.X R11, R76, R9.reuse, R77, 0x1, P3 ;  /* 0x000000094c0b9211 */ /* 0x084fe400018f0c4d */
[----:B------:R-:W-:-:S03]  /*21e60*/  @!P0 LEA.HI.X R3, R211, R9, R238, 0x1, P2 ;  /* 0x00000009d3038211 */ /* 0x000fc600010f0cee */
[----:B------:R1:W-:Y:S04]  /*21e70*/  @!P1 ST.E.128 [R10.64], RZ ;  /* 0x000000ff0a009985 */ /* 0x0003e8000c101d08 */
[----:B------:R1:W-:Y:S02]  /*21e80*/  @!P0 ST.E.128 [R2.64], RZ ;  /* 0x000000ff02008985 */ /* 0x0003e4000c101d08 */
.L_x_1117:
[----:B------:R-:W-:Y:S05]  /*21e90*/  BSYNC B0 ;  /* 0x0000000000007941 */ /* 0x000fea0003800000 */
.L_x_1116:
[----:B------:R-:W-:Y:S05]  /*21ea0*/  BRA.DIV ~URZ, `(.L_x_1118) ;  /* 0x00003e027f007947 */ /* 0x000fea000b800000 */
[----:B--2---:R2:W3:Y:S04]  /*21eb0*/  SHFL.IDX PT, R9, R5, 0x3, 0x181f ;  /* 0x00781f0005097f89 */ /* 0x0044e800000e0000 */
[----:B-1----:R2:W1:Y:S02]  /*21ec0*/  SHFL.IDX PT, R2, R8, 0x3, 0x181f ;  /* 0x00781f0008027f89 */ /* 0x00246400000e0000 */
.L_x_1188:
[----:B------:R-:W-:-:S04]  /*21ed0*/  IADD3 R6, R6, 0x60, RZ ;  /* 0x0000006006067810 */ /* 0x000fc80007ffe0ff */
[----:B------:R-:W-:-:S13]  /*21ee0*/  ISETP.GE.AND P0, PT, R6, R4, PT ;  /* 0x000000040600720c */ /* 0x000fda0003f06270 */
[----:B------:R-:W-:Y:S05]  /*21ef0*/  @P0 BRA `(.L_x_1098) ;  /* 0x0000008000000947 */ /* 0x000fea0003800000 */
[----:B------:R-:W-:Y:S02]  /*21f00*/  ISETP.GE.AND P1, PT, R76, c[0x0][0x3c8], PT ;  /* 0x0000f2004c007a0c */ /* 0x000fe40003f26270 */
[----:B------:R-:W-:-:S11]  /*21f10*/  ISETP.GE.AND P0, PT, R211, c[0x0][0x3c8], PT ;  /* 0x0000f200d3007a0c */ /* 0x000fd60003f06270 */
[CC--:B-1----:R-:W-:Y:S02]  /*21f20*/  @!P1 LEA R4, P3, R76.reuse, R2.reuse, 0x1 ;  /* 0x000000024c049211 */ /* 0x0c2fe400078608ff */
[C---:B------:R-:W-:Y:S02]  /*21f30*/  @!P0 LEA R2, P2, R211.reuse, R2, 0x1 ;  /* 0x00000002d3028211 */ /* 0x040fe400078408ff */
[-C--:B--23--:R-:W-:Y:S02]  /*21f40*/  @!P1 LEA.HI.X R5, R76, R9.reuse, R77, 0x1, P3 ;  /* 0x000000094c059211 */ /* 0x08cfe400018f0c4d */
[----:B------:R-:W-:-:S03]  /*21f50*/  @!P0 LEA.HI.X R3, R211, R9, R238, 0x1, P2 ;  /* 0x00000009d3038211 */ /* 0x000fc600010f0cee */
[----:B------:R1:W-:Y:S04]  /*21f60*/  @!P1 ST.E.128 [R4.64], RZ ;  /* 0x000000ff04009985 */ /* 0x0003e8000c101d08 */
[----:B------:R1:W-:Y:S02]  /*21f70*/  @!P0 ST.E.128 [R2.64], RZ ;  /* 0x000000ff02008985 */ /* 0x0003e4000c101d08 */
.L_x_1098:
[----:B------:R-:W-:Y:S05]  /*21f80*/  BSYNC B1 ;  /* 0x0000000000017941 */ /* 0x000fea0003800000 */
.L_x_1082:
[----:B-1--4-:R-:W4:Y:S02]  /*21f90*/  LDL R2, [R1+0x5c] ;  /* 0x00005c0001027983 */ /* 0x012f240000100800 */
[----:B----4-:R-:W-:-:S13]  /*21fa0*/  ISETP.NE.AND P0, PT, R2, RZ, PT ;  /* 0x000000ff0200720c */ /* 0x010fda0003f05270 */
[----:B------:R-:W-:Y:S01]  /*21fb0*/  @P0 WARPSYNC 0xffffffff ;  /* 0xffffffff00000948 */ /* 0x000fe20003800000 */
[----:B------:R-:W-:Y:S06]  /*21fc0*/  @P0 BAR.SYNC.DEFER_BLOCKING 0x5, 0x100 ;  /* 0x0144000000000b1d */ /* 0x000fec0000010000 */
[----:B--23--:R-:W1:Y:S04]  /*21fd0*/  @P0 LDS.128 R8, [0xe100] ;  /* 0x00e10000ff080984 */ /* 0x00ce680000000c00 */
        /* <DEDUP_REMOVED lines=10> */
.L_x_1189:
[----:B------:R-:W-:Y:S05]  /*22080*/  BRA.DIV ~URZ, `(.L_x_1121) ;  /* 0x00003d627f007947 */ /* 0x000fea000b800000 */
[----:B------:R3:W4:Y:S02]  /*22090*/  SHFL.IDX PT, R9, R29, 0x1, 0x1f ;  /* 0x00201f001d097f89 */ /* 0x00072400000e0000 */
.L_x_1190:
        /* <DEDUP_REMOVED lines=19> */
.L_x_1191:
        /* <DEDUP_REMOVED lines=16> */
.L_x_1192:
[----:B---3--:R-:W-:Y:S01]  /*222d0*/  IMAD R2, R2, c[0x0][0x538], RZ ;  /* 0x00014e0002027a24 */ /* 0x008fe200078e02ff */
[----:B------:R-:W-:Y:S04]  /*222e0*/  BSSY B1, `(.L_x_1124) ;  /* 0x00000cf000017945 */ /* 0x000fe80003800000 */
[----:B----4-:R-:W-:-:S04]  /*222f0*/  IADD3 R9, R2, R9, RZ ;  /* 0x0000000902097210 */ /* 0x010fc80007ffe0ff */
[----:B--2---:R-:W-:-:S13]  /*22300*/  ISETP.GT.AND P0, PT, R9, R10, PT ;  /* 0x0000000a0900720c */ /* 0x004fda0003f04270 */
[----:B------:R-:W-:Y:S05]  /*22310*/  @P0 BRA `(.L_x_1125) ;  /* 0x0000026000000947 */ /* 0x000fea0003800000 */
.L_x_1129:
        /* <DEDUP_REMOVED lines=18> */
.L_x_1193:
        /* <DEDUP_REMOVED lines=16> */
.L_x_1194:
[----:B--2---:R-:W-:-:S05]  /*22540*/  IMAD R2, R2, c[0x0][0x538], RZ ;  /* 0x00014e0002027a24 */ /* 0x004fca00078e02ff */
[----:B------:R-:W-:-:S04]  /*22550*/  IADD3 R9, R2, R9, RZ ;  /* 0x0000000902097210 */ /* 0x000fc80007ffe0ff */
[----:B------:R-:W-:-:S13]  /*22560*/  ISETP.GT.AND P0, PT, R9, R10, PT ;  /* 0x0000000a0900720c */ /* 0x000fda0003f04270 */
[----:B-1----:R-:W-:Y:S05]  /*22570*/  @!P0 BRA `(.L_x_1129) ;  /* 0xfffffda000008947 */ /* 0x002fea000383ffff */
.L_x_1125:
[----:B------:R-:W-:-:S05]  /*22580*/  IADD3 R11, -R2, R9, RZ ;  /* 0x00000009020b7210 */ /* 0x000fca0007ffe1ff */
[----:B------:R-:W-:-:S05]  /*22590*/  IMAD R2, R4, c[0x0][0x538], R11 ;  /* 0x00014e0004027a24 */ /* 0x000fca00078e020b */
[----:B------:R-:W-:Y:S01]  /*225a0*/  ISETP.GT.AND P0, PT, R2, R10, PT ;  /* 0x0000000a0200720c */ /* 0x000fe20003f04270 */
[----:B------:R-:W-:-:S12]  /*225b0*/  BRA.DIV ~URZ, `(.L_x_1130) ;  /* 0x00003c827f007947 */ /* 0x000fd8000b800000 */
[----:B------:R-:W-:-:S03]  /*225c0*/  VOTE.ANY R14, PT, !P0 ;  /* 0x00000000000e7806 */ /* 0x000fc600040e0100 */
.L_x_1195:
[----:B------:R-:W2:Y:S01]  /*225d0*/  LDL.LU R2, [R1+0x24] ;  /* 0x0000240001027983 */ /* 0x000ea20000300800 */
[----:B------:R-:W2:Y:S02]  /*225e0*/  POPC R9, R14 ;  /* 0x0000000e00097309 */ /* 0x000ea40000000000 */
[----:B--2---:R-:W-:-:S05]  /*225f0*/  IADD3 R2, R9, R2, RZ ;  /* 0x0000000209027210 */ /* 0x004fca0007ffe0ff */
[----:B------:R2:W-:Y:S01]  /*22600*/  STL [R1+0x24], R2 ;  /* 0x0000240201007387 */ /* 0x0005e20000100800 */
[----:B------:R-:W-:Y:S05]  /*22610*/  BRA.DIV ~URZ, `(.L_x_1131) ;  /* 0x00003c627f007947 */ /* 0x000fea000b800000 */
[----:B------:R3:W4:Y:S04]  /*22620*/  SHFL.IDX PT, R6, R6, R9, 0x1f ;  /* 0x00001f0906067589 */ /* 0x00072800000e0000 */
[----:B------:R3:W1:Y:S02]  /*22630*/  SHFL.IDX PT, R5, R8, R9, 0x1f ;  /* 0x00001f0908057589 */ /* 0x00066400000e0000 */
.L_x_1196:
[----:B------:R-:W-:Y:S01]  /*22640*/  ISETP.NE.AND P0, PT, R14, RZ, PT ;  /* 0x000000ff0e00720c */ /* 0x000fe20003f05270 */
[----:B------:R-:W-:-:S12]  /*22650*/  BSSY B0, `(.L_x_1132) ;  /* 0x0000005000007945 */ /* 0x000fd80003800000 */
[----:B------:R-:W-:Y:S05]  /*22660*/  @!P0 BRA `(.L_x_1133) ;  /* 0x0000003000008947 */ /* 0x000fea0003800000 */
[----:B---3--:R-:W-:Y:S01]  /*22670*/  IADD3 R9, R9, -0x1, RZ ;  /* 0xffffffff09097810 */ /* 0x008fe20007ffe0ff */
[----:B------:R-:W-:Y:S05]  /*22680*/  BRA.DIV ~URZ, `(.L_x_1134) ;  /* 0x00003cc27f007947 */ /* 0x000fea000b800000 */
[----:B------:R3:W2:Y:S02]  /*22690*/  SHFL.IDX PT, R15, R4, R9, 0x1f ;  /* 0x00001f09040f7589 */ /* 0x0006a400000e0000 */
.L_x_1133:
[----:B------:R-:W-:Y:S05]  /*226a0*/  BSYNC B0 ;  /* 0x0000000000007941 */ /* 0x000fea0003800000 */
.L_x_1132:
[----:B--2---:R-:W-:Y:S01]  /*226b0*/  IMAD R2, R15, c[0x0][0x538], R11 ;  /* 0x00014e000f027a24 */ /* 0x004fe200078e020b */
[----:B-1----:R-:W-:Y:S01]  /*226c0*/  ISETP.NE.AND P0, PT, R5, 0x1, PT ;  /* 0x000000010500780c */ /* 0x002fe20003f05270 */
[----:B------:R-:W-:Y:S03]  /*226d0*/  BSSY B0, `(.L_x_1135) ;  /* 0x0000086000007945 */ /* 0x000fe60003800000 */
[----:B------:R1:W-:Y:S01]  /*226e0*/  STL [R1+0x18], R2 ;  /* 0x0000180201007387 */ /* 0x0003e20000100800 */
[----:B------:R-:W-:-:S08]  /*226f0*/  IADD3 R11, -R2, R10, RZ ;  /* 0x0000000a020b7210 */ /* 0x000fd00007ffe1ff */
[----:B------:R-:W-:Y:S05]  /*22700*/  @!P0 BRA `(.L_x_1136) ;  /* 0x000003e000008947 */ /* 0x000fea0003800000 */
[-C--:B----4-:R-:W-:Y:S01]  /*22710*/  IABS R3, R6.reuse ;  /* 0x0000000600037213 */ /* 0x090fe20000000000 */
[----:B---3--:R-:W-:Y:S01]  /*22720*/  IMAD.MOV.U32 R8, RZ, RZ, RZ ;  /* 0x000000ffff087224 */ /* 0x008fe200078e00ff */
[----:B------:R-:W-:Y:S02]  /*22730*/  IABS R14, R6 ;  /* 0x00000006000e7213 */ /* 0x000fe40000000000 */
[----:B-1----:R-:W1:Y:S08]  /*22740*/  I2F.RP R2, R3 ;  /* 0x0000000300027306 */ /* 0x002e700000209400 */
[----:B-1----:R-:W1:Y:S02]  /*22750*/  MUFU.RCP R2, R2 ;  /* 0x0000000200027308 */ /* 0x002e640000001000 */
[----:B-1----:R-:W-:-:S06]  /*22760*/  IADD3 R2, R2, 0xffffffe, RZ ;  /* 0x0ffffffe02027810 */ /* 0x002fcc0007ffe0ff */
[----:B------:R1:W2:Y:S02]  /*22770*/  F2I.FTZ.U32.TRUNC.NTZ R9, R2 ;  /* 0x0000000200097305 */ /* 0x0002a4000021f000 */
[----:B-1----:R-:W-:Y:S01]  /*22780*/  IABS R2, R5 ;  /* 0x0000000500027213 */ /* 0x002fe20000000000 */
[----:B--2---:R-:W-:-:S04]  /*22790*/  IMAD.MOV R4, RZ, RZ, -R9 ;  /* 0x000000ffff047224 */ /* 0x004fc800078e0a09 */
[----:B------:R-:W-:Y:S01]  /*227a0*/  IMAD.MOV.U32 R10, RZ, RZ, R2 ;  /* 0x000000ffff0a7224 */ /* 0x000fe200078e0002 */
[----:B------:R-:W-:Y:S01]  /*227b0*/  IABS R2, R11 ;  /* 0x0000000b00027213 */ /* 0x000fe20000000000 */
[----:B------:R-:W-:Y:S02]  /*227c0*/  IMAD R4, R4, R3, RZ ;  /* 0x0000000304047224 */ /* 0x000fe400078e02ff */
[----:B------:R-:W1:Y:S02]  /*227d0*/  I2F.RP R15, R10 ;  /* 0x0000000a000f7306 */ /* 0x000e640000209400 */
[----:B------:R-:W-:-:S04]  /*227e0*/  IMAD.HI.U32 R9, R9, R4, R8 ;  /* 0x0000000409097227 */ /* 0x000fc800078e0008 */
[----:B------:R-:W-:Y:S02]  /*227f0*/  IMAD.MOV.U32 R4, RZ, RZ, R2 ;  /* 0x000000ffff047224 */ /* 0x000fe400078e0002 */
[----:B------:R-:W-:-:S05]  /*22800*/  IMAD.MOV R2, RZ, RZ, -R14 ;  /* 0x000000ffff027224 */ /* 0x000fca00078e0a0e */
[----:B------:R-:W-:Y:S01]  /*22810*/  MOV R8, R2 ;  /* 0x0000000200087202 */ /* 0x000fe20000000f00 */
[----:B------:R-:W-:-:S04]  /*22820*/  IMAD.HI.U32 R2, R9, R4, RZ ;  /* 0x0000000409027227 */ /* 0x000fc800078e00ff */
[----:B------:R-:W-:Y:S02]  /*22830*/  IMAD R4, R2, R8, R4 ;  /* 0x0000000802047224 */ /* 0x000fe400078e0204 */
[----:B-1----:R-:W1:Y:S03]  /*22840*/  MUFU.RCP R8, R15 ;  /* 0x0000000f00087308 */ /* 0x002e660000001000 */
[----:B------:R-:W-:Y:S02]  /*22850*/  ISETP.GT.U32.AND P0, PT, R3, R4, PT ;  /* 0x000000040300720c */ /* 0x000fe40003f04070 */
[----:B-1----:R-:W-:-:S11]  /*22860*/  IADD3 R8, R8, 0xffffffe, RZ ;  /* 0x0ffffffe08087810 */ /* 0x002fd60007ffe0ff */
[----:B------:R-:W-:Y:S01]  /*22870*/  @!P0 IMAD.IADD R4, R4, 0x1, -R3 ;  /* 0x0000000104048824 */ /* 0x000fe200078e0a03 */
[----:B------:R-:W-:Y:S01]  /*22880*/  @!P0 IADD3 R2, R2, 0x1, RZ ;  /* 0x0000000102028810 */ /* 0x000fe20007ffe0ff */
[----:B------:R-:W1:Y:S01]  /*22890*/  F2I.FTZ.U32.TRUNC.NTZ R9, R8 ;  /* 0x0000000800097305 */ /* 0x000e62000021f000 */
[----:B------:R-:W-:Y:S02]  /*228a0*/  ISETP.NE.AND P0, PT, R6, RZ, PT ;  /* 0x000000ff0600720c */ /* 0x000fe40003f05270 */
[----:B------:R-:W-:Y:S02]  /*228b0*/  ISETP.GE.U32.AND P2, PT, R4, R3, PT ;  /* 0x000000030400720c */ /* 0x000fe40003f46070 */
[----:B------:R-:W-:-:S04]  /*228c0*/  LOP3.LUT R3, R11, R6, RZ, 0x3c, !PT ;  /* 0x000000060b037212 */ /* 0x000fc800078e3cff */
[----:B------:R-:W-:Y:S01]  /*228d0*/  ISETP.GE.AND P1, PT, R3, RZ, PT ;  /* 0x000000ff0300720c */ /* 0x000fe20003f26270 */
[----:B-1----:R-:W-:-:S06]  /*228e0*/  IMAD.MOV R3, RZ, RZ, -R9 ;  /* 0x000000ffff037224 */ /* 0x002fcc00078e0a09 */
[----:B------:R-:W-:Y:S01]  /*228f0*/  @P2 IADD3 R2, R2, 0x1, RZ ;  /* 0x0000000102022810 */ /* 0x000fe20007ffe0ff */
[----:B------:R-:W-:Y:S01]  /*22900*/  IMAD.MOV.U32 R8, RZ, RZ, RZ ;  /* 0x000000ffff087224 */ /* 0x000fe200078e00ff */
[----:B------:R-:W-:-:S04]  /*22910*/  MOV R4, R3 ;  /* 0x0000000300047202 */ /* 0x000fc80000000f00 */
[----:B------:R-:W-:Y:S01]  /*22920*/  @!P1 IMAD.MOV R2, RZ, RZ, -R2 ;  /* 0x000000ffff029224 */ /* 0x000fe200078e0a02 */
[----:B------:R-:W-:Y:S02]  /*22930*/  @!P0 LOP3.LUT R2, RZ, R6, RZ, 0x33, !PT ;  /* 0x00000006ff028212 */ /* 0x000fe400078e33ff */
[----:B------:R-:W-:Y:S01]  /*22940*/  IABS R3, R5 ;  /* 0x0000000500037213 */ /* 0x000fe20000000000 */
[----:B------:R-:W-:Y:S01]  /*22950*/  IMAD R4, R4, R10, RZ ;  /* 0x0000000a04047224 */ /* 0x000fe200078e02ff */
[----:B------:R-:W-:-:S03]  /*22960*/  IABS R15, R2 ;  /* 0x00000002000f7213 */ /* 0x000fc60000000000 */
[----:B------:R-:W-:Y:S02]  /*22970*/  IMAD.MOV R14, RZ, RZ, -R3 ;  /* 0x000000ffff0e7224 */ /* 0x000fe400078e0a03 */
[----:B------:R-:W-:-:S03]  /*22980*/  IMAD.HI.U32 R3, R9, R4, R8 ;  /* 0x0000000409037227 */ /* 0x000fc600078e0008 */
[----:B------:R-:W-:Y:S01]  /*22990*/  MOV R8, R14 ;  /* 0x0000000e00087202 */ /* 0x000fe20000000f00 */
        /* <DEDUP_REMOVED lines=18> */
[----:B------:R-:W-:-:S05]  /*22ac0*/  IMAD R2, R4, 0x10000, R2 ;  /* 0x0001000004027824 */ /* 0x000fca00078e0202 */
[----:B------:R1:W-:Y:S01]  /*22ad0*/  STL [R1+0x20], R2 ;  /* 0x0000200201007387 */ /* 0x0003e20000100800 */
[----:B------:R-:W-:Y:S05]  /*22ae0*/  BRA `(.L_x_1137) ;  /* 0x0000044000007947 */ /* 0x000fea0003800000 */
.L_x_1136:
[----:B---3--:R-:W2:Y:S01]  /*22af0*/  LDL R4, [R1+0x24] ;  /* 0x0000240001047983 */ /* 0x008ea20000100800 */
[----:B-1----:R-:W-:-:S04]  /*22b00*/  IMAD.MOV.U32 R2, RZ, RZ, 0x4 ;  /* 0x00000004ff027424 */ /* 0x002fc800078e00ff */
[----:B--2---:R-:W-:-:S05]  /*22b10*/  IMAD.WIDE R2, R4, R2, c[0x0][0x590] ;  /* 0x0001640004027625 */ /* 0x004fca00078e0202 */
[----:B------:R-:W2:Y:S02]  /*22b20*/  LDG.E R4, [R2.64] ;  /* 0x0000000802047981 */ /* 0x000ea4000c1e1900 */
[----:B--2-4-:R-:W-:-:S05]  /*22b30*/  IMAD R10, R4, R6, RZ ;  /* 0x00000006040a7224 */ /* 0x014fca00078e02ff */
        /* <DEDUP_REMOVED lines=16> */
[----:B------:R-:W-:Y:S02]  /*22c40*/  IMAD R3, R2, R3, R8 ;  /* 0x0000000302037224 */ /* 0x000fe400078e0208 */
[----:B------:R-:W-:-:S03]  /*22c50*/  IMAD.MOV.U32 R8, RZ, RZ, RZ ;  /* 0x000000ffff087224 */ /* 0x000fc600078e00ff */
        /* <DEDUP_REMOVED lines=19> */
[----:B------:R-:W1:Y:S08]  /*22d90*/  I2F.RP R5, R4 ;  /* 0x0000000400057306 */ /* 0x000e700000209400 */
[----:B-1----:R-:W1:Y:S02]  /*22da0*/  MUFU.RCP R5, R5 ;  /* 0x0000000500057308 */ /* 0x002e640000001000 */
[----:B-1----:R-:W-:-:S06]  /*22db0*/  IADD3 R5, R5, 0xffffffe, RZ ;  /* 0x0ffffffe05057810 */ /* 0x002fcc0007ffe0ff */
[----:B------:R-:W1:Y:S02]  /*22dc0*/  F2I.FTZ.U32.TRUNC.NTZ R9, R5 ;  /* 0x0000000500097305 */ /* 0x000e64000021f000 */
[----:B-1----:R-:W-:-:S04]  /*22dd0*/  IMAD.MOV R5, RZ, RZ, -R9 ;  /* 0x000000ffff057224 */ /* 0x002fc800078e0a09 */
[----:B------:R-:W-:Y:S01]  /*22de0*/  IMAD R10, R5, R4, RZ ;  /* 0x00000004050a7224 */ /* 0x000fe200078e02ff */
[----:B------:R-:W-:Y:S01]  /*22df0*/  MOV R5, R3 ;  /* 0x0000000300057202 */ /* 0x000fe20000000f00 */
[----:B------:R-:W-:Y:S02]  /*22e00*/  IMAD.MOV R3, RZ, RZ, -R15 ;  /* 0x000000ffff037224 */ /* 0x000fe400078e0a0f */
        /* <DEDUP_REMOVED lines=16> */
[----:B------:R-:W-:-:S05]  /*22f10*/  IMAD R2, R3, R4, R5 ;  /* 0x0000000403027224 */ /* 0x000fca00078e0205 */
[----:B------:R1:W-:Y:S02]  /*22f20*/  STL [R1+0x20], R2 ;  /* 0x0000200201007387 */ /* 0x0003e40000100800 */
.L_x_1137:
[----:B------:R-:W-:Y:S05]  /*22f30*/  BSYNC B0 ;  /* 0x0000000000007941 */ /* 0x000fea0003800000 */
.L_x_1135:
[----:B------:R-:W-:-:S04]  /*22f40*/  LOP3.LUT R3, RZ, R3, RZ, 0x33, !PT ;  /* 0x00000003ff037212 */ /* 0x000fc800078e33ff */
[----:B-1----:R-:W-:-:S05]  /*22f50*/  IADD3 R2, R3, R6, RZ ;  /* 0x0000000603027210 */ /* 0x002fca0007ffe0ff */
[----:B------:R1:W-:Y:S01]  /*22f60*/  STL [R1+0x1c], R2 ;  /* 0x00001c0201007387 */ /* 0x0003e20000100800 */
[----:B------:R-:W-:Y:S05]  /*22f70*/  BRA `(.L_x_1138) ;  /* 0x0000005000007947 */ /* 0x000fea0003800000 */
.L_x_1126:
[----:B------:R-:W-:Y:S01]  /*22f80*/  MOV R2, c[0x0][0x53c] ;  /* 0x00014f0000027a02 */ /* 0x000fe20000000f00 */
[----:B------:R2:W-:Y:S04]  /*22f90*/  STL [R1+0x18], R10 ;  /* 0x0000180a01007387 */ /* 0x0005e80000100800 */
[----:B------:R2:W-:Y:S04]  /*22fa0*/  STL [R1+0x1c], RZ ;  /* 0x00001cff01007387 */ /* 0x0005e80000100800 */
[----:B------:R2:W-:Y:S04]  /*22fb0*/  STL [R1+0x20], RZ ;  /* 0x000020ff01007387 */ /* 0x0005e80000100800 */
[----:B------:R2:W-:Y:S02]  /*22fc0*/  STL [R1+0x24], R2 ;  /* 0x0000240201007387 */ /* 0x0005e40000100800 */
.L_x_1138:
[----:B------:R-:W-:Y:S05]  /*22fd0*/  BSYNC B1 ;  /* 0x0000000000017941 */ /* 0x000fea0003800000 */
.L_x_1124:
        /* <DEDUP_REMOVED lines=9> */
.L_x_1119:
[----:B-1----:R-:W3:Y:S02]  /*23070*/  LDL R2, [R1+0x24] ;  /* 0x0000240001027983 */ /* 0x002ee40000100800 */
[----:B---3--:R-:W-:-:S13]  /*23080*/  ISETP.GE.AND P0, PT, R2, c[0x0][0x53c], PT ;  /* 0x00014f0002007a0c */ /* 0x008fda0003f06270 */
[----:B--2---:R-:W-:Y:S01]  /*23090*/  @P0 CALL.REL.NOINC `(.L_x_1139) ;  /* 0x0000001000000944 */ /* 0x004fe20003c00000 */
[----:B------:R-:W-:Y:S05]  /*230a0*/  BRA `(.L_x_1140) ;  /* 0xfffdec8000007947 */ /* 0x000fea000383ffff */
.L_x_1139:
[----:B------:R-:W-:Y:S05]  /*230b0*/  EXIT ;  /* 0x000000000000794d */ /* 0x000fea0003800000 */
.L_x_893:
[----:B------:R-:W-:Y:S02]  /*230c0*/  MOV R3, 0x1 ;  /* 0x0000000100037802 */ /* 0x000fe40000000f00 */
[----:B------:R-:W-:Y:S02]  /*230d0*/  MOV R4, 0x230f0 ;  /* 0x000230f000047802 */ /* 0x000fe40000000f00 */
[----:B------:R-:W-:Y:S05]  /*230e0*/  CALL.REL.NOINC `($__internal_16_$__cuda_sm70_shflsync_up_p) ;  /* 0x0000339000007944 */ /* 0x000fea0003c00000 */
[----:B------:R-:W-:Y:S01]  /*230f0*/  MOV R0, R3 ;  /* 0x0000000300007202 */ /* 0x000fe20000000f00 */
[----:B------:R-:W-:Y:S05]  /*23100*/  BRA `(.L_x_1141) ;  /* 0xfffdd35000007947 */ /* 0x000fea000383ffff */
.L_x_894:
[----:B------:R-:W-:Y:S02]  /*23110*/  MOV R3, 0x2 ;  /* 0x0000000200037802 */ /* 0x000fe40000000f00 */
[----:B------:R-:W-:Y:S02]  /*23120*/  MOV R4, 0x23140 ;  /* 0x0002314000047802 */ /* 0x000fe40000000f00 */
[----:B------:R-:W-:Y:S05]  /*23130*/  CALL.REL.NOINC `($__internal_16_$__cuda_sm70_shflsync_up_p) ;  /* 0x0000334000007944 */ /* 0x000fea0003c00000 */
[----:B------:R-:W-:Y:S02]  /*23140*/  SEL R0, R3, RZ, P4 ;  /* 0x000000ff03007207 */ /* 0x000fe40002000000 */
[----:B------:R-:W-:Y:S02]  /*23150*/  MOV R3, 0x4 ;  /* 0x0000000400037802 */ /* 0x000fe40000000f00 */
[----:B------:R-:W-:Y:S01]  /*23160*/  MOV R4, 0x231a0 ;  /* 0x000231a000047802 */ /* 0x000fe20000000f00 */
[----:B------:R-:W-:-:S04]  /*23170*/  IMAD.IADD R0, R2, 0x1, R0 ;  /* 0x0000000102007824 */ /* 0x000fc800078e0200 */
[----:B------:R-:W-:Y:S02]  /*23180*/  IMAD.MOV.U32 R2, RZ, RZ, R0 ;  /* 0x000000ffff027224 */ /* 0x000fe400078e0000 */
[----:B------:R-:W-:Y:S05]  /*23190*/  CALL.REL.NOINC `($__internal_16_$__cuda_sm70_shflsync_up_p) ;  /* 0x000032e000007944 */ /* 0x000fea0003c00000 */
[----:B------:R-:W-:Y:S02]  /*231a0*/  SEL R3, R3, RZ, P3 ;  /* 0x000000ff03037207 */ /* 0x000fe40001800000 */
[----:B------:R-:W-:-:S03]  /*231b0*/  MOV R4, 0x23200 ;  /* 0x0002320000047802 */ /* 0x000fc60000000f00 */
[----:B------:R-:W-:Y:S01]  /*231c0*/  IMAD.IADD R0, R0, 0x1, R3 ;  /* 0x0000000100007824 */ /* 0x000fe200078e0203 */
[----:B------:R-:W-:-:S03]  /*231d0*/  MOV R3, 0x8 ;  /* 0x0000000800037802 */ /* 0x000fc60000000f00 */
        /* <DEDUP_REMOVED lines=8> */
[----:B------:R-:W-:Y:S01]  /*23260*/  SEL R3, R3, RZ, P1 ;  /* 0x000000ff03037207 */ /* 0x000fe20000800000 */
[----:B------:R-:W-:Y:S01]  /*23270*/  IMAD.MOV.U32 R2, RZ, RZ, 0x1f ;  /* 0x0000001fff027424 */ /* 0x000fe200078e00ff */
[----:B------:R-:W-:-:S03]  /*23280*/  MOV R226, 0x1f ;  /* 0x0000001f00e27802 */ /* 0x000fc60000000f00 */
[----:B------:R-:W-:Y:S01]  /*23290*/  IMAD.IADD R4, R0, 0x1, R3 ;  /* 0x0000000100047824 */ /* 0x000fe200078e0203 */
[----:B------:R-:W-:-:S03]  /*232a0*/  MOV R3, 0x232d0 ;  /* 0x000232d000037802 */ /* 0x000fc60000000f00 */
[----:B------:R-:W-:Y:S02]  /*232b0*/  IMAD.MOV.U32 R28, RZ, RZ, R4 ;  /* 0x000000ffff1c7224 */ /* 0x000fe400078e0004 */
[----:B------:R-:W-:Y:S05]  /*232c0*/  CALL.REL.NOINC `($__internal_15_$__cuda_sm70_shflsync_idx_p) ;  /* 0x0000315000007944 */ /* 0x000fea0003c00000 */
[----:B------:R-:W-:Y:S01]  /*232d0*/  MOV R0, R28 ;  /* 0x0000001c00007202 */ /* 0x000fe20000000f00 */
[----:B------:R-:W-:Y:S05]  /*232e0*/  BRA `(.L_x_1142) ;  /* 0xfffdd27000007947 */ /* 0x000fea000383ffff */
.L_x_896:
[----:B------:R-:W-:Y:S02]  /*232f0*/  SEL R2, RZ, 0x1, P0 ;  /* 0x00000001ff027807 */ /* 0x000fe40000000000 */
[----:B------:R-:W-:Y:S02]  /*23300*/  MOV R3, 0x23320 ;  /* 0x0002332000037802 */ /* 0x000fe40000000f00 */
[----:B------:R-:W-:Y:S05]  /*23310*/  CALL.REL.NOINC `($__internal_17_$__cuda_sm70_votesync_ballot) ;  /* 0x000031c000007944 */ /* 0x000fea0003c00000 */
[----:B------:R-:W-:Y:S05]  /*23320*/  BRA `(.L_x_1143) ;  /* 0xfffdd2c000007947 */ /* 0x000fea000383ffff */
.L_x_897:
[----:B------:R-:W-:Y:S01]  /*23330*/  IMAD.MOV.U32 R28, RZ, RZ, R9 ;  /* 0x000000ffff1c7224 */ /* 0x000fe200078e0009 */
[----:B-1----:R-:W-:Y:S01]  /*23340*/  MOV R2, R0 ;  /* 0x0000000000027202 */ /* 0x002fe20000000f00 */
[----:B------:R-:W-:Y:S01]  /*23350*/  IMAD.MOV.U32 R226, RZ, RZ, 0x1f ;  /* 0x0000001fffe27424 */ /* 0x000fe200078e00ff */
[----:B------:R-:W-:Y:S02]  /*23360*/  MOV R3, 0x23380 ;  /* 0x0002338000037802 */ /* 0x000fe40000000f00 */
[----:B------:R-:W-:Y:S05]  /*23370*/  CALL.REL.NOINC `($__internal_15_$__cuda_sm70_shflsync_idx_p) ;  /* 0x000030a000007944 */ /* 0x000fea0003c00000 */
[----:B------:R-:W-:Y:S01]  /*23380*/  IMAD.MOV.U32 R12, RZ, RZ, R28 ;  /* 0x000000ffff0c7224 */ /* 0x000fe200078e001c */
[----:B------:R-:W-:Y:S01]  /*23390*/  MOV R28, R8 ;  /* 0x00000008001c7202 */ /* 0x000fe20000000f00 */
[----:B------:R-:W-:Y:S01]  /*233a0*/  IMAD.MOV.U32 R5, RZ, RZ, RZ ;  /* 0x000000ffff057224 */ /* 0x000fe200078e00ff */
[----:B------:R-:W-:Y:S01]  /*233b0*/  MOV R2, R0 ;  /* 0x0000000000027202 */ /* 0x000fe20000000f00 */
[----:B------:R-:W-:Y:S01]  /*233c0*/  IMAD.MOV.U32 R226, RZ, RZ, 0x1f ;  /* 0x0000001fffe27424 */ /* 0x000fe200078e00ff */
[----:B------:R-:W-:-:S02]  /*233d0*/  MOV R3, 0x233f0 ;  /* 0x000233f000037802 */ /* 0x000fc40000000f00 */
[----:B------:R-:W-:Y:S05]  /*233e0*/  CALL.REL.NOINC `($__internal_15_$__cuda_sm70_shflsync_idx_p) ;  /* 0x0000303000007944 */ /* 0x000fea0003c00000 */
[----:B------:R-:W-:Y:S01]  /*233f0*/  MOV R9, R28 ;  /* 0x0000001c00097202 */ /* 0x000fe20000000f00 */
[----:B------:R-:W-:Y:S05]  /*23400*/  BRA `(.L_x_1144) ;  /* 0xfffdd25000007947 */ /* 0x000fea000383ffff */
.L_x_900:
[----:B------:R-:W-:Y:S01]  /*23410*/  IMAD.MOV.U32 R28, RZ, RZ, R4 ;  /* 0x000000ffff1c7224 */ /* 0x000fe200078e0004 */
[----:B-1----:R-:W-:Y:S01]  /*23420*/  MOV R2, R0 ;  /* 0x0000000000027202 */ /* 0x002fe20000000f00 */
[----:B------:R-:W-:Y:S01]  /*23430*/  IMAD.MOV.U32 R226, RZ, RZ, 0x1f ;  /* 0x0000001fffe27424 */ /* 0x000fe200078e00ff */
[----:B------:R-:W-:-:S02]  /*23440*/  MOV R3, 0x23460 ;  /* 0x0002346000037802 */ /* 0x000fc40000000f00 */
[----:B---34-:R-:W-:Y:S05]  /*23450*/  CALL.REL.NOINC `($__internal_15_$__cuda_sm70_shflsync_idx_p) ;  /* 0x00002fc000007944 */ /* 0x018fea0003c00000 */
[----:B------:R-:W-:Y:S01]  /*23460*/  MOV R5, R28 ;  /* 0x0000001c00057202 */ /* 0x000fe20000000f00 */
[----:B------:R-:W-:Y:S05]  /*23470*/  BRA `(.L_x_899) ;  /* 0xfffdd24000007947 */ /* 0x000fea000383ffff */
.L_x_1003:
[----:B------:R-:W-:Y:S01]  /*23480*/  IMAD.MOV.U32 R28, RZ, RZ, R4 ;  /* 0x000000ffff1c7224 */ /* 0x000fe200078e0004 */
[----:B------:R-:W-:Y:S01]  /*23490*/  MOV R2, RZ ;  /* 0x000000ff00027202 */ /* 0x000fe20000000f00 */
[----:B------:R-:W-:Y:S01]  /*234a0*/  IMAD.MOV.U32 R226, RZ, RZ, 0x181f ;  /* 0x0000181fffe27424 */ /* 0x000fe200078e00ff */
[----:B------:R-:W-:-:S02]  /*234b0*/  MOV R3, 0x234d0 ;  /* 0x000234d000037802 */ /* 0x000fc40000000f00 */
[----:B------:R-:W-:Y:S05]  /*234c0*/  CALL.REL.NOINC `($__internal_15_$__cuda_sm70_shflsync_idx_p) ;  /* 0x00002f5000007944 */ /* 0x000fea0003c00000 */
[----:B------:R-:W-:Y:S01]  /*234d0*/  MOV R9, R28 ;  /* 0x0000001c00097202 */ /* 0x000fe20000000f00 */
[----:B------:R-:W-:Y:S05]  /*234e0*/  BRA `(.L_x_1145) ;  /* 0xfffec20000007947 */ /* 0x000fea000383ffff */
.L_x_1004:
[----:B------:R-:W-:Y:S01]  /*234f0*/  IMAD.MOV.U32 R28, RZ, RZ, R5 ;  /* 0x000000ffff1c7224 */ /* 0x000fe200078e0005 */
[----:B------:R-:W-:Y:S01]  /*23500*/  MOV R2, RZ ;  /* 0x000000ff00027202 */ /* 0x000fe20000000f00 */
[----:B------:R-:W-:Y:S01]  /*23510*/  IMAD.MOV.U32 R226, RZ, RZ, 0x181f ;  /* 0x0000181fffe27424 */ /* 0x000fe200078e00ff */
[----:B------:R-:W-:-:S02]  /*23520*/  MOV R3, 0x23540 ;  /* 0x0002354000037802 */ /* 0x000fc40000000f00 */
[----:B-12---:R-:W-:Y:S05]  /*23530*/  CALL.REL.NOINC `($__internal_15_$__cuda_sm70_shflsync_idx_p) ;  /* 0x00002ee000007944 */ /* 0x006fea0003c00000 */
[----:B------:R-:W-:Y:S01]  /*23540*/  ISETP.GE.AND P1, PT, R76, c[0x0][0x1d4], PT ;  /* 0x000075004c007a0c */ /* 0x000fe20003f26270 */
[----:B------:R-:W-:Y:S01]  /*23550*/  IMAD.MOV.U32 R226, RZ, RZ, 0x181f ;  /* 0x0000181fffe27424 */ /* 0x000fe200078e00ff */
[----:B------:R-:W-:-:S02]  /*23560*/  IADD3 R2, P0, R28, R60, RZ ;  /* 0x0000003c1c027210 */ /* 0x000fc40007f1e0ff */
[----:B------:R-:W-:-:S03]  /*23570*/  SEL R8, RZ, 0x10, P1 ;  /* 0x00000010ff087807 */ /* 0x000fc60000800000 */
[----:B------:R-:W-:Y:S01]  /*23580*/  IMAD.X R3, R9, 0x1, R62, P0 ;  /* 0x0000000109037824 */ /* 0x000fe200000e063e */
[----:B------:R-:W-:-:S04]  /*23590*/  ISETP.GE.AND P0, PT, R211, c[0x0][0x1d4], PT ;  /* 0x00007500d3007a0c */ /* 0x000fc80003f06270 */
[----:B------:R-:W-:Y:S01]  /*235a0*/  SEL R6, RZ, 0x10, P0 ;  /* 0x00000010ff067807 */ /* 0x000fe20000000000 */
[----:B------:R-:W-:Y:S01]  /*235b0*/  @!PT LDS RZ, [RZ] ;  /* 0x00000000fffff984 */ /* 0x000fe20000000800 */
[----:B------:R-:W-:Y:S01]  /*235c0*/  @!PT LDS RZ, [RZ] ;  /* 0x00000000fffff984 */ /* 0x000fe20000000800 */
[----:B------:R-:W-:Y:S01]  /*235d0*/  @!PT LDS RZ, [RZ] ;  /* 0x00000000fffff984 */ /* 0x000fe20000000800 */
[----:B------:R1:W-:Y:S02]  /*235e0*/  LDGSTS.E.BYPASS.LTC128B.128 [R210+0x8100], [R2.64], !P1 ;  /* 0x0810000002d27fae */ /* 0x0003e4000c901d48 */
[----:B-1----:R-:W-:Y:S01]  /*235f0*/  IADD3 R2, P2, R28, R63, RZ ;  /* 0x0000003f1c027210 */ /* 0x002fe20007f5e0ff */
[----:B------:R-:W-:-:S04]  /*23600*/  IMAD.MOV.U32 R28, RZ, RZ, R4 ;  /* 0x000000ffff1c7224 */ /* 0x000fc800078e0004 */
[----:B------:R-:W-:-:S05]  /*23610*/  IMAD.X R3, R9, 0x1, R96, P2 ;  /* 0x0000000109037824 */ /* 0x000fca00010e0660 */
[----:B------:R1:W-:Y:S02]  /*23620*/  LDGSTS.E.BYPASS.LTC128B.128 [R210+0xb100], [R2.64], !P0 ;  /* 0x0b10000002d27fae */ /* 0x0003e4000c101d48 */
[----:B-1----:R-:W-:Y:S01]  /*23630*/  IMAD.MOV.U32 R2, RZ, RZ, 0x1 ;  /* 0x00000001ff027424 */ /* 0x002fe200078e00ff */
[----:B------:R-:W-:Y:S02]  /*23640*/  MOV R3, 0x23660 ;  /* 0x0002366000037802 */ /* 0x000fe40000000f00 */
[----:B------:R-:W-:Y:S05]  /*23650*/  CALL.REL.NOINC `($__internal_15_$__cuda_sm70_shflsync_idx_p) ;  /* 0x00002dc000007944 */ /* 0x000fea0003c00000 */
[----:B------:R-:W-:Y:S01]  /*23660*/  IMAD.MOV.U32 R9, RZ, RZ, R28 ;  /* 0x000000ffff097224 */ /* 0x000fe200078e001c */
[----:B------:R-:W-:Y:S01]  /*23670*/  MOV R2, 0x1 ;  /* 0x0000000100027802 */ /* 0x000fe20000000f00 */
[----:B------:R-:W-:Y:S01]  /*23680*/  IMAD.MOV.U32 R28, RZ, RZ, R5 ;  /* 0x000000ffff1c7224 */ /* 0x000fe200078e0005 */
[----:B------:R-:W-:Y:S02]  /*23690*/  MOV R226, 0x181f ;  /* 0x0000181f00e27802 */ /* 0x000fe40000000f00 */
[----:B------:R-:W-:Y:S02]  /*236a0*/  MOV R3, 0x236c0 ;  /* 0x000236c000037802 */ /* 0x000fe40000000f00 */
[----:B------:R-:W-:Y:S05]  /*236b0*/  CALL.REL.NOINC `($__internal_15_$__cuda_sm70_shflsync_idx_p) ;  /* 0x00002d6000007944 */ /* 0x000fea0003c00000 */
[C---:B------:R-:W-:Y:S01]  /*236c0*/  IADD3 R2, -R8.reuse, 0x10, RZ ;  /* 0x0000001008027810 */ /* 0x040fe20007ffe1ff */
[----:B------:R-:W-:Y:S01]  /*236d0*/  IMAD.MOV.U32 R226, RZ, RZ, 0x181f ;  /* 0x0000181fffe27424 */ /* 0x000fe200078e00ff */
[----:B------:R-:W-:-:S02]  /*236e0*/  ISETP.NE.U32.AND P2, PT, R8, RZ, PT ;  /* 0x000000ff0800720c */ /* 0x000fc40003f45070 */
[----:B------:R-:W-:-:S04]  /*236f0*/  LOP3.LUT R2, R2, 0xf, RZ, 0xc0, !PT ;  /* 0x0000000f02027812 */ /* 0x000fc800078ec0ff */
[----:B------:R-:W-:-:S04]  /*23700*/  IADD3 R2, P1, P0, R2, R28, R60 ;  /* 0x0000001c02027210 */ /* 0x000fc8000783e03c */
[----:B------:R-:W-:-:S05]  /*23710*/  IADD3.X R3, RZ, R9, R62, P1, P0 ;  /* 0x00000009ff037210 */ /* 0x000fca0000fe043e */
[----:B------:R-:W-:Y:S01]  /*23720*/  @!PT LDS RZ, [RZ] ;  /* 0x00000000fffff984 */ /* 0x000fe20000000800 */
[----:B------:R-:W-:Y:S01]  /*23730*/  @!PT LDS RZ, [RZ] ;  /* 0x00000000fffff984 */ /* 0x000fe20000000800 */
[----:B------:R-:W-:Y:S01]  /*23740*/  @!PT LDS RZ, [RZ] ;  /* 0x00000000fffff984 */ /* 0x000fe20000000800 */
[----:B------:R1:W-:Y:S01]  /*23750*/  LDGSTS.E.BYPASS.LTC128B.128.ZFILL [R210+0x9100], [R2.64], P2 ;  /* 0x0910000002d27fae */ /* 0x0003e20009141d48 */
[C---:B------:R-:W-:Y:S02]  /*23760*/  ISETP.NE.U32.AND P2, PT, R6.reuse, RZ, PT ;  /* 0x000000ff0600720c */ /* 0x040fe40003f45070 */
[----:B-1----:R-:W-:-:S04]  /*23770*/  IADD3 R2, -R6, 0x10, RZ ;  /* 0x0000001006027810 */ /* 0x002fc80007ffe1ff */
[----:B------:R-:W-:-:S04]  /*23780*/  LOP3.LUT R2, R2, 0xf, RZ, 0xc0, !PT ;  /* 0x0000000f02027812 */ /* 0x000fc800078ec0ff */
[----:B------:R-:W-:Y:S01]  /*23790*/  IADD3 R2, P1, P0, R2, R28, R63 ;  /* 0x0000001c02027210 */ /* 0x000fe2000783e03f */
[----:B------:R-:W-:-:S03]  /*237a0*/  IMAD.MOV.U32 R28, RZ, RZ, R4 ;  /* 0x000000ffff1c7224 */ /* 0x000fc600078e0004 */
[----:B------:R-:W-:-:S05]  /*237b0*/  IADD3.X R3, RZ, R9, R96, P1, P0 ;  /* 0x00000009ff037210 */ /* 0x000fca0000fe0460 */
[----:B------:R1:W-:Y:S02]  /*237c0*/  LDGSTS.E.BYPASS.LTC128B.128.ZFILL [R210+0xc100], [R2.64], P2 ;  /* 0x0c10000002d27fae */ /* 0x0003e40009141d48 */
        /* <DEDUP_REMOVED lines=9> */
[----:B------:R-:W-:Y:S01]  /*23860*/  MOV R2, R28 ;  /* 0x0000001c00027202 */ /* 0x000fe20000000f00 */
[----:B------:R-:W-:Y:S05]  /*23870*/  BRA `(.L_x_1146) ;  /* 0xfffebfd000007947 */ /* 0x000fea000383ffff */
.L_x_1005:
[----:B------:R-:W-:Y:S01]  /*23880*/  IMAD.MOV.U32 R28, RZ, RZ, R5 ;  /* 0x000000ffff1c7224 */ /* 0x000fe200078e0005 */
[----:B------:R-:W-:Y:S01]  /*23890*/  MOV R2, RZ ;  /* 0x000000ff00027202 */ /* 0x000fe20000000f00 */
[----:B------:R-:W-:Y:S01]  /*238a0*/  IMAD.MOV.U32 R226, RZ, RZ, 0x1c1f ;  /* 0x00001c1fffe27424 */ /* 0x000fe200078e00ff */
[----:B------:R-:W-:-:S02]  /*238b0*/  MOV R3, 0x238d0 ;  /* 0x000238d000037802 */ /* 0x000fc40000000f00 */
[----:B------:R-:W-:Y:S05]  /*238c0*/  CALL.REL.NOINC `($__internal_15_$__cuda_sm70_shflsync_idx_p) ;  /* 0x00002b5000007944 */ /* 0x000fea0003c00000 */
[----:B------:R-:W-:Y:S01]  /*238d0*/  MOV R4, R28 ;  /* 0x0000001c00047202 */ /* 0x000fe20000000f00 */
[----:B------:R-:W-:Y:S05]  /*238e0*/  BRA `(.L_x_1147) ;  /* 0xfffec19000007947 */ /* 0x000fea000383ffff */
.L_x_1010:
[----:B------:R-:W-:Y:S01]  /*238f0*/  IMAD.MOV.U32 R28, RZ, RZ, R5 ;  /* 0x000000ffff1c7224 */ /* 0x000fe200078e0005 */
[----:B------:R-:W-:Y:S01]  /*23900*/  MOV R2, 0x1 ;  /* 0x0000000100027802 */ /* 0x000fe20000000f00 */
[----:B------:R-:W-:Y:S01]  /*23910*/  IMAD.MOV.U32 R226, RZ, RZ, 0x1c1f ;  /* 0x00001c1fffe27424 */ /* 0x000fe200078e00ff */
[----:B------:R-:W-:-:S02]  /*23920*/  MOV R3, 0x23940 ;  /* 0x0002394000037802 */ /* 0x000fc40000000f00 */
[----:B-1----:R-:W-:Y:S05]  /*23930*/  CALL.REL.NOINC `($__internal_15_$__cuda_sm70_shflsync_idx_p) ;  /* 0x00002ae000007944 */ /* 0x002fea0003c00000 */
[----:B------:R-:W-:Y:S01]  /*23940*/  MOV R4, R28 ;  /* 0x0000001c00047202 */ /* 0x000fe20000000f00 */
[----:B------:R-:W-:Y:S05]  /*23950*/  BRA `(.L_x_1148) ;  /* 0xfffecb2000007947 */ /* 0x000fea000383ffff */
.L_x_1015:
[----:B------:R-:W-:Y:S01]  /*23960*/  IMAD.MOV.U32 R4, RZ, RZ, R5 ;  /* 0x000000ffff047224 */ /* 0x000fe200078e0005 */
[----:B------:R-:W-:-:S02]  /*23970*/  MOV R3, 0x2 ;  /* 0x0000000200037802 */ /* 0x000fc40000000f00 */
[----:B------:R-:W-:Y:S02]  /*23980*/  MOV R2, 0x239a0 ;  /* 0x000239a000027802 */ /* 0x000fe40000000f00 */
[----:B------:R-:W-:Y:S05]  /*23990*/  CALL.REL.NOINC `($__internal_14_$__cuda_sm70_shflsync_bfly_p) ;  /* 0x00002a2000007944 */ /* 0x000fea0003c00000 */
[----:B------:R-:W-:Y:S01]  /*239a0*/  MOV R2, R217 ;  /* 0x000000d900027202 */ /* 0x000fe20000000f00 */
[----:B------:R-:W-:Y:S05]  /*239b0*/  BRA `(.L_x_1149) ;  /* 0xfffed50000007947 */ /* 0x000fea000383ffff */
.L_x_1016:
[----:B------:R-:W-:Y:S01]  /*239c0*/  IMAD.MOV.U32 R4, RZ, RZ, R5 ;  /* 0x000000ffff047224 */ /* 0x000fe200078e0005 */
[----:B------:R-:W-:Y:S02]  /*239d0*/  MOV R3, 0x1 ;  /* 0x0000000100037802 */ /* 0x000fe40000000f00 */
[----:B------:R-:W-:Y:S02]  /*239e0*/  MOV R2, 0x23a00 ;  /* 0x00023a0000027802 */ /* 0x000fe40000000f00 */
[----:B------:R-:W-:Y:S05]  /*239f0*/  CALL.REL.NOINC `($__internal_14_$__cuda_sm70_shflsync_bfly_p) ;  /* 0x000029c000007944 */ /* 0x000fea0003c00000 */
[----:B------:R-:W-:Y:S01]  /*23a00*/  FMNMX.FTZ R5, R5, R217, !PT ;  /* 0x000000d905057209 */ /* 0x000fe20007810000 */
[----:B------:R-:W-:Y:S01]  /*23a10*/  IMAD.MOV.U32 R4, RZ, RZ, R6 ;  /* 0x000000ffff047224 */ /* 0x000fe200078e0006 */
[----:B------:R-:W-:Y:S01]  /*23a20*/  MOV R2, 0x23a50 ;  /* 0x00023a5000027802 */ /* 0x000fe20000000f00 */
[----:B------:R-:W-:Y:S02]  /*23a30*/  IMAD.MOV.U32 R3, RZ, RZ, 0x2 ;  /* 0x00000002ff037424 */ /* 0x000fe400078e00ff */
[----:B------:R-:W-:Y:S05]  /*23a40*/  CALL.REL.NOINC `($__internal_14_$__cuda_sm70_shflsync_bfly_p) ;  /* 0x0000297000007944 */ /* 0x000fea0003c00000 */
[----:B------:R-:W-:Y:S01]  /*23a50*/  FMNMX.FTZ R4, R6, R217, !PT ;  /* 0x000000d906047209 */ /* 0x000fe20007810000 */
[----:B------:R-:W-:Y:S01]  /*23a60*/  IMAD.MOV.U32 R3, RZ, RZ, 0x1 ;  /* 0x00000001ff037424 */ /* 0x000fe200078e00ff */
[----:B------:R-:W-:Y:S02]  /*23a70*/  MOV R2, 0x23a90 ;  /* 0x00023a9000027802 */ /* 0x000fe40000000f00 */
[----:B------:R-:W-:Y:S05]  /*23a80*/  CALL.REL.NOINC `($__internal_14_$__cuda_sm70_shflsync_bfly_p) ;  /* 0x0000293000007944 */ /* 0x000fea0003c00000 */
[----:B------:R-:W-:Y:S01]  /*23a90*/  MOV R6, R217 ;  /* 0x000000d900067202 */ /* 0x000fe20000000f00 */
[----:B------:R-:W-:Y:S05]  /*23aa0*/  BRA `(.L_x_1150) ;  /* 0xfffed48000007947 */ /* 0x000fea000383ffff */
.L_x_1024:
[----:B------:R-:W-:Y:S01]  /*23ab0*/  MOV R2, RZ ;  /* 0x000000ff00027202 */ /* 0x000fe20000000f00 */
[----:B------:R-:W-:Y:S01]  /*23ac0*/  IMAD.MOV.U32 R28, RZ, RZ, R4 ;  /* 0x000000ffff1c7224 */ /* 0x000fe200078e0004 */
[----:B------:R-:W-:Y:S01]  /*23ad0*/  MOV R3, 0x23b00 ;  /* 0x00023b0000037802 */ /* 0x000fe20000000f00 */
[----:B------:R-:W-:Y:S02]  /*23ae0*/  IMAD.MOV.U32 R226, RZ, RZ, 0x181f ;  /* 0x0000181fffe27424 */ /* 0x000fe400078e00ff */
[----:B-1--4-:R-:W-:Y:S05]  /*23af0*/  CALL.REL.NOINC `($__internal_15_$__cuda_sm70_shflsync_idx_p) ;  /* 0x0000292000007944 */ /* 0x012fea0003c00000 */
[----:B------:R-:W-:Y:S01]  /*23b00*/  MOV R22, R28 ;  /* 0x0000001c00167202 */ /* 0x000fe20000000f00 */
[----:B------:R-:W-:-:S05]  /*23b10*/  BRA `(.L_x_1151) ;  /* 0xfffeece000007947 */ /* 0x000fca000383ffff */
.L_x_1025:
[----:B------:R-:W-:Y:S01]  /*23b20*/  MOV R2, RZ ;  /* 0x000000ff00027202 */ /* 0x000fe20000000f00 */
[----:B------:R-:W-:Y:S01]  /*23b30*/  IMAD.MOV.U32 R28, RZ, RZ, R5 ;  /* 0x000000ffff1c7224 */ /* 0x000fe200078e0005 */
[----:B------:R-:W-:Y:S01]  /*23b40*/  MOV R3, 0x23b70 ;  /* 0x00023b7000037802 */ /* 0x000fe20000000f00 */
[----:B------:R-:W-:Y:S02]  /*23b50*/  IMAD.MOV.U32 R226, RZ, RZ, 0x181f ;  /* 0x0000181fffe27424 */ /* 0x000fe400078e00ff */
[----:B-1234-:R-:W-:Y:S05]  /*23b60*/  CALL.REL.NOINC `($__internal_15_$__cuda_sm70_shflsync_idx_p) ;  /* 0x000028b000007944 */ /* 0x01efea0003c00000 */
[----:B------:R-:W-:Y:S01]  /*23b70*/  ISETP.GE.AND P1, PT, R76, c[0x0][0x1d4], PT ;  /* 0x000075004c007a0c */ /* 0x000fe20003f26270 */
[----:B------:R-:W-:Y:S01]  /*23b80*/  IMAD.MOV.U32 R226, RZ, RZ, 0x181f ;  /* 0x0000181fffe27424 */ /* 0x000fe200078e00ff */
[----:B------:R-:W-:Y:S02]  /*23b90*/  IADD3 R20, P2, R28, R8, RZ ;  /* 0x000000081c147210 */ /* 0x000fe40007f5e0ff */
[----:B------:R-:W-:Y:S03]  /*23ba0*/  ISETP.GE.AND P0, PT, R211, c[0x0][0x1d4], PT ;  /* 0x00007500d3007a0c */ /* 0x000fe60003f06270 */
[----:B------:R-:W-:Y:S01]  /*23bb0*/  IMAD.X R21, R22, 0x1, R9, P2 ;  /* 0x0000000116157824 */ /* 0x000fe200010e0609 */
[----:B------:R-:W-:Y:S01]  /*23bc0*/  IADD3 R2, P2, R28, R10, RZ ;  /* 0x0000000a1c027210 */ /* 0x000fe20007f5e0ff */
[----:B------:R-:W-:Y:S04]  /*23bd0*/  IMAD.MOV.U32 R28, RZ, RZ, R4 ;  /* 0x000000ffff1c7224 */ /* 0x000fe800078e0004 */
[----:B------:R-:W-:Y:S01]  /*23be0*/  @!PT LDS RZ, [RZ] ;  /* 0x00000000fffff984 */ /* 0x000fe20000000800 */
[----:B------:R-:W-:Y:S01]  /*23bf0*/  @!PT LDS RZ, [RZ] ;  /* 0x00000000fffff984 */ /* 0x000fe20000000800 */
[----:B------:R-:W-:Y:S01]  /*23c00*/  @!PT LDS RZ, [RZ] ;  /* 0x00000000fffff984 */ /* 0x000fe20000000800 */
[----:B------:R1:W-:Y:S01]  /*23c10*/  LDGSTS.E.BYPASS.LTC128B.128 [R210+0x100], [R20.64], !P1 ;  /* 0x0010000014d27fae */ /* 0x0003e2000c901d48 */
[----:B------:R-:W-:Y:S05]  /*23c20*/  IMAD.X R3, R22, 0x1, R11, P2 ;  /* 0x0000000116037824 */ /* 0x000fea00010e060b */
[----:B------:R2:W-:Y:S01]  /*23c30*/  LDGSTS.E.BYPASS.LTC128B.128 [R210+0x3100], [R2.64], !P0 ;  /* 0x0310000002d27fae */ /* 0x0005e2000c101d48 */
[----:B-1----:R-:W-:Y:S02]  /*23c40*/  SEL R20, RZ, 0x10, P1 ;  /* 0x00000010ff147807 */ /* 0x002fe40000800000 */
[----:B------:R-:W-:Y:S02]  /*23c50*/  SEL R21, RZ, 0x10, P0 ;  /* 0x00000010ff157807 */ /* 0x000fe40000000000 */
[----:B--2---:R-:W-:Y:S01]  /*23c60*/  MOV R3, 0x23c90 ;  /* 0x00023c9000037802 */ /* 0x004fe20000000f00 */
[----:B------:R-:W-:Y:S02]  /*23c70*/  IMAD.MOV.U32 R2, RZ, RZ, 0x1 ;  /* 0x00000001ff027424 */ /* 0x000fe400078e00ff */
[----:B------:R-:W-:Y:S05]  /*23c80*/  CALL.REL.NOINC `($__internal_15_$__cuda_sm70_shflsync_idx_p) ;  /* 0x0000279000007944 */ /* 0x000fea0003c00000 */
[----:B------:R-:W-:Y:S01]  /*23c90*/  MOV R2, 0x1 ;  /* 0x0000000100027802 */ /* 0x000fe20000000f00 */
[----:B------:R-:W-:Y:S01]  /*23ca0*/  IMAD.MOV.U32 R22, RZ, RZ, R28 ;  /* 0x000000ffff167224 */ /* 0x000fe200078e001c */
[----:B------:R-:W-:Y:S01]  /*23cb0*/  MOV R226, 0x181f ;  /* 0x0000181f00e27802 */ /* 0x000fe20000000f00 */
[----:B------:R-:W-:Y:S01]  /*23cc0*/  IMAD.MOV.U32 R28, RZ, RZ, R5 ;  /* 0x000000ffff1c7224 */ /* 0x000fe200078e0005 */
[----:B------:R-:W-:Y:S02]  /*23cd0*/  MOV R3, 0x23cf0 ;  /* 0x00023cf000037802 */ /* 0x000fe40000000f00 */
[----:B------:R-:W-:Y:S05]  /*23ce0*/  CALL.REL.NOINC `($__internal_15_$__cuda_sm70_shflsync_idx_p) ;  /* 0x0000273000007944 */ /* 0x000fea0003c00000 */
[C---:B------:R-:W-:Y:S01]  /*23cf0*/  IADD3 R2, -R20.reuse, 0x10, RZ ;  /* 0x0000001014027810 */ /* 0x040fe20007ffe1ff */
[----:B------:R-:W-:Y:S01]  /*23d00*/  IMAD.MOV.U32 R226, RZ, RZ, 0x181f ;  /* 0x0000181fffe27424 */ /* 0x000fe200078e00ff */
        /* <DEDUP_REMOVED lines=12> */
[----:B------:R-:W-:Y:S03]  /*23dd0*/  IMAD.MOV.U32 R28, RZ, RZ, R4 ;  /* 0x000000ffff1c7224 */ /* 0x000fe600078e0004 */
[----:B------:R-:W-:Y:S05]  /*23de0*/  IADD3.X R3, RZ, R22, R11, P1, P0 ;  /* 0x00000016ff037210 */ /* 0x000fea0000fe040b */
[----:B------:R1:W-:Y:S02]  /*23df0*/  LDGSTS.E.BYPASS.LTC128B.128.ZFILL [R210+0x4100], [R2.64], P2 ;  /* 0x0410000002d27fae */ /* 0x0003e40009141d48 */
[----:B-1----:R-:W-:Y:S01]  /*23e00*/  MOV R3, 0x23e30 ;  /* 0x00023e3000037802 */ /* 0x002fe20000000f00 */
[----:B------:R-:W-:Y:S03]  /*23e10*/  IMAD.MOV.U32 R2, RZ, RZ, 0x2 ;  /* 0x00000002ff027424 */ /* 0x000fe600078e00ff */
[----:B------:R-:W-:Y:S05]  /*23e20*/  CALL.REL.NOINC `($__internal_15_$__cuda_sm70_shflsync_idx_p) ;  /* 0x000025f000007944 */ /* 0x000fea0003c00000 */
[----:B------:R-:W-:Y:S01]  /*23e30*/  MOV R2, 0x2 ;  /* 0x0000000200027802 */ /* 0x000fe20000000f00 */
[----:B------:R-:W-:Y:S01]  /*23e40*/  IMAD.MOV.U32 R4, RZ, RZ, R28 ;  /* 0x000000ffff047224 */ /* 0x000fe200078e001c */
[----:B------:R-:W-:Y:S01]  /*23e50*/  MOV R226, 0x181f ;  /* 0x0000181f00e27802 */ /* 0x000fe20000000f00 */
[----:B------:R-:W-:Y:S01]  /*23e60*/  IMAD.MOV.U32 R28, RZ, RZ, R5 ;  /* 0x000000ffff1c7224 */ /* 0x000fe200078e0005 */
[----:B------:R-:W-:Y:S02]  /*23e70*/  MOV R3, 0x23e90 ;  /* 0x00023e9000037802 */ /* 0x000fe40000000f00 */
[----:B------:R-:W-:Y:S05]  /*23e80*/  CALL.REL.NOINC `($__internal_15_$__cuda_sm70_shflsync_idx_p) ;  /* 0x0000259000007944 */ /* 0x000fea0003c00000 */
[----:B------:R-:W-:Y:S01]  /*23e90*/  MOV R5, R28 ;  /* 0x0000001c00057202 */ /* 0x000fe20000000f00 */
[----:B------:R-:W-:-:S05]  /*23ea0*/  BRA `(.L_x_1152) ;  /* 0xfffeead000007947 */ /* 0x000fca000383ffff */
.L_x_1028:
[----:B------:R-:W-:Y:S01]  /*23eb0*/  MOV R2, RZ ;  /* 0x000000ff00027202 */ /* 0x000fe20000000f00 */
[----:B------:R-:W-:Y:S01]  /*23ec0*/  IMAD.MOV.U32 R28, RZ, RZ, R4 ;  /* 0x000000ffff1c7224 */ /* 0x000fe200078e0004 */
[----:B------:R-:W-:Y:S01]  /*23ed0*/  MOV R3, 0x23f00 ;  /* 0x00023f0000037802 */ /* 0x000fe20000000f00 */
[----:B------:R-:W-:Y:S02]  /*23ee0*/  IMAD.MOV.U32 R226, RZ, RZ, 0x181f ;  /* 0x0000181fffe27424 */ /* 0x000fe400078e00ff */
[----:B------:R-:W-:Y:S05]  /*23ef0*/  CALL.REL.NOINC `($__internal_15_$__cuda_sm70_shflsync_idx_p) ;  /* 0x0000252000007944 */ /* 0x000fea0003c00000 */
[----:B------:R-:W-:Y:S01]  /*23f00*/  MOV R18, R28 ;  /* 0x0000001c00127202 */ /* 0x000fe20000000f00 */
[----:B------:R-:W-:-:S05]  /*23f10*/  BRA `(.L_x_1153) ;  /* 0xfffefc8000007947 */ /* 0x000fca000383ffff */
.L_x_1029:
[----:B------:R-:W-:Y:S01]  /*23f20*/  MOV R2, RZ ;  /* 0x000000ff00027202 */ /* 0x000fe20000000f00 */
[----:B------:R-:W-:Y:S01]  /*23f30*/  IMAD.MOV.U32 R28, RZ, RZ, R5 ;  /* 0x000000ffff1c7224 */ /* 0x000fe200078e0005 */
[----:B------:R-:W-:Y:S01]  /*23f40*/  MOV R3, 0x23f70 ;  /* 0x00023f7000037802 */ /* 0x000fe20000000f00 */
[----:B------:R-:W-:Y:S02]  /*23f50*/  IMAD.MOV.U32 R226, RZ, RZ, 0x181f ;  /* 0x0000181fffe27424 */ /* 0x000fe400078e00ff */
[----:B-12---:R-:W-:Y:S05]  /*23f60*/  CALL.REL.NOINC `($__internal_15_$__cuda_sm70_shflsync_idx_p) ;  /* 0x000024b000007944 */ /* 0x006fea0003c00000 */
        /* <DEDUP_REMOVED lines=52> */
.L_x_1030:
[----:B------:R-:W-:Y:S01]  /*242b0*/  MOV R2, RZ ;  /* 0x000000ff00027202 */ /* 0x000fe20000000f00 */
[----:B------:R-:W-:Y:S01]  /*242c0*/  IMAD.MOV.U32 R28, RZ, RZ, R8 ;  /* 0x000000ffff1c7224 */ /* 0x000fe200078e0008 */
[----:B------:R-:W-:Y:S01]  /*242d0*/  MOV R3, 0x24300 ;  /* 0x0002430000037802 */ /* 0x000fe20000000f00 */
[----:B------:R-:W-:Y:S02]  /*242e0*/  IMAD.MOV.U32 R226, RZ, RZ, 0x1c1f ;  /* 0x00001c1fffe27424 */ /* 0x000fe400078e00ff */
[----:B------:R-:W-:Y:S05]  /*242f0*/  CALL.REL.NOINC `($__internal_15_$__cuda_sm70_shflsync_idx_p) ;  /* 0x0000212000007944 */ /* 0x000fea0003c00000 */
[----:B------:R-:W-:Y:S01]  /*24300*/  MOV R5, R28 ;  /* 0x0000001c00057202 */ /* 0x000fe20000000f00 */
[----:B------:R-:W-:-:S05]  /*24310*/  BRA `(.L_x_1155) ;  /* 0xfffefbf000007947 */ /* 0x000fca000383ffff */
.L_x_1035:
[----:B------:R-:W-:Y:S01]  /*24320*/  MOV R2, 0x1 ;  /* 0x0000000100027802 */ /* 0x000fe20000000f00 */
[----:B------:R-:W-:Y:S01]  /*24330*/  IMAD.MOV.U32 R28, RZ, RZ, R8 ;  /* 0x000000ffff1c7224 */ /* 0x000fe200078e0008 */
[----:B------:R-:W-:Y:S01]  /*24340*/  MOV R3, 0x24370 ;  /* 0x0002437000037802 */ /* 0x000fe20000000f00 */
[----:B------:R-:W-:Y:S02]  /*24350*/  IMAD.MOV.U32 R226, RZ, RZ, 0x1c1f ;  /* 0x00001c1fffe27424 */ /* 0x000fe400078e00ff */
[----:B-1----:R-:W-:Y:S05]  /*24360*/  CALL.REL.NOINC `($__internal_15_$__cuda_sm70_shflsync_idx_p) ;  /* 0x000020b000007944 */ /* 0x002fea0003c00000 */
[----:B------:R-:W-:Y:S01]  /*24370*/  MOV R5, R28 ;  /* 0x0000001c00057202 */ /* 0x000fe20000000f00 */
[----:B------:R-:W-:-:S05]  /*24380*/  BRA `(.L_x_1156) ;  /* 0xffff05d000007947 */ /* 0x000fca000383ffff */
.L_x_1040:
[----:B------:R-:W-:Y:S02]  /*24390*/  MOV R3, 0x2 ;  /* 0x0000000200037802 */ /* 0x000fe40000000f00 */
[----:B------:R-:W-:Y:S02]  /*243a0*/  MOV R2, 0x243c0 ;  /* 0x000243c000027802 */ /* 0x000fe40000000f00 */
[----:B------:R-:W-:Y:S05]  /*243b0*/  CALL.REL.NOINC `($__internal_14_$__cuda_sm70_shflsync_bfly_p) ;  /* 0x0000200000007944 */ /* 0x000fea0003c00000 */
[----:B------:R-:W-:Y:S01]  /*243c0*/  MOV R2, R217 ;  /* 0x000000d900027202 */ /* 0x000fe20000000f00 */
[----:B------:R-:W-:-:S05]  /*243d0*/  BRA `(.L_x_1157) ;  /* 0xffff102000007947 */ /* 0x000fca000383ffff */
.L_x_1041:
[----:B------:R-:W-:Y:S02]  /*243e0*/  MOV R3, 0x1 ;  /* 0x0000000100037802 */ /* 0x000fe40000000f00 */
[----:B------:R-:W-:Y:S02]  /*243f0*/  MOV R2, 0x24410 ;  /* 0x0002441000027802 */ /* 0x000fe40000000f00 */
[----:B------:R-:W-:Y:S05]  /*24400*/  CALL.REL.NOINC `($__internal_14_$__cuda_sm70_shflsync_bfly_p) ;  /* 0x00001fb000007944 */ /* 0x000fea0003c00000 */
[----:B------:R-:W-:Y:S01]  /*24410*/  IMAD.MOV.U32 R3, RZ, RZ, 0x2 ;  /* 0x00000002ff037424 */ /* 0x000fe200078e00ff */
[----:B------:R-:W-:Y:S01]  /*24420*/  FMNMX.FTZ R5, R4, R217, !PT ;  /* 0x000000d904057209 */ /* 0x000fe20007810000 */
[----:B------:R-:W-:Y:S01]  /*24430*/  IMAD.MOV.U32 R4, RZ, RZ, R8 ;  /* 0x000000ffff047224 */ /* 0x000fe200078e0008 */
[----:B------:R-:W-:Y:S02]  /*24440*/  MOV R2, 0x24460 ;  /* 0x0002446000027802 */ /* 0x000fe40000000f00 */
[----:B------:R-:W-:Y:S05]  /*24450*/  CALL.REL.NOINC `($__internal_14_$__cuda_sm70_shflsync_bfly_p) ;  /* 0x00001f6000007944 */ /* 0x000fea0003c00000 */
[----:B------:R-:W-:Y:S01]  /*24460*/  FMNMX.FTZ R4, R8, R217, !PT ;  /* 0x000000d908047209 */ /* 0x000fe20007810000 */
[----:B------:R-:W-:Y:S01]  /*24470*/  IMAD.MOV.U32 R3, RZ, RZ, 0x1 ;  /* 0x00000001ff037424 */ /* 0x000fe200078e00ff */
[----:B------:R-:W-:Y:S02]  /*24480*/  MOV R2, 0x244a0 ;  /* 0x000244a000027802 */ /* 0x000fe40000000f00 */
[----:B------:R-:W-:Y:S05]  /*24490*/  CALL.REL.NOINC `($__internal_14_$__cuda_sm70_shflsync_bfly_p) ;  /* 0x00001f2000007944 */ /* 0x000fea0003c00000 */
[----:B------:R-:W-:Y:S01]  /*244a0*/  MOV R2, R217 ;  /* 0x000000d900027202 */ /* 0x000fe20000000f00 */
[----:B------:R-:W-:-:S05]  /*244b0*/  BRA `(.L_x_1158) ;  /* 0xffff0fb000007947 */ /* 0x000fca000383ffff */
.L_x_1050:
[----:B------:R-:W-:Y:S01]  /*244c0*/  MOV R2, RZ ;  /* 0x000000ff00027202 */ /* 0x000fe20000000f00 */
[----:B------:R-:W-:Y:S01]  /*244d0*/  IMAD.MOV.U32 R28, RZ, RZ, R4 ;  /* 0x000000ffff1c7224 */ /* 0x000fe200078e0004 */
[----:B------:R-:W-:Y:S01]  /*244e0*/  MOV R3, 0x24510 ;  /* 0x0002451000037802 */ /* 0x000fe20000000f00 */
[----:B------:R-:W-:Y:S02]  /*244f0*/  IMAD.MOV.U32 R226, RZ, RZ, 0x181f ;  /* 0x0000181fffe27424 */ /* 0x000fe400078e00ff */
[----:B-1--4-:R-:W-:Y:S05]  /*24500*/  CALL.REL.NOINC `($__internal_15_$__cuda_sm70_shflsync_idx_p) ;  /* 0x00001f1000007944 */ /* 0x012fea0003c00000 */
[----:B------:R-:W-:Y:S01]  /*24510*/  MOV R22, R28 ;  /* 0x0000001c00167202 */ /* 0x000fe20000000f00 */
[----:B------:R-:W-:-:S05]  /*24520*/  BRA `(.L_x_1159) ;  /* 0xffff2ce000007947 */ /* 0x000fca000383ffff */
.L_x_1051:
        /* <DEDUP_REMOVED lines=57> */
.L_x_1054:
[----:B------:R-:W-:Y:S01]  /*248c0*/  MOV R2, RZ ;  /* 0x000000ff00027202 */ /* 0x000fe20000000f00 */
[----:B------:R-:W-:Y:S01]  /*248d0*/  IMAD.MOV.U32 R28, RZ, RZ, R4 ;  /* 0x000000ffff1c7224 */ /* 0x000fe200078e0004 */
[----:B------:R-:W-:Y:S01]  /*248e0*/  MOV R3, 0x24910 ;  /* 0x0002491000037802 */ /* 0x000fe20000000f00 */
[----:B------:R-:W-:Y:S02]  /*248f0*/  IMAD.MOV.U32 R226, RZ, RZ, 0x181f ;  /* 0x0000181fffe27424 */ /* 0x000fe400078e00ff */
[----:B------:R-:W-:Y:S05]  /*24900*/  CALL.REL.NOINC `($__internal_15_$__cuda_sm70_shflsync_idx_p) ;  /* 0x00001b1000007944 */ /* 0x000fea0003c00000 */
[----:B------:R-:W-:Y:S01]  /*24910*/  MOV R18, R28 ;  /* 0x0000001c00127202 */ /* 0x000fe20000000f00 */
[----:B------:R-:W-:-:S05]  /*24920*/  BRA `(.L_x_1161) ;  /* 0xffff3c7000007947 */ /* 0x000fca000383ffff */
.L_x_1055:
        /* <DEDUP_REMOVED lines=57> */
.L_x_1056:
[----:B------:R-:W-:Y:S02]  /*24cc0*/  MOV R3, 0x2 ;  /* 0x0000000200037802 */ /* 0x000fe40000000f00 */
[----:B------:R-:W-:Y:S02]  /*24cd0*/  MOV R2, 0x24cf0 ;  /* 0x00024cf000027802 */ /* 0x000fe40000000f00 */
[----:B------:R-:W-:Y:S05]  /*24ce0*/  CALL.REL.NOINC `($__internal_14_$__cuda_sm70_shflsync_bfly_p) ;  /* 0x000016d000007944 */ /* 0x000fea0003c00000 */
[----:B------:R-:W-:Y:S01]  /*24cf0*/  MOV R2, R217 ;  /* 0x000000d900027202 */ /* 0x000fe20000000f00 */
[----:B------:R-:W-:-:S05]  /*24d00*/  BRA `(.L_x_1163) ;  /* 0xffff3e4000007947 */ /* 0x000fca000383ffff */
.L_x_1057:
        /* <DEDUP_REMOVED lines=14> */
.L_x_1060:
[----:B--23--:R-:W-:Y:S01]  /*24df0*/  MOV R2, RZ ;  /* 0x000000ff00027202 */ /* 0x00cfe20000000f00 */
[----:B------:R-:W-:Y:S01]  /*24e00*/  IMAD.MOV.U32 R28, RZ, RZ, R4 ;  /* 0x000000ffff1c7224 */ /* 0x000fe200078e0004 */
[----:B------:R-:W-:Y:S01]  /*24e10*/  MOV R3, 0x24e40 ;  /* 0x00024e4000037802 */ /* 0x000fe20000000f00 */
[----:B------:R-:W-:Y:S02]  /*24e20*/  IMAD.MOV.U32 R226, RZ, RZ, 0x181f ;  /* 0x0000181fffe27424 */ /* 0x000fe400078e00ff */
[----:B-1--4-:R-:W-:Y:S05]  /*24e30*/  CALL.REL.NOINC `($__internal_15_$__cuda_sm70_shflsync_idx_p) ;  /* 0x000015e000007944 */ /* 0x012fea0003c00000 */
[----:B------:R-:W-:-:S05]  /*24e40*/  BRA `(.L_x_1165) ;  /* 0xffff586000007947 */ /* 0x000fca000383ffff */
.L_x_1063:
[----:B------:R-:W-:Y:S01]  /*24e50*/  MOV R2, RZ ;  /* 0x000000ff00027202 */ /* 0x000fe20000000f00 */
[----:B------:R-:W-:Y:S01]  /*24e60*/  IMAD.MOV.U32 R28, RZ, RZ, R4 ;  /* 0x000000ffff1c7224 */ /* 0x000fe200078e0004 */
[----:B------:R-:W-:Y:S01]  /*24e70*/  MOV R3, 0x24ea0 ;  /* 0x00024ea000037802 */ /* 0x000fe20000000f00 */
[----:B------:R-:W-:Y:S02]  /*24e80*/  IMAD.MOV.U32 R226, RZ, RZ, 0x181f ;  /* 0x0000181fffe27424 */ /* 0x000fe400078e00ff */
[----:B-1----:R-:W-:Y:S05]  /*24e90*/  CALL.REL.NOINC `($__internal_15_$__cuda_sm70_shflsync_idx_p) ;  /* 0x0000158000007944 */ /* 0x002fea0003c00000 */
[----:B------:R-:W-:Y:S01]  /*24ea0*/  MOV R18, R28 ;  /* 0x0000001c00127202 */ /* 0x000fe20000000f00 */
[----:B------:R-:W-:-:S05]  /*24eb0*/  BRA `(.L_x_1166) ;  /* 0xffff6b1000007947 */ /* 0x000fca000383ffff */
.L_x_1064:
[----:B------:R-:W-:Y:S01]  /*24ec0*/  MOV R2, RZ ;  /* 0x000000ff00027202 */ /* 0x000fe20000000f00 */
[----:B------:R-:W-:Y:S01]  /*24ed0*/  IMAD.MOV.U32 R28, RZ, RZ, R5 ;  /* 0x000000ffff1c7224 */ /* 0x000fe200078e0005 */
[----:B------:R-:W-:Y:S01]  /*24ee0*/  MOV R3, 0x24f10 ;  /* 0x00024f1000037802 */ /* 0x000fe20000000f00 */
[----:B------:R-:W-:Y:S02]  /*24ef0*/  IMAD.MOV.U32 R226, RZ, RZ, 0x181f ;  /* 0x0000181fffe27424 */ /* 0x000fe400078e00ff */
[----:B-123--:R-:W-:Y:S05]  /*24f00*/  CALL.REL.NOINC `($__internal_15_$__cuda_sm70_shflsync_idx_p) ;  /* 0x0000151000007944 */ /* 0x00efea0003c00000 */
[----:B------:R-:W-:Y:S02]  /*24f10*/  IADD3 R16, P0, R28, R8, RZ ;  /* 0x000000081c107210 */ /* 0x000fe40007f1e0ff */
[----:B------:R-:W-:Y:S03]  /*24f20*/  MOV R226, 0x181f ;  /* 0x0000181f00e27802 */ /* 0x000fe60000000f00 */
[----:B------:R-:W-:Y:S01]  /*24f30*/  IMAD.X R17, R18, 0x1, R9, P0 ;  /* 0x0000000112117824 */ /* 0x000fe200000e0609 */
[----:B------:R-:W-:Y:S02]  /*24f40*/  IADD3 R2, P0, R28, R10, RZ ;  /* 0x0000000a1c027210 */ /* 0x000fe40007f1e0ff */
[----:B------:R-:W-:Y:S02]  /*24f50*/  MOV R28, R4 ;  /* 0x00000004001c7202 */ /* 0x000fe40000000f00 */
[----:B------:R-:W-:Y:S01]  /*24f60*/  @!PT LDS RZ, [RZ] ;  /* 0x00000000fffff984 */ /* 0x000fe20000000800 */
[----:B------:R-:W-:Y:S01]  /*24f70*/  @!PT LDS RZ, [RZ] ;  /* 0x00000000fffff984 */ /* 0x000fe20000000800 */
[----:B------:R-:W-:Y:S01]  /*24f80*/  @!PT LDS RZ, [RZ] ;  /* 0x00000000fffff984 */ /* 0x000fe20000000800 */
[----:B------:R1:W-:Y:S01]  /*24f90*/  LDGSTS.E.BYPASS.LTC128B.128 [R210+0x8100], [R16.64], !P3 ;  /* 0x0810000010d27fae */ /* 0x0003e2000d901d48 */
[----:B------:R-:W-:Y:S05]  /*24fa0*/  IMAD.X R3, R18, 0x1, R11, P0 ;  /* 0x0000000112037824 */ /* 0x000fea00000e060b */
[----:B------:R2:W-:Y:S02]  /*24fb0*/  LDGSTS.E.BYPASS.LTC128B.128 [R210+0xb100], [R2.64], !P2 ;  /* 0x0b10000002d27fae */ /* 0x0005e4000d101d48 */
[----:B--2---:R-:W-:Y:S01]  /*24fc0*/  MOV R3, 0x24ff0 ;  /* 0x00024ff000037802 */ /* 0x004fe20000000f00 */
[----:B------:R-:W-:Y:S02]  /*24fd0*/  IMAD.MOV.U32 R2, RZ, RZ, 0x1 ;  /* 0x00000001ff027424 */ /* 0x000fe400078e00ff */
[----:B-1----:R-:W-:Y:S05]  /*24fe0*/  CALL.REL.NOINC `($__internal_15_$__cuda_sm70_shflsync_idx_p) ;  /* 0x0000143000007944 */ /* 0x002fea0003c00000 */
[----:B------:R-:W-:Y:S01]  /*24ff0*/  MOV R2, 0x1 ;  /* 0x0000000100027802 */ /* 0x000fe20000000f00 */
[----:B------:R-:W-:Y:S01]  /*25000*/  IMAD.MOV.U32 R18, RZ, RZ, R28 ;  /* 0x000000ffff127224 */ /* 0x000fe200078e001c */
[----:B------:R-:W-:Y:S01]  /*25010*/  MOV R226, 0x181f ;  /* 0x0000181f00e27802 */ /* 0x000fe20000000f00 */
[----:B------:R-:W-:Y:S01]  /*25020*/  IMAD.MOV.U32 R28, RZ, RZ, R5 ;  /* 0x000000ffff1c7224 */ /* 0x000fe200078e0005 */
[----:B------:R-:W-:Y:S02]  /*25030*/  MOV R3, 0x25050 ;  /* 0x0002505000037802 */ /* 0x000fe40000000f00 */
[----:B------:R-:W-:Y:S05]  /*25040*/  CALL.REL.NOINC `($__internal_15_$__cuda_sm70_shflsync_idx_p) ;  /* 0x000013d000007944 */ /* 0x000fea0003c00000 */
        /* <DEDUP_REMOVED lines=22> */
.L_x_1065:
[----:B------:R-:W-:Y:S01]  /*251b0*/  MOV R2, RZ ;  /* 0x000000ff00027202 */ /* 0x000fe20000000f00 */
[----:B------:R-:W-:Y:S01]  /*251c0*/  IMAD.MOV.U32 R28, RZ, RZ, R8 ;  /* 0x000000ffff1c7224 */ /* 0x000fe200078e0008 */
[----:B------:R-:W-:Y:S01]  /*251d0*/  MOV R3, 0x25200 ;  /* 0x0002520000037802 */ /* 0x000fe20000000f00 */
[----:B------:R-:W-:Y:S02]  /*251e0*/  IMAD.MOV.U32 R226, RZ, RZ, 0x1c1f ;  /* 0x00001c1fffe27424 */ /* 0x000fe400078e00ff */
[----:B------:R-:W-:Y:S05]  /*251f0*/  CALL.REL.NOINC `($__internal_15_$__cuda_sm70_shflsync_idx_p) ;  /* 0x0000122000007944 */ /* 0x000fea0003c00000 */
[----:B------:R-:W-:Y:S01]  /*25200*/  MOV R5, R28 ;  /* 0x0000001c00057202 */ /* 0x000fe20000000f00 */
[----:B------:R-:W-:-:S05]  /*25210*/  BRA `(.L_x_1168) ;  /* 0xffff6a8000007947 */ /* 0x000fca000383ffff */
.L_x_1070:
[----:B------:R-:W-:Y:S01]  /*25220*/  MOV R2, 0x1 ;  /* 0x0000000100027802 */ /* 0x000fe20000000f00 */
[----:B------:R-:W-:Y:S01]  /*25230*/  IMAD.MOV.U32 R28, RZ, RZ, R8 ;  /* 0x000000ffff1c7224 */ /* 0x000fe200078e0008 */
[----:B------:R-:W-:Y:S01]  /*25240*/  MOV R3, 0x25270 ;  /* 0x0002527000037802 */ /* 0x000fe20000000f00 */
[----:B------:R-:W-:Y:S02]  /*25250*/  IMAD.MOV.U32 R226, RZ, RZ, 0x1c1f ;  /* 0x00001c1fffe27424 */ /* 0x000fe400078e00ff */
[----:B-1----:R-:W-:Y:S05]  /*25260*/  CALL.REL.NOINC `($__internal_15_$__cuda_sm70_shflsync_idx_p) ;  /* 0x000011b000007944 */ /* 0x002fea0003c00000 */
[----:B------:R-:W-:Y:S01]  /*25270*/  MOV R5, R28 ;  /* 0x0000001c00057202 */ /* 0x000fe20000000f00 */
[----:B------:R-:W-:-:S05]  /*25280*/  BRA `(.L_x_1169) ;  /* 0xffff746000007947 */ /* 0x000fca000383ffff */
.L_x_1075:
[----:B------:R-:W-:Y:S02]  /*25290*/  MOV R3, 0x2 ;  /* 0x0000000200037802 */ /* 0x000fe40000000f00 */
[----:B------:R-:W-:Y:S02]  /*252a0*/  MOV R2, 0x252c0 ;  /* 0x000252c000027802 */ /* 0x000fe40000000f00 */
[----:B------:R-:W-:Y:S05]  /*252b0*/  CALL.REL.NOINC `($__internal_14_$__cuda_sm70_shflsync_bfly_p) ;  /* 0x0000110000007944 */ /* 0x000fea0003c00000 */
[----:B------:R-:W-:Y:S01]  /*252c0*/  MOV R2, R217 ;  /* 0x000000d900027202 */ /* 0x000fe20000000f00 */
[----:B------:R-:W-:-:S05]  /*252d0*/  BRA `(.L_x_1170) ;  /* 0xffff7eb000007947 */ /* 0x000fca000383ffff */
.L_x_1076:
        /* <DEDUP_REMOVED lines=14> */
.L_x_1078:
[----:B------:R-:W-:Y:S01]  /*253c0*/  IMAD.MOV.U32 R4, RZ, RZ, R228 ;  /* 0x000000ffff047224 */ /* 0x000fe200078e00e4 */
[----:B------:R-:W-:-:S02]  /*253d0*/  MOV R3, 0x2 ;  /* 0x0000000200037802 */ /* 0x000fc40000000f00 */
[----:B------:R-:W-:Y:S02]  /*253e0*/  MOV R2, 0x25400 ;  /* 0x0002540000027802 */ /* 0x000fe40000000f00 */
[----:B------:R-:W-:Y:S05]  /*253f0*/  CALL.REL.NOINC `($__internal_14_$__cuda_sm70_shflsync_bfly_p) ;  /* 0x00000fc000007944 */ /* 0x000fea0003c00000 */
[----:B------:R-:W-:Y:S01]  /*25400*/  MOV R2, R217 ;  /* 0x000000d900027202 */ /* 0x000fe20000000f00 */
[----:B------:R-:W-:Y:S05]  /*25410*/  BRA `(.L_x_1172) ;  /* 0xffff970000007947 */ /* 0x000fea000383ffff */
.L_x_1079:
[----:B------:R-:W-:Y:S01]  /*25420*/  IMAD.MOV.U32 R4, RZ, RZ, R6 ;  /* 0x000000ffff047224 */ /* 0x000fe200078e0006 */
[----:B------:R-:W-:Y:S02]  /*25430*/  MOV R3, 0x1 ;  /* 0x0000000100037802 */ /* 0x000fe40000000f00 */
[----:B------:R-:W-:Y:S02]  /*25440*/  MOV R2, 0x25460 ;  /* 0x0002546000027802 */ /* 0x000fe40000000f00 */
[----:B-1----:R-:W-:Y:S05]  /*25450*/  CALL.REL.NOINC `($__internal_14_$__cuda_sm70_shflsync_bfly_p) ;  /* 0x00000f6000007944 */ /* 0x002fea0003c00000 */
[----:B------:R-:W-:Y:S01]  /*25460*/  FADD.FTZ R6, R6, R217 ;  /* 0x000000d906067221 */ /* 0x000fe20000010000 */
[----:B------:R-:W-:Y:S02]  /*25470*/  MOV R4, R236 ;  /* 0x000000ec00047202 */ /* 0x000fe40000000f00 */
[----:B------:R-:W-:Y:S02]  /*25480*/  MOV R3, 0x2 ;  /* 0x0000000200037802 */ /* 0x000fe40000000f00 */
[----:B------:R-:W-:Y:S02]  /*25490*/  MOV R2, 0x254b0 ;  /* 0x000254b000027802 */ /* 0x000fe40000000f00 */
[----:B------:R-:W-:Y:S05]  /*254a0*/  CALL.REL.NOINC `($__internal_14_$__cuda_sm70_shflsync_bfly_p) ;  /* 0x00000f1000007944 */ /* 0x000fea0003c00000 */
[----:B------:R-:W-:Y:S01]  /*254b0*/  FADD.FTZ R4, R236, R217 ;  /* 0x000000d9ec047221 */ /* 0x000fe20000010000 */
[----:B------:R-:W-:-:S02]  /*254c0*/  MOV R3, 0x1 ;  /* 0x0000000100037802 */ /* 0x000fc40000000f00 */
[----:B------:R-:W-:Y:S02]  /*254d0*/  MOV R2, 0x254f0 ;  /* 0x000254f000027802 */ /* 0x000fe40000000f00 */
[----:B------:R-:W-:Y:S05]  /*254e0*/  CALL.REL.NOINC `($__internal_14_$__cuda_sm70_shflsync_bfly_p) ;  /* 0x00000ed000007944 */ /* 0x000fea0003c00000 */
[----:B------:R-:W-:Y:S01]  /*254f0*/  MOV R2, R217 ;  /* 0x000000d900027202 */ /* 0x000fe20000000f00 */
[----:B------:R-:W-:Y:S05]  /*25500*/  BRA `(.L_x_1173) ;  /* 0xffff968000007947 */ /* 0x000fea000383ffff */
.L_x_1086:
[----:B--234-:R-:W-:Y:S01]  /*25510*/  IMAD.MOV.U32 R28, RZ, RZ, R6 ;  /* 0x000000ffff1c7224 */ /* 0x01cfe200078e0006 */
[----:B------:R-:W-:Y:S01]  /*25520*/  MOV R2, RZ ;  /* 0x000000ff00027202 */ /* 0x000fe20000000f00 */
[----:B------:R-:W-:Y:S01]  /*25530*/  IMAD.MOV.U32 R226, RZ, RZ, 0x181f ;  /* 0x0000181fffe27424 */ /* 0x000fe200078e00ff */
[----:B------:R-:W-:Y:S02]  /*25540*/  MOV R3, 0x25560 ;  /* 0x0002556000037802 */ /* 0x000fe40000000f00 */
[----:B-1----:R-:W-:Y:S05]  /*25550*/  CALL.REL.NOINC `($__internal_15_$__cuda_sm70_shflsync_idx_p) ;  /* 0x00000ec000007944 */ /* 0x002fea0003c00000 */
[----:B------:R-:W-:Y:S01]  /*25560*/  MOV R9, R28 ;  /* 0x0000001c00097202 */ /* 0x000fe20000000f00 */
[----:B------:R-:W-:Y:S05]  /*25570*/  BRA `(.L_x_1174) ;  /* 0xffffaa1000007947 */ /* 0x000fea000383ffff */
.L_x_1087:
[----:B------:R-:W-:Y:S01]  /*25580*/  IMAD.MOV.U32 R28, RZ, RZ, R8 ;  /* 0x000000ffff1c7224 */ /* 0x000fe200078e0008 */
[----:B------:R-:W-:Y:S01]  /*25590*/  MOV R2, RZ ;  /* 0x000000ff00027202 */ /* 0x000fe20000000f00 */
[----:B------:R-:W-:Y:S01]  /*255a0*/  IMAD.MOV.U32 R226, RZ, RZ, 0x181f ;  /* 0x0000181fffe27424 */ /* 0x000fe200078e00ff */
[----:B------:R-:W-:Y:S02]  /*255b0*/  MOV R3, 0x255d0 ;  /* 0x000255d000037802 */ /* 0x000fe40000000f00 */
[----:B-123--:R-:W-:Y:S05]  /*255c0*/  CALL.REL.NOINC `($__internal_15_$__cuda_sm70_shflsync_idx_p) ;  /* 0x00000e5000007944 */ /* 0x00efea0003c00000 */
[----:B------:R-:W-:Y:S01]  /*255d0*/  MOV R2, R28 ;  /* 0x0000001c00027202 */ /* 0x000fe20000000f00 */
[----:B------:R-:W-:Y:S05]  /*255e0*/  BRA `(.L_x_1175) ;  /* 0xffffa9c000007947 */ /* 0x000fea000383ffff */
.L_x_1090:
[----:B------:R-:W-:Y:S01]  /*255f0*/  IMAD.MOV.U32 R28, RZ, RZ, R6 ;  /* 0x000000ffff1c7224 */ /* 0x000fe200078e0006 */
[----:B--2---:R-:W-:Y:S01]  /*25600*/  MOV R2, 0x1 ;  /* 0x0000000100027802 */ /* 0x004fe20000000f00 */
[----:B------:R-:W-:Y:S01]  /*25610*/  IMAD.MOV.U32 R226, RZ, RZ, 0x181f ;  /* 0x0000181fffe27424 */ /* 0x000fe200078e00ff */
[----:B------:R-:W-:-:S02]  /*25620*/  MOV R3, 0x25640 ;  /* 0x0002564000037802 */ /* 0x000fc40000000f00 */
[----:B-1-34-:R-:W-:Y:S05]  /*25630*/  CALL.REL.NOINC `($__internal_15_$__cuda_sm70_shflsync_idx_p) ;  /* 0x00000de000007944 */ /* 0x01afea0003c00000 */
[----:B------:R-:W-:Y:S01]  /*25640*/  IMAD.MOV.U32 R9, RZ, RZ, R28 ;  /* 0x000000ffff097224 */ /* 0x000fe200078e001c */
[----:B------:R-:W-:Y:S01]  /*25650*/  MOV R2, 0x1 ;  /* 0x0000000100027802 */ /* 0x000fe20000000f00 */
[----:B------:R-:W-:Y:S01]  /*25660*/  IMAD.MOV.U32 R28, RZ, RZ, R8 ;  /* 0x000000ffff1c7224 */ /* 0x000fe200078e0008 */
[----:B------:R-:W-:-:S02]  /*25670*/  MOV R226, 0x181f ;  /* 0x0000181f00e27802 */ /* 0x000fc40000000f00 */
[----:B------:R-:W-:Y:S02]  /*25680*/  MOV R3, 0x256a0 ;  /* 0x000256a000037802 */ /* 0x000fe40000000f00 */
[----:B------:R-:W-:Y:S05]  /*25690*/  CALL.REL.NOINC `($__internal_15_$__cuda_sm70_shflsync_idx_p) ;  /* 0x00000d8000007944 */ /* 0x000fea0003c00000 */
[----:B------:R-:W-:Y:S01]  /*256a0*/  MOV R2, R28 ;  /* 0x0000001c00027202 */ /* 0x000fe20000000f00 */
[----:B------:R-:W-:Y:S05]  /*256b0*/  BRA `(.L_x_1176) ;  /* 0xffffa9e000007947 */ /* 0x000fea000383ffff */
.L_x_1093:
[----:B------:R-:W-:Y:S01]  /*256c0*/  IMAD.MOV.U32 R28, RZ, RZ, R6 ;  /* 0x000000ffff1c7224 */ /* 0x000fe200078e0006 */
[----:B--2---:R-:W-:Y:S01]  /*256d0*/  MOV R2, 0x2 ;  /* 0x0000000200027802 */ /* 0x004fe20000000f00 */
[----:B------:R-:W-:Y:S01]  /*256e0*/  IMAD.MOV.U32 R226, RZ, RZ, 0x181f ;  /* 0x0000181fffe27424 */ /* 0x000fe200078e00ff */
[----:B------:R-:W-:Y:S02]  /*256f0*/  MOV R3, 0x25710 ;  /* 0x0002571000037802 */ /* 0x000fe40000000f00 */
[----:B-1-34-:R-:W-:Y:S05]  /*25700*/  CALL.REL.NOINC `($__internal_15_$__cuda_sm70_shflsync_idx_p) ;  /* 0x00000d1000007944 */ /* 0x01afea0003c00000 */
[----:B------:R-:W-:Y:S01]  /*25710*/  MOV R9, R28 ;  /* 0x0000001c00097202 */ /* 0x000fe20000000f00 */
[----:B------:R-:W-:Y:S05]  /*25720*/  BRA `(.L_x_1177) ;  /* 0xffffaa6000007947 */ /* 0x000fea000383ffff */
.L_x_1094:
[----:B------:R-:W-:Y:S01]  /*25730*/  IMAD.MOV.U32 R28, RZ, RZ, R8 ;  /* 0x000000ffff1c7224 */ /* 0x000fe200078e0008 */
[----:B--2---:R-:W-:Y:S01]  /*25740*/  MOV R2, 0x2 ;  /* 0x0000000200027802 */ /* 0x004fe20000000f00 */
[----:B------:R-:W-:Y:S01]  /*25750*/  IMAD.MOV.U32 R226, RZ, RZ, 0x181f ;  /* 0x0000181fffe27424 */ /* 0x000fe200078e00ff */
[----:B------:R-:W-:Y:S02]  /*25760*/  MOV R3, 0x25780 ;  /* 0x0002578000037802 */ /* 0x000fe40000000f00 */
[----:B-1-34-:R-:W-:Y:S05]  /*25770*/  CALL.REL.NOINC `($__internal_15_$__cuda_sm70_shflsync_idx_p) ;  /* 0x00000ca000007944 */ /* 0x01afea0003c00000 */
[----:B------:R-:W-:Y:S01]  /*25780*/  MOV R2, R28 ;  /* 0x0000001c00027202 */ /* 0x000fe20000000f00 */
[----:B------:R-:W-:Y:S05]  /*25790*/  BRA `(.L_x_1178) ;  /* 0xffffaa1000007947 */ /* 0x000fea000383ffff */
.L_x_1097:
[----:B------:R-:W-:Y:S01]  /*257a0*/  IMAD.MOV.U32 R28, RZ, RZ, R6 ;  /* 0x000000ffff1c7224 */ /* 0x000fe200078e0006 */
[----:B---34-:R-:W-:Y:S01]  /*257b0*/  MOV R2, 0x3 ;  /* 0x0000000300027802 */ /* 0x018fe20000000f00 */
[----:B------:R-:W-:Y:S01]  /*257c0*/  IMAD.MOV.U32 R226, RZ, RZ, 0x181f ;  /* 0x0000181fffe27424 */ /* 0x000fe200078e00ff */
[----:B------:R-:W-:-:S02]  /*257d0*/  MOV R3, 0x257f0 ;  /* 0x000257f000037802 */ /* 0x000fc40000000f00 */
[----:B-12---:R-:W-:Y:S05]  /*257e0*/  CALL.REL.NOINC `($__internal_15_$__cuda_sm70_shflsync_idx_p) ;  /* 0x00000c3000007944 */ /* 0x006fea0003c00000 */
        /* <DEDUP_REMOVED lines=8> */
.L_x_1099:
[----:B------:R-:W-:Y:S01]  /*25870*/  IMAD.MOV.U32 R28, RZ, RZ, R6 ;  /* 0x000000ffff1c7224 */ /* 0x000fe200078e0006 */
[----:B------:R-:W-:Y:S01]  /*25880*/  MOV R2, RZ ;  /* 0x000000ff00027202 */ /* 0x000fe20000000f00 */
[----:B------:R-:W-:Y:S01]  /*25890*/  IMAD.MOV.U32 R226, RZ, RZ, 0x1c1f ;  /* 0x00001c1fffe27424 */ /* 0x000fe200078e00ff */
[----:B------:R-:W-:Y:S02]  /*258a0*/  MOV R3, 0x258c0 ;  /* 0x000258c000037802 */ /* 0x000fe40000000f00 */
[----:B------:R-:W-:Y:S05]  /*258b0*/  CALL.REL.NOINC `($__internal_15_$__cuda_sm70_shflsync_idx_p) ;  /* 0x00000b6000007944 */ /* 0x000fea0003c00000 */
[----:B------:R-:W-:Y:S01]  /*258c0*/  MOV R4, R28 ;  /* 0x0000001c00047202 */ /* 0x000fe20000000f00 */
[----:B------:R-:W-:Y:S05]  /*258d0*/  BRA `(.L_x_1180) ;  /* 0xffffacc000007947 */ /* 0x000fea000383ffff */
.L_x_1100:
[----:B------:R-:W-:Y:S01]  /*258e0*/  IMAD.MOV.U32 R28, RZ, RZ, R5 ;  /* 0x000000ffff1c7224 */ /* 0x000fe200078e0005 */
[----:B------:R-:W-:Y:S01]  /*258f0*/  MOV R2, RZ ;  /* 0x000000ff00027202 */ /* 0x000fe20000000f00 */
[----:B------:R-:W-:Y:S01]  /*25900*/  IMAD.MOV.U32 R226, RZ, RZ, 0x1c1f ;  /* 0x00001c1fffe27424 */ /* 0x000fe200078e00ff */
[----:B------:R-:W-:Y:S02]  /*25910*/  MOV R3, 0x25930 ;  /* 0x0002593000037802 */ /* 0x000fe40000000f00 */
[----:B-12---:R-:W-:Y:S05]  /*25920*/  CALL.REL.NOINC `($__internal_15_$__cuda_sm70_shflsync_idx_p) ;  /* 0x00000af000007944 */ /* 0x006fea0003c00000 */
[----:B------:R-:W-:Y:S01]  /*25930*/  MOV R2, R28 ;  /* 0x0000001c00027202 */ /* 0x000fe20000000f00 */
[----:B------:R-:W-:Y:S05]  /*25940*/  BRA `(.L_x_1181) ;  /* 0xffffac7000007947 */ /* 0x000fea000383ffff */
.L_x_1103:
[----:B------:R-:W-:Y:S01]  /*25950*/  IMAD.MOV.U32 R28, RZ, RZ, R6 ;  /* 0x000000ffff1c7224 */ /* 0x000fe200078e0006 */
[----:B----4-:R-:W-:Y:S01]  /*25960*/  MOV R2, 0x1 ;  /* 0x0000000100027802 */ /* 0x010fe20000000f00 */
[----:B------:R-:W-:Y:S01]  /*25970*/  IMAD.MOV.U32 R226, RZ, RZ, 0x1c1f ;  /* 0x00001c1fffe27424 */ /* 0x000fe200078e00ff */
[----:B------:R-:W-:-:S02]  /*25980*/  MOV R3, 0x259a0 ;  /* 0x000259a000037802 */ /* 0x000fc40000000f00 */
[----:B-123--:R-:W-:Y:S05]  /*25990*/  CALL.REL.NOINC `($__internal_15_$__cuda_sm70_shflsync_idx_p) ;  /* 0x00000a8000007944 */ /* 0x00efea0003c00000 */
        /* <DEDUP_REMOVED lines=8> */
.L_x_1107:
[----:B------:R-:W-:Y:S01]  /*25a20*/  IMAD.MOV.U32 R28, RZ, RZ, R5 ;  /* 0x000000ffff1c7224 */ /* 0x000fe200078e0005 */
[----:B------:R-:W-:Y:S01]  /*25a30*/  MOV R2, RZ ;  /* 0x000000ff00027202 */ /* 0x000fe20000000f00 */
[----:B------:R-:W-:Y:S01]  /*25a40*/  IMAD.MOV.U32 R226, RZ, RZ, 0x181f ;  /* 0x0000181fffe27424 */ /* 0x000fe200078e00ff */
[----:B------:R-:W-:Y:S02]  /*25a50*/  MOV R3, 0x25a70 ;  /* 0x00025a7000037802 */ /* 0x000fe40000000f00 */
[----:B------:R-:W-:Y:S05]  /*25a60*/  CALL.REL.NOINC `($__internal_15_$__cuda_sm70_shflsync_idx_p) ;  /* 0x000009b000007944 */ /* 0x000fea0003c00000 */
[----:B------:R-:W-:Y:S01]  /*25a70*/  MOV R9, R28 ;  /* 0x0000001c00097202 */ /* 0x000fe20000000f00 */
[----:B------:R-:W-:Y:S05]  /*25a80*/  BRA `(.L_x_1183) ;  /* 0xffffc11000007947 */ /* 0x000fea000383ffff */
.L_x_1108:
[----:B------:R-:W-:Y:S01]  /*25a90*/  IMAD.MOV.U32 R28, RZ, RZ, R8 ;  /* 0x000000ffff1c7224 */ /* 0x000fe200078e0008 */
[----:B------:R-:W-:Y:S01]  /*25aa0*/  MOV R2, RZ ;  /* 0x000000ff00027202 */ /* 0x000fe20000000f00 */
[----:B------:R-:W-:Y:S01]  /*25ab0*/  IMAD.MOV.U32 R226, RZ, RZ, 0x181f ;  /* 0x0000181fffe27424 */ /* 0x000fe200078e00ff */
[----:B------:R-:W-:Y:S02]  /*25ac0*/  MOV R3, 0x25ae0 ;  /* 0x00025ae000037802 */ /* 0x000fe40000000f00 */
[----:B-12---:R-:W-:Y:S05]  /*25ad0*/  CALL.REL.NOINC `($__internal_15_$__cuda_sm70_shflsync_idx_p) ;  /* 0x0000094000007944 */ /* 0x006fea0003c00000 */
[----:B------:R-:W-:Y:S01]  /*25ae0*/  MOV R2, R28 ;  /* 0x0000001c00027202 */ /* 0x000fe20000000f00 */
[----:B------:R-:W-:Y:S05]  /*25af0*/  BRA `(.L_x_1184) ;  /* 0xffffc0c000007947 */ /* 0x000fea000383ffff */
.L_x_1111:
[----:B------:R-:W-:Y:S01]  /*25b00*/  IMAD.MOV.U32 R28, RZ, RZ, R5 ;  /* 0x000000ffff1c7224 */ /* 0x000fe200078e0005 */
[----:B--2-4-:R-:W-:Y:S01]  /*25b10*/  MOV R2, 0x1 ;  /* 0x0000000100027802 */ /* 0x014fe20000000f00 */
[----:B------:R-:W-:Y:S01]  /*25b20*/  IMAD.MOV.U32 R226, RZ, RZ, 0x181f ;  /* 0x0000181fffe27424 */ /* 0x000fe200078e00ff */
[----:B------:R-:W-:-:S02]  /*25b30*/  MOV R3, 0x25b50 ;  /* 0x00025b5000037802 */ /* 0x000fc40000000f00 */
[----:B-1-3--:R-:W-:Y:S05]  /*25b40*/  CALL.REL.NOINC `($__internal_15_$__cuda_sm70_shflsync_idx_p) ;  /* 0x000008d000007944 */ /* 0x00afea0003c00000 */
        /* <DEDUP_REMOVED lines=8> */
.L_x_1114:
[----:B------:R-:W-:Y:S01]  /*25bd0*/  IMAD.MOV.U32 R28, RZ, RZ, R5 ;  /* 0x000000ffff1c7224 */ /* 0x000fe200078e0005 */
[----:B-1--4-:R-:W-:Y:S01]  /*25be0*/  MOV R2, 0x2 ;  /* 0x0000000200027802 */ /* 0x012fe20000000f00 */
[----:B------:R-:W-:Y:S01]  /*25bf0*/  IMAD.MOV.U32 R226, RZ, RZ, 0x181f ;  /* 0x0000181fffe27424 */ /* 0x000fe200078e00ff */
[----:B------:R-:W-:Y:S02]  /*25c00*/  MOV R3, 0x25c20 ;  /* 0x00025c2000037802 */ /* 0x000fe40000000f00 */
[----:B--23--:R-:W-:Y:S05]  /*25c10*/  CALL.REL.NOINC `($__internal_15_$__cuda_sm70_shflsync_idx_p) ;  /* 0x0000080000007944 */ /* 0x00cfea0003c00000 */
[----:B------:R-:W-:Y:S01]  /*25c20*/  MOV R9, R28 ;  /* 0x0000001c00097202 */ /* 0x000fe20000000f00 */
[----:B------:R-:W-:Y:S05]  /*25c30*/  BRA `(.L_x_1186) ;  /* 0xffffc17000007947 */ /* 0x000fea000383ffff */
.L_x_1115:
[----:B------:R-:W-:Y:S01]  /*25c40*/  IMAD.MOV.U32 R28, RZ, RZ, R8 ;  /* 0x000000ffff1c7224 */ /* 0x000fe200078e0008 */
[----:B----4-:R-:W-:Y:S01]  /*25c50*/  MOV R2, 0x2 ;  /* 0x0000000200027802 */ /* 0x010fe20000000f00 */
[----:B------:R-:W-:Y:S01]  /*25c60*/  IMAD.MOV.U32 R226, RZ, RZ, 0x181f ;  /* 0x0000181fffe27424 */ /* 0x000fe200078e00ff */
[----:B------:R-:W-:Y:S02]  /*25c70*/  MOV R3, 0x25c90 ;  /* 0x00025c9000037802 */ /* 0x000fe40000000f00 */
[----:B-123--:R-:W-:Y:S05]  /*25c80*/  CALL.REL.NOINC `($__internal_15_$__cuda_sm70_shflsync_idx_p) ;  /* 0x0000079000007944 */ /* 0x00efea0003c00000 */
[----:B------:R-:W-:Y:S01]  /*25c90*/  MOV R2, R28 ;  /* 0x0000001c00027202 */ /* 0x000fe20000000f00 */
[----:B------:R-:W-:Y:S05]  /*25ca0*/  BRA `(.L_x_1187) ;  /* 0xffffc12000007947 */ /* 0x000fea000383ffff */
.L_x_1118:
[----:B------:R-:W-:Y:S01]  /*25cb0*/  IMAD.MOV.U32 R28, RZ, RZ, R5 ;  /* 0x000000ffff1c7224 */ /* 0x000fe200078e0005 */
[----:B-1----:R-:W-:Y:S01]  /*25cc0*/  MOV R2, 0x3 ;  /* 0x0000000300027802 */ /* 0x002fe20000000f00 */
[----:B------:R-:W-:Y:S01]  /*25cd0*/  IMAD.MOV.U32 R226, RZ, RZ, 0x181f ;  /* 0x0000181fffe27424 */ /* 0x000fe200078e00ff */
[----:B------:R-:W-:-:S02]  /*25ce0*/  MOV R3, 0x25d00 ;  /* 0x00025d0000037802 */ /* 0x000fc40000000f00 */
[----:B--234-:R-:W-:Y:S05]  /*25cf0*/  CALL.REL.NOINC `($__internal_15_$__cuda_sm70_shflsync_idx_p) ;  /* 0x0000072000007944 */ /* 0x01cfea0003c00000 */
        /* <DEDUP_REMOVED lines=8> */
.L_x_1120:
[----:B------:R-:W-:Y:S01]  /*25d80*/  IMAD.MOV.U32 R28, RZ, RZ, R29 ;  /* 0x000000ffff1c7224 */ /* 0x000fe200078e001d */
[----:B------:R-:W-:Y:S01]  /*25d90*/  MOV R2, RZ ;  /* 0x000000ff00027202 */ /* 0x000fe20000000f00 */
[----:B------:R-:W-:Y:S01]  /*25da0*/  IMAD.MOV.U32 R226, RZ, RZ, 0x1f ;  /* 0x0000001fffe27424 */ /* 0x000fe200078e00ff */
[----:B------:R-:W-:Y:S02]  /*25db0*/  MOV R3, 0x25dd0 ;  /* 0x00025dd000037802 */ /* 0x000fe40000000f00 */
[----:B------:R-:W-:Y:S05]  /*25dc0*/  CALL.REL.NOINC `($__internal_15_$__cuda_sm70_shflsync_idx_p) ;  /* 0x0000065000007944 */ /* 0x000fea0003c00000 */
[----:B------:R-:W-:Y:S01]  /*25dd0*/  MOV R10, R28 ;  /* 0x0000001c000a7202 */ /* 0x000fe20000000f00 */
[----:B------:R-:W-:Y:S05]  /*25de0*/  BRA `(.L_x_1189) ;  /* 0xffffc29000007947 */ /* 0x000fea000383ffff */
.L_x_1121:
[----:B------:R-:W-:Y:S01]  /*25df0*/  IMAD.MOV.U32 R28, RZ, RZ, R29 ;  /* 0x000000ffff1c7224 */ /* 0x000fe200078e001d */
[----:B------:R-:W-:Y:S01]  /*25e00*/  MOV R2, 0x1 ;  /* 0x0000000100027802 */ /* 0x000fe20000000f00 */
[----:B------:R-:W-:Y:S01]  /*25e10*/  IMAD.MOV.U32 R226, RZ, RZ, 0x1f ;  /* 0x0000001fffe27424 */ /* 0x000fe200078e00ff */
[----:B------:R-:W-:Y:S02]  /*25e20*/  MOV R3, 0x25e40 ;  /* 0x00025e4000037802 */ /* 0x000fe40000000f00 */
[----:B-12---:R-:W-:Y:S05]  /*25e30*/  CALL.REL.NOINC `($__internal_15_$__cuda_sm70_shflsync_idx_p) ;  /* 0x000005e000007944 */ /* 0x006fea0003c00000 */
[----:B------:R-:W-:Y:S01]  /*25e40*/  MOV R9, R28 ;  /* 0x0000001c00097202 */ /* 0x000fe20000000f00 */
[----:B------:R-:W-:Y:S05]  /*25e50*/  BRA `(.L_x_1190) ;  /* 0xffffc24000007947 */ /* 0x000fea000383ffff */
.L_x_1122:
[----:B------:R-:W-:Y:S02]  /*25e60*/  MOV R3, 0x1 ;  /* 0x0000000100037802 */ /* 0x000fe40000000f00 */
[----:B------:R-:W-:-:S02]  /*25e70*/  MOV R4, 0x25e90 ;  /* 0x00025e9000047802 */ /* 0x000fc40000000f00 */
[----:B-1234-:R-:W-:Y:S05]  /*25e80*/  CALL.REL.NOINC `($__internal_16_$__cuda_sm70_shflsync_up_p) ;  /* 0x000005f000007944 */ /* 0x01efea0003c00000 */
[----:B------:R-:W-:Y:S05]  /*25e90*/  BRA `(.L_x_1191) ;  /* 0xffffc33000007947 */ /* 0x000fea000383ffff */
.L_x_1123:
[----:B------:R-:W-:Y:S02]  /*25ea0*/  MOV R3, 0x2 ;  /* 0x0000000200037802 */ /* 0x000fe40000000f00 */
[----:B------:R-:W-:-:S02]  /*25eb0*/  MOV R4, 0x25ed0 ;  /* 0x00025ed000047802 */ /* 0x000fc40000000f00 */
[----:B--2-4-:R-:W-:Y:S05]  /*25ec0*/  CALL.REL.NOINC `($__internal_16_$__cuda_sm70_shflsync_up_p) ;  /* 0x000005b000007944 */ /* 0x014fea0003c00000 */
[----:B------:R-:W-:Y:S02]  /*25ed0*/  SEL R3, R3, RZ, P1 ;  /* 0x000000ff03037207 */ /* 0x000fe40000800000 */
[----:B------:R-:W-:-:S03]  /*25ee0*/  MOV R4, 0x25f20 ;  /* 0x00025f2000047802 */ /* 0x000fc60000000f00 */
[----:B------:R-:W-:Y:S02]  /*25ef0*/  IMAD.IADD R2, R2, 0x1, R3 ;  /* 0x0000000102027824 */ /* 0x000fe400078e0203 */
[----:B------:R-:W-:Y:S02]  /*25f00*/  IMAD.MOV.U32 R3, RZ, RZ, 0x4 ;  /* 0x00000004ff037424 */ /* 0x000fe400078e00ff */
[----:B------:R-:W-:Y:S05]  /*25f10*/  CALL.REL.NOINC `($__internal_16_$__cuda_sm70_shflsync_up_p) ;  /* 0x0000056000007944 */ /* 0x000fea0003c00000 */
        /* <DEDUP_REMOVED lines=12> */
[----:B------:R-:W-:Y:S01]  /*25fe0*/  IMAD.IADD R4, R3, 0x1, R2 ;  /* 0x0000000103047824 */ /* 0x000fe200078e0202 */
[----:B------:R-:W-:Y:S01]  /*25ff0*/  MOV R3, 0x26030 ;  /* 0x0002603000037802 */ /* 0x000fe20000000f00 */
[----:B------:R-:W-:Y:S02]  /*26000*/  IMAD.MOV.U32 R2, RZ, RZ, 0x1f ;  /* 0x0000001fff027424 */ /* 0x000fe400078e00ff */
[----:B------:R-:W-:Y:S02]  /*26010*/  IMAD.MOV.U32 R28, RZ, RZ, R4 ;  /* 0x000000ffff1c7224 */ /* 0x000fe400078e0004 */
[----:B------:R-:W-:Y:S05]  /*26020*/  CALL.REL.NOINC `($__internal_15_$__cuda_sm70_shflsync_idx_p) ;  /* 0x000003f000007944 */ /* 0x000fea0003c00000 */
[----:B------:R-:W-:Y:S01]  /*26030*/  MOV R2, R28 ;  /* 0x0000001c00027202 */ /* 0x000fe20000000f00 */
[----:B------:R-:W-:Y:S05]  /*26040*/  BRA `(.L_x_1192) ;  /* 0xffffc28000007947 */ /* 0x000fea000383ffff */
.L_x_1127:
[----:B------:R-:W-:Y:S02]  /*26050*/  MOV R3, 0x1 ;  /* 0x0000000100037802 */ /* 0x000fe40000000f00 */
[----:B------:R-:W-:Y:S02]  /*26060*/  MOV R4, 0x26080 ;  /* 0x0002608000047802 */ /* 0x000fe40000000f00 */
[----:B------:R-:W-:Y:S05]  /*26070*/  CALL.REL.NOINC `($__internal_16_$__cuda_sm70_shflsync_up_p) ;  /* 0x0000040000007944 */ /* 0x000fea0003c00000 */
[----:B------:R-:W-:Y:S05]  /*26080*/  BRA `(.L_x_1193) ;  /* 0xffffc3b000007947 */ /* 0x000fea000383ffff */
.L_x_1128:
[----:B------:R-:W-:Y:S02]  /*26090*/  MOV R3, 0x2 ;  /* 0x0000000200037802 */ /* 0x000fe40000000f00 */
[----:B------:R-:W-:Y:S02]  /*260a0*/  MOV R4, 0x260c0 ;  /* 0x000260c000047802 */ /* 0x000fe40000000f00 */
        /* <DEDUP_REMOVED lines=25> */
.L_x_1130:
[----:B------:R-:W-:Y:S02]  /*26240*/  SEL R2, RZ, 0x1, P0 ;  /* 0x00000001ff027807 */ /* 0x000fe40000000000 */
[----:B------:R-:W-:Y:S02]  /*26250*/  MOV R3, 0x26270 ;  /* 0x0002627000037802 */ /* 0x000fe40000000f00 */
[----:B-1----:R-:W-:Y:S05]  /*26260*/  CALL.REL.NOINC `($__internal_17_$__cuda_sm70_votesync_ballot) ;  /* 0x0000027000007944 */ /* 0x002fea0003c00000 */
[----:B------:R-:W-:Y:S05]  /*26270*/  BRA `(.L_x_1195) ;  /* 0xffffc35000007947 */ /* 0x000fea000383ffff */
.L_x_1131:
[----:B------:R-:W-:Y:S01]  /*26280*/  IMAD.MOV.U32 R28, RZ, RZ, R6 ;  /* 0x000000ffff1c7224 */ /* 0x000fe200078e0006 */
[----:B--2---:R-:W-:Y:S01]  /*26290*/  MOV R2, R9 ;  /* 0x0000000900027202 */ /* 0x004fe20000000f00 */
[----:B------:R-:W-:Y:S01]  /*262a0*/  IMAD.MOV.U32 R226, RZ, RZ, 0x1f ;  /* 0x0000001fffe27424 */ /* 0x000fe200078e00ff */
[----:B------:R-:W-:-:S02]  /*262b0*/  MOV R3, 0x262d0 ;  /* 0x000262d000037802 */ /* 0x000fc40000000f00 */
[----:B-1----:R-:W-:Y:S05]  /*262c0*/  CALL.REL.NOINC `($__internal_15_$__cuda_sm70_shflsync_idx_p) ;  /* 0x0000015000007944 */ /* 0x002fea0003c00000 */
[----:B------:R-:W-:Y:S01]  /*262d0*/  IMAD.MOV.U32 R6, RZ, RZ, R28 ;  /* 0x000000ffff067224 */ /* 0x000fe200078e001c */
[----:B------:R-:W-:Y:S01]  /*262e0*/  MOV R2, R9 ;  /* 0x0000000900027202 */ /* 0x000fe20000000f00 */
[----:B------:R-:W-:Y:S01]  /*262f0*/  IMAD.MOV.U32 R28, RZ, RZ, R8 ;  /* 0x000000ffff1c7224 */ /* 0x000fe200078e0008 */
[----:B------:R-:W-:-:S02]  /*26300*/  MOV R226, 0x1f ;  /* 0x0000001f00e27802 */ /* 0x000fc40000000f00 */
[----:B------:R-:W-:Y:S02]  /*26310*/  MOV R3, 0x26330 ;  /* 0x0002633000037802 */ /* 0x000fe40000000f00 */
[----:B------:R-:W-:Y:S05]  /*26320*/  CALL.REL.NOINC `($__internal_15_$__cuda_sm70_shflsync_idx_p) ;  /* 0x000000f000007944 */ /* 0x000fea0003c00000 */
[----:B------:R-:W-:Y:S01]  /*26330*/  MOV R5, R28 ;  /* 0x0000001c00057202 */ /* 0x000fe20000000f00 */
[----:B------:R-:W-:Y:S05]  /*26340*/  BRA `(.L_x_1196) ;  /* 0xffffc2f000007947 */ /* 0x000fea000383ffff */
.L_x_1134:
[----:B------:R-:W-:Y:S01]  /*26350*/  IMAD.MOV.U32 R28, RZ, RZ, R4 ;  /* 0x000000ffff1c7224 */ /* 0x000fe200078e0004 */
[----:B--2---:R-:W-:Y:S01]  /*26360*/  MOV R2, R9 ;  /* 0x0000000900027202 */ /* 0x004fe20000000f00 */
[----:B------:R-:W-:Y:S01]  /*26370*/  IMAD.MOV.U32 R226, RZ, RZ, 0x1f ;  /* 0x0000001fffe27424 */ /* 0x000fe200078e00ff */
[----:B------:R-:W-:Y:S02]  /*26380*/  MOV R3, 0x263a0 ;  /* 0x000263a000037802 */ /* 0x000fe40000000f00 */
[----:B-1--4-:R-:W-:Y:S05]  /*26390*/  CALL.REL.NOINC `($__internal_15_$__cuda_sm70_shflsync_idx_p) ;  /* 0x0000008000007944 */ /* 0x012fea0003c00000 */
[----:B------:R-:W-:Y:S01]  /*263a0*/  MOV R15, R28 ;  /* 0x0000001c000f7202 */ /* 0x000fe20000000f00 */
[----:B------:R-:W-:Y:S05]  /*263b0*/  BRA `(.L_x_1133) ;  /* 0xffffc2e000007947 */ /* 0x000fea000383ffff */
        .weak           $__internal_14_$__cuda_sm70_shflsync_bfly_p
        .type           $__internal_14_$__cuda_sm70_shflsync_bfly_p,@function
        .size           $__internal_14_$__cuda_sm70_shflsync_bfly_p,($__internal_15_$__cuda_sm70_shflsync_idx_p - $__internal_14_$__cuda_sm70_shflsync_bfly_p)
$__internal_14_$__cuda_sm70_shflsync_bfly_p:
[----:B------:R-:W-:Y:S02]  /*263c0*/  MOV R217, 0x1f ;  /* 0x0000001f00d97802 */ /* 0x000fe40000000f00 */
[----:B------:R-:W-:-:S04]  /*263d0*/  MOV R218, 0xffffffff ;  /* 0xffffffff00da7802 */ /* 0x000fc80000000f00 */
[----:B------:R-:W-:Y:S04]  /*263e0*/  WARPSYNC R218 ;  /* 0x000000da00007348 */ /* 0x000fe80003800000 */
[----:B------:R1:W2:Y:S02]  /*263f0*/  SHFL.BFLY PT, R217, R4, R3, R217 ;  /* 0x0c00000304d97389 */ /* 0x0002a400000e00d9 */
[----:B-1----:R-:W-:-:S04]  /*26400*/  MOV R3, 0x0 ;  /* 0x0000000000037802 */ /* 0x002fc80000000f00 */
[----:B--2---:R-:W-:Y:S05]  /*26410*/  RET.REL.NODEC R2 `(_ZN7cutlass13device_kernelIN5flash19enable_sm80_to_sm89INS1_16FlashAttnFwdSm80INS1_25CollectiveMainloopFwdSm80ILi8ELi1ELb1EN4cute5tupleIJNS5_1CILi128EEENS7_ILi96EEES8_EEELi128ENS_10bfloat16_tEfNS_4arch4Sm80ELb0ELb1ELb1ELb1ELb1ELb1ELb1ELb1EEENS1_21CollectiveEpilogueFwdINS6_IJS8_S8_S9_EEENS6_IJNS7_ILi1EEESH_SH_EEESB_SD_Li256ELb1ELb1ELb1ELb0EEENS1_36VarlenDynamicPersistentTileSchedulerILi128ELi96ELi256ELi256ELb1ELb1ELb0ELb1ELb0ELb1EEEEEEEEEvNT_6ParamsE) ;  /* 0xfffd9be002007950 */ /* 0x004fea0003c3ffff */
        .weak           $__internal_15_$__cuda_sm70_shflsync_idx_p
        .type           $__internal_15_$__cuda_sm70_shflsync_idx_p,@function
        .size           $__internal_15_$__cuda_sm70_shflsync_idx_p,($__internal_16_$__cuda_sm70_shflsync_up_p - $__internal_15_$__cuda_sm70_shflsync_idx_p)
$__internal_15_$__cuda_sm70_shflsync_idx_p:
[----:B------:R-:W-:-:S04]  /*26420*/  MOV R227, 0xffffffff ;  /* 0xffffffff00e37802 */ /* 0x000fc80000000f00 */
[----:B------:R-:W-:Y:S04]  /*26430*/  WARPSYNC R227 ;  /* 0x000000e300007348 */ /* 0x000fe80003800000 */
[----:B------:R1:W2:Y:S02]  /*26440*/  SHFL.IDX PT, R28, R28, R2, R226 ;  /* 0x000000021c1c7389 */ /* 0x0002a400000e00e2 */
[----:B-1----:R-:W-:Y:S02]  /*26450*/  MOV R2, R3 ;  /* 0x0000000300027202 */ /* 0x002fe40000000f00 */
[----:B------:R-:W-:-:S04]  /*26460*/  MOV R3, 0x0 ;  /* 0x0000000000037802 */ /* 0x000fc80000000f00 */
[----:B--2---:R-:W-:Y:S05]  /*26470*/  RET.REL.NODEC R2 `(_ZN7cutlass13device_kernelIN5flash19enable_sm80_to_sm89INS1_16FlashAttnFwdSm80INS1_25CollectiveMainloopFwdSm80ILi8ELi1ELb1EN4cute5tupleIJNS5_1CILi128EEENS7_ILi96EEES8_EEELi128ENS_10bfloat16_tEfNS_4arch4Sm80ELb0ELb1ELb1ELb1ELb1ELb1ELb1ELb1EEENS1_21CollectiveEpilogueFwdINS6_IJS8_S8_S9_EEENS6_IJNS7_ILi1EEESH_SH_EEESB_SD_Li256ELb1ELb1ELb1ELb0EEENS1_36VarlenDynamicPersistentTileSchedulerILi128ELi96ELi256ELi256ELb1ELb1ELb0ELb1ELb0ELb1EEEEEEEEEvNT_6ParamsE) ;  /* 0xfffd9b8002007950 */ /* 0x004fea0003c3ffff */
        .weak           $__internal_16_$__cuda_sm70_shflsync_up_p
        .type           $__internal_16_$__cuda_sm70_shflsync_up_p,@function
        .size           $__internal_16_$__cuda_sm70_shflsync_up_p,($__internal_17_$__cuda_sm70_votesync_ballot - $__internal_16_$__cuda_sm70_shflsync_up_p)
$__internal_16_$__cuda_sm70_shflsync_up_p:
[----:B------:R-:W-:Y:S02]  /*26480*/  MOV R11, 0xffffffff ;  /* 0xffffffff000b7802 */ /* 0x000fe40000000f00 */
[----:B------:R-:W-:Y:S02]  /*26490*/  MOV R5, RZ ;  /* 0x000000ff00057202 */ /* 0x000fe40000000f00 */
[----:B------:R-:W-:Y:S04]  /*264a0*/  WARPSYNC R11 ;  /* 0x0000000b00007348 */ /* 0x000fe80003800000 */
[----:B------:R1:W2:Y:S02]  /*264b0*/  SHFL.UP PT, R3, R2, R3, R5 ;  /* 0x0400000302037389 */ /* 0x0002a400000e0005 */
[----:B-1----:R-:W-:-:S04]  /*264c0*/  MOV R5, 0x0 ;  /* 0x0000000000057802 */ /* 0x002fc80000000f00 */
[----:B--2---:R-:W-:Y:S05]  /*264d0*/  RET.REL.NODEC R4 `(_ZN7cutlass13device_kernelIN5flash19enable_sm80_to_sm89INS1_16FlashAttnFwdSm80INS1_25CollectiveMainloopFwdSm80ILi8ELi1ELb1EN4cute5tupleIJNS5_1CILi128EEENS7_ILi96EEES8_EEELi128ENS_10bfloat16_tEfNS_4arch4Sm80ELb0ELb1ELb1ELb1ELb1ELb1ELb1ELb1EEENS1_21CollectiveEpilogueFwdINS6_IJS8_S8_S9_EEENS6_IJNS7_ILi1EEESH_SH_EEESB_SD_Li256ELb1ELb1ELb1ELb0EEENS1_36VarlenDynamicPersistentTileSchedulerILi128ELi96ELi256ELi256ELb1ELb1ELb0ELb1ELb0ELb1EEEEEEEEEvNT_6ParamsE) ;  /* 0xfffd9b2004007950 */ /* 0x004fea0003c3ffff */
        .weak           $__internal_17_$__cuda_sm70_votesync_ballot
        .type           $__internal_17_$__cuda_sm70_votesync_ballot,@function
        .size           $__internal_17_$__cuda_sm70_votesync_ballot,(.L_x_1806 - $__internal_17_$__cuda_sm70_votesync_ballot)
$__internal_17_$__cuda_sm70_votesync_ballot:
[----:B------:R-:W-:Y:S01]  /*264e0*/  ISETP.NE.U32.AND P0, PT, R2, 0x1, PT ;  /* 0x000000010200780c */ /* 0x000fe20003f05070 */
[----:B------:R-:W-:-:S04]  /*264f0*/  IMAD.MOV.U32 R5, RZ, RZ, -0x1 ;  /* 0xffffffffff057424 */ /* 0x000fc800078e00ff */
[----:B------:R-:W-:Y:S08]  /*26500*/  WARPSYNC R5 ;  /* 0x0000000500007348 */ /* 0x000ff00003800000 */
[----:B------:R-:W-:-:S04]  /*26510*/  VOTE.ANY R2, PT, !P0 ;  /* 0x0000000000027806 */ /* 0x000fc800040e0100 */
[----:B------:R-:W-:Y:S01]  /*26520*/  LOP3.LUT R14, R2, R5, RZ, 0xc0, !PT ;  /* 0x00000005020e7212 */ /* 0x000fe200078ec0ff */
[----:B------:R-:W-:Y:S02]  /*26530*/  IMAD.MOV.U32 R2, RZ, RZ, R3 ;  /* 0x000000ffff027224 */ /* 0x000fe400078e0003 */
[----:B------:R-:W-:-:S04]  /*26540*/  IMAD.MOV.U32 R3, RZ, RZ, 0x0 ;  /* 0x00000000ff037424 */ /* 0x000fc800078e00ff */
[----:B------:R-:W-:Y:S05]  /*26550*/  RET.REL.NODEC R2 `(_ZN7cutlass13device_kernelIN5flash19enable_sm80_to_sm89INS1_16FlashAttnFwdSm80INS1_25CollectiveMainloopFwdSm80ILi8ELi1ELb1EN4cute5tupleIJNS5_1CILi128EEENS7_ILi96EEES8_EEELi128ENS_10bfloat16_tEfNS_4arch4Sm80ELb0ELb1ELb1ELb1ELb1ELb1ELb1ELb1EEENS1_21CollectiveEpilogueFwdINS6_IJS8_S8_S9_EEENS6_IJNS7_ILi1EEESH_SH_EEESB_SD_Li256ELb1ELb1ELb1ELb0EEENS1_36VarlenDynamicPersistentTileSchedulerILi128ELi96ELi256ELi256ELb1ELb1ELb0ELb1ELb0ELb1EEEEEEEEEvNT_6ParamsE) ;  /* 0xfffd9aa002007950 */ /* 0x000fea0003c3ffff */
.L_x_1197:
        /* <DEDUP_REMOVED lines=10> */
.L_x_1806:


//--------------------- .text._ZN7cutlass13device_kernelIN5flash19enable_sm80_to_sm89INS1_16FlashAttnFwdSm80INS1_25CollectiveMainloopFwdSm80ILi4ELi1ELb0EN4cute5tupleIJNS5_1CILi128EEENS7_ILi64EEES8_EEELi128ENS_10bfloat16_tEfNS_4arch4Sm80ELb1ELb0ELb1ELb0ELb1ELb0ELb1ELb1EEENS1_21CollectiveEpilogueFwdINS6_IJS8_S8_S9_EEENS6_IJNS7_ILi1EEESH_SH_EEESB_SD_Li128ELb0ELb1ELb1ELb0EEENS1_30DynamicPersistentTileSchedulerILi128ELi128ELb1ELb1ELb0EEEEEEEEEvNT_6ParamsE --------------------------
	.section	.text._ZN7cutlass13device_kernelIN5flash19enable_sm80_to_sm89INS1_16FlashAttnFwdSm80INS1_25CollectiveMainloopFwdSm80ILi4ELi1ELb0EN4cute5tupleIJNS5_1CILi128EEENS7_ILi64EEES8_EEELi128ENS_10bfloat16_tEfNS_4arch4Sm80ELb1ELb0ELb1ELb0ELb1ELb0ELb1ELb1EEENS1_21CollectiveEpilogueFwdINS6_IJS8_S8_S9_EEENS6_IJNS7_ILi1EEESH_SH_EEESB_SD_Li128ELb0ELb1ELb1ELb0EEENS1_30DynamicPersistentTileSchedulerILi128ELi128ELb1ELb1ELb0EEEEEEEEEvNT_6ParamsE,"ax",@progbits
	.sectioninfo	@"SHI_REGISTERS=255"
	.align	128
.text._ZN7cutlass13device_kernelIN5flash19enable_sm80_to_sm89INS1_16FlashAttnFwdSm80INS1_25CollectiveMainloopFwdSm80ILi4ELi1ELb0EN4cute5tupleIJNS5_1CILi128EEENS7_ILi64EEES8_EEELi128ENS_10bfloat16_tEfNS_4arch4Sm80ELb1ELb0ELb1ELb0ELb1ELb0ELb1ELb1EEENS1_21CollectiveEpilogueFwdINS6_IJS8_S8_S9_EEENS6_IJNS7_ILi1EEESH_SH_EEESB_SD_Li128ELb0ELb1ELb1ELb0EEENS1_30DynamicPersistentTileSchedulerILi128ELi128ELb1ELb1ELb0EEEEEEEEEvNT_6ParamsE:
        .type           _ZN7cutlass13device_kernelIN5flash19enable_sm80_to_sm89INS1_16FlashAttnFwdSm80INS1_25CollectiveMainloopFwdSm80ILi4ELi1ELb0EN4cute5tupleIJNS5_1CILi128EEENS7_ILi64EEES8_EEELi128ENS_10bfloat16_tEfNS_4arch4Sm80ELb1ELb0ELb1ELb0ELb1ELb0ELb1ELb1EEENS1_21CollectiveEpilogueFwdINS6_IJS8_S8_S9_EEENS6_IJNS7_ILi1EEESH_SH_EEESB_SD_Li128ELb0ELb1ELb1ELb0EEENS1_30DynamicPersistentTileSchedulerILi128ELi128ELb1ELb1ELb0EEEEEEEEEvNT_6ParamsE,@function
        .size           _ZN7cutlass13device_kernelIN5flash19enable_sm80_to_sm89INS1_16FlashAttnFwdSm80INS1_25CollectiveMainloopFwdSm80ILi4ELi1ELb0EN4cute5tupleIJNS5_1CILi128EEENS7_ILi64EEES8_EEELi128ENS_10bfloat16_tEfNS_4arch4Sm80ELb1ELb0ELb1ELb0ELb1ELb0ELb1ELb1EEENS1_21CollectiveEpilogueFwdINS6_IJS8_S8_S9_EEENS6_IJNS7_ILi1EEESH_SH_EEESB_SD_Li128ELb0ELb1ELb1ELb0EEENS1_30DynamicPersistentTileSchedulerILi128ELi128ELb1ELb1ELb0EEEEEEEEEvNT_6ParamsE,(.L_x_1811 - _ZN7cutlass13device_kernelIN5flash19enable_sm80_to_sm89INS1_16FlashAttnFwdSm80INS1_25CollectiveMainloopFwdSm80ILi4ELi1ELb0EN4cute5tupleIJNS5_1CILi128EEENS7_ILi64EEES8_EEELi128ENS_10bfloat16_tEfNS_4arch4Sm80ELb1ELb0ELb1ELb0ELb1ELb0ELb1ELb1EEENS1_21CollectiveEpilogueFwdINS6_IJS8_S8_S9_EEENS6_IJNS7_ILi1EEESH_SH_EEESB_SD_Li128ELb0ELb1ELb1ELb0EEENS1_30DynamicPersistentTileSchedulerILi128ELi128ELb1ELb1ELb0EEEEEEEEEvNT_6ParamsE)
        .other          _ZN7cutlass13device_kernelIN5flash19enable_sm80_to_sm89INS1_16FlashAttnFwdSm80INS1_25CollectiveMainloopFwdSm80ILi4ELi1ELb0EN4cute5tupleIJNS5_1CILi128EEENS7_ILi64EEES8_EEELi128ENS_10bfloat16_tEfNS_4arch4Sm80ELb1ELb0ELb1ELb0ELb1ELb0ELb1ELb1EEENS1_21CollectiveEpilogueFwdINS6_IJS8_S8_S9_EEENS6_IJNS7_ILi1EEESH_SH_EEESB_SD_Li128ELb0ELb1ELb1ELb0EEENS1_30DynamicPersistentTileSchedulerILi128ELi128ELb1ELb1ELb0EEEEEEEEEvNT_6ParamsE,@"STO_CUDA_ENTRY STV_DEFAULT"
_ZN7cutlass13device_kernelIN5flash19enable_sm80_to_sm89INS1_16FlashAttnFwdSm80INS1_25CollectiveMainloopFwdSm80ILi4ELi1ELb0EN4cute5tupleIJNS5_1CILi128EEENS7_ILi64EEES8_EEELi128ENS_10bfloat16_tEfNS_4arch4Sm80ELb1ELb0ELb1ELb0ELb1ELb0ELb1ELb1EEENS1_21CollectiveEpilogueFwdINS6_IJS8_S8_S9_EEENS6_IJNS7_ILi1EEESH_SH_EEESB_SD_Li128ELb0ELb1ELb1ELb0EEENS1_30DynamicPersistentTileSchedulerILi128ELi128ELb1ELb1ELb0EEEEEEEEEvNT_6ParamsE:
[----:B------:R-:W-:-:S03]  /*0000*/  MOV R1, c[0x0][0x28] ;  /* 0x00000a0000017a02 */ /* 0x000fc60000000f00 */
[----:B------:R-:W1:Y:S01]  /*0010*/  S2R R17, SR_TID.X ;  /* 0x0000000000117919 */ /* 0x000e620000002100 */
[----:B------:R-:W-:-:S03]  /*0020*/  IADD3 R1, R1, -0xf8, RZ ;  /* 0xffffff0801017810 */ /* 0x000fc60007ffe0ff */
[----:B------:R-:W2:Y:S01]  /*0030*/  S2R R5, SR_CTAID.X ;  /* 0x0000000000057919 */ /* 0x000ea20000002500 */
[----:B-1----:R-:W-:-:S05]  /*0040*/  SHF.R.U32.HI R0, RZ, 0x5, R17 ;  /* 0x00000005ff007819 */ /* 0x002fca0000011611 */
[----:B------:R-:W1:Y:S04]  /*0050*/  SHFL.IDX PT, R2, R0, RZ, 0x1f ;  /* 0x00001fff00027589 */ /* 0x000e6800000e0000 */
[----:B------:R-:W3:Y:S01]  /*0060*/  SHFL.IDX PT, R0, R0, RZ, 0x1f ;  /* 0x00001fff00007589 */ /* 0x000ee200000e0000 */
[----:B-1----:R-:W-:Y:S01]  /*0070*/  ISETP.GE.AND P0, PT, R2, 0x1, PT ;  /* 0x000000010200780c */ /* 0x002fe20003f06270 */
[----:B---3--:R1:W3:-:S12]  /*0080*/  R2UR UR6, R0 ;  /* 0x00000000000673c2 */ /* 0x0082d800000e0000 */
[----:B------:R-:W-:Y:S06]  /*0090*/  @P0 BAR.ARV 0x4, 0x80 ;  /* 0x0102000000000b1d */ /* 0x000fec0000002000 */
[----:B--2---:R-:W-:-:S13]  /*00a0*/  ISETP.GE.AND P0, PT, R5, c[0x0][0x538], PT ;  /* 0x00014e0005007a0c */ /* 0x004fda0003f06270 */
[----:B------:R-:W-:Y:S05]  /*00b0*/  @P0 EXIT ;  /* 0x000000000000094d */ /* 0x000fea0003800000 */
[----:B-1-3--:R-:W-:Y:S01]  /*00c0*/  SHF.R.S32.HI R4, RZ, 0x1f, R17 ;  /* 0x0000001fff047819 */ /* 0x00afe20000011411 */
[----:B------:R-:W-:Y:S01]  /*00d0*/  IMAD.MOV.U32 R240, RZ, RZ, 0x20 ;  /* 0x00000020fff07424 */ /* 0x000fe200078e00ff */
[----:B------:R-:W-:Y:S01]  /*00e0*/  ULDC.64 UR8, c[0x0][0x118] ;  /* 0x0000460000087ab9 */ /* 0x000fe20000000a00 */
[----:B------:R-:W-:Y:S01]  /*00f0*/  IMAD.MOV.U32 R243, RZ, RZ, 0x40 ;  /* 0x00000040fff37424 */ /* 0x000fe200078e00ff */
[CC--:B------:R-:W-:Y:S02]  /*0100*/  LEA.HI R9, R4.reuse, R17.reuse, RZ, 0x3 ;  /* 0x0000001104097211 */ /* 0x0c0fe400078f18ff */
[----:B------:R-:W-:Y:S02]  /*0110*/  LEA.HI R7, R4, R17, RZ, 0x4 ;  /* 0x0000001104077211 */ /* 0x000fe400078f20ff */
[----:B------:R-:W-:Y:S02]  /*0120*/  SHF.R.S32.HI R3, RZ, 0x3, R9 ;  /* 0x00000003ff037819 */ /* 0x000fe40000011409 */
[----:B------:R-:W-:-:S02]  /*0130*/  LOP3.LUT R2, R9, 0xfffffff8, RZ, 0xc0, !PT ;  /* 0xfffffff809027812 */ /* 0x000fc400078ec0ff */
[----:B------:R-:W-:Y:S01]  /*0140*/  LEA.HI R10, R4, R17, RZ, 0x2 ;  /* 0x00000011040a7211 */ /* 0x000fe200078f10ff */
[----:B------:R-:W-:Y:S01]  /*0150*/  IMAD.SHL.U32 R8, R3, 0x40, RZ ;  /* 0x0000004003087824 */ /* 0x000fe200078e00ff */
[----:B------:R-:W-:Y:S01]  /*0160*/  LOP3.LUT R0, R7, 0xfffffff0, RZ, 0xc0, !PT ;  /* 0xfffffff007007812 */ /* 0x000fe200078ec0ff */
[C---:B------:R-:W-:Y:S01]  /*0170*/  IMAD.IADD R12, R17.reuse, 0x1, -R2 ;  /* 0x00000001110c7824 */ /* 0x040fe200078e0a02 */
[----:B------:R-:W-:Y:S02]  /*0180*/  LOP3.LUT R10, R10, 0xfffffffc, RZ, 0xc0, !PT ;  /* 0xfffffffc0a0a7812 */ /* 0x000fe400078ec0ff */
[----:B------:R-:W-:Y:S01]  /*0190*/  LOP3.LUT R8, R8, 0x1c0, RZ, 0xc0, !PT ;  /* 0x000001c008087812 */ /* 0x000fe200078ec0ff */
[C---:B------:R-:W-:Y:S01]  /*01a0*/  IMAD.IADD R0, R17.reuse, 0x1, -R0 ;  /* 0x0000000111007824 */ /* 0x040fe200078e0a00 */
[----:B------:R-:W-:Y:S01]  /*01b0*/  SHF.R.S32.HI R11, RZ, 0x4, R7 ;  /* 0x00000004ff0b7819 */ /* 0x000fe20000011407 */
[C---:B------:R-:W-:Y:S01]  /*01c0*/  IMAD.SHL.U32 R16, R12.reuse, 0x8, RZ ;  /* 0x000000080c107824 */ /* 0x040fe200078e00ff */
[----:B------:R-:W-:Y:S01]  /*01d0*/  SHF.R.U32.HI R3, RZ, 0x3, R8 ;  /* 0x00000003ff037819 */ /* 0x000fe20000011608 */
[----:B------:R-:W-:Y:S01]  /*01e0*/  IMAD.IADD R10, R17, 0x1, -R10 ;  /* 0x00000001110a7824 */ /* 0x000fe200078e0a0a */
[----:B------:R-:W-:Y:S01]  /*01f0*/  SHF.R.S32.HI R6, RZ, 0x1f, R0 ;  /* 0x0000001fff067819 */ /* 0x000fe20000011400 */
[----:B------:R-:W-:Y:S01]  /*0200*/  IMAD.SHL.U32 R250, R12, 0x40, RZ ;  /* 0x000000400cfa7824 */ /* 0x000fe200078e00ff */
[----:B------:R-:W-:Y:S01]  /*0210*/  LOP3.LUT R8, R8, 0x38, R16, 0xf8, !PT ;  /* 0x0000003808087812 */ /* 0x000fe200078ef810 */
[----:B------:R-:W-:Y:S01]  /*0220*/  STL [R1+0x18], R16 ;  /* 0x0000181001007387 */ /* 0x000fe20000100800 */
[----:B------:R-:W-:-:S02]  /*0230*/  LEA.HI R7, R7, R11, RZ, 0x1 ;  /* 0x0000000b07077211 */ /* 0x000fc400078f08ff */
[----:B------:R-:W-:Y:S02]  /*0240*/  LEA.HI R2, R10, R10, RZ, 0x1 ;  /* 0x0000000a0a027211 */ /* 0x000fe400078f08ff */
[----:B------:R-:W-:Y:S02]  /*0250*/  LEA.HI R6, R6, R0, RZ, 0x3 ;  /* 0x0000000006067211 */ /* 0x000fe400078f18ff */
[----:B------:R-:W-:Y:S02]  /*0260*/  LOP3.LUT R3, R8, R3, RZ, 0x3c, !PT ;  /* 0x0000000308037212 */ /* 0x000fe400078e3cff */
[----:B------:R-:W-:Y:S02]  /*0270*/  LOP3.LUT R7, R7, 0xfffffffe, RZ, 0xc0, !PT ;  /* 0xfffffffe07077812 */ /* 0x000fe400078ec0ff */
[C---:B------:R-:W-:Y:S01]  /*0280*/  LOP3.LUT R13, R2.reuse, 0x1ffffffe, RZ, 0xc0, !PT ;  /* 0x1ffffffe020d7812 */ /* 0x040fe200078ec0ff */
[----:B------:R-:W-:Y:S01]  /*0290*/  IMAD.SHL.U32 R2, R2, 0x20, RZ ;  /* 0x0000002002027824 */ /* 0x000fe200078e00ff */
[----:B------:R-:W-:Y:S01]  /*02a0*/  LOP3.LUT R8, R6, 0xfffffff8, RZ, 0xc0, !PT ;  /* 0xfffffff806087812 */ /* 0x000fe200078ec0ff */
[----:B------:R-:W-:Y:S01]  /*02b0*/  IMAD.IADD R7, R11, 0x1, -R7 ;  /* 0x000000010b077824 */ /* 0x000fe200078e0a07 */
[-C--:B------:R-:W-:Y:S01]  /*02c0*/  LEA.HI R12, R4, R17.reuse, RZ, 0x5 ;  /* 0x00000011040c7211 */ /* 0x080fe200078f28ff */
[----:B------:R-:W-:Y:S01]  /*02d0*/  IMAD.IADD R13, R10, 0x1, -R13 ;  /* 0x000000010a0d7824 */ /* 0x000fe200078e0a0d */
[----:B------:R-:W-:Y:S01]  /*02e0*/  LOP3.LUT R250, R250, 0x1c0, RZ, 0xc0, !PT ;  /* 0x000001c0fafa7812 */ /* 0x000fe200078ec0ff */
[----:B------:R-:W-:Y:S01]  /*02f0*/  IMAD.IADD R8, R0, 0x1, -R8 ;  /* 0x0000000100087824 */ /* 0x000fe200078e0a08 */
[----:B------:R-:W-:Y:S01]  /*0300*/  LEA.HI R0, R4, R17, RZ, 0x6 ;  /* 0x0000001104007211 */ /* 0x000fe200078f30ff */
[----:B------:R-:W-:Y:S01]  /*0310*/  IMAD.SHL.U32 R6, R6, 0x40, RZ ;  /* 0x0000004006067824 */ /* 0x000fe200078e00ff */
[--C-:B------:R-:W-:Y:S01]  /*0320*/  SHF.R.S32.HI R11, RZ, 0x5, R12.reuse ;  /* 0x00000005ff0b7819 */ /* 0x100fe2000001140c */
[----:B------:R-:W-:Y:S01]  /*0330*/  IMAD.SHL.U32 R246, R8, 0x40, RZ ;  /* 0x0000004008f67824 */ /* 0x000fe200078e00ff */
[----:B------:R-:W-:Y:S01]  /*0340*/  SHF.R.S32.HI R10, RZ, 0x1f, R12 ;  /* 0x0000001fff0a7819 */ /* 0x000fe2000001140c */
[----:B------:R-:W-:Y:S01]  /*0350*/  IMAD.SHL.U32 R0, R0, 0x8, RZ ;  /* 0x0000000800007824 */ /* 0x000fe200078e00ff */
[----:B------:R-:W-:-:S02]  /*0360*/  LOP3.LUT R12, R12, 0xffffffe0, RZ, 0xc0, !PT ;  /* 0xffffffe00c0c7812 */ /* 0x000fc400078ec0ff */
[----:B------:R-:W-:Y:S02]  /*0370*/  LEA.HI R10, R10, R11, RZ, 0x2 ;  /* 0x0000000b0a0a7211 */ /* 0x000fe400078f10ff */
[----:B------:R-:W-:Y:S01]  /*0380*/  LOP3.LUT R3, R3, 0x7ffffe00, R0, 0xf8, !PT ;  /* 0x7ffffe0003037812 */ /* 0x000fe200078ef800 */
[----:B------:R-:W-:Y:S01]  /*0390*/  IMAD.IADD R15, R17, 0x1, -R12 ;  /* 0x00000001110f7824 */ /* 0x000fe200078e0a0c */
[----:B------:R-:W-:Y:S01]  /*03a0*/  LOP3.LUT R9, R250, 0x8, R9, 0xf8, !PT ;  /* 0x00000008fa097812 */ /* 0x000fe200078ef809 */
[----:B------:R-:W-:Y:S01]  /*03b0*/  IMAD.SHL.U32 R12, R7, 0x8, RZ ;  /* 0x00000008070c7824 */ /* 0x000fe200078e00ff */
[----:B------:R-:W-:Y:S01]  /*03c0*/  SHF.R.U32.HI R250, RZ, 0x3, R250 ;  /* 0x00000003fffa7819 */ /* 0x000fe200000116fa */
[----:B------:R-:W-:Y:S01]  /*03d0*/  IMAD.SHL.U32 R3, R3, 0x2, RZ ;  /* 0x0000000203037824 */ /* 0x000fe200078e00ff */
[----:B------:R-:W-:Y:S02]  /*03e0*/  SHF.R.S32.HI R0, RZ, 0x1f, R15 ;  /* 0x0000001fff007819 */ /* 0x000fe4000001140f */
[----:B------:R-:W-:-:S02]  /*03f0*/  LOP3.LUT R10, R10, 0xffffffc, RZ, 0xc0, !PT ;  /* 0x0ffffffc0a0a7812 */ /* 0x000fc400078ec0ff */
[----:B------:R-:W-:Y:S02]  /*0400*/  LOP3.LUT R246, R246, 0x1c0, RZ, 0xc0, !PT ;  /* 0x000001c0f6f67812 */ /* 0x000fe400078ec0ff */
[----:B------:R-:W-:Y:S01]  /*0410*/  LEA.HI R0, R0, R15, RZ, 0x2 ;  /* 0x0000000f00007211 */ /* 0x000fe200078f10ff */
[----:B------:R-:W-:Y:S01]  /*0420*/  IMAD.IADD R10, R11, 0x1, -R10 ;  /* 0x000000010b0a7824 */ /* 0x000fe200078e0a0a */
[----:B------:R-:W-:Y:S02]  /*0430*/  LOP3.LUT R250, R9, R250, RZ, 0x3c, !PT ;  /* 0x000000fa09fa7212 */ /* 0x000fe400078e3cff */
[----:B------:R-:W-:Y:S02]  /*0440*/  LOP3.LUT R12, R246, 0x8, R12, 0xf8, !PT ;  /* 0x00000008f60c7812 */ /* 0x000fe400078ef80c */
[----:B------:R-:W-:Y:S01]  /*0450*/  SHF.R.S32.HI R9, RZ, 0x2, R0 ;  /* 0x00000002ff097819 */ /* 0x000fe20000011400 */
[----:B------:R-:W-:Y:S01]  /*0460*/  IMAD R250, R7, 0x200, R250 ;  /* 0x0000020007fa7824 */ /* 0x000fe200078e02fa */
[----:B------:R-:W-:-:S02]  /*0470*/  SHF.R.U32.HI R246, RZ, 0x3, R246 ;  /* 0x00000003fff67819 */ /* 0x000fc400000116f6 */
[----:B------:R-:W-:Y:S01]  /*0480*/  LOP3.LUT R6, R6, 0xfffffe00, RZ, 0xc0, !PT ;  /* 0xfffffe0006067812 */ /* 0x000fe200078ec0ff */
[----:B------:R-:W-:Y:S01]  /*0490*/  IMAD R14, R10, 0x10, R9 ;  /* 0x000000100a0e7824 */ /* 0x000fe200078e0209 */
[----:B------:R-:W-:Y:S02]  /*04a0*/  LOP3.LUT R246, R12, R246, RZ, 0x3c, !PT ;  /* 0x000000f60cf67212 */ /* 0x000fe400078e3cff */
[----:B------:R-:W-:Y:S01]  /*04b0*/  LOP3.LUT R2, R2, 0xffffffc0, RZ, 0xc0, !PT ;  /* 0xffffffc002027812 */ /* 0x000fe200078ec0ff */
[----:B------:R-:W-:Y:S01]  /*04c0*/  IMAD R251, R11, 0x400, R6 ;  /* 0x000004000bfb7824 */ /* 0x000fe200078e0206 */
[----:B------:R-:W-:Y:S01]  /*04d0*/  LOP3.LUT R0, R0, 0x7ffffffc, RZ, 0xc0, !PT ;  /* 0x7ffffffc00007812 */ /* 0x000fe200078ec0ff */
[----:B------:R1:W-:Y:S01]  /*04e0*/  STL [R1+0x14], R14 ;  /* 0x0000140e01007387 */ /* 0x0003e20000100800 */
[----:B------:R-:W-:Y:S01]  /*04f0*/  LEA.HI R4, R4, R17, RZ, 0x7 ;  /* 0x0000001104047211 */ /* 0x000fe200078f38ff */
[----:B------:R-:W-:Y:S01]  /*0500*/  IMAD.IADD R251, R251, 0x1, R246 ;  /* 0x00000001fbfb7824 */ /* 0x000fe200078e02f6 */
[----:B------:R-:W-:Y:S01]  /*0510*/  LOP3.LUT R246, R246, R6, RZ, 0xfc, !PT ;  /* 0x00000006f6f67212 */ /* 0x000fe200078efcff */
[----:B------:R-:W-:Y:S01]  /*0520*/  IMAD R2, R13, 0x8, R2 ;  /* 0x000000080d027824 */ /* 0x000fe200078e0202 */
[----:B------:R2:W-:Y:S01]  /*0530*/  STL [R1+0x1c], R5 ;  /* 0x00001c0501007387 */ /* 0x0005e20000100800 */
[----:B------:R-:W-:Y:S01]  /*0540*/  SHF.R.S32.HI R6, RZ, 0x7, R4 ;  /* 0x00000007ff067819 */ /* 0x000fe20000011404 */
[----:B------:R-:W-:Y:S01]  /*0550*/  IMAD.IADD R0, R15, 0x1, -R0 ;  /* 0x000000010f007824 */ /* 0x000fe200078e0a00 */
[----:B------:R-:W-:Y:S01]  /*0560*/  SHF.R.S32.HI R4, RZ, 0x1f, R16 ;  /* 0x0000001fff047819 */ /* 0x000fe20000011410 */
[----:B------:R-:W-:Y:S01]  /*0570*/  IMAD.IADD R2, R14, 0x1, R2 ;  /* 0x000000010e027824 */ /* 0x000fe200078e0202 */
[----:B------:R-:W-:Y:S01]  /*0580*/  R2P PR, R8, 0x6 ;  /* 0x0000000608007804 */ /* 0x000fe20000000000 */
[----:B------:R-:W-:Y:S01]  /*0590*/  IMAD.SHL.U32 R0, R0, 0x2, RZ ;  /* 0x0000000200007824 */ /* 0x000fe200078e00ff */
[----:B------:R-:W-:-:S02]  /*05a0*/  LEA R251, R251, 0x8100, 0x1 ;  /* 0x00008100fbfb7811 */ /* 0x000fc400078e08ff */
[----:B------:R-:W-:Y:S02]  /*05b0*/  LEA R246, R246, 0x100, 0x1 ;  /* 0x00000100f6f67811 */ /* 0x000fe400078e08ff */
[C---:B------:R-:W-:Y:S02]  /*05c0*/  IADD3 R15, R0.reuse, 0x8, RZ ;  /* 0x00000008000f7810 */ /* 0x040fe40007ffe0ff */
[C---:B------:R-:W-:Y:S02]  /*05d0*/  IADD3 R13, R0.reuse, 0x18, RZ ;  /* 0x00000018000d7810 */ /* 0x040fe40007ffe0ff */
[C---:B------:R-:W-:Y:S02]  /*05e0*/  IADD3 R12, R0.reuse, 0x20, RZ ;  /* 0x00000020000c7810 */ /* 0x040fe40007ffe0ff */
[C---:B------:R-:W-:Y:S02]  /*05f0*/  IADD3 R11, R0.reuse, 0x28, RZ ;  /* 0x00000028000b7810 */ /* 0x040fe40007ffe0ff */
[----:B------:R-:W-:-:S02]  /*0600*/  IADD3 R10, R0, 0x30, RZ ;  /* 0x00000030000a7810 */ /* 0x000fc40007ffe0ff */
[C---:B-1----:R-:W-:Y:S02]  /*0610*/  IADD3 R14, R0.reuse, 0x10, RZ ;  /* 0x00000010000e7810 */ /* 0x042fe40007ffe0ff */
[----:B------:R-:W-:Y:S02]  /*0620*/  IADD3 R9, R0, 0x38, RZ ;  /* 0x0000003800097810 */ /* 0x000fe40007ffe0ff */
[----:B--2---:R-:W-:Y:S02]  /*0630*/  IADD3 R5, R16, 0x40, RZ ;  /* 0x0000004010057810 */ /* 0x004fe40007ffe0ff */
[C---:B------:R-:W-:Y:S02]  /*0640*/  IADD3 R8, R0.reuse, 0x40, RZ ;  /* 0x0000004000087810 */ /* 0x040fe40007ffe0ff */
[----:B------:R-:W-:Y:S01]  /*0650*/  IADD3 R7, R0, 0x48, RZ ;  /* 0x0000004800077810 */ /* 0x000fe20007ffe0ff */
[----:B------:R1:W-:Y:S01]  /*0660*/  STL [R1+0x4], R5 ;  /* 0x0000040501007387 */ /* 0x0003e20000100800 */
[----:B------:R-:W-:-:S02]  /*0670*/  SHF.R.S32.HI R252, RZ, 0x1f, R5 ;  /* 0x0000001ffffc7819 */ /* 0x000fc40000011405 */
[----:B------:R-:W-:Y:S01]  /*0680*/  IADD3 R6, R0, 0x50, RZ ;  /* 0x0000005000067810 */ /* 0x000fe20007ffe0ff */
[----:B------:R2:W-:Y:S01]  /*0690*/  STL [R1], R4 ;  /* 0x0000000401007387 */ /* 0x0005e20000100800 */
[----:B------:R-:W-:Y:S02]  /*06a0*/  SEL R240, R240, 0xffffffe0, !P1 ;  /* 0xffffffe0f0f07807 */ /* 0x000fe40004800000 */
[----:B------:R-:W-:Y:S01]  /*06b0*/  SEL R243, R243, 0xffffffc0, !P2 ;  /* 0xffffffc0f3f37807 */ /* 0x000fe20005000000 */
[----:B------:R3:W-:Y:S01]  /*06c0*/  STL [R1+0x8], R3 ;  /* 0x0000080301007387 */ /* 0x0007e20000100800 */
[----:B------:R-:W-:Y:S01]  /*06d0*/  LEA R250, R250, 0x4100, 0x1 ;  /* 0x00004100fafa7811 */ /* 0x000fe200078e08ff */
[C---:B------:R-:W-:Y:S02]  /*06e0*/  IMAD.IADD R249, R251.reuse, 0x1, R240 ;  /* 0x00000001fbf97824 */ /* 0x040fe400078e02f0 */
[----:B------:R4:W-:Y:S01]  /*06f0*/  STL [R1+0x10], R2 ;  /* 0x0000100201007387 */ /* 0x0009e20000100800 */
[----:B------:R-:W-:-:S02]  /*0700*/  IMAD.IADD R248, R251, 0x1, R243 ;  /* 0x00000001fbf87824 */ /* 0x000fc400078e02f3 */
[C-C-:B------:R-:W-:Y:S01]  /*0710*/  IMAD.IADD R245, R240.reuse, 0x1, R246.reuse ;  /* 0x00000001f0f57824 */ /* 0x140fe200078e02f6 */
[----:B------:R-:W-:Y:S01]  /*0720*/  STL [R1+0xc], R0 ;  /* 0x00000c0001007387 */ /* 0x000fe20000100800 */
[----:B------:R-:W-:Y:S02]  /*0730*/  IMAD.IADD R244, R243, 0x1, R246 ;  /* 0x00000001f3f47824 */ /* 0x000fe400078e02f6 */
[----:B------:R-:W-:Y:S02]  /*0740*/  IMAD.IADD R247, R249, 0x1, R243 ;  /* 0x00000001f9f77824 */ /* 0x000fe400078e02f3 */
[----:B------:R-:W-:Y:S02]  /*0750*/  IMAD.IADD R240, R240, 0x1, R248 ;  /* 0x00000001f0f07824 */ /* 0x000fe400078e02f8 */
[----:B------:R-:W-:Y:S01]  /*0760*/  IMAD.IADD R243, R243, 0x1, R245 ;  /* 0x00000001f3f37824 */ /* 0x000fe200078e02f5 */
[C---:B-1----:R-:W-:Y:S02]  /*0770*/  IADD3 R5, R0.reuse, 0x58, RZ ;  /* 0x0000005800057810 */ /* 0x042fe40007ffe0ff */
[----:B--2---:R-:W-:-:S02]  /*0780*/  IADD3 R4, R0, 0x60, RZ ;  /* 0x0000006000047810 */ /* 0x004fc40007ffe0ff */
[----:B---3--:R-:W-:Y:S02]  /*0790*/  IADD3 R3, R0, 0x68, RZ ;  /* 0x0000006800037810 */ /* 0x008fe40007ffe0ff */
[----:B----4-:R-:W-:-:S05]  /*07a0*/  SHF.R.S32.HI R2, RZ, 0x1f, R0 ;  /* 0x0000001fff027819 */ /* 0x010fca0000011400 */
[----:B------:R1:W-:Y:S04]  /*07b0*/  STL [R1+0x54], R2 ;  /* 0x0000540201007387 */ /* 0x0003e80000100800 */
[----:B------:R2:W-:Y:S04]  /*07c0*/  STL [R1+0x90], R15 ;  /* 0x0000900f01007387 */ /* 0x0005e80000100800 */
[----:B------:R3:W-:Y:S04]  /*07d0*/  STL [R1+0x8c], R14 ;  /* 0x00008c0e01007387 */ /* 0x0007e80000100800 */
[----:B------:R4:W-:Y:S04]  /*07e0*/  STL [R1+0x88], R13 ;  /* 0x0000880d01007387 */ /* 0x0009e80000100800 */
[----:B------:R5:W-:Y:S04]  /*07f0*/  STL [R1+0x84], R12 ;  /* 0x0000840c01007387 */ /* 0x000be80000100800 */
[----:B------:R5:W-:Y:S04]  /*0800*/  STL [R1+0x80], R11 ;  /* 0x0000800b01007387 */ /* 0x000be80000100800 */
[----:B------:R5:W-:Y:S01]  /*0810*/  STL [R1+0x7c], R10 ;  /* 0x00007c0a01007387 */ /* 0x000be20000100800 */
[----:B-1----:R-:W-:-:S02]  /*0820*/  IADD3 R2, R0, 0x70, RZ ;  /* 0x0000007000027810 */ /* 0x002fc40007ffe0ff */
[----:B------:R-:W-:Y:S01]  /*0830*/  IADD3 R0, R0, 0x78, RZ ;  /* 0x0000007800007810 */ /* 0x000fe20007ffe0ff */
[----:B------:R1:W-:Y:S01]  /*0840*/  STL [R1+0x78], R9 ;  /* 0x0000780901007387 */ /* 0x0003e20000100800 */
[----:B--2---:R-:W-:-:S03]  /*0850*/  SHF.R.S32.HI R15, RZ, 0x1f, R15 ;  /* 0x0000001fff0f7819 */ /* 0x004fc6000001140f */
[----:B------:R2:W-:Y:S01]  /*0860*/  STL [R1+0x74], R8 ;  /* 0x0000740801007387 */ /* 0x0005e20000100800 */
[----:B---3--:R-:W-:-:S03]  /*0870*/  SHF.R.S32.HI R14, RZ, 0x1f, R14 ;  /* 0x0000001fff0e7819 */ /* 0x008fc6000001140e */
[----:B------:R3:W-:Y:S01]  /*0880*/  STL [R1+0x70], R7 ;  /* 0x0000700701007387 */ /* 0x0007e20000100800 */
[----:B----4-:R-:W-:-:S03]  /*0890*/  SHF.R.S32.HI R13, RZ, 0x1f, R13 ;  /* 0x0000001fff0d7819 */ /* 0x010fc6000001140d */
[----:B------:R4:W-:Y:S01]  /*08a0*/  STL [R1+0x6c], R6 ;  /* 0x00006c0601007387 */ /* 0x0009e20000100800 */
[----:B-----5:R-:W-:-:S03]  /*08b0*/  SHF.R.S32.HI R12, RZ, 0x1f, R12 ;  /* 0x0000001fff0c7819 */ /* 0x020fc6000001140c */
[----:B------:R5:W-:Y:S01]  /*08c0*/  STL [R1+0x68], R5 ;  /* 0x0000680501007387 */ /* 0x000be20000100800 */
[----:B------:R-:W-:-:S03]  /*08d0*/  SHF.R.S32.HI R11, RZ, 0x1f, R11 ;  /* 0x0000001fff0b7819 */ /* 0x000fc6000001140b */
[----:B------:R5:W-:Y:S01]  /*08e0*/  STL [R1+0x64], R4 ;  /* 0x0000640401007387 */ /* 0x000be20000100800 */
[----:B------:R-:W-:-:S03]  /*08f0*/  SHF.R.S32.HI R10, RZ, 0x1f, R10 ;  /* 0x0000001fff0a7819 */ /* 0x000fc6000001140a */
[----:B------:R5:W-:Y:S01]  /*0900*/  STL [R1+0x60], R3 ;  /* 0x0000600301007387 */ /* 0x000be20000100800 */
[----:B-1----:R-:W-:-:S03]  /*0910*/  SHF.R.S32.HI R9, RZ, 0x1f, R9 ;  /* 0x0000001fff097819 */ /* 0x002fc60000011409 */
[----:B------:R-:W-:Y:S01]  /*0920*/  STL [R1+0x50], R15 ;  /* 0x0000500f01007387 */ /* 0x000fe20000100800 */
[----:B--2---:R-:W-:-:S03]  /*0930*/  SHF.R.S32.HI R8, RZ, 0x1f, R8 ;  /* 0x0000001fff087819 */ /* 0x004fc60000011408 */
[----:B------:R1:W-:Y:S01]  /*0940*/  STL [R1+0x5c], R2 ;  /* 0x00005c0201007387 */ /* 0x0003e20000100800 */
[----:B---3--:R-:W-:-:S03]  /*0950*/  SHF.R.S32.HI R7, RZ, 0x1f, R7 ;  /* 0x0000001fff077819 */ /* 0x008fc60000011407 */
[----:B------:R-:W-:Y:S01]  /*0960*/  STL [R1+0x4c], R14 ;  /* 0x00004c0e01007387 */ /* 0x000fe20000100800 */
[----:B----4-:R-:W-:-:S03]  /*0970*/  SHF.R.S32.HI R6, RZ, 0x1f, R6 ;  /* 0x0000001fff067819 */ /* 0x010fc60000011406 */
[----:B------:R2:W-:Y:S01]  /*0980*/  STL [R1+0x58], R0 ;  /* 0x0000580001007387 */ /* 0x0005e20000100800 */
[----:B-----5:R-:W-:-:S03]  /*0990*/  SHF.R.S32.HI R5, RZ, 0x1f, R5 ;  /* 0x0000001fff057819 */ /* 0x020fc60000011405 */
[----:B------:R3:W-:Y:S01]  /*09a0*/  STL [R1+0x48], R13 ;  /* 0x0000480d01007387 */ /* 0x0007e20000100800 */
[----:B------:R-:W-:-:S03]  /*09b0*/  SHF.R.S32.HI R4, RZ, 0x1f, R4 ;  /* 0x0000001fff047819 */ /* 0x000fc60000011404 */
[----:B------:R3:W-:Y:S01]  /*09c0*/  STL [R1+0x44], R12 ;  /* 0x0000440c01007387 */ /* 0x0007e20000100800 */
[----:B------:R-:W-:-:S03]  /*09d0*/  SHF.R.S32.HI R3, RZ, 0x1f, R3 ;  /* 0x0000001fff037819 */ /* 0x000fc60000011403 */
[----:B------:R3:W-:Y:S04]  /*09e0*/  STL [R1+0x40], R11 ;  /* 0x0000400b01007387 */ /* 0x0007e80000100800 */
[----:B------:R3:W-:Y:S01]  /*09f0*/  STL [R1+0x3c], R10 ;  /* 0x00003c0a01007387 */ /* 0x0007e20000100800 */
[----:B-1----:R-:W-:-:S03]  /*0a00*/  SHF.R.S32.HI R2, RZ, 0x1f, R2 ;  /* 0x0000001fff027819 */ /* 0x002fc60000011402 */
[----:B------:R3:W-:Y:S04]  /*0a10*/  STL [R1+0x38], R9 ;  /* 0x0000380901007387 */ /* 0x0007e80000100800 */
[----:B------:R3:W-:Y:S01]  /*0a20*/  STL [R1+0x34], R8 ;  /* 0x0000340801007387 */ /* 0x0007e20000100800 */
[----:B--2---:R-:W-:-:S03]  /*0a30*/  SHF.R.S32.HI R0, RZ, 0x1f, R0 ;  /* 0x0000001fff007819 */ /* 0x004fc60000011400 */
[----:B------:R3:W-:Y:S04]  /*0a40*/  STL [R1+0x30], R7 ;  /* 0x0000300701007387 */ /* 0x0007e80000100800 */
[----:B------:R3:W-:Y:S04]  /*0a50*/  STL [R1+0x2c], R6 ;  /* 0x00002c0601007387 */ /* 0x0007e80000100800 */
[----:B------:R3:W-:Y:S04]  /*0a60*/  STL [R1+0x28], R5 ;  /* 0x0000280501007387 */ /* 0x0007e80000100800 */
[----:B------:R3:W-:Y:S04]  /*0a70*/  STL [R1+0x24], R4 ;  /* 0x0000240401007387 */ /* 0x0007e80000100800 */
[----:B------:R3:W-:Y:S04]  /*0a80*/  STL [R1+0x20], R3 ;  /* 0x0000200301007387 */ /* 0x0007e80000100800 */
[----:B------:R3:W-:Y:S04]  /*0a90*/  STL [R1+0x94], R2 ;  /* 0x0000940201007387 */ /* 0x0007e80000100800 */
[----:B------:R3:W-:Y:S02]  /*0aa0*/  STL [R1+0x98], R0 ;  /* 0x0000980001007387 */ /* 0x0007e40000100800 */
.L_x_1273:
[----:B---3--:R-:W2:Y:S01]  /*0ab0*/  LDL R2, [R1+0x1c] ;  /* 0x00001c0001027983 */ /* 0x008ea20000100800 */
        /* <DEDUP_REMOVED lines=11> */
[----:B------:R-:W-:Y:S02]  /*0b70*/  MOV R2, c[0x0][0x56c] ;  /* 0x00015b0000027a02 */ /* 0x000fe40000000f00 */
[----:B------:R-:W-:Y:S02]  /*0b80*/  MOV R4, R0 ;  /* 0x0000000000047202 */ /* 0x000fe40000000f00 */
[----:B------:R-:W-:-:S13]  /*0b90*/  ISETP.NE.AND P0, PT, R2, 0x1, PT ;  /* 0x000000010200780c */ /* 0x000fda0003f05270 */
[----:B------:R-:W-:-:S05]  /*0ba0*/  @P0 IMAD.HI.U32 R2, R0, c[0x0][0x570], RZ ;  /* 0x00015c0000020a27 */ /* 0x000fca00078e00ff */
[----:B------:R-:W-:-:S05]  /*0bb0*/  @P0 SHF.R.U32.HI R4, RZ, c[0x0][0x574], R2 ;  /* 0x00015d00ff040a19 */ /* 0x000fca0000011602 */
[----:B------:R-:W-:Y:S01]  /*0bc0*/  IMAD R3, R4, c[0x0][0x56c], RZ ;  /* 0x00015b0004037a24 */ /* 0x000fe200078e02ff */
[----:B------:R-:W-:Y:S05]  /*0bd0*/  BRA `(.L_x_1200) ;  /* 0x0000006000007947 */ /* 0x000fea0003800000 */
.L_x_1199:
[----:B------:R-:W-:Y:S02]  /*0be0*/  MOV R2, c[0x0][0x554] ;  /* 0x0001550000027a02 */ /* 0x000fe40000000f00 */
[----:B------:R-:W-:Y:S02]  /*0bf0*/  MOV R4, R0 ;  /* 0x0000000000047202 */ /* 0x000fe40000000f00 */
[----:B------:R-:W-:-:S13]  /*0c00*/  ISETP.NE.AND P0, PT, R2, 0x1, PT ;  /* 0x000000010200780c */ /* 0x000fda0003f05270 */
[----:B------:R-:W-:-:S05]  /*0c10*/  @P0 IMAD.HI.U32 R2, R0, c[0x0][0x558], RZ ;  /* 0x0001560000020a27 */ /* 0x000fca00078e00ff */
[----:B------:R-:W-:-:S05]  /*0c20*/  @P0 SHF.R.U32.HI R4, RZ, c[0x0][0x55c], R2 ;  /* 0x00015700ff040a19 */ /* 0x000fca0000011602 */
[----:B------:R-:W-:Y:S02]  /*0c30*/  IMAD R3, R4, c[0x0][0x554], RZ ;  /* 0x0001550004037a24 */ /* 0x000fe400078e02ff */
.L_x_1200:
[----:B------:R-:W-:Y:S05]  /*0c40*/  BSYNC B0 ;  /* 0x0000000000007941 */ /* 0x000fea0003800000 */
.L_x_1198:
        /* <DEDUP_REMOVED lines=12> */
[----:B------:R1:W-:Y:S04]  /*0d10*/  STL [R1+0xc4], R14 ;  /* 0x0000c40e01007387 */ /* 0x0003e80000100800 */
[----:B------:R2:W3:Y:S01]  /*0d20*/  @P0 LDG.E R6, [R2.64] ;  /* 0x0000000802060981 */ /* 0x0004e2000c1e1900 */
[----:B------:R-:W-:Y:S01]  /*0d30*/  IMAD.MOV.U32 R10, RZ, RZ, R4 ;  /* 0x000000ffff0a7224 */ /* 0x000fe200078e0004 */
[----:B------:R-:W-:Y:S01]  /*0d40*/  BSSY B0, `(.L_x_1201) ;  /* 0x0000042000007945 */ /* 0x000fe20003800000 */
[----:B--2---:R-:W-:-:S05]  /*0d50*/  IMAD.MOV.U32 R2, RZ, RZ, c[0x0][0x53c] ;  /* 0x00014f00ff027624 */ /* 0x004fca00078e00ff */
[----:B------:R-:W-:Y:S02]  /*0d60*/  ISETP.NE.AND P0, PT, R2, 0x1, PT ;  /* 0x000000010200780c */ /* 0x000fe40003f05270 */
[----:B------:R-:W-:-:S04]  /*0d70*/  LOP3.LUT R2, R4, 0x1ffffff, RZ, 0x3c, !PT ;  /* 0x01ffffff04027812 */ /* 0x000fc800078e3cff */
[----:B------:R-:W-:-:S07]  /*0d80*/  IADD3 R2, R2, c[0x0][0x53c], RZ ;  /* 0x00014f0002027a10 */ /* 0x000fce0007ffe0ff */
[----:B------:R-:W-:-:S05]  /*0d90*/  @P0 IMAD.HI.U32 R3, R4, c[0x0][0x540], RZ ;  /* 0x0001500004030a27 */ /* 0x000fca00078e00ff */
[----:B------:R-:W-:Y:S02]  /*0da0*/  @P0 SHF.R.U32.HI R10, RZ, c[0x0][0x544], R3 ;  /* 0x00015100ff0a0a19 */ /* 0x000fe40000011603 */
[----:B------:R-:W-:-:S03]  /*0db0*/  MOV R3, c[0x0][0x2c4] ;  /* 0x0000b10000037a02 */ /* 0x000fc60000000f00 */
[----:B------:R-:W-:Y:S01]  /*0dc0*/  IMAD R2, R10, c[0x0][0x53c], R2 ;  /* 0x00014f000a027a24 */ /* 0x000fe200078e0202 */
[----:B------:R-:W-:Y:S01]  /*0dd0*/  ISETP.NE.AND P4, PT, R3, 0x1, PT ;  /* 0x000000010300780c */ /* 0x000fe20003f85270 */
[----:B------:R-:W-:Y:S01]  /*0de0*/  IMAD.MOV.U32 R3, RZ, RZ, 0x40 ;  /* 0x00000040ff037424 */ /* 0x000fe200078e00ff */
[----:B------:R1:W-:Y:S01]  /*0df0*/  STL [R1+0xc0], R10 ;  /* 0x0000c00a01007387 */ /* 0x0003e20000100800 */
[----:B------:R-:W-:Y:S02]  /*0e00*/  IMAD.SHL.U32 R16, R2, 0x80, RZ ;  /* 0x0000008002107824 */ /* 0x000fe400078e00ff */
[----:B------:R-:W-:Y:S01]  /*0e10*/  IMAD.MOV.U32 R2, RZ, RZ, c[0x0][0x2ac] ;  /* 0x0000ab00ff027624 */ /* 0x000fe200078e00ff */
[----:B------:R-:W-:Y:S02]  /*0e20*/  IADD3 R3, R3, -c[0x0][0x168], RZ ;  /* 0x80005a0003037a10 */ /* 0x000fe40007ffe0ff */
[----:B------:R-:W-:Y:S01]  /*0e30*/  IADD3 R5, R16, 0x7f, RZ ;  /* 0x0000007f10057810 */ /* 0x000fe20007ffe0ff */
[C---:B------:R-:W-:Y:S01]  /*0e40*/  IMAD R65, R2.reuse, c[0x0][0x1d0], RZ ;  /* 0x0000740002417a24 */ /* 0x040fe200078e02ff */
[----:B------:R1:W-:Y:S01]  /*0e50*/  STL [R1+0xac], R16 ;  /* 0x0000ac1001007387 */ /* 0x0003e20000100800 */
[----:B------:R-:W-:-:S02]  /*0e60*/  IMAD R3, R2, c[0x0][0x1d0], R3 ;  /* 0x0000740002037a24 */ /* 0x000fc400078e0203 */
[----:B------:R-:W-:Y:S01]  /*0e70*/  @P4 IMAD.HI.U32 R4, R5, c[0x0][0x2c8], RZ ;  /* 0x0000b20005044a27 */ /* 0x000fe200078e00ff */
[----:B------:R-:W-:-:S04]  /*0e80*/  IADD3 R2, R65, 0x3f, RZ ;  /* 0x0000003f41027810 */ /* 0x000fc80007ffe0ff */
[----:B------:R-:W-:Y:S02]  /*0e90*/  @P4 SHF.R.U32.HI R5, RZ, c[0x0][0x2cc], R4 ;  /* 0x0000b300ff054a19 */ /* 0x000fe40000011604 */
[----:B------:R-:W-:Y:S02]  /*0ea0*/  SHF.R.S32.HI R4, RZ, 0x1f, R2 ;  /* 0x0000001fff047819 */ /* 0x000fe40000011402 */
[----:B------:R-:W-:Y:S02]  /*0eb0*/  IADD3 R5, R3, R5, RZ ;  /* 0x0000000503057210 */ /* 0x000fe40007ffe0ff */
[----:B------:R-:W-:Y:S01]  /*0ec0*/  LEA.HI R4, R4, R2, RZ, 0x6 ;  /* 0x0000000204047211 */ /* 0x000fe200078f30ff */
[----:B------:R-:W-:Y:S01]  /*0ed0*/  IMAD.MOV R2, RZ, RZ, -R14 ;  /* 0x000000ffff027224 */ /* 0x000fe200078e0a0e */
[----:B------:R-:W-:Y:S02]  /*0ee0*/  SHF.R.S32.HI R3, RZ, 0x1f, R5 ;  /* 0x0000001fff037819 */ /* 0x000fe40000011405 */
[----:B------:R-:W-:Y:S01]  /*0ef0*/  SHF.R.S32.HI R4, RZ, 0x6, R4 ;  /* 0x00000006ff047819 */ /* 0x000fe20000011404 */
[----:B------:R-:W-:Y:S01]  /*0f00*/  IMAD R7, R2, c[0x0][0x548], R0 ;  /* 0x0001520002077a24 */ /* 0x000fe200078e0200 */
[----:B------:R-:W-:-:S04]  /*0f10*/  LEA.HI R3, R3, R5, RZ, 0x6 ;  /* 0x0000000503037211 */ /* 0x000fc800078f30ff */
[----:B------:R-:W-:-:S04]  /*0f20*/  SHF.R.S32.HI R3, RZ, 0x6, R3 ;  /* 0x00000006ff037819 */ /* 0x000fc80000011403 */
[----:B------:R-:W-:Y:S01]  /*0f30*/  IMNMX R64, R4, R3, PT ;  /* 0x0000000304407217 */ /* 0x000fe20003800200 */
[----:B------:R-:W-:-:S03]  /*0f40*/  IMAD.MOV.U32 R3, RZ, RZ, RZ ;  /* 0x000000ffff037224 */ /* 0x000fc600078e00ff */
[----:B------:R-:W-:Y:S01]  /*0f50*/  ISETP.GE.AND P0, PT, R64, 0x1, PT ;  /* 0x000000014000780c */ /* 0x000fe20003f06270 */
[----:B---3--:R1:W-:Y:S04]  /*0f60*/  STL [R1+0xbc], R6 ;  /* 0x0000bc0601007387 */ /* 0x0083e80000100800 */
[----:B------:R1:W-:Y:S08]  /*0f70*/  STL [R1+0xb0], R7 ;  /* 0x0000b00701007387 */ /* 0x0003f00000100800 */
[----:B------:R-:W-:Y:S05]  /*0f80*/  @!P0 BRA `(.L_x_1202) ;  /* 0x000001d000008947 */ /* 0x000fea0003800000 */
[----:B------:R-:W-:-:S04]  /*0f90*/  SHF.R.U32.HI R3, RZ, 0x10, R10 ;  /* 0x00000010ff037819 */ /* 0x000fc8000001160a */
[----:B------:R-:W-:-:S04]  /*0fa0*/  ISETP.NE.AND P0, PT, R3, RZ, PT ;  /* 0x000000ff0300720c */ /* 0x000fc80003f05270 */
[----:B------:R-:W-:-:S04]  /*0fb0*/  SEL R3, R3, c[0x0][0x338], P0 ;  /* 0x0000ce0003037a07 */ /* 0x000fc80000000000 */
[-C--:B------:R-:W-:Y:S02]  /*0fc0*/  IABS R5, R3.reuse ;  /* 0x0000000300057213 */ /* 0x080fe40000000000 */
[----:B-1----:R-:W-:Y:S02]  /*0fd0*/  IADD3 R6, R3, -0x1, R64 ;  /* 0xffffffff03067810 */ /* 0x002fe40007ffe040 */
[----:B------:R-:W1:Y:S01]  /*0fe0*/  I2F.RP R8, R5 ;  /* 0x0000000500087306 */ /* 0x000e620000209400 */
[-C--:B------:R-:W-:Y:S02]  /*0ff0*/  IABS R0, R3.reuse ;  /* 0x0000000300007213 */ /* 0x080fe40000000000 */
[----:B------:R-:W-:Y:S02]  /*1000*/  IABS R2, R6 ;  /* 0x0000000600027213 */ /* 0x000fe40000000000 */
[----:B------:R-:W-:Y:S01]  /*1010*/  LOP3.LUT R6, R6, R3, RZ, 0x3c, !PT ;  /* 0x0000000306067212 */ /* 0x000fe200078e3cff */
        /* <DEDUP_REMOVED lines=18> */
[----:B------:R-:W-:-:S05]  /*1140*/  @!P1 LOP3.LUT R4, RZ, R3, RZ, 0x33, !PT ;  /* 0x00000003ff049212 */ /* 0x000fca00078e33ff */
[----:B------:R-:W-:Y:S02]  /*1150*/  IMAD.MOV.U32 R3, RZ, RZ, R4 ;  /* 0x000000ffff037224 */ /* 0x000fe400078e0004 */
.L_x_1202:
[----:B------:R-:W-:Y:S05]  /*1160*/  BSYNC B0 ;  /* 0x0000000000007941 */ /* 0x000fea0003800000 */
.L_x_1201:
[----:B------:R-:W-:Y:S01]  /*1170*/  LOP3.LUT R0, R10, 0xffff, RZ, 0xc0, !PT ;  /* 0x0000ffff0a007812 */ /* 0x000fe200078ec0ff */
[----:B------:R-:W-:Y:S01]  /*1180*/  IMAD.MOV.U32 R12, RZ, RZ, RZ ;  /* 0x000000ffff0c7224 */ /* 0x000fe200078e00ff */
[----:B------:R-:W-:Y:S01]  /*1190*/  PRMT R2, RZ, 0x7610, R2 ;  /* 0x00007610ff027816 */ /* 0x000fe20000000002 */
[----:B-1----:R-:W-:Y:S01]  /*11a0*/  CS2R R10, SRZ ;  /* 0x00000000000a7805 */ /* 0x002fe2000001ff00 */
[----:B------:R-:W-:Y:S01]  /*11b0*/  CS2R R126, SRZ ;  /* 0x00000000007e7805 */ /* 0x000fe2000001ff00 */
[----:B------:R-:W-:Y:S01]  /*11c0*/  IMAD R4, R0, R3, RZ ;  /* 0x0000000300047224 */ /* 0x000fe200078e02ff */
[----:B------:R-:W-:Y:S01]  /*11d0*/  CS2R R124, SRZ ;  /* 0x00000000007c7805 */ /* 0x000fe2000001ff00 */
[----:B------:R-:W-:Y:S01]  /*11e0*/  IMAD.MOV.U32 R0, RZ, RZ, RZ ;  /* 0x000000ffff007224 */ /* 0x000fe200078e00ff */
        /* <DEDUP_REMOVED lines=67> */
[----:B-1----:R-:W-:Y:S01]  /*1620*/  ISETP.NE.U32.AND P1, PT, RZ, c[0x0][0x340], PT ;  /* 0x0000d000ff007a0c */ /* 0x002fe20003f25070 */
[----:B------:R-:W2:Y:S03]  /*1630*/  LDL R15, [R1+0x18] ;  /* 0x00001800010f7983 */ /* 0x000ea60000100800 */
[----:B------:R-:W-:Y:S01]  /*1640*/  ISETP.NE.AND.EX P1, PT, RZ, c[0x0][0x344], PT, P1 ;  /* 0x0000d100ff007a0c */ /* 0x000fe20003f25310 */
[----:B------:R-:W3:Y:S04]  /*1650*/  LDL R9, [R1+0x4] ;  /* 0x0000040001097983 */ /* 0x000ee80000100800 */
[----:B------:R-:W1:Y:S08]  /*1660*/  S2R R6, SR_TID.X ;  /* 0x0000000000067919 */ /* 0x000e700000002100 */
[----:B------:R-:W-:-:S04]  /*1670*/  @P1 IMAD.MOV.U32 R0, RZ, RZ, 0x4 ;  /* 0x00000004ff001424 */ /* 0x000fc800078e00ff */
[----:B------:R-:W-:-:S05]  /*1680*/  @P1 IMAD.WIDE R2, R14, R0, c[0x0][0x340] ;  /* 0x0000d0000e021625 */ /* 0x000fca00078e0200 */
[----:B------:R4:W5:Y:S01]  /*1690*/  @P1 LDG.E R0, [R2.64] ;  /* 0x0000000802001981 */ /* 0x000962000c1e1900 */
[--C-:B-1----:R-:W-:Y:S02]  /*16a0*/  SHF.R.S32.HI R4, RZ, 0x1f, R6.reuse ;  /* 0x0000001fff047819 */ /* 0x102fe40000011406 */
[----:B------:R-:W-:Y:S02]  /*16b0*/  SHF.R.S32.HI R5, RZ, 0x1f, R6 ;  /* 0x0000001fff057819 */ /* 0x000fe40000011406 */
[-C--:B------:R-:W-:Y:S02]  /*16c0*/  LEA.HI R4, R4, R6.reuse, RZ, 0x3 ;  /* 0x0000000604047211 */ /* 0x080fe400078f18ff */
[----:B------:R-:W-:Y:S02]  /*16d0*/  LEA.HI R5, R5, R6, RZ, 0x3 ;  /* 0x0000000605057211 */ /* 0x000fe400078f18ff */
[----:B------:R-:W-:Y:S02]  /*16e0*/  LOP3.LUT R4, R4, 0xfffffff8, RZ, 0xc0, !PT ;  /* 0xfffffff804047812 */ /* 0x000fe400078ec0ff */
[----:B------:R-:W-:-:S03]  /*16f0*/  SHF.R.S32.HI R5, RZ, 0x3, R5 ;  /* 0x00000003ff057819 */ /* 0x000fc60000011405 */
[----:B------:R-:W-:Y:S01]  /*1700*/  IMAD.IADD R4, R6, 0x1, -R4 ;  /* 0x0000000106047824 */ /* 0x000fe200078e0a04 */
[----:B------:R-:W-:-:S04]  /*1710*/  SHF.R.S32.HI R10, RZ, 0x1f, R7 ;  /* 0x0000001fff0a7819 */ /* 0x000fc80000011407 */
[----:B----4-:R-:W-:Y:S01]  /*1720*/  LEA R2, R4, R5, 0x4 ;  /* 0x0000000504027211 */ /* 0x010fe200078e20ff */
[----:B------:R-:W-:Y:S01]  /*1730*/  IMAD R6, R10, c[0x0][0x1b8], RZ ;  /* 0x00006e000a067a24 */ /* 0x000fe200078e02ff */
[----:B------:R-:W-:Y:S01]  /*1740*/  SHF.R.S32.HI R8, RZ, 0x1f, R14 ;  /* 0x0000001fff087819 */ /* 0x000fe2000001140e */
[----:B------:R-:W-:-:S04]  /*1750*/  IMAD.WIDE.U32 R12, R7, c[0x0][0x1b8], RZ ;  /* 0x00006e00070c7a25 */ /* 0x000fc800078e00ff */
[----:B------:R-:W-:Y:S02]  /*1760*/  IMAD.IADD R2, R16, 0x1, R2 ;  /* 0x0000000110027824 */ /* 0x000fe400078e0202 */
[----:B------:R-:W-:Y:S02]  /*1770*/  IMAD R6, R7, c[0x0][0x1bc], R6 ;  /* 0x00006f0007067a24 */ /* 0x000fe400078e0206 */
[----:B------:R-:W-:Y:S01]  /*1780*/  @P4 IMAD.HI.U32 R3, R2, c[0x0][0x2c8], RZ ;  /* 0x0000b20002034a27 */ /* 0x000fe200078e00ff */
[----:B------:R-:W-:-:S03]  /*1790*/  MOV R5, R2 ;  /* 0x0000000200057202 */ /* 0x000fc60000000f00 */
[----:B------:R-:W-:Y:S01]  /*17a0*/  IMAD.IADD R7, R13, 0x1, R6 ;  /* 0x000000010d077824 */ /* 0x000fe200078e0206 */
[----:B------:R-:W-:Y:S01]  /*17b0*/  MOV R6, R12 ;  /* 0x0000000c00067202 */ /* 0x000fe20000000f00 */
[----:B------:R-:W-:Y:S01]  /*17c0*/  IMAD R8, R8, c[0x0][0x1c0], RZ ;  /* 0x0000700008087a24 */ /* 0x000fe200078e02ff */
[----:B------:R-:W-:-:S03]  /*17d0*/  @P4 SHF.R.U32.HI R5, RZ, c[0x0][0x2cc], R3 ;  /* 0x0000b300ff054a19 */ /* 0x000fc60000011603 */
[C---:B------:R-:W-:Y:S01]  /*17e0*/  IMAD R8, R14.reuse, c[0x0][0x1c4], R8 ;  /* 0x000071000e087a24 */ /* 0x040fe200078e0208 */
[----:B------:R-:W-:Y:S01]  /*17f0*/  SHF.R.S32.HI R4, RZ, 0x1f, R5 ;  /* 0x0000001fff047819 */ /* 0x000fe20000011405 */
[----:B------:R-:W-:-:S04]  /*1800*/  IMAD.WIDE.U32 R6, R14, c[0x0][0x1c0], R6 ;  /* 0x000070000e067a25 */ /* 0x000fc800078e0006 */
[----:B------:R-:W-:Y:S01]  /*1810*/  IMAD.MOV R3, RZ, RZ, -R5 ;  /* 0x000000ffff037224 */ /* 0x000fe200078e0a05 */
[----:B------:R-:W-:Y:S01]  /*1820*/  IADD3 R7, R7, R8, RZ ;  /* 0x0000000807077210 */ /* 0x000fe20007ffe0ff */
[----:B------:R-:W-:Y:S02]  /*1830*/  IMAD R4, R4, c[0x0][0x1b0], RZ ;  /* 0x00006c0004047a24 */ /* 0x000fe400078e02ff */
[----:B------:R-:W-:Y:S02]  /*1840*/  IMAD R3, R3, c[0x0][0x2c4], R2 ;  /* 0x0000b10003037a24 */ /* 0x000fe400078e0202 */
[C---:B------:R-:W-:Y:S02]  /*1850*/  IMAD R4, R5.reuse, c[0x0][0x1b4], R4 ;  /* 0x00006d0005047a24 */ /* 0x040fe400078e0204 */
[----:B------:R-:W-:Y:S01]  /*1860*/  IMAD.WIDE.U32 R6, R5, c[0x0][0x1b0], R6 ;  /* 0x00006c0005067a25 */ /* 0x000fe200078e0006 */
[----:B------:R-:W-:-:S03]  /*1870*/  SHF.R.S32.HI R2, RZ, 0x1f, R3 ;  /* 0x0000001fff027819 */ /* 0x000fc60000011403 */
[----:B------:R-:W-:Y:S01]  /*1880*/  IMAD.IADD R5, R7, 0x1, R4 ;  /* 0x0000000107057824 */ /* 0x000fe200078e0204 */
[----:B------:R-:W-:Y:S01]  /*1890*/  MOV R4, R6 ;  /* 0x0000000600047202 */ /* 0x000fe20000000f00 */
[----:B------:R-:W-:-:S04]  /*18a0*/  IMAD R2, R2, c[0x0][0x1a8], RZ ;  /* 0x00006a0002027a24 */ /* 0x000fc800078e02ff */
[C---:B------:R-:W-:Y:S02]  /*18b0*/  IMAD R2, R3.reuse, c[0x0][0x1ac], R2 ;  /* 0x00006b0003027a24 */ /* 0x040fe400078e0202 */
[----:B------:R-:W-:-:S04]  /*18c0*/  IMAD.WIDE.U32 R4, R3, c[0x0][0x1a8], R4 ;  /* 0x00006a0003047a25 */ /* 0x000fc800078e0004 */
[----:B------:R-:W-:Y:S01]  /*18d0*/  IMAD.IADD R2, R5, 0x1, R2 ;  /* 0x0000000105027824 */ /* 0x000fe200078e0202 */
[----:B------:R-:W-:Y:S02]  /*18e0*/  LEA R12, P0, R4, c[0x0][0x160], 0x1 ;  /* 0x00005800040c7a11 */ /* 0x000fe400078008ff */
[----:B------:R-:W-:Y:S02]  /*18f0*/  IADD3 R3, R64, -0x1, RZ ;  /* 0xffffffff40037810 */ /* 0x000fe40007ffe0ff */
[----:B------:R-:W-:Y:S02]  /*1900*/  LEA.HI.X R11, R4, c[0x0][0x164], R2, 0x1, P0 ;  /* 0x00005900040b7a11 */ /* 0x000fe400000f0c02 */
[----:B--2---:R-:W-:Y:S02]  /*1910*/  ISETP.GE.AND P5, PT, R15, c[0x0][0x198], PT ;  /* 0x000066000f007a0c */ /* 0x004fe40003fa6270 */
[----:B---3--:R-:W-:Y:S02]  /*1920*/  ISETP.GE.AND P3, PT, R9, c[0x0][0x198], PT ;  /* 0x0000660009007a0c */ /* 0x008fe40003f66270 */
[----:B------:R-:W-:Y:S01]  /*1930*/  @!P1 MOV R0, R14 ;  /* 0x0000000e00009202 */ /* 0x000fe20000000f00 */
[----:B------:R-:W-:Y:S08]  /*1940*/  BRA.DIV ~URZ, `(.L_x_1204) ;  /* 0x00011e427f007947 */ /* 0x000ff0000b800000 */
[----:B------:R1:W2:Y:S02]  /*1950*/  SHFL.IDX PT, R13, R11, RZ, 0x181f ;  /* 0x00181fff0b0d7589 */ /* 0x0002a400000e0000 */
.L_x_1274:
[----:B------:R-:W-:Y:S05]  /*1960*/  BRA.DIV ~URZ, `(.L_x_1205) ;  /* 0x00011e927f007947 */ /* 0x000fea000b800000 */
[----:B------:R3:W4:Y:S02]  /*1970*/  SHFL.IDX PT, R4, R12, RZ, 0x181f ;  /* 0x00181fff0c047589 */ /* 0x00072400000e0000 */
.L_x_1275:
[----:B---3--:R-:W3:Y:S04]  /*1980*/  LDL R5, [R1+0xac] ;  /* 0x0000ac0001057983 */ /* 0x008ee80000100800 */
[----:B------:R-:W1:Y:S01]  /*1990*/  S2R R6, SR_TID.X ;  /* 0x0000000000067919 */ /* 0x000e620000002100 */
[----:B------:R-:W-:-:S04]  /*19a0*/  IMAD.MOV.U32 R14, RZ, RZ, c[0x0][0x2c4] ;  /* 0x0000b100ff0e7624 */ /* 0x000fc800078e00ff */
[----:B------:R-:W-:Y:S01]  /*19b0*/  IMAD R14, R14, c[0x0][0x168], RZ ;  /* 0x00005a000e0e7a24 */ /* 0x000fe200078e02ff */
[----:B-1----:R-:W-:-:S04]  /*19c0*/  SHF.R.S32.HI R2, RZ, 0x1f, R6 ;  /* 0x0000001fff027819 */ /* 0x002fc80000011406 */
[----:B------:R-:W-:-:S04]  /*19d0*/  LEA.HI R2, R2, R6, RZ, 0x3 ;  /* 0x0000000602027211 */ /* 0x000fc800078f18ff */
[----:B------:R-:W-:Y:S01]  /*19e0*/  SHF.R.S32.HI R2, RZ, 0x3, R2 ;  /* 0x00000003ff027819 */ /* 0x000fe20000011402 */
[----:B------:R-:W-:Y:S04]  /*19f0*/  BSSY B0, `(.L_x_1206) ;  /* 0x0000011000007945 */ /* 0x000fe80003800000 */
[----:B---3--:R-:W-:-:S05]  /*1a00*/  IMAD.IADD R2, R2, 0x1, R5 ;  /* 0x0000000102027824 */ /* 0x008fca00078e0205 */
[----:B------:R-:W-:-:S13]  /*1a10*/  ISETP.GE.AND P0, PT, R2, R14, PT ;  /* 0x0000000e0200720c */ /* 0x000fda0003f06270 */
[----:B------:R-:W-:Y:S05]  /*1a20*/  @P0 BRA `(.L_x_1207) ;  /* 0x000000d000000947 */ /* 0x000fea0003800000 */
[----:B------:R-:W3:Y:S04]  /*1a30*/  LDL R15, [R1+0x18] ;  /* 0x00001800010f7983 */ /* 0x000ee80000100800 */
[----:B----4-:R-:W4:Y:S04]  /*1a40*/  LDL R9, [R1+0x4] ;  /* 0x0000040001097983 */ /* 0x010f280000100800 */
[----:B--2---:R-:W2:Y:S04]  /*1a50*/  LDL R16, [R1] ;  /* 0x0000000001107983 */ /* 0x004ea80000100800 */
[----:B------:R-:W2:Y:S01]  /*1a60*/  LDL R8, [R1+0x8] ;  /* 0x0000080001087983 */ /* 0x000ea20000100800 */
[----:B---3--:R-:W-:-:S02]  /*1a70*/  LEA R6, P1, R15, R4, 0x1 ;  /* 0x000000040f067211 */ /* 0x008fc400078208ff */
[----:B----4-:R-:W-:Y:S02]  /*1a80*/  LEA R4, P0, R9, R4, 0x1 ;  /* 0x0000000409047211 */ /* 0x010fe400078008ff */
[-C--:B--2---:R-:W-:Y:S02]  /*1a90*/  LEA.HI.X R7, R15, R13.reuse, R16, 0x1, P1 ;  /* 0x0000000d0f077211 */ /* 0x084fe400008f0c10 */
[----:B------:R-:W-:-:S03]  /*1aa0*/  LEA.HI.X R5, R9, R13, R252, 0x1, P0 ;  /* 0x0000000d09057211 */ /* 0x000fc600000f0cfc */
[----:B------:R-:W-:Y:S01]  /*1ab0*/  @!PT LDS RZ, [RZ] ;  /* 0x00000000fffff984 */ /* 0x000fe20000000800 */
[----:B------:R-:W-:Y:S01]  /*1ac0*/  @!PT LDS RZ, [RZ] ;  /* 0x00000000fffff984 */ /* 0x000fe20000000800 */
[----:B------:R-:W-:Y:S01]  /*1ad0*/  @!PT LDS RZ, [RZ] ;  /* 0x00000000fffff984 */ /* 0x000fe20000000800 */
[----:B------:R1:W-:Y:S04]  /*1ae0*/  LDGSTS.E.BYPASS.LTC128B.128 [R8+0x8100], [R6.64], !P5 ;  /* 0x0810000006087fae */ /* 0x0003e8000e901d48 */
[----:B------:R1:W-:Y:S02]  /*1af0*/  LDGSTS.E.BYPASS.LTC128B.128 [R8+0xc100], [R4.64], !P3 ;  /* 0x0c10000004087fae */ /* 0x0003e4000d901d48 */
.L_x_1207:
[----:B------:R-:W-:Y:S05]  /*1b00*/  BSYNC B0 ;  /* 0x0000000000007941 */ /* 0x000fea0003800000 */
.L_x_1206:
[----:B------:R-:W-:Y:S05]  /*1b10*/  BRA.DIV ~URZ, `(.L_x_1208) ;  /* 0x00011d527f007947 */ /* 0x000fea000b800000 */
[----:B--2---:R2:W3:Y:S04]  /*1b20*/  SHFL.IDX PT, R13, R11, 0x1, 0x181f ;  /* 0x00381f000b0d7f89 */ /* 0x0044e800000e0000 */
[----:B-1--4-:R2:W1:Y:S02]  /*1b30*/  SHFL.IDX PT, R4, R12, 0x1, 0x181f ;  /* 0x00381f000c047f89 */ /* 0x01246400000e0000 */
.L_x_1276:
[----:B------:R-:W-:Y:S01]  /*1b40*/  IADD3 R5, R2, 0x10, RZ ;  /* 0x0000001002057810 */ /* 0x000fe20007ffe0ff */
[----:B------:R-:W-:Y:S03]  /*1b50*/  BSSY B0, `(.L_x_1209) ;  /* 0x0000010000007945 */ /* 0x000fe60003800000 */
[----:B------:R-:W-:-:S13]  /*1b60*/  ISETP.GE.AND P0, PT, R5, R14, PT ;  /* 0x0000000e0500720c */ /* 0x000fda0003f06270 */
[----:B------:R-:W-:Y:S05]  /*1b70*/  @P0 BRA `(.L_x_1210) ;  /* 0x000000d000000947 */ /* 0x000fea0003800000 */
[----:B------:R-:W4:Y:S04]  /*1b80*/  LDL R15, [R1+0x18] ;  /* 0x00001800010f7983 */ /* 0x000f280000100800 */
[----:B--2---:R-:W2:Y:S04]  /*1b90*/  LDL R9, [R1+0x4] ;  /* 0x0000040001097983 */ /* 0x004ea80000100800 */
[----:B---3--:R-:W3:Y:S04]  /*1ba0*/  LDL R16, [R1] ;  /* 0x0000000001107983 */ /* 0x008ee80000100800 */
[----:B------:R-:W3:Y:S01]  /*1bb0*/  LDL R8, [R1+0x8] ;  /* 0x0000080001087983 */ /* 0x000ee20000100800 */
[----:B-1--4-:R-:W-:-:S02]  /*1bc0*/  LEA R6, P1, R15, R4, 0x1 ;  /* 0x000000040f067211 */ /* 0x012fc400078208ff */
[----:B--2---:R-:W-:Y:S02]  /*1bd0*/  LEA R4, P0, R9, R4, 0x1 ;  /* 0x0000000409047211 */ /* 0x004fe400078008ff */
[-C--:B---3--:R-:W-:Y:S02]  /*1be0*/  LEA.HI.X R7, R15, R13.reuse, R16, 0x1, P1 ;  /* 0x0000000d0f077211 */ /* 0x088fe400008f0c10 */
[----:B------:R-:W-:-:S03]  /*1bf0*/  LEA.HI.X R5, R9, R13, R252, 0x1, P0 ;  /* 0x0000000d09057211 */ /* 0x000fc600000f0cfc */
[----:B------:R-:W-:Y:S01]  /*1c00*/  @!PT LDS RZ, [RZ] ;  /* 0x00000000fffff984 */ /* 0x000fe20000000800 */
[----:B------:R-:W-:Y:S01]  /*1c10*/  @!PT LDS RZ, [RZ] ;  /* 0x00000000fffff984 */ /* 0x000fe20000000800 */
[----:B------:R-:W-:Y:S01]  /*1c20*/  @!PT LDS RZ, [RZ] ;  /* 0x00000000fffff984 */ /* 0x000fe20000000800 */
[----:B------:R1:W-:Y:S04]  /*1c30*/  LDGSTS.E.BYPASS.LTC128B.128 [R8+0x8900], [R6.64], !P5 ;  /* 0x0890000006087fae */ /* 0x0003e8000e901d48 */
[----:B------:R1:W-:Y:S02]  /*1c40*/  LDGSTS.E.BYPASS.LTC128B.128 [R8+0xc900], [R4.64], !P3 ;  /* 0x0c90000004087fae */ /* 0x0003e4000d901d48 */
.L_x_1210:
[----:B------:R-:W-:Y:S05]  /*1c50*/  BSYNC B0 ;  /* 0x0000000000007941 */ /* 0x000fea0003800000 */
.L_x_1209:
[----:B------:R-:W-:Y:S05]  /*1c60*/  BRA.DIV ~URZ, `(.L_x_1211) ;  /* 0x00011cd27f007947 */ /* 0x000fea000b800000 */
[----:B---3--:R3:W4:Y:S02]  /*1c70*/  SHFL.IDX PT, R13, R11, 0x2, 0x181f ;  /* 0x00581f000b0d7f89 */ /* 0x00872400000e0000 */
.L_x_1277:
[----:B------:R-:W-:Y:S05]  /*1c80*/  BRA.DIV ~URZ, `(.L_x_1212) ;  /* 0x00011d227f007947 */ /* 0x000fea000b800000 */
[----:B-1----:R1:W2:Y:S02]  /*1c90*/  SHFL.IDX PT, R4, R12, 0x2, 0x181f ;  /* 0x00581f000c047f89 */ /* 0x0022a400000e0000 */
.L_x_1278:
[----:B------:R-:W-:Y:S01]  /*1ca0*/  IADD3 R5, R2, 0x20, RZ ;  /* 0x0000002002057810 */ /* 0x000fe20007ffe0ff */
[----:B------:R-:W-:Y:S03]  /*1cb0*/  BSSY B0, `(.L_x_1213) ;  /* 0x0000010000007945 */ /* 0x000fe60003800000 */
[----:B------:R-:W-:-:S13]  /*1cc0*/  ISETP.GE.AND P0, PT, R5, R14, PT ;  /* 0x0000000e0500720c */ /* 0x000fda0003f06270 */
[----:B------:R-:W-:Y:S05]  /*1cd0*/  @P0 BRA `(.L_x_1214) ;  /* 0x000000d000000947 */ /* 0x000fea0003800000 */
[----:B---3--:R-:W3:Y:S04]  /*1ce0*/  LDL R15, [R1+0x18] ;  /* 0x00001800010f7983 */ /* 0x008ee80000100800 */
        /* <DEDUP_REMOVED lines=12> */
.L_x_1214:
[----:B------:R-:W-:Y:S05]  /*1db0*/  BSYNC B0 ;  /* 0x0000000000007941 */ /* 0x000fea0003800000 */
.L_x_1213:
[----:B------:R-:W-:Y:S05]  /*1dc0*/  BRA.DIV ~URZ, `(.L_x_1215) ;  /* 0x00011c527f007947 */ /* 0x000fea000b800000 */
[----:B----4-:R4:W1:Y:S04]  /*1dd0*/  SHFL.IDX PT, R13, R11, 0x3, 0x181f ;  /* 0x00781f000b0d7f89 */ /* 0x01086800000e0000 */
[----:B--2---:R4:W2:Y:S02]  /*1de0*/  SHFL.IDX PT, R4, R12, 0x3, 0x181f ;  /* 0x00781f000c047f89 */ /* 0x0048a400000e0000 */
.L_x_1279:
        /* <DEDUP_REMOVED lines=10> */
[-C--:B-12---:R-:W-:Y:S02]  /*1e90*/  LEA.HI.X R7, R15, R13.reuse, R16, 0x1, P1 ;  /* 0x0000000d0f077211 */ /* 0x086fe400008f0c10 */
[----:B------:R-:W-:-:S03]  /*1ea0*/  LEA.HI.X R5, R9, R13, R252, 0x1, P0 ;  /* 0x0000000d09057211 */ /* 0x000fc600000f0cfc */
[----:B------:R-:W-:Y:S01]  /*1eb0*/  @!PT LDS RZ, [RZ] ;  /* 0x00000000fffff984 */ /* 0x000fe20000000800 */
[----:B------:R-:W-:Y:S01]  /*1ec0*/  @!PT LDS RZ, [RZ] ;  /* 0x00000000fffff984 */ /* 0x000fe20000000800 */
[----:B------:R-:W-:Y:S01]  /*1ed0*/  @!PT LDS RZ, [RZ] ;  /* 0x00000000fffff984 */ /* 0x000fe20000000800 */
[----:B------:R1:W-:Y:S04]  /*1ee0*/  LDGSTS.E.BYPASS.LTC128B.128 [R8+0x9900], [R6.64], !P5 ;  /* 0x0990000006087fae */ /* 0x0003e8000e901d48 */
[----:B------:R1:W-:Y:S02]  /*1ef0*/  LDGSTS.E.BYPASS.LTC128B.128 [R8+0xd900], [R4.64], !P3 ;  /* 0x0d90000004087fae */ /* 0x0003e4000d901d48 */
.L_x_1217:
[----:B------:R-:W-:Y:S05]  /*1f00*/  BSYNC B0 ;  /* 0x0000000000007941 */ /* 0x000fea0003800000 */
.L_x_1216:
[----:B------:R-:W-:Y:S05]  /*1f10*/  BRA.DIV ~URZ, `(.L_x_1218) ;  /* 0x00011bd27f007947 */ /* 0x000fea000b800000 */
[----:B-1----:R1:W3:Y:S02]  /*1f20*/  SHFL.IDX PT, R13, R11, 0x4, 0x181f ;  /* 0x00981f000b0d7f89 */ /* 0x0022e400000e0000 */
.L_x_1280:
[----:B------:R-:W-:Y:S05]  /*1f30*/  BRA.DIV ~URZ, `(.L_x_1219) ;  /* 0x00011c227f007947 */ /* 0x000fea000b800000 */
[----:B--2---:R2:W1:Y:S02]  /*1f40*/  SHFL.IDX PT, R4, R12, 0x4, 0x181f ;  /* 0x00981f000c047f89 */ /* 0x00446400000e0000 */
.L_x_1281:
[----:B------:R-:W-:Y:S01]  /*1f50*/  IADD3 R5, R2, 0x40, RZ ;  /* 0x0000004002057810 */ /* 0x000fe20007ffe0ff */
[----:B------:R-:W-:Y:S03]  /*1f60*/  BSSY B0, `(.L_x_1220) ;  /* 0x0000010000007945 */ /* 0x000fe60003800000 */
[----:B------:R-:W-:-:S13]  /*1f70*/  ISETP.GE.AND P0, PT, R5, R14, PT ;  /* 0x0000000e0500720c */ /* 0x000fda0003f06270 */
[----:B------:R-:W-:Y:S05]  /*1f80*/  @P0 BRA `(.L_x_1221) ;  /* 0x000000d000000947 */ /* 0x000fea0003800000 */
[----:B--2---:R-:W2:Y:S04]  /*1f90*/  LDL R15, [R1+0x18] ;  /* 0x00001800010f7983 */ /* 0x004ea80000100800 */
[----:B----4-:R-:W4:Y:S04]  /*1fa0*/  LDL R9, [R1+0x4] ;  /* 0x0000040001097983 */ /* 0x010f280000100800 */
[----:B---3--:R-:W3:Y:S04]  /*1fb0*/  LDL R16, [R1] ;  /* 0x0000000001107983 */ /* 0x008ee80000100800 */
[----:B------:R-:W3:Y:S01]  /*1fc0*/  LDL R8, [R1+0x8] ;  /* 0x0000080001087983 */ /* 0x000ee20000100800 */
[----:B-12---:R-:W-:-:S02]  /*1fd0*/  LEA R6, P1, R15, R4, 0x1 ;  /* 0x000000040f067211 */ /* 0x006fc400078208ff */
[----:B----4-:R-:W-:Y:S02]  /*1fe0*/  LEA R4, P0, R9, R4, 0x1 ;  /* 0x0000000409047211 */ /* 0x010fe400078008ff */
[-C--:B---3--:R-:W-:Y:S02]  /*1ff0*/  LEA.HI.X R7, R15, R13.reuse, R16, 0x1, P1 ;  /* 0x0000000d0f077211 */ /* 0x088fe400008f0c10 */
[----:B------:R-:W-:-:S03]  /*2000*/  LEA.HI.X R5, R9, R13, R252, 0x1, P0 ;  /* 0x0000000d09057211 */ /* 0x000fc600000f0cfc */
[----:B------:R-:W-:Y:S01]  /*2010*/  @!PT LDS RZ, [RZ] ;  /* 0x00000000fffff984 */ /* 0x000fe20000000800 */
[----:B------:R-:W-:Y:S01]  /*2020*/  @!PT LDS RZ, [RZ] ;  /* 0x00000000fffff984 */ /* 0x000fe20000000800 */
[----:B------:R-:W-:Y:S01]  /*2030*/  @!PT LDS RZ, [RZ] ;  /* 0x00000000fffff984 */ /* 0x000fe20000000800 */
[----:B------:R1:W-:Y:S04]  /*2040*/  LDGSTS.E.BYPASS.LTC128B.128 [R8+0xa100], [R6.64], !P5 ;  /* 0x0a10000006087fae */ /* 0x0003e8000e901d48 */
[----:B------:R1:W-:Y:S02]  /*2050*/  LDGSTS.E.BYPASS.LTC128B.128 [R8+0xe100], [R4.64], !P3 ;  /* 0x0e10000004087fae */ /* 0x0003e4000d901d48 */
.L_x_1221:
[----:B------:R-:W-:Y:S05]  /*2060*/  BSYNC B0 ;  /* 0x0000000000007941 */ /* 0x000fea0003800000 */
.L_x_1220:
[----:B------:R-:W-:Y:S05]  /*2070*/  BRA.DIV ~URZ, `(.L_x_1222) ;  /* 0x00011b527f007947 */ /* 0x000fea000b800000 */
[----:B---3--:R3:W2:Y:S04]  /*2080*/  SHFL.IDX PT, R13, R11, 0x5, 0x181f ;  /* 0x00b81f000b0d7f89 */ /* 0x0086a800000e0000 */
[----:B-1----:R3:W1:Y:S02]  /*2090*/  SHFL.IDX PT, R4, R12, 0x5, 0x181f ;  /* 0x00b81f000c047f89 */ /* 0x00266400000e0000 */
.L_x_1282:
        /* <DEDUP_REMOVED lines=8> */
[----:B-1-3--:R-:W-:-:S02]  /*2120*/  LEA R6, P1, R15, R4, 0x1 ;  /* 0x000000040f067211 */ /* 0x00afc400078208ff */
        /* <DEDUP_REMOVED lines=8> */
.L_x_1224:
[----:B------:R-:W-:Y:S05]  /*21b0*/  BSYNC B0 ;  /* 0x0000000000007941 */ /* 0x000fea0003800000 */
.L_x_1223:
[----:B------:R-:W-:Y:S05]  /*21c0*/  BRA.DIV ~URZ, `(.L_x_1225) ;  /* 0x00011ad27f007947 */ /* 0x000fea000b800000 */
[----:B--2---:R2:W3:Y:S02]  /*21d0*/  SHFL.IDX PT, R13, R11, 0x6, 0x181f ;  /* 0x00d81f000b0d7f89 */ /* 0x0044e400000e0000 */
.L_x_1283:
[----:B------:R-:W-:Y:S05]  /*21e0*/  BRA.DIV ~URZ, `(.L_x_1226) ;  /* 0x00011b227f007947 */ /* 0x000fea000b800000 */
[----:B-1----:R1:W2:Y:S02]  /*21f0*/  SHFL.IDX PT, R4, R12, 0x6, 0x181f ;  /* 0x00d81f000c047f89 */ /* 0x0022a400000e0000 */
.L_x_1284:
[----:B------:R-:W-:Y:S01]  /*2200*/  IADD3 R5, R2, 0x60, RZ ;  /* 0x0000006002057810 */ /* 0x000fe20007ffe0ff */
[----:B------:R-:W-:Y:S03]  /*2210*/  BSSY B0, `(.L_x_1227) ;  /* 0x0000010000007945 */ /* 0x000fe60003800000 */
[----:B------:R-:W-:-:S13]  /*2220*/  ISETP.GE.AND P0, PT, R5, R14, PT ;  /* 0x0000000e0500720c */ /* 0x000fda0003f06270 */
[----:B------:R-:W-:Y:S05]  /*2230*/  @P0 BRA `(.L_x_1228) ;  /* 0x000000d000000947 */ /* 0x000fea0003800000 */
[----:B----4-:R-:W4:Y:S04]  /*2240*/  LDL R15, [R1+0x18] ;  /* 0x00001800010f7983 */ /* 0x010f280000100800 */
[----:B---3--:R-:W3:Y:S04]  /*2250*/  LDL R9, [R1+0x4] ;  /* 0x0000040001097983 */ /* 0x008ee80000100800 */
[----:B--2---:R-:W2:Y:S04]  /*2260*/  LDL R16, [R1] ;  /* 0x0000000001107983 */ /* 0x004ea80000100800 */
[----:B------:R-:W2:Y:S01]  /*2270*/  LDL R8, [R1+0x8] ;  /* 0x0000080001087983 */ /* 0x000ea20000100800 */
[----:B----4-:R-:W-:-:S02]  /*2280*/  LEA R6, P1, R15, R4, 0x1 ;  /* 0x000000040f067211 */ /* 0x010fc400078208ff */
[----:B---3--:R-:W-:Y:S02]  /*2290*/  LEA R4, P0, R9, R4, 0x1 ;  /* 0x0000000409047211 */ /* 0x008fe400078008ff */
[-C--:B--2---:R-:W-:Y:S02]  /*22a0*/  LEA.HI.X R7, R15, R13.reuse, R16, 0x1, P1 ;  /* 0x0000000d0f077211 */ /* 0x084fe400008f0c10 */
[----:B------:R-:W-:-:S03]  /*22b0*/  LEA.HI.X R5, R9, R13, R252, 0x1, P0 ;  /* 0x0000000d09057211 */ /* 0x000fc600000f0cfc */
[----:B------:R-:W-:Y:S01]  /*22c0*/  @!PT LDS RZ, [RZ] ;  /* 0x00000000fffff984 */ /* 0x000fe20000000800 */
[----:B------:R-:W-:Y:S01]  /*22d0*/  @!PT LDS RZ, [RZ] ;  /* 0x00000000fffff984 */ /* 0x000fe20000000800 */
[----:B------:R-:W-:Y:S01]  /*22e0*/  @!PT LDS RZ, [RZ] ;  /* 0x00000000fffff984 */ /* 0x000fe20000000800 */
[----:B------:R2:W-:Y:S04]  /*22f0*/  LDGSTS.E.BYPASS.LTC128B.128 [R8+0xb100], [R6.64], !P5 ;  /* 0x0b10000006087fae */ /* 0x0005e8000e901d48 */
[----:B------:R2:W-:Y:S02]  /*2300*/  LDGSTS.E.BYPASS.LTC128B.128 [R8+0xf100], [R4.64], !P3 ;  /* 0x0f10000004087fae */ /* 0x0005e4000d901d48 */
.L_x_1228:
[----:B------:R-:W-:Y:S05]  /*2310*/  BSYNC B0 ;  /* 0x0000000000007941 */ /* 0x000fea0003800000 */
.L_x_1227:
[----:B------:R-:W-:Y:S05]  /*2320*/  BRA.DIV ~URZ, `(.L_x_1229) ;  /* 0x00011a527f007947 */ /* 0x000fea000b800000 */
[----:B--234-:R-:W2:Y:S04]  /*2330*/  SHFL.IDX PT, R11, R11, 0x7, 0x181f ;  /* 0x00f81f000b0b7f89 */ /* 0x01cea800000e0000 */
[----:B-1----:R-:W1:Y:S02]  /*2340*/  SHFL.IDX PT, R12, R12, 0x7, 0x181f ;  /* 0x00f81f000c0c7f89 */ /* 0x002e6400000e0000 */
.L_x_1285:
[----:B------:R-:W3:Y:S04]  /*2350*/  LDL R25, [R1+0x18] ;  /* 0x0000180001197983 */ /* 0x000ee80000100800 */
[----:B------:R-:W4:Y:S04]  /*2360*/  LDL R85, [R1+0x4] ;  /* 0x0000040001557983 */ /* 0x000f280000100800 */
[----:B--2---:R-:W2:Y:S04]  /*2370*/  LDL R26, [R1] ;  /* 0x00000000011a7983 */ /* 0x004ea80000100800 */
[----:B------:R-:W2:Y:S01]  /*2380*/  LDL R84, [R1+0x8] ;  /* 0x0000080001547983 */ /* 0x000ea20000100800 */
[----:B------:R-:W-:-:S03]  /*2390*/  IADD3 R2, R2, 0x70, RZ ;  /* 0x0000007002027810 */ /* 0x000fc60007ffe0ff */
[----:B------:R-:W1:Y:S01]  /*23a0*/  S2R R6, SR_TID.X ;  /* 0x0000000000067919 */ /* 0x000e620000002100 */
[----:B------:R-:W-:Y:S02]  /*23b0*/  ISETP.GE.AND P2, PT, R2, R14, PT ;  /* 0x0000000e0200720c */ /* 0x000fe40003f46270 */
[----:B-----5:R-:W-:Y:S01]  /*23c0*/  SHF.R.S32.HI R2, RZ, 0x1f, R0 ;  /* 0x0000001fff027819 */ /* 0x020fe20000011400 */
[----:B------:R-:W-:-:S04]  /*23d0*/  IMAD.WIDE.U32 R144, R0, c[0x0][0x2b0], RZ ;  /* 0x0000ac0000907a25 */ /* 0x000fc800078e00ff */
[----:B------:R-:W-:-:S04]  /*23e0*/  IMAD R2, R2, c[0x0][0x2b0], RZ ;  /* 0x0000ac0002027a24 */ /* 0x000fc800078e02ff */
[----:B------:R-:W-:-:S04]  /*23f0*/  IMAD R0, R0, c[0x0][0x2b4], R2 ;  /* 0x0000ad0000007a24 */ /* 0x000fc800078e0202 */
[----:B------:R-:W-:Y:S01]  /*2400*/  IMAD.IADD R142, R145, 0x1, R0 ;  /* 0x00000001918e7824 */ /* 0x000fe200078e0200 */
[----:B------:R2:W-:Y:S04]  /*2410*/  STL.64 [R1+0xd8], R144 ;  /* 0x0000d89001007387 */ /* 0x0005e80000100a00 */
[----:B------:R2:W-:Y:S01]  /*2420*/  STL [R1+0xa4], R142 ;  /* 0x0000a48e01007387 */ /* 0x0005e20000100800 */
[--C-:B-1----:R-:W-:Y:S02]  /*2430*/  SHF.R.S32.HI R19, RZ, 0x1f, R6.reuse ;  /* 0x0000001fff137819 */ /* 0x102fe40000011406 */
[----:B------:R-:W-:Y:S02]  /*2440*/  SHF.R.S32.HI R15, RZ, 0x1f, R6 ;  /* 0x0000001fff0f7819 */ /* 0x000fe40000011406 */
[----:B------:R-:W-:-:S02]  /*2450*/  LEA.HI R19, R19, R6, RZ, 0x3 ;  /* 0x0000000613137211 */ /* 0x000fc400078f18ff */
[----:B------:R-:W-:Y:S02]  /*2460*/  LEA.HI R15, R15, R6, RZ, 0x3 ;  /* 0x000000060f0f7211 */ /* 0x000fe400078f18ff */
[----:B------:R-:W-:Y:S02]  /*2470*/  LOP3.LUT R19, R19, 0xfffffff8, RZ, 0xc0, !PT ;  /* 0xfffffff813137812 */ /* 0x000fe400078ec0ff */
[----:B------:R-:W-:-:S03]  /*2480*/  SHF.R.S32.HI R15, RZ, 0x3, R15 ;  /* 0x00000003ff0f7819 */ /* 0x000fc6000001140f */
[----:B------:R-:W-:-:S04]  /*2490*/  IMAD.IADD R19, R6, 0x1, -R19 ;  /* 0x0000000106137824 */ /* 0x000fc800078e0a13 */
[----:B------:R-:W-:Y:S01]  /*24a0*/  IMAD R66, R19, 0x10, R15 ;  /* 0x0000001013427824 */ /* 0x000fe200078e020f */
[-C--:B---3--:R-:W-:Y:S02]  /*24b0*/  @!P2 LEA R4, P1, R25, R12.reuse, 0x1 ;  /* 0x0000000c1904a211 */ /* 0x088fe400078208ff */
[----:B----4-:R-:W-:Y:S02]  /*24c0*/  @!P2 LEA R12, P0, R85, R12, 0x1 ;  /* 0x0000000c550ca211 */ /* 0x010fe400078008ff */
[-C--:B--2---:R-:W-:Y:S02]  /*24d0*/  @!P2 LEA.HI.X R5, R25, R11.reuse, R26, 0x1, P1 ;  /* 0x0000000b1905a211 */ /* 0x084fe400008f0c1a */
[----:B------:R-:W-:-:S03]  /*24e0*/  @!P2 LEA.HI.X R13, R85, R11, R252, 0x1, P0 ;  /* 0x0000000b550da211 */ /* 0x000fc600000f0cfc */
[----:B------:R-:W-:Y:S01]  /*24f0*/  @!PT LDS RZ, [RZ] ;  /* 0x00000000fffff984 */ /* 0x000fe20000000800 */
[----:B------:R-:W-:Y:S01]  /*2500*/  @!PT LDS RZ, [RZ] ;  /* 0x00000000fffff984 */ /* 0x000fe20000000800 */
[----:B------:R-:W-:Y:S01]  /*2510*/  @!PT LDS RZ, [RZ] ;  /* 0x00000000fffff984 */ /* 0x000fe20000000800 */
[----:B------:R1:W-:Y:S04]  /*2520*/  @!P2 LDGSTS.E.BYPASS.LTC128B.128 [R84+0xb900], [R4.64], !P5 ;  /* 0x0b9000000454afae */ /* 0x0003e8000e901d48 */
[----:B------:R1:W-:Y:S04]  /*2530*/  @!P2 LDGSTS.E.BYPASS.LTC128B.128 [R84+0xf900], [R12.64], !P3 ;  /* 0x0f9000000c54afae */ /* 0x0003e8000d901d48 */
[----:B------:R-:W0:Y:S01]  /*2540*/  LDGDEPBAR ;  /* 0x00000000000079af */ /* 0x000e220000000000 */
[----:B------:R-:W-:Y:S02]  /*2550*/  WARPSYNC 0xffffffff ;  /* 0xffffffff00007948 */ /* 0x000fe40003800000 */
[----:B------:R-:W2:Y:S01]  /*2560*/  LDL R143, [R1+0xbc] ;  /* 0x0000bc00018f7983 */ /* 0x000ea20000100800 */
[----:B------:R-:W-:-:S03]  /*2570*/  MOV R0, c[0x0][0x2b8] ;  /* 0x0000ae0000007a02 */ /* 0x000fc60000000f00 */
[----:B------:R-:W3:Y:S01]  /*2580*/  LDL R20, [R1+0xb0] ;  /* 0x0000b00001147983 */ /* 0x000ee20000100800 */
[----:B------:R-:W-:Y:S01]  /*2590*/  ISETP.NE.AND P3, PT, R0, 0x1, PT ;  /* 0x000000010000780c */ /* 0x000fe20003f65270 */
[----:B------:R-:W-:-:S05]  /*25a0*/  IMAD R0, R3, 0x40, R66 ;  /* 0x0000004003007824 */ /* 0x000fca00078e0242 */
[----:B------:R-:W-:-:S04]  /*25b0*/  ISETP.GE.AND P1, PT, R0, R65, PT ;  /* 0x000000410000720c */ /* 0x000fc80003f26270 */
[----:B------:R-:W-:Y:S02]  /*25c0*/  ISETP.GT.OR P1, PT, R66, 0x3f, P1 ;  /* 0x0000003f4200780c */ /* 0x000fe40000f24670 */
[----:B------:R-:W-:Y:S01]  /*25d0*/  MOV R18, RZ ;  /* 0x000000ff00127202 */ /* 0x000fe20000000f00 */
[----:B------:R-:W-:Y:S01]  /*25e0*/  BAR.SYNC.DEFER_BLOCKING 0x0 ;  /* 0x0000000000007b1d */ /* 0x000fe20000010000 */
[----:B--2---:R-:W-:-:S05]  /*25f0*/  IADD3 R0, R0, R143, RZ ;  /* 0x0000008f00007210 */ /* 0x004fca0007ffe0ff */
[----:B-1----:R-:W-:-:S04]  /*2600*/  @P3 IMAD.HI.U32 R4, R0, c[0x0][0x2bc], RZ ;  /* 0x0000af0000043a27 */ /* 0x002fc800078e00ff */
[----:B------:R-:W-:Y:S01]  /*2610*/  IMAD.MOV.U32 R2, RZ, RZ, R0 ;  /* 0x000000ffff027224 */ /* 0x000fe200078e0000 */
        /* <DEDUP_REMOVED lines=9> */
[----:B------:R-:W-:-:S04]  /*26b0*/  IMAD R4, R9, c[0x0][0x1e0], RZ ;  /* 0x0000780009047a24 */ /* 0x000fc800078e02ff */
[C---:B------:R-:W-:Y:S02]  /*26c0*/  IMAD R4, R21.reuse, c[0x0][0x1e4], R4 ;  /* 0x0000790015047a24 */ /* 0x040fe400078e0204 */
[----:B-1----:R-:W-:-:S04]  /*26d0*/  IMAD.WIDE.U32 R6, R21, c[0x0][0x1e0], RZ ;  /* 0x0000780015067a25 */ /* 0x002fc800078e00ff */
[----:B------:R-:W-:Y:S01]  /*26e0*/  IMAD R0, R10, c[0x0][0x1e8], RZ ;  /* 0x00007a000a007a24 */ /* 0x000fe200078e02ff */
[----:B------:R-:W-:Y:S01]  /*26f0*/  IADD3 R5, R7, R4, RZ ;  /* 0x0000000407057210 */ /* 0x000fe20007ffe0ff */
[----:B------:R-:W-:Y:S02]  /*2700*/  IMAD.MOV.U32 R4, RZ, RZ, R6 ;  /* 0x000000ffff047224 */ /* 0x000fe400078e0006 */
[----:B---3--:R-:W-:-:S04]  /*2710*/  IMAD.WIDE.U32 R140, R20, c[0x0][0x1e8], RZ ;  /* 0x00007a00148c7a25 */ /* 0x008fc800078e00ff */
[----:B------:R-:W-:-:S05]  /*2720*/  IMAD R0, R20, c[0x0][0x1ec], R0 ;  /* 0x00007b0014007a24 */ /* 0x000fca00078e0200 */
[----:B------:R-:W-:Y:S01]  /*2730*/  IADD3 R139, R141, R0, RZ ;  /* 0x000000008d8b7210 */ /* 0x000fe20007ffe0ff */
[----:B------:R-:W-:Y:S02]  /*2740*/  IMAD R2, R3, -0x40, R65 ;  /* 0xffffffc003027824 */ /* 0x000fe400078e0241 */
[----:B------:R-:W-:-:S04]  /*2750*/  IMAD R9, R9, c[0x0][0x208], RZ ;  /* 0x0000820009097a24 */ /* 0x000fc800078e02ff */
[----:B------:R-:W-:Y:S02]  /*2760*/  IMAD R9, R21, c[0x0][0x20c], R9 ;  /* 0x0000830015097a24 */ /* 0x000fe400078e0209 */
[----:B------:R-:W-:Y:S01]  /*2770*/  IMAD R10, R10, c[0x0][0x210], RZ ;  /* 0x000084000a0a7a24 */ /* 0x000fe200078e02ff */
[----:B------:R-:W-:Y:S03]  /*2780*/  STL [R1+0xb8], R21 ;  /* 0x0000b81501007387 */ /* 0x000fe60000100800 */
[----:B------:R-:W-:Y:S01]  /*2790*/  IMAD R10, R20, c[0x0][0x214], R10 ;  /* 0x00008500140a7a24 */ /* 0x000fe200078e020a */
[----:B------:R-:W-:Y:S01]  /*27a0*/  SHF.L.U32 R136, R25, 0x1, RZ ;  /* 0x0000000119887819 */ /* 0x000fe200000006ff */
[----:B------:R-:W-:Y:S01]  /*27b0*/  IMAD.SHL.U32 R138, R85, 0x2, RZ ;  /* 0x00000002558a7824 */ /* 0x000fe200078e00ff */
[----:B------:R-:W-:Y:S02]  /*27c0*/  IADD3 R242, R250, 0x20, RZ ;  /* 0x00000020faf27810 */ /* 0x000fe40007ffe0ff */
[----:B------:R-:W-:-:S02]  /*27d0*/  SHF.L.U64.HI R67, R25, 0x1, R26 ;  /* 0x0000000119437819 */ /* 0x000fc4000001021a */
[----:B------:R-:W-:Y:S02]  /*27e0*/  SHF.L.U64.HI R137, R85, 0x1, R252 ;  /* 0x0000000155897819 */ /* 0x000fe400000102fc */
[----:B--2---:R-:W-:Y:S01]  /*27f0*/  SHF.R.S32.HI R8, RZ, 0x1f, R18 ;  /* 0x0000001fff087819 */ /* 0x004fe20000011412 */
[----:B------:R-:W-:-:S04]  /*2800*/  IMAD.WIDE.U32 R4, R18, c[0x0][0x1f0], R4 ;  /* 0x00007c0012047a25 */ /* 0x000fc800078e0004 */
[----:B------:R-:W-:Y:S01]  /*2810*/  IMAD R12, R8, c[0x0][0x1f0], RZ ;  /* 0x00007c00080c7a24 */ /* 0x000fe200078e02ff */
[----:B------:R-:W-:-:S03]  /*2820*/  IADD3 R0, P0, R4, R140, RZ ;  /* 0x0000008c04007210 */ /* 0x000fc60007f1e0ff */
[----:B------:R-:W-:-:S05]  /*2830*/  IMAD R12, R18, c[0x0][0x1f4], R12 ;  /* 0x00007d00120c7a24 */ /* 0x000fca00078e020c */
[----:B------:R-:W-:Y:S02]  /*2840*/  IADD3.X R12, R139, R5, R12, P0, !PT ;  /* 0x000000058b0c7210 */ /* 0x000fe400007fe40c */
[----:B------:R-:W-:-:S04]  /*2850*/  LEA R13, P0, R0, c[0x0][0x1c8], 0x1 ;  /* 0x00007200000d7a11 */ /* 0x000fc800078008ff */
[----:B------:R-:W-:Y:S01]  /*2860*/  LEA.HI.X R12, R0, c[0x0][0x1cc], R12, 0x1, P0 ;  /* 0x00007300000c7a11 */ /* 0x000fe200000f0c0c */
[----:B------:R-:W1:Y:S01]  /*2870*/  SHFL.IDX PT, R16, R13, RZ, 0x181f ;  /* 0x00181fff0d107589 */ /* 0x000e6200000e0000 */
[----:B------:R-:W-:-:S03]  /*2880*/  IADD3 R0, -R15, R2, RZ ;  /* 0x000000020f007210 */ /* 0x000fc60007ffe1ff */
[----:B------:R-:W2:Y:S01]  /*2890*/  SHFL.IDX PT, R11, R12, RZ, 0x181f ;  /* 0x00181fff0c0b7589 */ /* 0x000ea200000e0000 */
[----:B------:R-:W-:-:S03]  /*28a0*/  ISETP.GE.AND P5, PT, R0, 0x1, PT ;  /* 0x000000010000780c */ /* 0x000fc60003fa6270 */
[----:B------:R-:W3:Y:S04]  /*28b0*/  SHFL.IDX PT, R6, R13, 0x1, 0x181f ;  /* 0x00381f000d067f89 */ /* 0x000ee800000e0000 */
[----:B------:R-:W4:Y:S01]  /*28c0*/  SHFL.IDX PT, R7, R12, 0x1, 0x181f ;  /* 0x00381f000c077f89 */ /* 0x000f2200000e0000 */
[----:B------:R-:W-:-:S05]  /*28d0*/  ISETP.GE.AND P2, PT, R0, 0x11, PT ;  /* 0x000000110000780c */ /* 0x000fca0003f46270 */
[C---:B------:R-:W-:Y:S01]  /*28e0*/  @P5 ISETP.GE.AND P1, PT, R25.reuse, c[0x0][0x1d4], PT ;  /* 0x0000750019005a0c */ /* 0x040fe20003f26270 */
[----:B------:R-:W5:Y:S01]  /*28f0*/  SHFL.IDX PT, R4, R13, 0x2, 0x181f ;  /* 0x00581f000d047f89 */ /* 0x000f6200000e0000 */
[----:B-1----:R-:W-:-:S04]  /*2900*/  @P5 LEA R14, P0, R25, R16, 0x1 ;  /* 0x00000010190e5211 */ /* 0x002fc800078008ff */
[----:B--2---:R-:W-:Y:S01]  /*2910*/  @P5 LEA.HI.X R15, R25, R11, R26, 0x1, P0 ;  /* 0x0000000b190f5211 */ /* 0x004fe200000f0c1a */
[----:B------:R-:W1:Y:S06]  /*2920*/  SHFL.IDX PT, R5, R12, 0x2, 0x181f ;  /* 0x00581f000c057f89 */ /* 0x000e6c00000e0000 */
[----:B------:R3:W-:Y:S01]  /*2930*/  @P5 LDGSTS.E.BYPASS.LTC128B.128 [R84+0x4100], [R14.64], !P1 ;  /* 0x041000000e545fae */ /* 0x0007e2000c901d48 */
[C---:B------:R-:W-:Y:S02]  /*2940*/  @P5 LEA R16, P1, R85.reuse, R16, 0x1 ;  /* 0x0000001055105211 */ /* 0x040fe400078208ff */
[----:B------:R-:W-:-:S02]  /*2950*/  @P5 ISETP.GE.AND P0, PT, R85, c[0x0][0x1d4], PT ;  /* 0x0000750055005a0c */ /* 0x000fc40003f06270 */
[----:B------:R-:W-:Y:S02]  /*2960*/  @P5 LEA.HI.X R17, R85, R11, R252, 0x1, P1 ;  /* 0x0000000b55115211 */ /* 0x000fe400008f0cfc */
[C---:B------:R-:W-:Y:S01]  /*2970*/  @P2 ISETP.GE.AND P1, PT, R25.reuse, c[0x0][0x1d4], PT ;  /* 0x0000750019002a0c */ /* 0x040fe20003f26270 */
[----:B------:R-:W2:Y:S04]  /*2980*/  SHFL.IDX PT, R13, R13, 0x3, 0x181f ;  /* 0x00781f000d0d7f89 */ /* 0x000ea800000e0000 */
[----:B------:R-:W1:Y:S04]  /*2990*/  SHFL.IDX PT, R12, R12, 0x3, 0x181f ;  /* 0x00781f000c0c7f89 */ /* 0x000e6800000e0000 */
[----:B------:R1:W-:Y:S01]  /*29a0*/  @P5 LDGSTS.E.BYPASS.LTC128B.128 [R84+0x6100], [R16.64], !P0 ;  /* 0x0610000010545fae */ /* 0x0003e2000c101d48 */
[----:B---3--:R-:W-:-:S04]  /*29b0*/  @P2 LEA R14, P6, R25, R6, 0x1 ;  /* 0x00000006190e2211 */ /* 0x008fc800078c08ff */
[-C--:B----4-:R-:W-:Y:S02]  /*29c0*/  @P2 LEA.HI.X R15, R25, R7.reuse, R26, 0x1, P6 ;  /* 0x00000007190f2211 */ /* 0x090fe400030f0c1a */
[----:B------:R-:W-:Y:S02]  /*29d0*/  ISETP.GE.AND P6, PT, R0, 0x21, PT ;  /* 0x000000210000780c */ /* 0x000fe40003fc6270 */
[C---:B------:R-:W-:Y:S01]  /*29e0*/  @P2 LEA R6, P0, R85.reuse, R6, 0x1 ;  /* 0x0000000655062211 */ /* 0x040fe200078008ff */
[----:B------:R5:W-:Y:S01]  /*29f0*/  @P2 LDGSTS.E.BYPASS.LTC128B.128 [R84+0x4900], [R14.64], !P1 ;  /* 0x049000000e542fae */ /* 0x000be2000c901d48 */
[C---:B------:R-:W-:Y:S02]  /*2a00*/  @P2 ISETP.GE.AND P1, PT, R85.reuse, c[0x0][0x1d4], PT ;  /* 0x0000750055002a0c */ /* 0x040fe40003f26270 */
[----:B------:R-:W-:-:S07]  /*2a10*/  @P2 LEA.HI.X R7, R85, R7, R252, 0x1, P0 ;  /* 0x0000000755072211 */ /* 0x000fce00000f0cfc */
[----:B------:R-:W-:-:S04]  /*2a20*/  @P6 ISETP.GE.AND P0, PT, R25, c[0x0][0x1d4], PT ;  /* 0x0000750019006a0c */ /* 0x000fc80003f06270 */
[----:B------:R2:W-:Y:S01]  /*2a30*/  @P2 LDGSTS.E.BYPASS.LTC128B.128 [R84+0x6900], [R6.64], !P1 ;  /* 0x0690000006542fae */ /* 0x0005e2000c901d48 */
[----:B-----5:R-:W-:-:S04]  /*2a40*/  @P6 LEA R14, P5, R25, R4, 0x1 ;  /* 0x00000004190e6211 */ /* 0x020fc800078a08ff */
[-C--:B-1----:R-:W-:Y:S02]  /*2a50*/  @P6 LEA.HI.X R15, R25, R5.reuse, R26, 0x1, P5 ;  /* 0x00000005190f6211 */ /* 0x082fe400028f0c1a */
[----:B------:R-:W-:Y:S02]  /*2a60*/  ISETP.GE.AND P5, PT, R0, 0x31, PT ;  /* 0x000000310000780c */ /* 0x000fe40003fa6270 */
[C---:B------:R-:W-:Y:S01]  /*2a70*/  @P6 LEA R4, P2, R85.reuse, R4, 0x1 ;  /* 0x0000000455046211 */ /* 0x040fe200078408ff */
[----:B------:R1:W-:Y:S03]  /*2a80*/  @P6 LDGSTS.E.BYPASS.LTC128B.128 [R84+0x5100], [R14.64], !P0 ;  /* 0x051000000e546fae */ /* 0x0003e6000c101d48 */
[C---:B------:R-:W-:Y:S02]  /*2a90*/  @P6 LEA.HI.X R5, R85.reuse, R5, R252, 0x1, P2 ;  /* 0x0000000555056211 */ /* 0x040fe400010f0cfc */
[----:B------:R-:W-:-:S05]  /*2aa0*/  @P6 ISETP.GE.AND P2, PT, R85, c[0x0][0x1d4], PT ;  /* 0x0000750055006a0c */ /* 0x000fca0003f46270 */
[----:B--2---:R-:W-:-:S04]  /*2ab0*/  @P5 LEA R6, P1, R25, R13, 0x1 ;  /* 0x0000000d19065211 */ /* 0x004fc800078208ff */
[C---:B------:R-:W-:Y:S02]  /*2ac0*/  @P5 LEA.HI.X R7, R25.reuse, R12, R26, 0x1, P1 ;  /* 0x0000000c19075211 */ /* 0x040fe400008f0c1a */
[----:B------:R-:W-:Y:S02]  /*2ad0*/  @P5 ISETP.GE.AND P1, PT, R25, c[0x0][0x1d4], PT ;  /* 0x0000750019005a0c */ /* 0x000fe40003f26270 */
[----:B------:R2:W-:Y:S01]  /*2ae0*/  @P6 LDGSTS.E.BYPASS.LTC128B.128 [R84+0x7100], [R4.64], !P2 ;  /* 0x0710000004546fae */ /* 0x0005e2000d101d48 */
[----:B-1----:R-:W-:-:S10]  /*2af0*/  @P5 LEA R14, P0, R85, R13, 0x1 ;  /* 0x0000000d550e5211 */ /* 0x002fd400078008ff */
[----:B------:R2:W-:Y:S01]  /*2b00*/  @P5 LDGSTS.E.BYPASS.LTC128B.128 [R84+0x5900], [R6.64], !P1 ;  /* 0x0590000006545fae */ /* 0x0005e2000c901d48 */
[C---:B------:R-:W-:Y:S02]  /*2b10*/  @P5 LEA.HI.X R15, R85.reuse, R12, R252, 0x1, P0 ;  /* 0x0000000c550f5211 */ /* 0x040fe400000f0cfc */
[----:B------:R-:W-:-:S13]  /*2b20*/  @P5 ISETP.GE.AND P0, PT, R85, c[0x0][0x1d4], PT ;  /* 0x0000750055005a0c */ /* 0x000fda0003f06270 */
[----:B------:R1:W-:Y:S04]  /*2b30*/  @P5 LDGSTS.E.BYPASS.LTC128B.128 [R84+0x7900], [R14.64], !P0 ;  /* 0x079000000e545fae */ /* 0x0003e8000c101d48 */
[----:B------:R-:W0:Y:S01]  /*2b40*/  LDGDEPBAR ;  /* 0x00000000000079af */ /* 0x000e220000000000 */
[----:B------:R-:W-:-:S04]  /*2b50*/  DEPBAR.LE SB0, 0x1 ;  /* 0x000080400000791a */ /* 0x000fc80000000000 */
[----:B------:R-:W-:-:S04]  /*2b60*/  DEPBAR.LE SB0, 0x0 ;  /* 0x000080000000791a */ /* 0x000fc80000000000 */
[----:B------:R-:W-:Y:S01]  /*2b70*/  BAR.SYNC.DEFER_BLOCKING 0x0 ;  /* 0x0000000000007b1d */ /* 0x000fe20000010000 */
[----:B------:R-:W-:-:S04]  /*2b80*/  IMAD.WIDE.U32 R12, R21, c[0x0][0x208], RZ ;  /* 0x00008200150c7a25 */ /* 0x000fc800078e00ff */
[----:B------:R-:W-:Y:S02]  /*2b90*/  IMAD.IADD R13, R13, 0x1, R9 ;  /* 0x000000010d0d7824 */ /* 0x000fe400078e0209 */
[----:B------:R-:W-:Y:S02]  /*2ba0*/  IMAD R21, R8, c[0x0][0x218], RZ ;  /* 0x0000860008157a24 */ /* 0x000fe400078e02ff */
[----:B-1----:R-:W-:Y:S01]  /*2bb0*/  IMAD.WIDE.U32 R14, R20, c[0x0][0x210], RZ ;  /* 0x00008400140e7a25 */ /* 0x002fe200078e00ff */
[----:B------:R-:W-:Y:S04]  /*2bc0*/  LDSM.16.M88.4 R28, [R251+0x2000] ;  /* 0x00200000fb1c783b */ /* 0x000fe80000000200 */
[----:B--2---:R-:W1:Y:S04]  /*2bd0*/  LDSM.16.M88.4 R4, [R250+0x1800] ;  /* 0x00180000fa04783b */ /* 0x004e680000000200 */
[----:B------:R-:W2:Y:S01]  /*2be0*/  LDSM.16.M88.4 R88, [R251] ;  /* 0x00000000fb58783b */ /* 0x000ea20000000200 */
[----:B------:R-:W-:Y:S01]  /*2bf0*/  IMAD.WIDE.U32 R8, R18, c[0x0][0x218], R12 ;  /* 0x0000860012087a25 */ /* 0x000fe200078e000c */
[----:B------:R-:W-:-:S02]  /*2c00*/  R2P PR, R19, 0x6 ;  /* 0x0000000613007804 */ /* 0x000fc40000000000 */
[----:B------:R-:W-:Y:S01]  /*2c10*/  IADD3 R10, R15, R10, RZ ;  /* 0x0000000a0f0a7210 */ /* 0x000fe20007ffe0ff */
[----:B------:R-:W-:Y:S01]  /*2c20*/  IMAD R21, R18, c[0x0][0x21c], R21 ;  /* 0x0000870012157a24 */ /* 0x000fe200078e0215 */
[----:B------:R-:W-:Y:S01]  /*2c30*/  IADD3 R8, P0, R8, R14, RZ ;  /* 0x0000000e08087210 */ /* 0x000fe20007f1e0ff */
[----:B------:R-:W-:Y:S03]  /*2c40*/  LDSM.16.M88.4 R112, [R250] ;  /* 0x00000000fa70783b */ /* 0x000fe60000000200 */
[----:B------:R-:W-:Y:S01]  /*2c50*/  IADD3.X R21, R10, R9, R21, P0, !PT ;  /* 0x000000090a157210 */ /* 0x000fe200007fe415 */
[----:B------:R-:W-:Y:S01]  /*2c60*/  LDSM.16.M88.4 R68, [R250+0x800] ;  /* 0x00080000fa44783b */ /* 0x000fe20000000200 */
[----:B------:R-:W-:-:S03]  /*2c70*/  LEA R20, P0, R8, c[0x0][0x1f8], 0x1 ;  /* 0x00007e0008147a11 */ /* 0x000fc600078008ff */
[----:B------:R-:W-:Y:S01]  /*2c80*/  LDSM.16.M88.4 R120, [R250+0x1000] ;  /* 0x00100000fa78783b */ /* 0x000fe20000000200 */
[----:B------:R-:W-:-:S03]  /*2c90*/  LEA.HI.X R21, R8, c[0x0][0x1fc], R21, 0x1, P0 ;  /* 0x00007f0008157a11 */ /* 0x000fc600000f0c15 */
[----:B------:R-:W3:Y:S04]  /*2ca0*/  SHFL.IDX PT, R60, R20, RZ, 0x181f ;  /* 0x00181fff143c7589 */ /* 0x000ee800000e0000 */
[----:B------:R-:W4:Y:S04]  /*2cb0*/  SHFL.IDX PT, R36, R20, 0x1, 0x181f ;  /* 0x00381f0014247f89 */ /* 0x000f2800000e0000 */
[----:B------:R-:W5:Y:S04]  /*2cc0*/  SHFL.IDX PT, R23, R21, RZ, 0x181f ;  /* 0x00181fff15177589 */ /* 0x000f6800000e0000 */
[----:B------:R-:W-:Y:S04]  /*2cd0*/  SHFL.IDX PT, R24, R20, 0x2, 0x181f ;  /* 0x00581f0014187f89 */ /* 0x000fe800000e0000 */
[----:B------:R-:W5:Y:S01]  /*2ce0*/  SHFL.IDX PT, R22, R21, 0x1, 0x181f ;  /* 0x00381f0015167f89 */ /* 0x000f6200000e0000 */
[-C--:B-1----:R-:W-:Y:S03]  /*2cf0*/  HMMA.16816.F32.BF16 R32, R28, R4.reuse, RZ ;  /* 0x000000041c20723c */ /* 0x082fe600000418ff */
[----:B------:R-:W-:Y:S05]  /*2d00*/  SHFL.IDX PT, R20, R20, 0x3, 0x181f ;  /* 0x00781f0014147f89 */ /* 0x000fea00000e0000 */
[----:B--2---:R-:W-:Y:S01]  /*2d10*/  HMMA.16816.F32.BF16 R92, R88, R4, RZ ;  /* 0x00000004585c723c */ /* 0x004fe200000418ff */
[----:B------:R-:W1:Y:S04]  /*2d20*/  SHFL.IDX PT, R4, R21, 0x2, 0x181f ;  /* 0x00581f0015047f89 */ /* 0x000e6800000e0000 */
[----:B------:R-:W2:Y:S01]  /*2d30*/  SHFL.IDX PT, R21, R21, 0x3, 0x181f ;  /* 0x00781f0015157f89 */ /* 0x000ea200000e0000 */
[----:B---3--:R-:W-:-:S02]  /*2d40*/  IADD3 R62, P0, R60, R136, RZ ;  /* 0x000000883c3e7210 */ /* 0x008fc40007f1e0ff */
[----:B------:R-:W-:Y:S02]  /*2d50*/  @P1 IADD3 R242, R250, -0x20, RZ ;  /* 0xffffffe0faf21810 */ /* 0x000fe40007ffe0ff */
[----:B------:R-:W-:Y:S02]  /*2d60*/  IADD3 R60, P5, R60, R138, RZ ;  /* 0x0000008a3c3c7210 */ /* 0x000fe40007fbe0ff */
[C---:B----4-:R-:W-:Y:S02]  /*2d70*/  IADD3 R38, P1, R36.reuse, R136, RZ ;  /* 0x0000008824267210 */ /* 0x050fe40007f3e0ff */
[----:B------:R-:W-:Y:S01]  /*2d80*/  ISETP.GE.AND P6, PT, R25, c[0x0][0x1d4], PT ;  /* 0x0000750019007a0c */ /* 0x000fe20003fc6270 */
[----:B------:R-:W-:Y:S01]  /*2d90*/  STL [R1+0xb4], R18 ;  /* 0x0000b41201007387 */ /* 0x000fe20000100800 */
[C---:B-----5:R-:W-:Y:S02]  /*2da0*/  IADD3.X R63, R23.reuse, R67, RZ, P0, !PT ;  /* 0x00000043173f7210 */ /* 0x060fe400007fe4ff */
[----:B------:R-:W-:Y:S01]  /*2db0*/  IADD3 R36, P0, R36, R138, RZ ;  /* 0x0000008a24247210 */ /* 0x000fe20007f1e0ff */
[----:B------:R-:W-:Y:S01]  /*2dc0*/  IMAD.X R39, R22, 0x1, R67, P1 ;  /* 0x0000000116277824 */ /* 0x000fe200008e0643 */
[----:B------:R-:W-:Y:S01]  /*2dd0*/  IADD3.X R61, R23, R137, RZ, P5, !PT ;  /* 0x00000089173d7210 */ /* 0x000fe20002ffe4ff */
[----:B------:R-:W-:Y:S01]  /*2de0*/  HMMA.16816.F32.BF16 R108, R28, R112, RZ ;  /* 0x000000701c6c723c */ /* 0x000fe200000418ff */
[C---:B------:R-:W-:Y:S01]  /*2df0*/  IADD3 R26, P5, R24.reuse, R136, RZ ;  /* 0x00000088181a7210 */ /* 0x040fe20007fbe0ff */
[----:B------:R-:W-:Y:S01]  /*2e00*/  LDSM.16.M88.4 R16, [R249+0x2000] ;  /* 0x00200000f910783b */ /* 0x000fe20000000200 */
[----:B------:R-:W-:-:S02]  /*2e10*/  IADD3 R24, P1, R24, R138, RZ ;  /* 0x0000008a18187210 */ /* 0x000fc40007f3e0ff */
[----:B------:R-:W-:Y:S01]  /*2e20*/  IADD3.X R37, R22, R137, RZ, P0, !PT ;  /* 0x0000008916257210 */ /* 0x000fe200007fe4ff */
[----:B------:R-:W3:Y:S01]  /*2e30*/  LDSM.16.M88.4 R96, [R242] ;  /* 0x00000000f260783b */ /* 0x000ee20000000200 */
[----:B------:R-:W-:Y:S01]  /*2e40*/  ISETP.LT.OR P0, PT, R0, 0x1, P6 ;  /* 0x000000010000780c */ /* 0x000fe20003701670 */
[C---:B-1----:R-:W-:Y:S01]  /*2e50*/  IMAD.X R25, R4.reuse, 0x1, R137, P1 ;  /* 0x0000000104197824 */ /* 0x042fe200008e0689 */
[-C--:B------:R-:W-:Y:S01]  /*2e60*/  IADD3.X R27, R4, R67.reuse, RZ, P5, !PT ;  /* 0x00000043041b7210 */ /* 0x080fe20002ffe4ff */
[C---:B------:R-:W-:Y:S01]  /*2e70*/  HMMA.16816.F32.BF16 R76, R28.reuse, R68, RZ ;  /* 0x000000441c4c723c */ /* 0x040fe200000418ff */
[----:B------:R-:W-:Y:S01]  /*2e80*/  IADD3 R22, P5, R20, R136, RZ ;  /* 0x0000008814167210 */ /* 0x000fe20007fbe0ff */
[----:B------:R-:W1:Y:S01]  /*2e90*/  LDSM.16.M88.4 R40, [R242+0x800] ;  /* 0x00080000f228783b */ /* 0x000e620000000200 */
[----:B------:R-:W-:Y:S02]  /*2ea0*/  ISETP.GE.AND P1, PT, R85, c[0x0][0x1d4], PT ;  /* 0x0000750055007a0c */ /* 0x000fe40003f26270 */
[----:B--2---:R-:W-:Y:S01]  /*2eb0*/  IADD3.X R23, R21, R67, RZ, P5, !PT ;  /* 0x0000004315177210 */ /* 0x004fe20002ffe4ff */
[----:B------:R-:W-:Y:S01]  /*2ec0*/  STL.64 [R1+0xd0], R140 ;  /* 0x0000d08c01007387 */ /* 0x000fe20000100a00 */
[----:B------:R-:W-:Y:S01]  /*2ed0*/  ISETP.LT.OR P5, PT, R0, 0x1, P1 ;  /* 0x000000010000780c */ /* 0x000fe20000fa1670 */
[C---:B------:R-:W-:Y:S02]  /*2ee0*/  HMMA.16816.F32.BF16 R48, R28.reuse, R120, RZ ;  /* 0x000000781c30723c */ /* 0x040fe400000418ff */
[----:B------:R-:W-:Y:S04]  /*2ef0*/  STL [R1+0xa0], R139 ;  /* 0x0000a08b01007387 */ /* 0x000fe80000100800 */
[----:B------:R-:W-:Y:S02]  /*2f00*/  STL.64 [R1+0xc8], R14 ;  /* 0x0000c80e01007387 */ /* 0x000fe40000100a00 */
[C---:B------:R-:W-:Y:S02]  /*2f10*/  HMMA.16816.F32.BF16 R116, R28.reuse, R114, RZ ;  /* 0x000000721c74723c */ /* 0x040fe400000418ff */
[----:B------:R-:W-:Y:S04]  /*2f20*/  STL [R1+0x9c], R10 ;  /* 0x00009c0a01007387 */ /* 0x000fe80000100800 */
[----:B------:R-:W2:Y:S02]  /*2f30*/  LDSM.16.M88.4 R12, [R242+0x1000] ;  /* 0x00100000f20c783b */ /* 0x000ea40000000200 */
[C---:B------:R-:W-:Y:S02]  /*2f40*/  HMMA.16816.F32.BF16 R72, R28.reuse, R70, RZ ;  /* 0x000000461c48723c */ /* 0x040fe400000418ff */
[----:B------:R-:W4:Y:S06]  /*2f50*/  LDSM.16.M88.4 R8, [R242+0x1800] ;  /* 0x00180000f208783b */ /* 0x000f2c0000000200 */
[----:B------:R-:W-:Y:S08]  /*2f60*/  HMMA.16816.F32.BF16 R44, R28, R122, RZ ;  /* 0x0000007a1c2c723c */ /* 0x000ff000000418ff */
[C---:B------:R-:W-:Y:S08]  /*2f70*/  HMMA.16816.F32.BF16 R56, R88.reuse, R112, RZ ;  /* 0x000000705838723c */ /* 0x040ff000000418ff */
[C---:B------:R-:W-:Y:S08]  /*2f80*/  HMMA.16816.F32.BF16 R80, R88.reuse, R68, RZ ;  /* 0x000000445850723c */ /* 0x040ff000000418ff */
[C---:B------:R-:W-:Y:S01]  /*2f90*/  HMMA.16816.F32.BF16 R52, R88.reuse, R120, RZ ;  /* 0x000000785834723c */ /* 0x040fe200000418ff */
[----:B------:R-:W-:Y:S01]  /*2fa0*/  IADD3 R239, R242, 0x2000, RZ ;  /* 0x00002000f2ef7810 */ /* 0x000fe20007ffe0ff */
[----:B------:R-:W5:Y:S06]  /*2fb0*/  LDL R146, [R1+0xa8] ;  /* 0x0000a80001927983 */ /* 0x000f6c0000100800 */
[C---:B------:R-:W-:Y:S08]  /*2fc0*/  HMMA.16816.F32.BF16 R112, R88.reuse, R114, RZ ;  /* 0x000000725870723c */ /* 0x040ff000000418ff */
[C---:B------:R-:W-:Y:S08]  /*2fd0*/  HMMA.16816.F32.BF16 R68, R88.reuse, R70, RZ ;  /* 0x000000465844723c */ /* 0x040ff000000418ff */
[----:B------:R-:W-:Y:S08]  /*2fe0*/  HMMA.16816.F32.BF16 R120, R88, R122, RZ ;  /* 0x0000007a5878723c */ /* 0x000ff000000418ff */
[-C--:B------:R-:W-:Y:S08]  /*2ff0*/  HMMA.16816.F32.BF16 R28, R28, R6.reuse, RZ ;  /* 0x000000061c1c723c */ /* 0x080ff000000418ff */
[----:B------:R-:W-:Y:S01]  /*3000*/  HMMA.16816.F32.BF16 R88, R88, R6, RZ ;  /* 0x000000065858723c */ /* 0x000fe200000418ff */
[----:B------:R-:W1:Y:S04]  /*3010*/  LDSM.16.M88.4 R4, [R249] ;  /* 0x00000000f904783b */ /* 0x000e680000000200 */
[----:B------:R-:W-:Y:S01]  /*3020*/  @!PT LDS RZ, [RZ] ;  /* 0x00000000fffff984 */ /* 0x000fe20000000800 */
[----:B------:R-:W-:Y:S01]  /*3030*/  @!PT LDS RZ, [RZ] ;  /* 0x00000000fffff984 */ /* 0x000fe20000000800 */
[----:B------:R-:W-:Y:S01]  /*3040*/  @!PT LDS RZ, [RZ] ;  /* 0x00000000fffff984 */ /* 0x000fe20000000800 */
[----:B------:R1:W-:Y:S01]  /*3050*/  LDGSTS.E.BYPASS.LTC128B.128 [R84+0x100], [R62.64], !P0 ;  /* 0x001000003e547fae */ /* 0x0003e2000c101d48 */
[----:B------:R-:W-:-:S03]  /*3060*/  ISETP.LT.OR P0, PT, R0, 0x11, P6 ;  /* 0x000000110000780c */ /* 0x000fc60003701670 */
[----:B------:R1:W-:Y:S01]  /*3070*/  LDGSTS.E.BYPASS.LTC128B.128 [R84+0x2100], [R60.64], !P5 ;  /* 0x021000003c547fae */ /* 0x0003e2000e901d48 */
[----:B------:R-:W-:-:S09]  /*3080*/  ISETP.LT.OR P5, PT, R0, 0x11, P1 ;  /* 0x000000110000780c */ /* 0x000fd20000fa1670 */
[----:B------:R1:W-:Y:S01]  /*3090*/  LDGSTS.E.BYPASS.LTC128B.128 [R84+0x900], [R38.64], !P0 ;  /* 0x0090000026547fae */ /* 0x0003e2000c101d48 */
[----:B------:R-:W-:-:S03]  /*30a0*/  ISETP.LT.OR P0, PT, R0, 0x21, P6 ;  /* 0x000000210000780c */ /* 0x000fc60003701670 */
[----:B------:R1:W-:Y:S01]  /*30b0*/  LDGSTS.E.BYPASS.LTC128B.128 [R84+0x2900], [R36.64], !P5 ;  /* 0x0290000024547fae */ /* 0x0003e2000e901d48 */
[C---:B------:R-:W-:Y:S02]  /*30c0*/  ISETP.LT.OR P5, PT, R0.reuse, 0x31, P6 ;  /* 0x000000310000780c */ /* 0x040fe400037a1670 */
[C---:B------:R-:W-:Y:S02]  /*30d0*/  ISETP.LT.OR P6, PT, R0.reuse, 0x21, P1 ;  /* 0x000000210000780c */ /* 0x040fe40000fc1670 */
[----:B------:R-:W-:Y:S02]  /*30e0*/  ISETP.LT.OR P1, PT, R0, 0x31, P1 ;  /* 0x000000310000780c */ /* 0x000fe40000f21670 */
[----:B------:R-:W-:-:S03]  /*30f0*/  MOV R0, 0x40 ;  /* 0x0000004000007802 */ /* 0x000fc60000000f00 */
[----:B------:R4:W-:Y:S01]  /*3100*/  LDGSTS.E.BYPASS.LTC128B.128 [R84+0x1100], [R26.64], !P0 ;  /* 0x011000001a547fae */ /* 0x0009e2000c101d48 */
[----:B------:R-:W-:Y:S02]  /*3110*/  IADD3 R20, P0, R20, R138, RZ ;  /* 0x0000008a14147210 */ /* 0x000fe40007f1e0ff */
[----:B------:R-:W-:-:S03]  /*3120*/  SEL R0, R0, 0xffffffc0, !P2 ;  /* 0xffffffc000007807 */ /* 0x000fc60005000000 */
[----:B------:R-:W-:Y:S01]  /*3130*/  IMAD.X R21, R21, 0x1, R137, P0 ;  /* 0x0000000115157824 */ /* 0x000fe200000e0689 */
[-C--:B------:R-:W-:Y:S01]  /*3140*/  IADD3 R241, R250, R0.reuse, RZ ;  /* 0x00000000faf17210 */ /* 0x080fe20007ffe0ff */
[----:B------:R4:W-:Y:S01]  /*3150*/  LDGSTS.E.BYPASS.LTC128B.128 [R84+0x3100], [R24.64], !P6 ;  /* 0x0310000018547fae */ /* 0x0009e2000f101d48 */
[C---:B---3--:R-:W-:Y:S03]  /*3160*/  HMMA.16816.F32.BF16 R108, R16.reuse, R96, R108 ;  /* 0x00000060106c723c */ /* 0x048fe6000004186c */
[----:B------:R3:W-:Y:S04]  /*3170*/  LDGSTS.E.BYPASS.LTC128B.128 [R84+0x1900], [R22.64], !P5 ;  /* 0x0190000016547fae */ /* 0x0007e8000e901d48 */
[----:B------:R3:W-:Y:S01]  /*3180*/  LDGSTS.E.BYPASS.LTC128B.128 [R84+0x3900], [R20.64], !P1 ;  /* 0x0390000014547fae */ /* 0x0007e2000c901d48 */
[C---:B-1----:R-:W-:Y:S08]  /*3190*/  HMMA.16816.F32.BF16 R76, R16.reuse, R40, R76 ;  /* 0x00000028104c723c */ /* 0x042ff0000004184c */
[C---:B--2---:R-:W-:Y:S08]  /*31a0*/  HMMA.16816.F32.BF16 R48, R16.reuse, R12, R48 ;  /* 0x0000000c1030723c */ /* 0x044ff00000041830 */
[C---:B----4-:R-:W-:Y:S08]  /*31b0*/  HMMA.16816.F32.BF16 R32, R16.reuse, R8, R32 ;  /* 0x000000081020723c */ /* 0x050ff00000041820 */
[C---:B------:R-:W-:Y:S08]  /*31c0*/  HMMA.16816.F32.BF16 R116, R16.reuse, R98, R116 ;  /* 0x000000621074723c */ /* 0x040ff00000041874 */
[C---:B------:R-:W-:Y:S01]  /*31d0*/  HMMA.16816.F32.BF16 R72, R16.reuse, R42, R72 ;  /* 0x0000002a1048723c */ /* 0x040fe20000041848 */
[----:B---3--:R-:W-:Y:S07]  /*31e0*/  LDSM.16.M88.4 R84, [R241] ;  /* 0x00000000f154783b */ /* 0x008fee0000000200 */
[C---:B------:R-:W-:Y:S08]  /*31f0*/  HMMA.16816.F32.BF16 R44, R16.reuse, R14, R44 ;  /* 0x0000000e102c723c */ /* 0x040ff0000004182c */
[----:B------:R-:W-:Y:S01]  /*3200*/  HMMA.16816.F32.BF16 R28, R16, R10, R28 ;  /* 0x0000000a101c723c */ /* 0x000fe2000004181c */
[----:B------:R-:W1:Y:S01]  /*3210*/  LDSM.16.M88.4 R16, [R248] ;  /* 0x00000000f810783b */ /* 0x000e620000000200 */
[----:B------:R-:W-:-:S03]  /*3220*/  IADD3 R238, R239, R0, RZ ;  /* 0x00000000efee7210 */ /* 0x000fc60007ffe0ff */
[----:B------:R-:W-:Y:S03]  /*3230*/  LDSM.16.M88.4 R100, [R247] ;  /* 0x00000000f764783b */ /* 0x000fe60000000200 */
[C---:B------:R-:W-:Y:S01]  /*3240*/  HMMA.16816.F32.BF16 R56, R4.reuse, R96, R56 ;  /* 0x000000600438723c */ /* 0x040fe20000041838 */
[----:B------:R-:W-:Y:S04]  /*3250*/  LDSM.16.M88.4 R60, [R248+0x2000] ;  /* 0x00200000f83c783b */ /* 0x000fe80000000200 */
[----:B------:R-:W-:Y:S03]  /*3260*/  LDSM.16.M88.4 R24, [R241+0x1000] ;  /* 0x00100000f118783b */ /* 0x000fe60000000200 */
[C---:B------:R-:W-:Y:S01]  /*3270*/  HMMA.16816.F32.BF16 R52, R4.reuse, R12, R52 ;  /* 0x0000000c0434723c */ /* 0x040fe20000041834 */
[----:B------:R-:W-:Y:S04]  /*3280*/  LDSM.16.M88.4 R132, [R250+0x2000] ;  /* 0x00200000fa84783b */ /* 0x000fe80000000200 */
[----:B------:R-:W-:Y:S03]  /*3290*/  LDSM.16.M88.4 R36, [R241+0x800] ;  /* 0x00080000f124783b */ /* 0x000fe60000000200 */
[C---:B------:R-:W-:Y:S01]  /*32a0*/  HMMA.16816.F32.BF16 R120, R4.reuse, R14, R120 ;  /* 0x0000000e0478723c */ /* 0x040fe20000041878 */
[----:B------:R-:W2:Y:S04]  /*32b0*/  LDSM.16.M88.4 R12, [R238+-0x2000] ;  /* 0xffe00000ee0c783b */ /* 0x000ea80000000200 */
[----:B------:R-:W-:Y:S03]  /*32c0*/  LDSM.16.M88.4 R20, [R241+0x1800] ;  /* 0x00180000f114783b */ /* 0x000fe60000000200 */
[----:B------:R-:W-:Y:S01]  /*32d0*/  HMMA.16816.F32.BF16 R80, R4, R40, R80 ;  /* 0x000000280450723c */ /* 0x000fe20000041850 */
[----:B------:R-:W-:Y:S04]  /*32e0*/  LDSM.16.M88.4 R128, [R239] ;  /* 0x00000000ef80783b */ /* 0x000fe80000000200 */
[----:B------:R-:W-:Y:S03]  /*32f0*/  LDSM.16.M88.4 R124, [R238+-0x1000] ;  /* 0xfff00000ee7c783b */ /* 0x000fe60000000200 */
[----:B-1----:R-:W-:Y:S01]  /*3300*/  HMMA.16816.F32.BF16 R56, R16, R84, R56 ;  /* 0x000000541038723c */ /* 0x002fe20000041838 */
[----:B------:R-:W-:Y:S01]  /*3310*/  LDSM.16.M88.4 R104, [R241+0x2000] ;  /* 0x00200000f168783b */ /* 0x000fe20000000200 */
[----:B------:R-:W-:-:S02]  /*3320*/  IADD3 R235, R242, 0x2800, RZ ;  /* 0x00002800f2eb7810 */ /* 0x000fc40007ffe0ff */
[----:B------:R-:W-:Y:S01]  /*3330*/  IADD3 R236, R242, 0x3000, RZ ;  /* 0x00003000f2ec7810 */ /* 0x000fe20007ffe0ff */
[----:B------:R-:W0:Y:S03]  /*3340*/  LDGDEPBAR ;  /* 0x00000000000079af */ /* 0x000e260000000000 */
[C---:B------:R-:W-:Y:S01]  /*3350*/  HMMA.16816.F32.BF16 R68, R4.reuse, R42, R68 ;  /* 0x0000002a0444723c */ /* 0x040fe20000041844 */
[----:B------:R-:W1:Y:S07]  /*3360*/  LDSM.16.M88.4 R40, [R251+0x4000] ;  /* 0x00400000fb28783b */ /* 0x000e6e0000000200 */
[----:B------:R-:W-:Y:S01]  /*3370*/  HMMA.16816.F32.BF16 R112, R4, R98, R112 ;  /* 0x000000620470723c */ /* 0x000fe20000041870 */
[----:B------:R-:W-:Y:S07]  /*3380*/  LDSM.16.M88.4 R96, [R238+-0x800] ;  /* 0xfff80000ee60783b */ /* 0x000fee0000000200 */
[----:B--2---:R-:W-:Y:S08]  /*3390*/  HMMA.16816.F32.BF16 R56, R100, R12, R56 ;  /* 0x0000000c6438723c */ /* 0x004ff00000041838 */
[C---:B------:R-:W-:Y:S08]  /*33a0*/  HMMA.16816.F32.BF16 R92, R4.reuse, R8, R92 ;  /* 0x00000008045c723c */ /* 0x040ff0000004185c */
[----:B------:R-:W-:Y:S01]  /*33b0*/  HMMA.16816.F32.BF16 R88, R4, R10, R88 ;  /* 0x0000000a0458723c */ /* 0x000fe20000041858 */
[----:B------:R-:W-:Y:S04]  /*33c0*/  LDSM.16.M88.4 R8, [R247+0x2000] ;  /* 0x00200000f708783b */ /* 0x000fe80000000200 */
[----:B------:R-:W-:Y:S03]  /*33d0*/  LDSM.16.M88.4 R4, [R238+-0x1800] ;  /* 0xffe80000ee04783b */ /* 0x000fe60000000200 */
[C---:B------:R-:W-:Y:S08]  /*33e0*/  HMMA.16816.F32.BF16 R48, R60.reuse, R24, R48 ;  /* 0x000000183c30723c */ /* 0x040ff00000041830 */
[----:B------:R-:W-:Y:S08]  /*33f0*/  HMMA.16816.F32.BF16 R44, R60, R26, R44 ;  /* 0x0000001a3c2c723c */ /* 0x000ff0000004182c */
[C---:B------:R-:W-:Y:S08]  /*3400*/  HMMA.16816.F32.BF16 R52, R16.reuse, R24, R52 ;  /* 0x000000181034723c */ /* 0x040ff00000041834 */
[----:B------:R-:W-:Y:S01]  /*3410*/  HMMA.16816.F32.BF16 R120, R16, R26, R120 ;  /* 0x0000001a1078723c */ /* 0x000fe20000041878 */
[----:B------:R-:W2:Y:S07]  /*3420*/  LDSM.16.M88.4 R24, [R249+0x4000] ;  /* 0x00400000f918783b */ /* 0x000eae0000000200 */
[----:B-1----:R-:W-:Y:S08]  /*3430*/  HMMA.16816.F32.BF16 R56, R40, R132, R56 ;  /* 0x000000842838723c */ /* 0x002ff00000041838 */
[C---:B------:R-:W-:Y:S08]  /*3440*/  HMMA.16816.F32.BF16 R108, R60.reuse, R84, R108 ;  /* 0x000000543c6c723c */ /* 0x040ff0000004186c */
[-C--:B------:R-:W-:Y:S08]  /*3450*/  HMMA.16816.F32.BF16 R116, R60, R86.reuse, R116 ;  /* 0x000000563c74723c */ /* 0x080ff00000041874 */
[----:B------:R-:W-:Y:S01]  /*3460*/  HMMA.16816.F32.BF16 R112, R16, R86, R112 ;  /* 0x000000561070723c */ /* 0x000fe20000041870 */
[----:B------:R-:W-:Y:S07]  /*3470*/  LDSM.16.M88.4 R84, [R250+0x2800] ;  /* 0x00280000fa54783b */ /* 0x000fee0000000200 */
[C---:B------:R-:W-:Y:S08]  /*3480*/  HMMA.16816.F32.BF16 R76, R60.reuse, R36, R76 ;  /* 0x000000243c4c723c */ /* 0x040ff0000004184c */
[C---:B------:R-:W-:Y:S08]  /*3490*/  HMMA.16816.F32.BF16 R32, R60.reuse, R20, R32 ;  /* 0x000000143c20723c */ /* 0x040ff00000041820 */
[C---:B------:R-:W-:Y:S08]  /*34a0*/  HMMA.16816.F32.BF16 R72, R60.reuse, R38, R72 ;  /* 0x000000263c48723c */ /* 0x040ff00000041848 */
[----:B------:R-:W-:Y:S01]  /*34b0*/  HMMA.16816.F32.BF16 R28, R60, R22, R28 ;  /* 0x000000163c1c723c */ /* 0x000fe2000004181c */
[----:B------:R-:W-:Y:S07]  /*34c0*/  LDSM.16.M88.4 R60, [R238] ;  /* 0x00000000ee3c783b */ /* 0x000fee0000000200 */
[C---:B------:R-:W-:Y:S08]  /*34d0*/  HMMA.16816.F32.BF16 R80, R16.reuse, R36, R80 ;  /* 0x000000241050723c */ /* 0x040ff00000041850 */
[C---:B------:R-:W-:Y:S01]  /*34e0*/  HMMA.16816.F32.BF16 R68, R16.reuse, R38, R68 ;  /* 0x000000261044723c */ /* 0x040fe20000041844 */
[----:B------:R-:W-:Y:S07]  /*34f0*/  LDSM.16.M88.4 R36, [R251+0x6000] ;  /* 0x00600000fb24783b */ /* 0x000fee0000000200 */
[C---:B------:R-:W-:Y:S08]  /*3500*/  HMMA.16816.F32.BF16 R92, R16.reuse, R20, R92 ;  /* 0x00000014105c723c */ /* 0x040ff0000004185c */
[----:B------:R-:W-:Y:S01]  /*3510*/  HMMA.16816.F32.BF16 R88, R16, R22, R88 ;  /* 0x000000161058723c */ /* 0x000fe20000041858 */
[----:B------:R-:W1:Y:S04]  /*3520*/  LDSM.16.M88.4 R16, [R248+0x4000] ;  /* 0x00400000f810783b */ /* 0x000e680000000200 */
[----:B------:R-:W-:Y:S03]  /*3530*/  LDSM.16.M88.4 R20, [R249+0x6000] ;  /* 0x00600000f914783b */ /* 0x000fe60000000200 */
[----:B--2---:R-:W-:Y:S08]  /*3540*/  HMMA.16816.F32.BF16 R56, R24, R128, R56 ;  /* 0x000000801838723c */ /* 0x004ff00000041838 */
[C---:B------:R-:W-:Y:S08]  /*3550*/  HMMA.16816.F32.BF16 R108, R8.reuse, R12, R108 ;  /* 0x0000000c086c723c */ /* 0x040ff0000004186c */
[-C--:B------:R-:W-:Y:S08]  /*3560*/  HMMA.16816.F32.BF16 R116, R8, R14.reuse, R116 ;  /* 0x0000000e0874723c */ /* 0x080ff00000041874 */
[----:B------:R-:W-:Y:S01]  /*3570*/  HMMA.16816.F32.BF16 R112, R100, R14, R112 ;  /* 0x0000000e6470723c */ /* 0x000fe20000041870 */
[----:B------:R-:W-:Y:S07]  /*3580*/  LDSM.16.M88.4 R12, [R248+0x6000] ;  /* 0x00600000f80c783b */ /* 0x000fee0000000200 */
[C---:B------:R-:W-:Y:S08]  /*3590*/  HMMA.16816.F32.BF16 R76, R8.reuse, R4, R76 ;  /* 0x00000004084c723c */ /* 0x040ff0000004184c */
[C---:B------:R-:W-:Y:S08]  /*35a0*/  HMMA.16816.F32.BF16 R72, R8.reuse, R6, R72 ;  /* 0x000000060848723c */ /* 0x040ff00000041848 */
[C---:B------:R-:W-:Y:S08]  /*35b0*/  HMMA.16816.F32.BF16 R48, R8.reuse, R124, R48 ;  /* 0x0000007c0830723c */ /* 0x040ff00000041830 */
[C---:B------:R-:W-:Y:S08]  /*35c0*/  HMMA.16816.F32.BF16 R44, R8.reuse, R126, R44 ;  /* 0x0000007e082c723c */ /* 0x040ff0000004182c */
[C---:B------:R-:W-:Y:S08]  /*35d0*/  HMMA.16816.F32.BF16 R32, R8.reuse, R96, R32 ;  /* 0x000000600820723c */ /* 0x040ff00000041820 */
[----:B------:R-:W-:Y:S01]  /*35e0*/  HMMA.16816.F32.BF16 R28, R8, R98, R28 ;  /* 0x00000062081c723c */ /* 0x000fe2000004181c */
[----:B------:R-:W2:Y:S07]  /*35f0*/  LDSM.16.M88.4 R8, [R247+0x4000] ;  /* 0x00400000f708783b */ /* 0x000eae0000000200 */
[----:B-1----:R-:W-:Y:S08]  /*3600*/  HMMA.16816.F32.BF16 R56, R16, R104, R56 ;  /* 0x000000681038723c */ /* 0x002ff00000041838 */
[----:B------:R-:W-:Y:S08]  /*3610*/  HMMA.16816.F32.BF16 R108, R36, R132, R108 ;  /* 0x00000084246c723c */ /* 0x000ff0000004186c */
[-C--:B------:R-:W-:Y:S08]  /*3620*/  HMMA.16816.F32.BF16 R112, R40, R134.reuse, R112 ;  /* 0x000000862870723c */ /* 0x080ff00000041870 */
[----:B------:R-:W-:Y:S08]  /*3630*/  HMMA.16816.F32.BF16 R116, R36, R134, R116 ;  /* 0x000000862474723c */ /* 0x000ff00000041874 */
[C---:B------:R-:W-:Y:S08]  /*3640*/  HMMA.16816.F32.BF16 R80, R100.reuse, R4, R80 ;  /* 0x000000046450723c */ /* 0x040ff00000041850 */
[C---:B------:R-:W-:Y:S01]  /*3650*/  HMMA.16816.F32.BF16 R68, R100.reuse, R6, R68 ;  /* 0x000000066444723c */ /* 0x040fe20000041844 */
[----:B------:R-:W-:Y:S07]  /*3660*/  LDSM.16.M88.4 R4, [R240+0x6000] ;  /* 0x00600000f004783b */ /* 0x000fee0000000200 */
[C---:B------:R-:W-:Y:S08]  /*3670*/  HMMA.16816.F32.BF16 R52, R100.reuse, R124, R52 ;  /* 0x0000007c6434723c */ /* 0x040ff00000041834 */
[----:B------:R-:W-:Y:S08]  /*3680*/  HMMA.16816.F32.BF16 R120, R100, R126, R120 ;  /* 0x0000007e6478723c */ /* 0x000ff00000041878 */
[----:B--2---:R-:W-:Y:S01]  /*3690*/  HMMA.16816.F32.BF16 R124, R8, R60, R56 ;  /* 0x0000003c087c723c */ /* 0x004fe20000041838 */
[----:B------:R-:W1:Y:S07]  /*36a0*/  LDSM.16.M88.4 R56, [R235] ;  /* 0x00000000eb38783b */ /* 0x000e6e0000000200 */
[----:B------:R-:W-:Y:S08]  /*36b0*/  HMMA.16816.F32.BF16 R108, R20, R128, R108 ;  /* 0x00000080146c723c */ /* 0x000ff0000004186c */
[-C--:B------:R-:W-:Y:S08]  /*36c0*/  HMMA.16816.F32.BF16 R112, R24, R130.reuse, R112 ;  /* 0x000000821870723c */ /* 0x080ff00000041870 */
[----:B------:R-:W-:Y:S08]  /*36d0*/  HMMA.16816.F32.BF16 R116, R20, R130, R116 ;  /* 0x000000821474723c */ /* 0x000ff00000041874 */
[-C--:B------:R-:W-:Y:S08]  /*36e0*/  HMMA.16816.F32.BF16 R80, R40, R84.reuse, R80 ;  /* 0x000000542850723c */ /* 0x080ff00000041850 */
[----:B------:R-:W-:Y:S08]  /*36f0*/  HMMA.16816.F32.BF16 R76, R36, R84, R76 ;  /* 0x00000054244c723c */ /* 0x000ff0000004184c */
[-C--:B------:R-:W-:Y:S08]  /*3700*/  HMMA.16816.F32.BF16 R68, R40, R86.reuse, R68 ;  /* 0x000000562844723c */ /* 0x080ff00000041844 */
[----:B------:R-:W-:Y:S01]  /*3710*/  HMMA.16816.F32.BF16 R72, R36, R86, R72 ;  /* 0x000000562448723c */ /* 0x000fe20000041848 */
[----:B------:R-:W-:Y:S07]  /*3720*/  LDSM.16.M88.4 R84, [R236] ;  /* 0x00000000ec54783b */ /* 0x000fee0000000200 */
[C---:B------:R-:W-:Y:S08]  /*3730*/  HMMA.16816.F32.BF16 R92, R100.reuse, R96, R92 ;  /* 0x00000060645c723c */ /* 0x040ff0000004185c */
[----:B------:R-:W-:Y:S01]  /*3740*/  HMMA.16816.F32.BF16 R88, R100, R98, R88 ;  /* 0x000000626458723c */ /* 0x000fe20000041858 */
[----:B------:R-:W2:Y:S07]  /*3750*/  LDSM.16.M88.4 R96, [R241+0x2800] ;  /* 0x00280000f160783b */ /* 0x000eae0000000200 */
[----:B------:R-:W-:Y:S08]  /*3760*/  HMMA.16816.F32.BF16 R108, R12, R104, R108 ;  /* 0x000000680c6c723c */ /* 0x000ff0000004186c */
[-C--:B------:R-:W-:Y:S08]  /*3770*/  HMMA.16816.F32.BF16 R112, R16, R106.reuse, R112 ;  /* 0x0000006a1070723c */ /* 0x080ff00000041870 */
[----:B------:R-:W-:Y:S08]  /*3780*/  HMMA.16816.F32.BF16 R116, R12, R106, R116 ;  /* 0x0000006a0c74723c */ /* 0x000ff00000041874 */
[-C--:B-1----:R-:W-:Y:S08]  /*3790*/  HMMA.16816.F32.BF16 R80, R24, R56.reuse, R80 ;  /* 0x000000381850723c */ /* 0x082ff00000041850 */
[----:B------:R-:W-:Y:S01]  /*37a0*/  HMMA.16816.F32.BF16 R100, R20, R56, R76 ;  /* 0x000000381464723c */ /* 0x000fe2000004184c */
[----:B------:R-:W1:Y:S07]  /*37b0*/  LDSM.16.M88.4 R76, [R238+0x800] ;  /* 0x00080000ee4c783b */ /* 0x000e6e0000000200 */
[-C--:B------:R-:W-:Y:S08]  /*37c0*/  HMMA.16816.F32.BF16 R68, R24, R58.reuse, R68 ;  /* 0x0000003a1844723c */ /* 0x080ff00000041844 */
[----:B------:R-:W-:Y:S01]  /*37d0*/  HMMA.16816.F32.BF16 R72, R20, R58, R72 ;  /* 0x0000003a1448723c */ /* 0x000fe20000041848 */
[----:B------:R-:W-:Y:S07]  /*37e0*/  LDSM.16.M88.4 R56, [R241+0x3000] ;  /* 0x00300000f138783b */ /* 0x000fee0000000200 */
[----:B------:R-:W-:Y:S08]  /*37f0*/  HMMA.16816.F32.BF16 R108, R4, R60, R108 ;  /* 0x0000003c046c723c */ /* 0x000ff0000004186c */
[-C--:B------:R-:W-:Y:S08]  /*3800*/  HMMA.16816.F32.BF16 R112, R8, R62.reuse, R112 ;  /* 0x0000003e0870723c */ /* 0x080ff00000041870 */
[----:B------:R-:W-:Y:S01]  /*3810*/  HMMA.16816.F32.BF16 R116, R4, R62, R116 ;  /* 0x0000003e0474723c */ /* 0x000fe20000041874 */
[----:B------:R-:W3:Y:S07]  /*3820*/  LDSM.16.M88.4 R60, [R250+0x3000] ;  /* 0x00300000fa3c783b */ /* 0x000eee0000000200 */
[-C--:B--2---:R-:W-:Y:S08]  /*3830*/  HMMA.16816.F32.BF16 R80, R16, R96.reuse, R80 ;  /* 0x000000601050723c */ /* 0x084ff00000041850 */
[----:B------:R-:W-:Y:S08]  /*3840*/  HMMA.16816.F32.BF16 R100, R12, R96, R100 ;  /* 0x000000600c64723c */ /* 0x000ff00000041864 */
[-C--:B------:R-:W-:Y:S08]  /*3850*/  HMMA.16816.F32.BF16 R68, R16, R98.reuse, R68 ;  /* 0x000000621044723c */ /* 0x080ff00000041844 */
[----:B------:R-:W-:Y:S08]  /*3860*/  HMMA.16816.F32.BF16 R72, R12, R98, R72 ;  /* 0x000000620c48723c */ /* 0x000ff00000041848 */
[----:B-1----:R-:W-:Y:S08]  /*3870*/  HMMA.16816.F32.BF16 R80, R8, R76, R80 ;  /* 0x0000004c0850723c */ /* 0x002ff00000041850 */
[-C--:B---3--:R-:W-:Y:S08]  /*3880*/  HMMA.16816.F32.BF16 R52, R40, R60.reuse, R52 ;  /* 0x0000003c2834723c */ /* 0x088ff00000041834 */
[----:B------:R-:W-:Y:S08]  /*3890*/  HMMA.16816.F32.BF16 R48, R36, R60, R48 ;  /* 0x0000003c2430723c */ /* 0x000ff00000041830 */
[----:B------:R-:W-:Y:S08]  /*38a0*/  HMMA.16816.F32.BF16 R100, R4, R76, R100 ;  /* 0x0000004c0464723c */ /* 0x000ff00000041864 */
[-C--:B------:R-:W-:Y:S08]  /*38b0*/  HMMA.16816.F32.BF16 R68, R8, R78.reuse, R68 ;  /* 0x0000004e0844723c */ /* 0x080ff00000041844 */
[----:B------:R-:W-:Y:S01]  /*38c0*/  HMMA.16816.F32.BF16 R72, R4, R78, R72 ;  /* 0x0000004e0448723c */ /* 0x000fe20000041848 */
[----:B------:R-:W1:Y:S01]  /*38d0*/  LDSM.16.M88.4 R76, [R250+0x3800] ;  /* 0x00380000fa4c783b */ /* 0x000e620000000200 */
[----:B------:R-:W-:-:S02]  /*38e0*/  FMUL.FTZ R80, R80, c[0x0][0x320] ;  /* 0x0000c80050507a20 */ /* 0x000fc40000410000 */
[----:B------:R-:W-:Y:S02]  /*38f0*/  FMUL.FTZ R81, R81, c[0x0][0x320] ;  /* 0x0000c80051517a20 */ /* 0x000fe40000410000 */
[----:B------:R-:W-:Y:S02]  /*3900*/  FMUL.FTZ R82, R82, c[0x0][0x320] ;  /* 0x0000c80052527a20 */ /* 0x000fe40000410000 */
[----:B------:R-:W-:Y:S01]  /*3910*/  FMUL.FTZ R83, R83, c[0x0][0x320] ;  /* 0x0000c80053537a20 */ /* 0x000fe20000410000 */
[----:B------:R-:W-:Y:S01]  /*3920*/  IADD3 R237, R242, 0x3800, RZ ;  /* 0x00003800f2ed7810 */ /* 0x000fe20007ffe0ff */
[----:B------:R-:W-:Y:S02]  /*3930*/  FMUL.FTZ R96, R114, c[0x0][0x320] ;  /* 0x0000c80072607a20 */ /* 0x000fe40000410000 */
[----:B------:R-:W-:Y:S01]  /*3940*/  FMUL.FTZ R97, R115, c[0x0][0x320] ;  /* 0x0000c80073617a20 */ /* 0x000fe20000410000 */
[----:B------:R-:W2:Y:S01]  /*3950*/  MUFU.TANH R98, R82 ;  /* 0x0000005200627308 */ /* 0x000ea20000002400 */
[----:B------:R-:W-:-:S02]  /*3960*/  FMUL.FTZ R114, R117, c[0x0][0x320] ;  /* 0x0000c80075727a20 */ /* 0x000fc40000410000 */
[----:B------:R-:W-:Y:S01]  /*3970*/  FMUL.FTZ R115, R118, c[0x0][0x320] ;  /* 0x0000c80076737a20 */ /* 0x000fe20000410000 */
[----:B------:R-:W-:Y:S04]  /*3980*/  HMMA.16816.F32.BF16 R52, R24, R84, R52 ;  /* 0x000000541834723c */ /* 0x000fe80000041834 */
[----:B------:R-:W3:Y:S04]  /*3990*/  MUFU.TANH R117, R80 ;  /* 0x0000005000757308 */ /* 0x000ee80000002400 */
[-C--:B------:R-:W-:Y:S04]  /*39a0*/  HMMA.16816.F32.BF16 R120, R40, R62.reuse, R120 ;  /* 0x0000003e2878723c */ /* 0x080fe80000041878 */
[----:B------:R-:W4:Y:S04]  /*39b0*/  MUFU.TANH R118, R81 ;  /* 0x0000005100767308 */ /* 0x000f280000002400 */
[----:B------:R-:W-:Y:S01]  /*39c0*/  HMMA.16816.F32.BF16 R44, R36, R62, R44 ;  /* 0x0000003e242c723c */ /* 0x000fe2000004182c */
[----:B------:R-:W2:Y:S03]  /*39d0*/  LDSM.16.M88.4 R60, [R237] ;  /* 0x00000000ed3c783b */ /* 0x000ea60000000200 */
[----:B------:R1:W1:Y:S04]  /*39e0*/  MUFU.TANH R99, R83 ;  /* 0x0000005300637308 */ /* 0x0002680000002400 */
[----:B-1----:R-:W-:Y:S01]  /*39f0*/  HMMA.16816.F32.BF16 R80, R20, R84, R48 ;  /* 0x000000541450723c */ /* 0x002fe20000041830 */
[----:B------:R-:W-:Y:S01]  /*3a00*/  FMUL.FTZ R68, R68, c[0x0][0x320] ;  /* 0x0000c80044447a20 */ /* 0x000fe20000410000 */
[----:B------:R-:W1:Y:S01]  /*3a10*/  LDSM.16.M88.4 R48, [R238+0x1000] ;  /* 0x00100000ee30783b */ /* 0x000e620000000200 */
[----:B------:R-:W-:-:S05]  /*3a20*/  FMUL.FTZ R69, R69, c[0x0][0x320] ;  /* 0x0000c80045457a20 */ /* 0x000fca0000410000 */
[-C--:B------:R-:W-:Y:S01]  /*3a30*/  HMMA.16816.F32.BF16 R32, R36, R76.reuse, R32 ;  /* 0x0000004c2420723c */ /* 0x080fe20000041820 */
[----:B------:R-:W-:Y:S02]  /*3a40*/  FMUL.FTZ R84, R101, c[0x0][0x320] ;  /* 0x0000c80065547a20 */ /* 0x000fe40000410000 */
[----:B------:R-:W-:Y:S02]  /*3a50*/  FMUL.FTZ R85, R102, c[0x0][0x320] ;  /* 0x0000c80066557a20 */ /* 0x000fe40000410000 */
[----:B------:R-:W-:Y:S01]  /*3a60*/  FMUL.FTZ R101, R103, c[0x0][0x320] ;  /* 0x0000c80067657a20 */ /* 0x000fe20000410000 */
[----:B------:R-:W1:Y:S02]  /*3a70*/  MUFU.TANH R102, R68 ;  /* 0x0000004400667308 */ /* 0x000e640000002400 */
[C---:B------:R-:W-:Y:S06]  /*3a80*/  HMMA.16816.F32.BF16 R92, R40.reuse, R76, R92 ;  /* 0x0000004c285c723c */ /* 0x040fec000004185c */
[----:B------:R1:W1:Y:S02]  /*3a90*/  MUFU.TANH R103, R69 ;  /* 0x0000004500677308 */ /* 0x0002640000002400 */
[----:B------:R-:W-:Y:S01]  /*3aa0*/  HMMA.16816.F32.BF16 R88, R40, R78, R88 ;  /* 0x0000004e2858723c */ /* 0x000fe20000041858 */
[----:B------:R-:W-:Y:S07]  /*3ab0*/  LDSM.16.M88.4 R40, [R238+0x1800] ;  /* 0x00180000ee28783b */ /* 0x000fee0000000200 */
[-C--:B------:R-:W-:Y:S08]  /*3ac0*/  HMMA.16816.F32.BF16 R52, R16, R56.reuse, R52 ;  /* 0x000000381034723c */ /* 0x080ff00000041834 */
[----:B------:R-:W-:Y:S07]  /*3ad0*/  HMMA.16816.F32.BF16 R80, R12, R56, R80 ;  /* 0x000000380c50723c */ /* 0x000fee0000041850 */
[----:B------:R-:W-:Y:S01]  /*3ae0*/  FMUL.FTZ R56, R70, c[0x0][0x320] ;  /* 0x0000c80046387a20 */ /* 0x000fe20000410000 */
[----:B------:R-:W-:Y:S01]  /*3af0*/  HMMA.16816.F32.BF16 R28, R36, R78, R28 ;  /* 0x0000004e241c723c */ /* 0x000fe2000004181c */
[----:B------:R-:W-:-:S02]  /*3b00*/  FMUL.FTZ R57, R71, c[0x0][0x320] ;  /* 0x0000c80047397a20 */ /* 0x000fc40000410000 */
[----:B-1----:R-:W1:Y:S05]  /*3b10*/  LDSM.16.M88.4 R68, [R241+0x3800] ;  /* 0x00380000f144783b */ /* 0x002e6a0000000200 */
[C---:B--2---:R-:W-:Y:S08]  /*3b20*/  HMMA.16816.F32.BF16 R32, R20.reuse, R60, R32 ;  /* 0x0000003c1420723c */ /* 0x044ff00000041820 */
[-C--:B------:R-:W-:Y:S08]  /*3b30*/  HMMA.16816.F32.BF16 R44, R20, R86.reuse, R44 ;  /* 0x00000056142c723c */ /* 0x080ff0000004182c */
[C---:B------:R-:W-:Y:S08]  /*3b40*/  HMMA.16816.F32.BF16 R120, R24.reuse, R86, R120 ;  /* 0x000000561878723c */ /* 0x040ff00000041878 */
[C---:B------:R-:W-:Y:S08]  /*3b50*/  HMMA.16816.F32.BF16 R92, R24.reuse, R60, R92 ;  /* 0x0000003c185c723c */ /* 0x040ff0000004185c */
[-C--:B------:R-:W-:Y:S08]  /*3b60*/  HMMA.16816.F32.BF16 R88, R24, R62.reuse, R88 ;  /* 0x0000003e1858723c */ /* 0x080ff00000041858 */
[----:B------:R-:W-:Y:S08]  /*3b70*/  HMMA.16816.F32.BF16 R28, R20, R62, R28 ;  /* 0x0000003e141c723c */ /* 0x000ff0000004181c */
[-C--:B------:R-:W-:Y:S08]  /*3b80*/  HMMA.16816.F32.BF16 R52, R8, R48.reuse, R52 ;  /* 0x000000300834723c */ /* 0x080ff00000041834 */
[----:B------:R-:W-:Y:S01]  /*3b90*/  HMMA.16816.F32.BF16 R80, R4, R48, R80 ;  /* 0x000000300450723c */ /* 0x000fe20000041850 */
[----:B------:R-:W-:-:S02]  /*3ba0*/  FMUL.FTZ R107, R108, c[0x0][0x320] ;  /* 0x0000c8006c6b7a20 */ /* 0x000fc40000410000 */
[----:B------:R-:W-:Y:S02]  /*3bb0*/  FMUL.FTZ R0, R124, c[0x0][0x320] ;  /* 0x0000c8007c007a20 */ /* 0x000fe40000410000 */
[----:B------:R-:W-:Y:S02]  /*3bc0*/  FMUL.FTZ R104, R125, c[0x0][0x320] ;  /* 0x0000c8007d687a20 */ /* 0x000fe40000410000 */
[----:B------:R-:W-:Y:S01]  /*3bd0*/  FMUL.FTZ R105, R126, c[0x0][0x320] ;  /* 0x0000c8007e697a20 */ /* 0x000fe20000410000 */
[----:B-1----:R-:W-:Y:S01]  /*3be0*/  HMMA.16816.F32.BF16 R32, R12, R68, R32 ;  /* 0x000000440c20723c */ /* 0x002fe20000041820 */
[----:B------:R-:W-:Y:S02]  /*3bf0*/  FMUL.FTZ R106, R127, c[0x0][0x320] ;  /* 0x0000c8007f6a7a20 */ /* 0x000fe40000410000 */
[----:B------:R-:W-:Y:S02]  /*3c00*/  FMUL.FTZ R100, R100, c[0x0][0x320] ;  /* 0x0000c80064647a20 */ /* 0x000fe40000410000 */
[----:B------:R-:W-:-:S02]  /*3c10*/  FMUL.FTZ R72, R72, c[0x0][0x320] ;  /* 0x0000c80048487a20 */ /* 0x000fc40000410000 */
[----:B------:R-:W-:Y:S01]  /*3c20*/  FMUL.FTZ R73, R73, c[0x0][0x320] ;  /* 0x0000c80049497a20 */ /* 0x000fe20000410000 */
[----:B------:R-:W-:Y:S01]  /*3c30*/  HMMA.16816.F32.BF16 R44, R12, R58, R44 ;  /* 0x0000003a0c2c723c */ /* 0x000fe2000004182c */
[----:B-----5:R-:W-:Y:S01]  /*3c40*/  ISETP.GT.AND P0, PT, R3, R146, PT ;  /* 0x000000920300720c */ /* 0x020fe20003f04270 */
[----:B------:R-:W1:Y:S01]  /*3c50*/  MUFU.TANH R96, R96 ;  /* 0x0000006000607308 */ /* 0x000e620000002400 */
[----:B------:R-:W-:-:S05]  /*3c60*/  DEPBAR.LE SB0, 0x0 ;  /* 0x000080000000791a */ /* 0x000fca0000000000 */
[C---:B------:R-:W-:Y:S08]  /*3c70*/  HMMA.16816.F32.BF16 R120, R16.reuse, R58, R120 ;  /* 0x0000003a1078723c */ /* 0x040ff00000041878 */
[C---:B------:R-:W-:Y:S08]  /*3c80*/  HMMA.16816.F32.BF16 R92, R16.reuse, R68, R92 ;  /* 0x00000044105c723c */ /* 0x040ff0000004185c */
[-C--:B------:R-:W-:Y:S08]  /*3c90*/  HMMA.16816.F32.BF16 R88, R16, R70.reuse, R88 ;  /* 0x000000461058723c */ /* 0x080ff00000041858 */
[----:B------:R-:W-:Y:S08]  /*3ca0*/  HMMA.16816.F32.BF16 R28, R12, R70, R28 ;  /* 0x000000460c1c723c */ /* 0x000ff0000004181c */
[C---:B------:R-:W-:Y:S08]  /*3cb0*/  HMMA.16816.F32.BF16 R32, R4.reuse, R40, R32 ;  /* 0x000000280420723c */ /* 0x040ff00000041820 */
[-C--:B------:R-:W-:Y:S08]  /*3cc0*/  HMMA.16816.F32.BF16 R44, R4, R50.reuse, R44 ;  /* 0x00000032042c723c */ /* 0x080ff0000004182c */
[C---:B------:R-:W-:Y:S08]  /*3cd0*/  HMMA.16816.F32.BF16 R120, R8.reuse, R50, R120 ;  /* 0x000000320878723c */ /* 0x040ff00000041878 */
[C---:B------:R-:W-:Y:S08]  /*3ce0*/  HMMA.16816.F32.BF16 R92, R8.reuse, R40, R92 ;  /* 0x00000028085c723c */ /* 0x040ff0000004185c */
[-C--:B------:R-:W-:Y:S08]  /*3cf0*/  HMMA.16816.F32.BF16 R88, R8, R42.reuse, R88 ;  /* 0x0000002a0858723c */ /* 0x080ff00000041858 */
[----:B------:R-:W-:Y:S01]  /*3d00*/  HMMA.16816.F32.BF16 R28, R4, R42, R28 ;  /* 0x0000002a041c723c */ /* 0x000fe2000004181c */
[----:B------:R-:W-:-:S02]  /*3d10*/  FMUL.FTZ R108, R109, c[0x0][0x320] ;  /* 0x0000c8006d6c7a20 */ /* 0x000fc40000410000 */
[----:B------:R-:W-:Y:S02]  /*3d20*/  FMUL.FTZ R52, R52, c[0x0][0x320] ;  /* 0x0000c80034347a20 */ /* 0x000fe40000410000 */
[----:B------:R-:W-:Y:S02]  /*3d30*/  FMUL.FTZ R53, R53, c[0x0][0x320] ;  /* 0x0000c80035357a20 */ /* 0x000fe40000410000 */
[----:B------:R-:W-:Y:S02]  /*3d40*/  FMUL.FTZ R109, R110, c[0x0][0x320] ;  /* 0x0000c8006e6d7a20 */ /* 0x000fe40000410000 */
[----:B------:R-:W-:Y:S02]  /*3d50*/  FMUL.FTZ R32, R32, c[0x0][0x320] ;  /* 0x0000c80020207a20 */ /* 0x000fe40000410000 */
[----:B------:R-:W-:Y:S02]  /*3d60*/  FMUL.FTZ R110, R111, c[0x0][0x320] ;  /* 0x0000c8006f6e7a20 */ /* 0x000fe40000410000 */
[----:B------:R-:W-:-:S02]  /*3d70*/  FMUL.FTZ R111, R112, c[0x0][0x320] ;  /* 0x0000c800706f7a20 */ /* 0x000fc40000410000 */
[----:B------:R-:W-:Y:S02]  /*3d80*/  FMUL.FTZ R48, R74, c[0x0][0x320] ;  /* 0x0000c8004a307a20 */ /* 0x000fe40000410000 */
[----:B------:R-:W-:Y:S01]  /*3d90*/  FMUL.FTZ R49, R75, c[0x0][0x320] ;  /* 0x0000c8004b317a20 */ /* 0x000fe20000410000 */
[----:B------:R2:W1:Y:S01]  /*3da0*/  MUFU.TANH R74, R52 ;  /* 0x00000034004a7308 */ /* 0x0004620000002400 */
[----:B------:R-:W-:Y:S02]  /*3db0*/  FMUL.FTZ R112, R113, c[0x0][0x320] ;  /* 0x0000c80071707a20 */ /* 0x000fe40000410000 */
[----:B------:R-:W-:Y:S02]  /*3dc0*/  FMUL.FTZ R113, R116, c[0x0][0x320] ;  /* 0x0000c80074717a20 */ /* 0x000fe40000410000 */
[----:B------:R-:W-:-:S03]  /*3dd0*/  FMUL.FTZ R20, R46, c[0x0][0x320] ;  /* 0x0000c8002e147a20 */ /* 0x000fc60000410000 */
[----:B------:R5:W1:Y:S01]  /*3de0*/  MUFU.TANH R75, R53 ;  /* 0x00000035004b7308 */ /* 0x000a620000002400 */
[----:B------:R-:W-:Y:S02]  /*3df0*/  FMUL.FTZ R116, R119, c[0x0][0x320] ;  /* 0x0000c80077747a20 */ /* 0x000fe40000410000 */
[----:B------:R-:W-:Y:S02]  /*3e00*/  FMUL.FTZ R58, R81, c[0x0][0x320] ;  /* 0x0000c800513a7a20 */ /* 0x000fe40000410000 */
[----:B------:R-:W-:Y:S02]  /*3e10*/  FMUL.FTZ R50, R83, c[0x0][0x320] ;  /* 0x0000c80053327a20 */ /* 0x000fe40000410000 */
[----:B------:R-:W-:Y:S01]  /*3e20*/  FMUL.FTZ R51, R120, c[0x0][0x320] ;  /* 0x0000c80078337a20 */ /* 0x000fe20000410000 */
[----:B------:R1:W1:Y:S01]  /*3e30*/  MUFU.TANH R40, R32 ;  /* 0x0000002000287308 */ /* 0x0002620000002400 */
[----:B--2---:R-:W-:Y:S02]  /*3e40*/  FMUL.FTZ R52, R54, c[0x0][0x320] ;  /* 0x0000c80036347a20 */ /* 0x004fe40000410000 */
[----:B------:R-:W-:-:S02]  /*3e50*/  FMUL.FTZ R54, R80, c[0x0][0x320] ;  /* 0x0000c80050367a20 */ /* 0x000fc40000410000 */
[----:B------:R-:W-:Y:S02]  /*3e60*/  FMUL.FTZ R36, R121, c[0x0][0x320] ;  /* 0x0000c80079247a20 */ /* 0x000fe40000410000 */
[----:B------:R-:W-:Y:S02]  /*3e70*/  FMUL.FTZ R25, R122, c[0x0][0x320] ;  /* 0x0000c8007a197a20 */ /* 0x000fe40000410000 */
[----:B-----5:R-:W-:Y:S02]  /*3e80*/  FMUL.FTZ R53, R55, c[0x0][0x320] ;  /* 0x0000c80037357a20 */ /* 0x020fe40000410000 */
[----:B------:R-:W-:Y:S02]  /*3e90*/  FMUL.FTZ R55, R82, c[0x0][0x320] ;  /* 0x0000c80052377a20 */ /* 0x000fe40000410000 */
[----:B------:R-:W-:Y:S02]  /*3ea0*/  FMUL.FTZ R79, R123, c[0x0][0x320] ;  /* 0x0000c8007b4f7a20 */ /* 0x000fe40000410000 */
[----:B------:R-:W-:-:S02]  /*3eb0*/  FMUL.FTZ R37, R44, c[0x0][0x320] ;  /* 0x0000c8002c257a20 */ /* 0x000fc40000410000 */
[----:B------:R-:W-:Y:S02]  /*3ec0*/  FMUL.FTZ R26, R45, c[0x0][0x320] ;  /* 0x0000c8002d1a7a20 */ /* 0x000fe40000410000 */
[----:B------:R-:W-:Y:S02]  /*3ed0*/  FMUL.FTZ R27, R47, c[0x0][0x320] ;  /* 0x0000c8002f1b7a20 */ /* 0x000fe40000410000 */
[----:B------:R-:W-:Y:S02]  /*3ee0*/  FMUL.FTZ R19, R92, c[0x0][0x320] ;  /* 0x0000c8005c137a20 */ /* 0x000fe40000410000 */
[----:B------:R-:W-:Y:S02]  /*3ef0*/  FMUL.FTZ R18, R93, c[0x0][0x320] ;  /* 0x0000c8005d127a20 */ /* 0x000fe40000410000 */
[----:B------:R-:W-:Y:S02]  /*3f00*/  FMUL.FTZ R78, R94, c[0x0][0x320] ;  /* 0x0000c8005e4e7a20 */ /* 0x000fe40000410000 */
[----:B------:R-:W-:-:S02]  /*3f10*/  FMUL.FTZ R77, R95, c[0x0][0x320] ;  /* 0x0000c8005f4d7a20 */ /* 0x000fc40000410000 */
[----:B-1----:R-:W-:Y:S02]  /*3f20*/  FMUL.FTZ R32, R33, c[0x0][0x320] ;  /* 0x0000c80021207a20 */ /* 0x002fe40000410000 */
[----:B------:R-:W-:Y:S02]  /*3f30*/  FMUL.FTZ R11, R34, c[0x0][0x320] ;  /* 0x0000c800220b7a20 */ /* 0x000fe40000410000 */
[----:B------:R-:W-:Y:S02]  /*3f40*/  FMUL.FTZ R10, R35, c[0x0][0x320] ;  /* 0x0000c800230a7a20 */ /* 0x000fe40000410000 */
[----:B------:R-:W-:Y:S02]  /*3f50*/  FMUL.FTZ R17, R88, c[0x0][0x320] ;  /* 0x0000c80058117a20 */ /* 0x000fe40000410000 */
[----:B------:R-:W-:Y:S02]  /*3f60*/  FMUL.FTZ R16, R89, c[0x0][0x320] ;  /* 0x0000c80059107a20 */ /* 0x000fe40000410000 */
[----:B------:R-:W-:-:S02]  /*3f70*/  FMUL.FTZ R76, R90, c[0x0][0x320] ;  /* 0x0000c8005a4c7a20 */ /* 0x000fc40000410000 */
[----:B------:R-:W-:Y:S02]  /*3f80*/  FMUL.FTZ R46, R91, c[0x0][0x320] ;  /* 0x0000c8005b2e7a20 */ /* 0x000fe40000410000 */
[----:B------:R-:W-:Y:S02]  /*3f90*/  FMUL.FTZ R28, R28, c[0x0][0x320] ;  /* 0x0000c8001c1c7a20 */ /* 0x000fe40000410000 */
[----:B------:R-:W-:Y:S02]  /*3fa0*/  FMUL.FTZ R29, R29, c[0x0][0x320] ;  /* 0x0000c8001d1d7a20 */ /* 0x000fe40000410000 */
[----:B------:R-:W-:Y:S02]  /*3fb0*/  FMUL.FTZ R30, R30, c[0x0][0x320] ;  /* 0x0000c8001e1e7a20 */ /* 0x000fe40000410000 */
[----:B------:R-:W-:Y:S01]  /*3fc0*/  FMUL.FTZ R31, R31, c[0x0][0x320] ;  /* 0x0000c8001f1f7a20 */ /* 0x000fe20000410000 */
[----:B------:R-:W1:Y:S08]  /*3fd0*/  MUFU.TANH R0, R0 ;  /* 0x0000000000007308 */ /* 0x000e700000002400 */
[----:B------:R-:W2:Y:S08]  /*3fe0*/  MUFU.TANH R104, R104 ;  /* 0x0000006800687308 */ /* 0x000eb00000002400 */
[----:B------:R-:W1:Y:S08]  /*3ff0*/  MUFU.TANH R105, R105 ;  /* 0x0000006900697308 */ /* 0x000e700000002400 */
        /* <DEDUP_REMOVED lines=47> */
[----:B------:R1:W1:Y:S08]  /*42f0*/  MUFU.TANH R33, R28 ;  /* 0x0000001c00217308 */ /* 0x0002700000002400 */
[----:B------:R1:W1:Y:S08]  /*4300*/  MUFU.TANH R47, R29 ;  /* 0x0000001d002f7308 */ /* 0x0002700000002400 */
[----:B------:R1:W1:Y:S08]  /*4310*/  MUFU.TANH R45, R30 ;  /* 0x0000001e002d7308 */ /* 0x0002700000002400 */
[----:B------:R1:W1:Y:S01]  /*4320*/  MUFU.TANH R44, R31 ;  /* 0x0000001f002c7308 */ /* 0x0002620000002400 */
[----:B------:R-:W-:Y:S01]  /*4330*/  BSSY B0, `(.L_x_1230) ;  /* 0x0000056000007945 */ /* 0x000fe20003800000 */
[----:B------:R-:W-:Y:S01]  /*4340*/  BAR.SYNC.DEFER_BLOCKING 0x0 ;  /* 0x0000000000007b1d */ /* 0x000fe20000010000 */
[----:B------:R-:W-:-:S02]  /*4350*/  ISETP.GT.AND P1, PT, R66, 0x3f, PT ;  /* 0x0000003f4200780c */ /* 0x000fc40003f24270 */
[C---:B------:R-:W-:Y:S02]  /*4360*/  IADD3 R234, R242.reuse, 0x1800, RZ ;  /* 0x00001800f2ea7810 */ /* 0x040fe40007ffe0ff */
[C---:B------:R-:W-:Y:S02]  /*4370*/  IADD3 R233, R242.reuse, 0x1000, RZ ;  /* 0x00001000f2e97810 */ /* 0x040fe40007ffe0ff */
[----:B------:R-:W-:Y:S01]  /*4380*/  IADD3 R232, R242, 0x800, RZ ;  /* 0x00000800f2e87810 */ /* 0x000fe20007ffe0ff */
[----:B------:R-:W-:Y:S05]  /*4390*/  @!P0 BRA `(.L_x_1231) ;  /* 0x000004f000008947 */ /* 0x000fea0003800000 */
[----:B--234-:R-:W-:Y:S01]  /*43a0*/  IMAD R4, R3, 0x40, R143 ;  /* 0x0000004003047824 */ /* 0x01cfe200078e028f */
[----:B------:R-:W-:-:S04]  /*43b0*/  MOV R13, RZ ;  /* 0x000000ff000d7202 */ /* 0x000fc80000000f00 */
[----:B------:R-:W-:-:S05]  /*43c0*/  IADD3 R66, R4, -0x40, R66 ;  /* 0xffffffc004427810 */ /* 0x000fca0007ffe042 */
[----:B------:R-:W-:-:S04]  /*43d0*/  @P3 IMAD.HI.U32 R5, R66, c[0x0][0x2bc], RZ ;  /* 0x0000af0042053a27 */ /* 0x000fc800078e00ff */
[----:B------:R-:W-:Y:S01]  /*43e0*/  IMAD.MOV.U32 R4, RZ, RZ, R66 ;  /* 0x000000ffff047224 */ /* 0x000fe200078e0042 */
        /* <DEDUP_REMOVED lines=9> */
[----:B------:R-:W-:Y:S01]  /*4480*/  SHF.R.S32.HI R4, RZ, 0x1f, R12 ;  /* 0x0000001fff047819 */ /* 0x000fe2000001140c */
[----:B------:R3:W-:Y:S04]  /*4490*/  STL [R1+0xb8], R12 ;  /* 0x0000b80c01007387 */ /* 0x0007e80000100800 */
[----:B------:R-:W-:-:S04]  /*44a0*/  IMAD R4, R4, c[0x0][0x1e0], RZ ;  /* 0x0000780004047a24 */ /* 0x000fc800078e02ff */
[----:B------:R-:W-:-:S05]  /*44b0*/  IMAD R4, R12, c[0x0][0x1e4], R4 ;  /* 0x000079000c047a24 */ /* 0x000fca00078e0204 */
[----:B------:R-:W-:Y:S02]  /*44c0*/  IADD3 R7, R7, R4, RZ ;  /* 0x0000000407077210 */ /* 0x000fe40007ffe0ff */
[----:B--2---:R-:W-:-:S03]  /*44d0*/  SHF.R.S32.HI R4, RZ, 0x1f, R13 ;  /* 0x0000001fff047819 */ /* 0x004fc6000001140d */
[----:B------:R-:W-:Y:S01]  /*44e0*/  IMAD.WIDE.U32 R6, R13, c[0x0][0x1f0], R6 ;  /* 0x00007c000d067a25 */ /* 0x000fe200078e0006 */
[----:B------:R2:W-:Y:S03]  /*44f0*/  STL [R1+0xb4], R13 ;  /* 0x0000b40d01007387 */ /* 0x0005e60000100800 */
[----:B------:R-:W-:Y:S01]  /*4500*/  IMAD R4, R4, c[0x0][0x1f0], RZ ;  /* 0x00007c0004047a24 */ /* 0x000fe200078e02ff */
[----:B---3--:R-:W-:-:S03]  /*4510*/  IADD3 R12, P2, R140, R6, RZ ;  /* 0x000000068c0c7210 */ /* 0x008fc60007f5e0ff */
[----:B------:R-:W-:-:S05]  /*4520*/  IMAD R4, R13, c[0x0][0x1f4], R4 ;  /* 0x00007d000d047a24 */ /* 0x000fca00078e0204 */
[----:B------:R-:W-:Y:S02]  /*4530*/  IADD3.X R4, R139, R7, R4, P2, !PT ;  /* 0x000000078b047210 */ /* 0x000fe400017fe404 */
[----:B--2---:R-:W-:-:S04]  /*4540*/  LEA R13, P0, R12, c[0x0][0x1c8], 0x1 ;  /* 0x000072000c0d7a11 */ /* 0x004fc800078008ff */
[----:B------:R-:W-:Y:S01]  /*4550*/  LEA.HI.X R12, R12, c[0x0][0x1cc], R4, 0x1, P0 ;  /* 0x000073000c0c7a11 */ /* 0x000fe200000f0c04 */
[----:B------:R-:W-:Y:S06]  /*4560*/  BRA.DIV ~URZ, `(.L_x_1232) ;  /* 0x0000f8e27f007947 */ /* 0x000fec000b800000 */
[----:B------:R2:W3:Y:S02]  /*4570*/  SHFL.IDX PT, R14, R12, RZ, 0x181f ;  /* 0x00181fff0c0e7589 */ /* 0x0004e400000e0000 */
.L_x_1286:
[----:B------:R-:W-:Y:S05]  /*4580*/  BRA.DIV ~URZ, `(.L_x_1233) ;  /* 0x0000f9327f007947 */ /* 0x000fea000b800000 */
[----:B------:R-:W4:Y:S04]  /*4590*/  LDL R22, [R1+0x18] ;  /* 0x0000180001167983 */ /* 0x000f280000100800 */
[----:B------:R-:W5:Y:S04]  /*45a0*/  LDL R9, [R1+0x4] ;  /* 0x0000040001097983 */ /* 0x000f680000100800 */
[----:B--2---:R-:W2:Y:S04]  /*45b0*/  LDL R24, [R1+0x8] ;  /* 0x0000080001187983 */ /* 0x004ea80000100800 */
[----:B------:R-:W3:Y:S04]  /*45c0*/  SHFL.IDX PT, R8, R13, RZ, 0x181f ;  /* 0x00181fff0d087589 */ /* 0x000ee800000e0000 */
[----:B------:R-:W1:Y:S04]  /*45d0*/  SHFL.IDX PT, R6, R13, 0x1, 0x181f ;  /* 0x00381f000d067f89 */ /* 0x000e6800000e0000 */
[----:B------:R-:W1:Y:S04]  /*45e0*/  SHFL.IDX PT, R7, R12, 0x1, 0x181f ;  /* 0x00381f000c077f89 */ /* 0x000e6800000e0000 */
[----:B------:R-:W1:Y:S04]  /*45f0*/  SHFL.IDX PT, R4, R13, 0x2, 0x181f ;  /* 0x00581f000d047f89 */ /* 0x000e6800000e0000 */
[----:B------:R-:W1:Y:S04]  /*4600*/  SHFL.IDX PT, R5, R12, 0x2, 0x181f ;  /* 0x00581f000c057f89 */ /* 0x000e6800000e0000 */
[----:B------:R-:W1:Y:S02]  /*4610*/  SHFL.IDX PT, R12, R12, 0x3, 0x181f ;  /* 0x00781f000c0c7f89 */ /* 0x000e6400000e0000 */
[----:B-1-3--:R-:W-:-:S02]  /*4620*/  IADD3 R28, P5, R8, R138, RZ ;  /* 0x0000008a081c7210 */ /* 0x00afc40007fbe0ff */
[----:B------:R-:W1:Y:S03]  /*4630*/  SHFL.IDX PT, R13, R13, 0x3, 0x181f ;  /* 0x00781f000d0d7f89 */ /* 0x000e6600000e0000 */
[----:B------:R-:W-:Y:S01]  /*4640*/  IMAD.X R29, R14, 0x1, R137, P5 ;  /* 0x000000010e1d7824 */ /* 0x000fe200028e0689 */
[----:B----4-:R-:W-:Y:S02]  /*4650*/  ISETP.GE.AND P2, PT, R22, c[0x0][0x1d4], PT ;  /* 0x0000750016007a0c */ /* 0x010fe40003f46270 */
[-C--:B------:R-:W-:Y:S02]  /*4660*/  IADD3 R22, P6, R8, R136.reuse, RZ ;  /* 0x0000008808167210 */ /* 0x080fe40007fde0ff */
[----:B-----5:R-:W-:Y:S02]  /*4670*/  ISETP.GE.AND P0, PT, R9, c[0x0][0x1d4], PT ;  /* 0x0000750009007a0c */ /* 0x020fe40003f06270 */
[----:B------:R-:W-:Y:S01]  /*4680*/  SEL R21, RZ, 0x10, P2 ;  /* 0x00000010ff157807 */ /* 0x000fe20001000000 */
[----:B------:R-:W-:Y:S01]  /*4690*/  IMAD.X R23, R14, 0x1, R67, P6 ;  /* 0x000000010e177824 */ /* 0x000fe200030e0643 */
[----:B------:R-:W-:-:S02]  /*46a0*/  IADD3 R8, P6, R6, R136, RZ ;  /* 0x0000008806087210 */ /* 0x000fc40007fde0ff */
[----:B------:R-:W-:-:S03]  /*46b0*/  IADD3 R14, P5, R6, R138, RZ ;  /* 0x0000008a060e7210 */ /* 0x000fc60007fbe0ff */
[C---:B------:R-:W-:Y:S01]  /*46c0*/  IMAD.X R9, R7.reuse, 0x1, R67, P6 ;  /* 0x0000000107097824 */ /* 0x040fe200030e0643 */
[C---:B------:R-:W-:Y:S01]  /*46d0*/  IADD3 R6, P6, R4.reuse, R136, RZ ;  /* 0x0000008804067210 */ /* 0x040fe20007fde0ff */
[----:B------:R-:W-:Y:S01]  /*46e0*/  IMAD.X R15, R7, 0x1, R137, P5 ;  /* 0x00000001070f7824 */ /* 0x000fe200028e0689 */
[----:B------:R-:W-:Y:S01]  /*46f0*/  IADD3 R4, P5, R4, R138, RZ ;  /* 0x0000008a04047210 */ /* 0x000fe20007fbe0ff */
[----:B--2---:R2:W-:Y:S02]  /*4700*/  LDGSTS.E.BYPASS.LTC128B.128 [R24+0x4100], [R22.64], !P2 ;  /* 0x0410000016187fae */ /* 0x0045e4000d101d48 */
[C---:B------:R-:W-:Y:S02]  /*4710*/  IMAD.X R7, R5.reuse, 0x1, R67, P6 ;  /* 0x0000000105077824 */ /* 0x040fe400030e0643 */
[----:B------:R-:W-:Y:S01]  /*4720*/  IMAD.X R5, R5, 0x1, R137, P5 ;  /* 0x0000000105057824 */ /* 0x000fe200028e0689 */
[----:B------:R2:W-:Y:S04]  /*4730*/  LDGSTS.E.BYPASS.LTC128B.128 [R24+0x6100], [R28.64], !P0 ;  /* 0x061000001c187fae */ /* 0x0005e8000c101d48 */
[----:B------:R2:W-:Y:S04]  /*4740*/  LDGSTS.E.BYPASS.LTC128B.128 [R24+0x4900], [R8.64], !P2 ;  /* 0x0490000008187fae */ /* 0x0005e8000d101d48 */
[----:B------:R3:W-:Y:S04]  /*4750*/  LDGSTS.E.BYPASS.LTC128B.128 [R24+0x6900], [R14.64], !P0 ;  /* 0x069000000e187fae */ /* 0x0007e8000c101d48 */
[----:B------:R2:W-:Y:S04]  /*4760*/  LDGSTS.E.BYPASS.LTC128B.128 [R24+0x5100], [R6.64], !P2 ;  /* 0x0510000006187fae */ /* 0x0005e8000d101d48 */
[----:B------:R2:W-:Y:S01]  /*4770*/  LDGSTS.E.BYPASS.LTC128B.128 [R24+0x7100], [R4.64], !P0 ;  /* 0x0710000004187fae */ /* 0x0005e2000c101d48 */
[----:B---3--:R-:W-:-:S03]  /*4780*/  SEL R15, RZ, 0x10, P0 ;  /* 0x00000010ff0f7807 */ /* 0x008fc60000000000 */
.L_x_1287:
[----:B-12---:R-:W2:Y:S01]  /*4790*/  LDL R8, [R1+0x8] ;  /* 0x0000080001087983 */ /* 0x006ea20000100800 */
[----:B------:R-:W-:-:S02]  /*47a0*/  IADD3 R5, -R21, 0x10, RZ ;  /* 0x0000001015057810 */ /* 0x000fc40007ffe1ff */
[----:B------:R-:W-:Y:S02]  /*47b0*/  IADD3 R4, -R15, 0x10, RZ ;  /* 0x000000100f047810 */ /* 0x000fe40007ffe1ff */
[----:B------:R-:W-:Y:S02]  /*47c0*/  LOP3.LUT R5, R5, 0xf, RZ, 0xc0, !PT ;  /* 0x0000000f05057812 */ /* 0x000fe400078ec0ff */
[----:B------:R-:W-:Y:S02]  /*47d0*/  ISETP.NE.U32.AND P6, PT, R21, RZ, PT ;  /* 0x000000ff1500720c */ /* 0x000fe40003fc5070 */
[----:B------:R-:W-:Y:S02]  /*47e0*/  IADD3 R6, P2, P0, R5, R13, R136 ;  /* 0x0000000d05067210 */ /* 0x000fe4000785e088 */
[----:B------:R-:W-:Y:S02]  /*47f0*/  LOP3.LUT R4, R4, 0xf, RZ, 0xc0, !PT ;  /* 0x0000000f04047812 */ /* 0x000fe400078ec0ff */
[----:B------:R-:W-:-:S02]  /*4800*/  ISETP.NE.U32.AND P5, PT, R15, RZ, PT ;  /* 0x000000ff0f00720c */ /* 0x000fc40003fa5070 */
[----:B------:R-:W-:Y:S02]  /*4810*/  IADD3.X R7, RZ, R12, R67, P2, P0 ;  /* 0x0000000cff077210 */ /* 0x000fe400017e0443 */
[----:B------:R-:W-:-:S04]  /*4820*/  IADD3 R4, P2, P0, R4, R13, R138 ;  /* 0x0000000d04047210 */ /* 0x000fc8000785e08a */
[----:B------:R-:W-:Y:S01]  /*4830*/  IADD3.X R5, RZ, R12, R137, P2, P0 ;  /* 0x0000000cff057210 */ /* 0x000fe200017e0489 */
[----:B------:R-:W-:Y:S01]  /*4840*/  @!PT LDS RZ, [RZ] ;  /* 0x00000000fffff984 */ /* 0x000fe20000000800 */
[----:B------:R-:W-:Y:S01]  /*4850*/  @!PT LDS RZ, [RZ] ;  /* 0x00000000fffff984 */ /* 0x000fe20000000800 */
[----:B------:R-:W-:Y:S01]  /*4860*/  @!PT LDS RZ, [RZ] ;  /* 0x00000000fffff984 */ /* 0x000fe20000000800 */
[----:B--2---:R1:W-:Y:S04]  /*4870*/  LDGSTS.E.BYPASS.LTC128B.128.ZFILL [R8+0x5900], [R6.64], P6 ;  /* 0x0590000006087fae */ /* 0x0043e8000b141d48 */
[----:B------:R1:W-:Y:S04]  /*4880*/  LDGSTS.E.BYPASS.LTC128B.128.ZFILL [R8+0x7900], [R4.64], P5 ;  /* 0x0790000004087fae */ /* 0x0003e8000a941d48 */
.L_x_1231:
[----:B--234-:R-:W-:Y:S05]  /*4890*/  BSYNC B0 ;  /* 0x0000000000007941 */ /* 0x01cfea0003800000 */
.L_x_1230:
[----:B-1----:R-:W2:Y:S04]  /*48a0*/  LDL R7, [R1+0xac] ;  /* 0x0000ac0001077983 */ /* 0x002ea80000100800 */
[----:B------:R-:W2:Y:S04]  /*48b0*/  LDL R4, [R1+0x10] ;  /* 0x0000100001047983 */ /* 0x000ea80000100800 */
[----:B------:R-:W3:Y:S01]  /*48c0*/  LDL R6, [R1+0xc] ;  /* 0x00000c0001067983 */ /* 0x000ee20000100800 */
[----:B------:R-:W-:-:S03]  /*48d0*/  MOV R5, 0xffffffc0 ;  /* 0xffffffc000057802 */ /* 0x000fc60000000f00 */
[----:B------:R-:W0:Y:S02]  /*48e0*/  LDGDEPBAR ;  /* 0x00000000000079af */ /* 0x000e240000000000 */
[----:B------:R-:W-:Y:S01]  /*48f0*/  IMAD R5, R3, R5, 0x1 ;  /* 0x0000000103057424 */ /* 0x000fe200078e0205 */
[----:B--2---:R-:W-:Y:S02]  /*4900*/  IADD3 R7, R4, R7, RZ ;  /* 0x0000000704077210 */ /* 0x004fe40007ffe0ff */
[----:B------:R-:W-:-:S03]  /*4910*/  MOV R4, c[0x0][0x2ac] ;  /* 0x0000ab0000047a02 */ /* 0x000fc60000000f00 */
[----:B------:R-:W-:Y:S01]  /*4920*/  @P4 IMAD.HI.U32 R3, R7, c[0x0][0x2c8], RZ ;  /* 0x0000b20007034a27 */ /* 0x000fe200078e00ff */
[----:B------:R1:W-:Y:S03]  /*4930*/  STL [R1+0xf0], R7 ;  /* 0x0000f00701007387 */ /* 0x0003e60000100800 */
[----:B------:R-:W-:Y:S01]  /*4940*/  IMAD R4, R4, c[0x0][0x1d0], R5 ;  /* 0x0000740004047a24 */ /* 0x000fe200078e0205 */
[----:B-1----:R-:W-:Y:S02]  /*4950*/  @P4 SHF.R.U32.HI R7, RZ, c[0x0][0x2cc], R3 ;  /* 0x0000b300ff074a19 */ /* 0x002fe40000011603 */
[----:B---3--:R-:W-:Y:S02]  /*4960*/  IADD3 R3, -R6, R2, RZ ;  /* 0x0000000206037210 */ /* 0x008fe40007ffe1ff */
[----:B------:R-:W-:Y:S01]  /*4970*/  IADD3 R2, R4, -c[0x0][0x168], -R6 ;  /* 0x80005a0004027a10 */ /* 0x000fe20007ffe806 */
[----:B------:R-:W-:Y:S05]  /*4980*/  BRA.DIV ~URZ, `(.L_x_1234) ;  /* 0x0000fab27f007947 */ /* 0x000fea000b800000 */
[----:B------:R1:W2:Y:S02]  /*4990*/  SHFL.IDX PT, R4, R7, RZ, 0x1c1f ;  /* 0x001c1fff07047589 */ /* 0x0002a400000e0000 */
.L_x_1288:
        /* <DEDUP_REMOVED lines=33> */
[----:B------:R-:W-:Y:S01]  /*4bb0*/  FSEL R16, R16, -INF , P0 ;  /* 0xff80000010107808 */ /* 0x000fe20000000000 */
[----:B------:R-:W-:Y:S05]  /*4bc0*/  BRA.DIV ~URZ, `(.L_x_1235) ;  /* 0x0000f8d27f007947 */ /* 0x000fea000b800000 */
[----:B------:R-:W2:Y:S04]  /*4bd0*/  SHFL.IDX PT, R5, R7, 0x2, 0x1c1f ;  /* 0x005c1f0007057f89 */ /* 0x000ea800000e0000 */
[----:B------:R-:W3:Y:S04]  /*4be0*/  SHFL.IDX PT, R0, R7, 0x1, 0x1c1f ;  /* 0x003c1f0007007f89 */ /* 0x000ee800000e0000 */
[----:B------:R-:W4:Y:S01]  /*4bf0*/  SHFL.IDX PT, R4, R7, 0x3, 0x1c1f ;  /* 0x007c1f0007047f89 */ /* 0x000f2200000e0000 */
[----:B--2---:R-:W-:-:S02]  /*4c00*/  IMAD.IADD R5, R2, 0x1, R5 ;  /* 0x0000000102057824 */ /* 0x004fc400078e0205 */
[C---:B---3--:R-:W-:Y:S02]  /*4c10*/  IMAD.IADD R0, R2.reuse, 0x1, R0 ;  /* 0x0000000102007824 */ /* 0x048fe400078e0200 */
[----:B----4-:R-:W-:Y:S01]  /*4c20*/  IMAD.IADD R4, R2, 0x1, R4 ;  /* 0x0000000102047824 */ /* 0x010fe200078e0204 */
[C---:B------:R-:W-:Y:S02]  /*4c30*/  IMNMX R2, R3.reuse, R5, PT ;  /* 0x0000000503027217 */ /* 0x040fe40003800200 */
[----:B------:R-:W-:Y:S02]  /*4c40*/  IMNMX R0, R3, R0, PT ;  /* 0x0000000003007217 */ /* 0x000fe40003800200 */
[C---:B------:R-:W-:Y:S02]  /*4c50*/  ISETP.GT.AND P6, PT, R2.reuse, RZ, PT ;  /* 0x000000ff0200720c */ /* 0x040fe40003fc4270 */
[C---:B------:R-:W-:Y:S02]  /*4c60*/  ISETP.GT.AND P5, PT, R2.reuse, 0x1, PT ;  /* 0x000000010200780c */ /* 0x040fe40003fa4270 */
[----:B------:R-:W-:-:S02]  /*4c70*/  ISETP.GT.AND P2, PT, R2, 0x8, PT ;  /* 0x000000080200780c */ /* 0x000fc40003f44270 */
[----:B------:R-:W-:Y:S02]  /*4c80*/  ISETP.GT.AND P0, PT, R2, 0x9, PT ;  /* 0x000000090200780c */ /* 0x000fe40003f04270 */
[----:B------:R-:W-:Y:S02]  /*4c90*/  FSEL R15, R107, -INF , P6 ;  /* 0xff8000006b0f7808 */ /* 0x000fe40003000000 */
[----:B------:R-:W-:Y:S02]  /*4ca0*/  FSEL R108, R108, -INF , P5 ;  /* 0xff8000006c6c7808 */ /* 0x000fe40002800000 */
[C---:B------:R-:W-:Y:S02]  /*4cb0*/  ISETP.GT.AND P6, PT, R2.reuse, 0x10, PT ;  /* 0x000000100200780c */ /* 0x040fe40003fc4270 */
[----:B------:R-:W-:Y:S02]  /*4cc0*/  ISETP.GT.AND P5, PT, R2, 0x11, PT ;  /* 0x000000110200780c */ /* 0x000fe40003fa4270 */
[----:B------:R-:W-:-:S02]  /*4cd0*/  FSEL R14, R113, -INF , P2 ;  /* 0xff800000710e7808 */ /* 0x000fc40001000000 */
[----:B------:R-:W-:Y:S02]  /*4ce0*/  FSEL R13, R114, -INF , P0 ;  /* 0xff800000720d7808 */ /* 0x000fe40000000000 */
[C---:B------:R-:W-:Y:S02]  /*4cf0*/  ISETP.GT.AND P2, PT, R2.reuse, 0x18, PT ;  /* 0x000000180200780c */ /* 0x040fe40003f44270 */
[----:B------:R-:W-:Y:S02]  /*4d00*/  ISETP.GT.AND P0, PT, R2, 0x19, PT ;  /* 0x000000190200780c */ /* 0x000fe40003f04270 */
[----:B------:R-:W-:Y:S02]  /*4d10*/  FSEL R12, R100, -INF , P6 ;  /* 0xff800000640c7808 */ /* 0x000fe40003000000 */
[----:B------:R-:W-:Y:S02]  /*4d20*/  FSEL R84, R84, -INF , P5 ;  /* 0xff80000054547808 */ /* 0x000fe40002800000 */
        /* <DEDUP_REMOVED lines=16> */
[C---:B------:R-:W-:Y:S02]  /*4e30*/  ISETP.GT.AND P6, PT, R0.reuse, RZ, PT ;  /* 0x000000ff0000720c */ /* 0x040fe40003fc4270 */
        /* <DEDUP_REMOVED lines=25> */
[----:B------:R-:W-:-:S02]  /*4fd0*/  IMNMX R3, R3, R4, PT ;  /* 0x0000000403037217 */ /* 0x000fc40003800200 */
[----:B------:R-:W-:Y:S02]  /*4fe0*/  FSEL R92, R25, -INF , P2 ;  /* 0xff800000195c7808 */ /* 0x000fe40001000000 */
[----:B------:R-:W-:Y:S02]  /*4ff0*/  FSEL R79, R79, -INF , P0 ;  /* 0xff8000004f4f7808 */ /* 0x000fe40000000000 */
[----:B------:R-:W-:Y:S02]  /*5000*/  FMNMX.FTZ R4, R41, R31, !PT ;  /* 0x0000001f29047209 */ /* 0x000fe40007810000 */
[C---:B------:R-:W-:Y:S02]  /*5010*/  ISETP.GT.AND P2, PT, R0.reuse, 0x38, PT ;  /* 0x000000380000780c */ /* 0x040fe40003f44270 */
[----:B------:R-:W-:Y:S02]  /*5020*/  ISETP.GT.AND P0, PT, R0, 0x39, PT ;  /* 0x000000390000780c */ /* 0x000fe40003f04270 */
[----:B------:R-:W-:-:S02]  /*5030*/  FSEL R78, R78, -INF , P6 ;  /* 0xff8000004e4e7808 */ /* 0x000fc40003000000 */
[----:B------:R-:W-:Y:S02]  /*5040*/  FSEL R77, R77, -INF , P5 ;  /* 0xff8000004d4d7808 */ /* 0x000fe40002800000 */
[C---:B------:R-:W-:Y:S02]  /*5050*/  ISETP.GT.AND P6, PT, R3.reuse, RZ, PT ;  /* 0x000000ff0300720c */ /* 0x040fe40003fc4270 */
[----:B------:R-:W-:Y:S02]  /*5060*/  ISETP.GT.AND P5, PT, R3, 0x1, PT ;  /* 0x000000010300780c */ /* 0x000fe40003fa4270 */
[----:B------:R-:W-:Y:S02]  /*5070*/  FMNMX.FTZ R2, R111, R4, !PT ;  /* 0x000000046f027209 */ /* 0x000fe40007810000 */
[----:B------:R-:W-:Y:S02]  /*5080*/  FSEL R76, R76, -INF , P2 ;  /* 0xff8000004c4c7808 */ /* 0x000fe40001000000 */
[----:B------:R-:W-:-:S02]  /*5090*/  FSEL R67, R46, -INF , P0 ;  /* 0xff8000002e437808 */ /* 0x000fc40000000000 */
[----:B------:R-:W-:Y:S02]  /*50a0*/  ISETP.GT.AND P2, PT, R3, 0x8, PT ;  /* 0x000000080300780c */ /* 0x000fe40003f44270 */
[----:B------:R-:W-:Y:S02]  /*50b0*/  FSEL R47, R109, -INF , P6 ;  /* 0xff8000006d2f7808 */ /* 0x000fe40003000000 */
[----:B------:R-:W-:Y:S02]  /*50c0*/  FSEL R46, R110, -INF , P5 ;  /* 0xff8000006e2e7808 */ /* 0x000fe40002800000 */
[----:B------:R-:W-:Y:S02]  /*50d0*/  FMNMX.FTZ R6, R43, R42, !PT ;  /* 0x0000002a2b067209 */ /* 0x000fe40007810000 */
[----:B------:R-:W-:Y:S02]  /*50e0*/  FMNMX.FTZ R4, R15, R108, !PT ;  /* 0x0000006c0f047209 */ /* 0x000fe40007810000 */
[----:B------:R-:W-:-:S02]  /*50f0*/  ISETP.GT.AND P0, PT, R3, 0x9, PT ;  /* 0x000000090300780c */ /* 0x000fc40003f04270 */
[----:B------:R-:W-:Y:S02]  /*5100*/  FSEL R115, R115, -INF , P2 ;  /* 0xff80000073737808 */ /* 0x000fe40001000000 */
[----:B------:R-:W-:Y:S02]  /*5110*/  FMNMX.FTZ R6, R96, R6, !PT ;  /* 0x0000000660067209 */ /* 0x000fe40007810000 */
[----:B------:R-:W-:Y:S02]  /*5120*/  FMNMX.FTZ R4, R14, R4, !PT ;  /* 0x000000040e047209 */ /* 0x000fe40007810000 */
[----:B------:R-:W-:Y:S02]  /*5130*/  FMNMX.FTZ R5, R47, R46, !PT ;  /* 0x0000002e2f057209 */ /* 0x000fe40007810000 */
[----:B------:R-:W-:Y:S02]  /*5140*/  FMNMX.FTZ R2, R112, R2, !PT ;  /* 0x0000000270027209 */ /* 0x000fe40007810000 */
[----:B------:R-:W-:-:S02]  /*5150*/  ISETP.GT.AND P6, PT, R3, 0x10, PT ;  /* 0x000000100300780c */ /* 0x000fc40003fc4270 */
[----:B------:R-:W-:Y:S02]  /*5160*/  FSEL R25, R116, -INF , P0 ;  /* 0xff80000074197808 */ /* 0x000fe40000000000 */
[----:B------:R-:W-:Y:S02]  /*5170*/  FMNMX.FTZ R6, R97, R6, !PT ;  /* 0x0000000661067209 */ /* 0x000fe40007810000 */
[----:B------:R-:W-:Y:S02]  /*5180*/  FMNMX.FTZ R4, R13, R4, !PT ;  /* 0x000000040d047209 */ /* 0x000fe40007810000 */
[----:B------:R-:W-:Y:S02]  /*5190*/  FMNMX.FTZ R5, R115, R5, !PT ;  /* 0x0000000573057209 */ /* 0x000fe40007810000 */
[----:B------:R-:W-:Y:S02]  /*51a0*/  ISETP.GT.AND P5, PT, R3, 0x11, PT ;  /* 0x000000110300780c */ /* 0x000fe40003fa4270 */
[----:B------:R-:W-:-:S02]  /*51b0*/  FSEL R85, R85, -INF , P6 ;  /* 0xff80000055557808 */ /* 0x000fc40003000000 */
[----:B------:R-:W-:Y:S02]  /*51c0*/  FMNMX.FTZ R2, R117, R2, !PT ;  /* 0x0000000275027209 */ /* 0x000fe40007810000 */
[----:B------:R-:W-:Y:S02]  /*51d0*/  FMNMX.FTZ R6, R98, R6, !PT ;  /* 0x0000000662067209 */ /* 0x000fe40007810000 */
[----:B------:R-:W-:Y:S02]  /*51e0*/  FMNMX.FTZ R4, R12, R4, !PT ;  /* 0x000000040c047209 */ /* 0x000fe40007810000 */
[----:B------:R-:W-:Y:S02]  /*51f0*/  FMNMX.FTZ R5, R25, R5, !PT ;  /* 0x0000000519057209 */ /* 0x000fe40007810000 */
[----:B------:R-:W-:Y:S02]  /*5200*/  ISETP.GT.AND P2, PT, R3, 0x18, PT ;  /* 0x000000180300780c */ /* 0x000fe40003f44270 */
[----:B------:R-:W-:-:S02]  /*5210*/  FSEL R40, R101, -INF , P5 ;  /* 0xff80000065287808 */ /* 0x000fc40002800000 */
[----:B-1----:R-:W-:Y:S02]  /*5220*/  FMNMX.FTZ R7, R30, R2, !PT ;  /* 0x000000021e077209 */ /* 0x002fe40007810000 */
        /* <DEDUP_REMOVED lines=57> */
[----:B------:R-:W-:Y:S02]  /*55c0*/  FMNMX.FTZ R7, R16, R7, !PT ;  /* 0x0000000710077209 */ /* 0x000fe40007810000 */
[----:B------:R-:W-:-:S02]  /*55d0*/  FMNMX.FTZ R6, R67, R6, !PT ;  /* 0x0000000643067209 */ /* 0x000fc40007810000 */
[----:B------:R-:W-:Y:S01]  /*55e0*/  FMNMX.FTZ R4, R32, R4, !PT ;  /* 0x0000000420047209 */ /* 0x000fe20007810000 */
[----:B------:R-:W1:Y:S01]  /*55f0*/  SHFL.BFLY PT, R3, R7, 0x2, 0x1f ;  /* 0x0c401f0007037f89 */ /* 0x000e6200000e0000 */
[----:B------:R-:W-:Y:S02]  /*5600*/  FSEL R100, R44, -INF , P0 ;  /* 0xff8000002c647808 */ /* 0x000fe40000000000 */
[----:B------:R-:W-:Y:S01]  /*5610*/  FMNMX.FTZ R5, R101, R5, !PT ;  /* 0x0000000565057209 */ /* 0x000fe20007810000 */
[----:B------:R-:W2:Y:S03]  /*5620*/  SHFL.BFLY PT, R2, R6, 0x2, 0x1f ;  /* 0x0c401f0006027f89 */ /* 0x000ea600000e0000 */
[----:B------:R-:W-:Y:S01]  /*5630*/  FMNMX.FTZ R5, R100, R5, !PT ;  /* 0x0000000564057209 */ /* 0x000fe20007810000 */
[----:B------:R-:W3:Y:S04]  /*5640*/  SHFL.BFLY PT, R0, R4, 0x2, 0x1f ;  /* 0x0c401f0004007f89 */ /* 0x000ee800000e0000 */
[----:B------:R-:W4:Y:S01]  /*5650*/  SHFL.BFLY PT, R196, R5, 0x2, 0x1f ;  /* 0x0c401f0005c47f89 */ /* 0x000f2200000e0000 */
[----:B-1----:R-:W-:-:S02]  /*5660*/  FMNMX.FTZ R7, R3, R7, !PT ;  /* 0x0000000703077209 */ /* 0x002fc40007810000 */
[----:B--2---:R-:W-:-:S03]  /*5670*/  FMNMX.FTZ R6, R6, R2, !PT ;  /* 0x0000000206067209 */ /* 0x004fc60007810000 */
[----:B------:R-:W1:Y:S01]  /*5680*/  SHFL.BFLY PT, R3, R7, 0x1, 0x1f ;  /* 0x0c201f0007037f89 */ /* 0x000e6200000e0000 */
[----:B---3--:R-:W-:-:S03]  /*5690*/  FMNMX.FTZ R4, R4, R0, !PT ;  /* 0x0000000004047209 */ /* 0x008fc60007810000 */
[----:B------:R-:W2:Y:S01]  /*56a0*/  SHFL.BFLY PT, R2, R6, 0x1, 0x1f ;  /* 0x0c201f0006027f89 */ /* 0x000ea200000e0000 */
[----:B----4-:R-:W-:-:S03]  /*56b0*/  FMNMX.FTZ R196, R5, R196, !PT ;  /* 0x000000c405c47209 */ /* 0x010fc60007810000 */
[----:B------:R-:W3:Y:S04]  /*56c0*/  SHFL.BFLY PT, R0, R4, 0x1, 0x1f ;  /* 0x0c201f0004007f89 */ /* 0x000ee800000e0000 */
[----:B------:R4:W4:Y:S01]  /*56d0*/  SHFL.BFLY PT, R5, R196, 0x1, 0x1f ;  /* 0x0c201f00c4057f89 */ /* 0x00092200000e0000 */
[----:B-1----:R-:W-:Y:S02]  /*56e0*/  FMNMX.FTZ R3, R7, R3, !PT ;  /* 0x0000000307037209 */ /* 0x002fe40007810000 */
[----:B--2---:R-:W-:Y:S02]  /*56f0*/  FMNMX.FTZ R2, R6, R2, !PT ;  /* 0x0000000206027209 */ /* 0x004fe40007810000 */
[----:B---3--:R-:W-:Y:S02]  /*5700*/  FMNMX.FTZ R0, R4, R0, !PT ;  /* 0x0000000004007209 */ /* 0x008fe40007810000 */
.L_x_1289:
[C---:B------:R-:W-:Y:S01]  /*5710*/  FMUL.FTZ R114, R3.reuse, c[0x0][0x2d0] ;  /* 0x0000b40003727a20 */ /* 0x040fe20000410000 */
[----:B------:R-:W-:Y:S01]  /*5720*/  FSETP.NEU.FTZ.AND P0, PT, R3, -INF , PT ;  /* 0xff8000000300780b */ /* 0x000fe20003f1d000 */
[----:B------:R-:W-:Y:S01]  /*5730*/  FMUL.FTZ R113, R2, c[0x0][0x2d0] ;  /* 0x0000b40002717a20 */ /* 0x000fe20000410000 */
[----:B----4-:R-:W-:Y:S01]  /*5740*/  FMNMX.FTZ R196, R5, R196, !PT ;  /* 0x000000c405c47209 */ /* 0x010fe20007810000 */
[----:B------:R-:W-:Y:S01]  /*5750*/  WARPSYNC 0xffffffff ;  /* 0xffffffff00007948 */ /* 0x000fe20003800000 */
[----:B------:R-:W-:Y:S01]  /*5760*/  FSEL R114, R114, RZ, P0 ;  /* 0x000000ff72727208 */ /* 0x000fe20000000000 */
[----:B------:R-:W1:Y:S01]  /*5770*/  LDSM.16.MT88.4 R156, [R246] ;  /* 0x00000000f69c783b */ /* 0x000e620000004200 */
[----:B------:R-:W-:Y:S01]  /*5780*/  FSETP.NEU.FTZ.AND P0, PT, R2, -INF , PT ;  /* 0xff8000000200780b */ /* 0x000fe20003f1d000 */
[----:B------:R-:W-:-:S02]  /*5790*/  FMUL.FTZ R168, R196, c[0x0][0x2d0] ;  /* 0x0000b400c4a87a20 */ /* 0x000fc40000410000 */
[--C-:B------:R-:W-:Y:S01]  /*57a0*/  FFMA.FTZ R118, R112, c[0x0][0x2d0], -R114.reuse ;  /* 0x0000b40070767a23 */ /* 0x100fe20000010872 */
[----:B------:R-:W-:Y:S01]  /*57b0*/  FSEL R113, R113, RZ, P0 ;  /* 0x000000ff71717208 */ /* 0x000fe20000000000 */
[C---:B------:R-:W-:Y:S01]  /*57c0*/  FMUL.FTZ R112, R0.reuse, c[0x0][0x2d0] ;  /* 0x0000b40000707a20 */ /* 0x040fe20000410000 */
[----:B------:R-:W-:Y:S01]  /*57d0*/  FSETP.NEU.FTZ.AND P0, PT, R0, -INF , PT ;  /* 0xff8000000000780b */ /* 0x000fe20003f1d000 */
[----:B------:R-:W2:Y:S01]  /*57e0*/  LDSM.16.MT88.4 R148, [R245] ;  /* 0x00000000f594783b */ /* 0x000ea20000004200 */
[--C-:B------:R-:W-:Y:S01]  /*57f0*/  FFMA.FTZ R123, R111, c[0x0][0x2d0], -R114.reuse ;  /* 0x0000b4006f7b7a23 */ /* 0x100fe20000010872 */
[----:B------:R-:W-:Y:S01]  /*5800*/  MUFU.EX2 R118, R118 ;  /* 0x0000007600767308 */ /* 0x000fe20000000800 */
[----:B------:R-:W-:Y:S01]  /*5810*/  FSEL R112, R112, RZ, P0 ;  /* 0x000000ff70707208 */ /* 0x000fe20000000000 */
[----:B------:R-:W3:Y:S01]  /*5820*/  LDSM.16.MT88.4 R140, [R244] ;  /* 0x00000000f48c783b */ /* 0x000ee20000004200 */
[----:B------:R-:W-:Y:S01]  /*5830*/  FSETP.NEU.FTZ.AND P0, PT, R196, -INF , PT ;  /* 0xff800000c400780b */ /* 0x000fe20003f1d000 */
[----:B------:R-:W-:-:S02]  /*5840*/  FFMA.FTZ R110, R117, c[0x0][0x2d0], -R114 ;  /* 0x0000b400756e7a23 */ /* 0x000fc40000010872 */
[----:B------:R-:W4:Y:S01]  /*5850*/  LDSM.16.MT88.4 R132, [R243] ;  /* 0x00000000f384783b */ /* 0x000f220000004200 */
[----:B------:R-:W-:Y:S01]  /*5860*/  FSEL R168, R168, RZ, P0 ;  /* 0x000000ffa8a87208 */ /* 0x000fe20000000000 */
[--C-:B------:R-:W-:Y:S01]  /*5870*/  FFMA.FTZ R178, R41, c[0x0][0x2d0], -R114.reuse ;  /* 0x0000b40029b27a23 */ /* 0x100fe20000010872 */
[----:B------:R-:W5:Y:S01]  /*5880*/  MUFU.EX2 R123, R123 ;  /* 0x0000007b007b7308 */ /* 0x000f620000000800 */
[----:B------:R-:W1:Y:S01]  /*5890*/  LDSM.16.MT88.4 R80, [R246+0x2000] ;  /* 0x00200000f650783b */ /* 0x000e620000004200 */
[----:B------:R-:W-:Y:S02]  /*58a0*/  FFMA.FTZ R177, R31, c[0x0][0x2d0], -R114 ;  /* 0x0000b4001fb17a23 */ /* 0x000fe40000010872 */
[--C-:B------:R-:W-:Y:S01]  /*58b0*/  FFMA.FTZ R176, R43, c[0x0][0x2d0], -R113.reuse ;  /* 0x0000b4002bb07a23 */ /* 0x100fe20000010871 */
[----:B------:R-:W-:Y:S01]  /*58c0*/  LDSM.16.MT88.4 R60, [R246+0x800] ;  /* 0x00080000f63c783b */ /* 0x000fe20000004200 */
[--C-:B------:R-:W-:Y:S02]  /*58d0*/  FFMA.FTZ R171, R42, c[0x0][0x2d0], -R113.reuse ;  /* 0x0000b4002aab7a23 */ /* 0x100fe40000010871 */
[--C-:B------:R-:W-:Y:S01]  /*58e0*/  FFMA.FTZ R122, R96, c[0x0][0x2d0], -R113.reuse ;  /* 0x0000b400607a7a23 */ /* 0x100fe20000010871 */
[----:B------:R-:W-:Y:S01]  /*58f0*/  MUFU.EX2 R178, R178 ;  /* 0x000000b200b27308 */ /* 0x000fe20000000800 */
[----:B------:R-:W-:Y:S01]  /*5900*/  FFMA.FTZ R117, R97, c[0x0][0x2d0], -R113 ;  /* 0x0000b40061757a23 */ /* 0x000fe20000010871 */
[----:B------:R-:W-:Y:S01]  /*5910*/  LDSM.16.MT88.4 R52, [R244+0x800] ;  /* 0x00080000f434783b */ /* 0x000fe20000004200 */
[----:B------:R-:W-:-:S02]  /*5920*/  FFMA.FTZ R170, R15, c[0x0][0x2d0], -R112 ;  /* 0x0000b4000faa7a23 */ /* 0x000fc40000010870 */
[--C-:B------:R-:W-:Y:S02]  /*5930*/  FFMA.FTZ R169, R108, c[0x0][0x2d0], -R112.reuse ;  /* 0x0000b4006ca97a23 */ /* 0x100fe40000010870 */
[--C-:B------:R-:W-:Y:S01]  /*5940*/  FFMA.FTZ R121, R14, c[0x0][0x2d0], -R112.reuse ;  /* 0x0000b4000e797a23 */ /* 0x100fe20000010870 */
[----:B------:R-:W2:Y:S01]  /*5950*/  MUFU.EX2 R177, R177 ;  /* 0x000000b100b17308 */ /* 0x000ea20000000800 */
[----:B------:R-:W-:Y:S01]  /*5960*/  FFMA.FTZ R116, R13, c[0x0][0x2d0], -R112 ;  /* 0x0000b4000d747a23 */ /* 0x000fe20000010870 */
[----:B-----5:R-:W-:Y:S01]  /*5970*/  F2FP.BF16.PACK_AB R130, R118, R123 ;  /* 0x0000007b7682723e */ /* 0x020fe200000010ff */
[--C-:B------:R-:W-:Y:S02]  /*5980*/  FFMA.FTZ R120, R47, c[0x0][0x2d0], -R168.reuse ;  /* 0x0000b4002f787a23 */ /* 0x100fe400000108a8 */
        /* <DEDUP_REMOVED lines=8> */
[----:B------:R-:W5:Y:S01]  /*5a10*/  MUFU.EX2 R171, R171 ;  /* 0x000000ab00ab7308 */ /* 0x000f620000000800 */
[----:B------:R-:W-:Y:S01]  /*5a20*/  FFMA.FTZ R8, R57, c[0x0][0x2d0], -R113 ;  /* 0x0000b40039087a23 */ /* 0x000fe20000010871 */
[----:B------:R-:W3:Y:S01]  /*5a30*/  LDSM.16.MT88.4 R96, [R245+0x2000] ;  /* 0x00200000f560783b */ /* 0x000ee20000004200 */
[--C-:B------:R-:W-:Y:S01]  /*5a40*/  FFMA.FTZ R4, R48, c[0x0][0x2d0], -R168.reuse ;  /* 0x0000b40030047a23 */ /* 0x100fe200000108a8 */
[----:B--2---:R-:W-:Y:S01]  /*5a50*/  F2FP.BF16.PACK_AB R128, R177, R178 ;  /* 0x000000b2b180723e */ /* 0x004fe200000010ff */
[----:B------:R-:W-:Y:S01]  /*5a60*/  FFMA.FTZ R20, R49, c[0x0][0x2d0], -R168 ;  /* 0x0000b40031147a23 */ /* 0x000fe200000108a8 */
[----:B------:R-:W2:Y:S01]  /*5a70*/  LDSM.16.MT88.4 R56, [R245+0x800] ;  /* 0x00080000f538783b */ /* 0x000ea20000004200 */
[--C-:B------:R-:W-:Y:S01]  /*5a80*/  FFMA.FTZ R66, R30, c[0x0][0x2d0], -R114.reuse ;  /* 0x0000b4001e427a23 */ /* 0x100fe20000010872 */
[----:B------:R-:W-:Y:S01]  /*5a90*/  MUFU.EX2 R122, R122 ;  /* 0x0000007a007a7308 */ /* 0x000fe20000000800 */
[--C-:B------:R-:W-:Y:S01]  /*5aa0*/  FFMA.FTZ R11, R29, c[0x0][0x2d0], -R114.reuse ;  /* 0x0000b4001d0b7a23 */ /* 0x100fe20000010872 */
[----:B------:R-:W2:Y:S01]  /*5ab0*/  LDSM.16.MT88.4 R48, [R243+0x800] ;  /* 0x00080000f330783b */ /* 0x000ea20000004200 */
[----:B------:R-:W-:-:S02]  /*5ac0*/  FFMA.FTZ R10, R28, c[0x0][0x2d0], -R114 ;  /* 0x0000b4001c0a7a23 */ /* 0x000fc40000010872 */
[--C-:B------:R-:W-:Y:S02]  /*5ad0*/  FFMA.FTZ R108, R12, c[0x0][0x2d0], -R112.reuse ;  /* 0x0000b4000c6c7a23 */ /* 0x100fe40000010870 */
[--C-:B------:R-:W-:Y:S01]  /*5ae0*/  FFMA.FTZ R26, R84, c[0x0][0x2d0], -R112.reuse ;  /* 0x0000b400541a7a23 */ /* 0x100fe20000010870 */
[----:B------:R-:W1:Y:S01]  /*5af0*/  MUFU.EX2 R117, R117 ;  /* 0x0000007500757308 */ /* 0x000e620000000800 */
[----:B-----5:R-:W-:Y:S01]  /*5b00*/  F2FP.BF16.PACK_AB R129, R171, R176 ;  /* 0x000000b0ab81723e */ /* 0x020fe200000010ff */
[--C-:B------:R-:W-:Y:S02]  /*5b10*/  FFMA.FTZ R7, R72, c[0x0][0x2d0], -R112.reuse ;  /* 0x0000b40048077a23 */ /* 0x100fe40000010870 */
[----:B------:R-:W-:Y:S02]  /*5b20*/  FFMA.FTZ R6, R73, c[0x0][0x2d0], -R112 ;  /* 0x0000b40049067a23 */ /* 0x000fe40000010870 */
[--C-:B------:R-:W-:Y:S02]  /*5b30*/  FFMA.FTZ R25, R85, c[0x0][0x2d0], -R168.reuse ;  /* 0x0000b40055197a23 */ /* 0x100fe400000108a8 */
[----:B------:R-:W-:Y:S01]  /*5b40*/  MUFU.EX2 R170, R170 ;  /* 0x000000aa00aa7308 */ /* 0x000fe20000000800 */
[----:B------:R-:W-:-:S02]  /*5b50*/  FFMA.FTZ R5, R40, c[0x0][0x2d0], -R168 ;  /* 0x0000b40028057a23 */ /* 0x000fc400000108a8 */
[----:B------:R-:W5:Y:S01]  /*5b60*/  LDSM.16.MT88.4 R40, [R245+0x2800] ;  /* 0x00280000f528783b */ /* 0x000f620000004200 */
[--C-:B------:R-:W-:Y:S02]  /*5b70*/  FFMA.FTZ R19, R19, c[0x0][0x2d0], -R114.reuse ;  /* 0x0000b40013137a23 */ /* 0x100fe40000010872 */
[--C-:B------:R-:W-:Y:S02]  /*5b80*/  FFMA.FTZ R18, R18, c[0x0][0x2d0], -R114.reuse ;  /* 0x0000b40012127a23 */ /* 0x100fe40000010872 */
[----:B------:R-:W3:Y:S01]  /*5b90*/  MUFU.EX2 R169, R169 ;  /* 0x000000a900a97308 */ /* 0x000ee20000000800 */
[----:B-1----:R-:W-:Y:S01]  /*5ba0*/  F2FP.BF16.PACK_AB R131, R117, R122 ;  /* 0x0000007a7583723e */ /* 0x002fe200000010ff */
[--C-:B------:R-:W-:Y:S02]  /*5bb0*/  FFMA.FTZ R17, R17, c[0x0][0x2d0], -R114.reuse ;  /* 0x0000b40011117a23 */ /* 0x100fe40000010872 */
[----:B------:R-:W-:Y:S02]  /*5bc0*/  FFMA.FTZ R16, R16, c[0x0][0x2d0], -R114 ;  /* 0x0000b40010107a23 */ /* 0x000fe40000010872 */
[----:B------:R-:W-:-:S02]  /*5bd0*/  FFMA.FTZ R94, R94, c[0x0][0x2d0], -R113 ;  /* 0x0000b4005e5e7a23 */ /* 0x000fc40000010871 */
[----:B------:R-:W-:Y:S01]  /*5be0*/  MUFU.EX2 R121, R121 ;  /* 0x0000007900797308 */ /* 0x000fe20000000800 */
[C---:B------:R-:W-:Y:S01]  /*5bf0*/  HMMA.16816.F32.BF16 R160, R128.reuse, R156, RZ ;  /* 0x0000009c80a0723c */ /* 0x040fe200000418ff */
[--C-:B------:R-:W-:Y:S02]  /*5c00*/  FFMA.FTZ R93, R93, c[0x0][0x2d0], -R113.reuse ;  /* 0x0000b4005d5d7a23 */ /* 0x100fe40000010871 */
[--C-:B------:R-:W-:Y:S02]  /*5c10*/  FFMA.FTZ R92, R92, c[0x0][0x2d0], -R113.reuse ;  /* 0x0000b4005c5c7a23 */ /* 0x100fe40000010871 */
[--C-:B------:R-:W-:Y:S02]  /*5c20*/  FFMA.FTZ R79, R79, c[0x0][0x2d0], -R113.reuse ;  /* 0x0000b4004f4f7a23 */ /* 0x100fe40000010871 */
[----:B------:R-:W1:Y:S01]  /*5c30*/  MUFU.EX2 R116, R116 ;  /* 0x0000007400747308 */ /* 0x000e620000000800 */
[----:B---3--:R-:W-:Y:S01]  /*5c40*/  F2FP.BF16.PACK_AB R28, R169, R170 ;  /* 0x000000aaa91c723e */ /* 0x008fe200000010ff */
[----:B------:R-:W-:Y:S01]  /*5c50*/  HMMA.16816.F32.BF16 R152, R128, R148, RZ ;  /* 0x000000948098723c */ /* 0x000fe200000418ff */
[----:B------:R-:W-:-:S02]  /*5c60*/  FFMA.FTZ R78, R78, c[0x0][0x2d0], -R113 ;  /* 0x0000b4004e4e7a23 */ /* 0x000fc40000010871 */
[--C-:B------:R-:W-:Y:S02]  /*5c70*/  FFMA.FTZ R77, R77, c[0x0][0x2d0], -R113.reuse ;  /* 0x0000b4004d4d7a23 */ /* 0x100fe40000010871 */
[--C-:B------:R-:W-:Y:S01]  /*5c80*/  FFMA.FTZ R76, R76, c[0x0][0x2d0], -R113.reuse ;  /* 0x0000b4004c4c7a23 */ /* 0x100fe20000010871 */
[----:B------:R-:W-:Y:S01]  /*5c90*/  MUFU.EX2 R120, R120 ;  /* 0x0000007800787308 */ /* 0x000fe20000000800 */
[----:B------:R-:W-:Y:S01]  /*5ca0*/  FFMA.FTZ R67, R67, c[0x0][0x2d0], -R113 ;  /* 0x0000b40043437a23 */ /* 0x000fe20000010871 */
[C---:B------:R-:W-:Y:S01]  /*5cb0*/  HMMA.16816.F32.BF16 R144, R128.reuse, R140, RZ ;  /* 0x0000008c8090723c */ /* 0x040fe200000418ff */
[----:B------:R-:W-:Y:S02]  /*5cc0*/  FADD.FTZ R177, R178, R177 ;  /* 0x000000b1b2b17221 */ /* 0x000fe40000010000 */
[----:B------:R-:W-:Y:S02]  /*5cd0*/  FADD.FTZ R169, R170, R169 ;  /* 0x000000a9aaa97221 */ /* 0x000fe40000010000 */
[----:B------:R-:W-:Y:S01]  /*5ce0*/  FADD.FTZ R123, R123, R177 ;  /* 0x000000b17b7b7221 */ /* 0x000fe20000010000 */
[----:B------:R-:W3:Y:S01]  /*5cf0*/  MUFU.EX2 R119, R119 ;  /* 0x0000007700777308 */ /* 0x000ee20000000800 */
[----:B-1----:R-:W-:Y:S01]  /*5d00*/  F2FP.BF16.PACK_AB R30, R116, R121 ;  /* 0x00000079741e723e */ /* 0x002fe200000010ff */
[----:B----4-:R-:W-:Y:S01]  /*5d10*/  HMMA.16816.F32.BF16 R136, R128, R132, RZ ;  /* 0x000000848088723c */ /* 0x010fe200000418ff */
[----:B------:R-:W-:-:S02]  /*5d20*/  FADD.FTZ R123, R118, R123 ;  /* 0x0000007b767b7221 */ /* 0x000fc40000010000 */
[----:B------:R-:W-:Y:S02]  /*5d30*/  FADD.FTZ R121, R121, R169 ;  /* 0x000000a979797221 */ /* 0x000fe40000010000 */
[----:B------:R-:W-:Y:S01]  /*5d40*/  FADD.FTZ R171, R176, R171 ;  /* 0x000000abb0ab7221 */ /* 0x000fe20000010000 */
[----:B------:R-:W1:Y:S01]  /*5d50*/  MUFU.EX2 R111, R111 ;  /* 0x0000006f006f7308 */ /* 0x000e620000000800 */
[----:B------:R-:W-:Y:S01]  /*5d60*/  FADD.FTZ R121, R116, R121 ;  /* 0x0000007974797221 */ /* 0x000fe20000010000 */
[----:B------:R-:W-:Y:S01]  /*5d70*/  HMMA.16816.F32.BF16 R68, R128, R80, RZ ;  /* 0x000000508044723c */ /* 0x000fe200000418ff */
[----:B------:R-:W-:-:S04]  /*5d80*/  FADD.FTZ R122, R122, R171 ;  /* 0x000000ab7a7a7221 */ /* 0x000fc80000010000 */
[----:B------:R-:W-:Y:S01]  /*5d90*/  FADD.FTZ R122, R117, R122 ;  /* 0x0000007a757a7221 */ /* 0x000fe20000010000 */
[----:B------:R-:W4:Y:S01]  /*5da0*/  MUFU.EX2 R95, R95 ;  /* 0x0000005f005f7308 */ /* 0x000f220000000800 */
[----:B---3--:R-:W-:Y:S01]  /*5db0*/  F2FP.BF16.PACK_AB R29, R119, R120 ;  /* 0x00000078771d723e */ /* 0x008fe200000010ff */
[----:B------:R-:W-:Y:S01]  /*5dc0*/  HMMA.16816.F32.BF16 R84, R128, R96, RZ ;  /* 0x000000608054723c */ /* 0x000fe200000418ff */
[----:B------:R-:W-:-:S05]  /*5dd0*/  FADD.FTZ R119, R120, R119 ;  /* 0x0000007778777221 */ /* 0x000fca0000010000 */
[----:B------:R-:W3:Y:S01]  /*5de0*/  MUFU.EX2 R110, R110 ;  /* 0x0000006e006e7308 */ /* 0x000ee20000000800 */
[----:B-1----:R-:W-:Y:S01]  /*5df0*/  FADD.FTZ R119, R111, R119 ;  /* 0x000000776f777221 */ /* 0x002fe20000010000 */
[----:B----4-:R-:W-:-:S06]  /*5e00*/  F2FP.BF16.PACK_AB R31, R95, R111 ;  /* 0x0000006f5f1f723e */ /* 0x010fcc00000010ff */
[----:B------:R-:W1:Y:S01]  /*5e10*/  MUFU.EX2 R66, R66 ;  /* 0x0000004200427308 */ /* 0x000e620000000800 */
[----:B------:R-:W-:Y:S01]  /*5e20*/  HMMA.16816.F32.BF16 R164, R28, R156, RZ ;  /* 0x0000009c1ca4723c */ /* 0x000fe200000418ff */
[----:B---3--:R-:W-:-:S06]  /*5e30*/  FADD.FTZ R123, R110, R123 ;  /* 0x0000007b6e7b7221 */ /* 0x008fcc0000010000 */
[----:B------:R-:W3:Y:S01]  /*5e40*/  MUFU.EX2 R11, R11 ;  /* 0x0000000b000b7308 */ /* 0x000ee20000000800 */
[C---:B------:R-:W-:Y:S07]  /*5e50*/  HMMA.16816.F32.BF16 R172, R28.reuse, R148, RZ ;  /* 0x000000941cac723c */ /* 0x040fee00000418ff */
[----:B------:R-:W4:Y:S01]  /*5e60*/  MUFU.EX2 R10, R10 ;  /* 0x0000000a000a7308 */ /* 0x000f220000000800 */
[C---:B-1----:R-:W-:Y:S01]  /*5e70*/  F2FP.BF16.PACK_AB R12, R66.reuse, R110 ;  /* 0x0000006e420c723e */ /* 0x042fe200000010ff */
[----:B------:R-:W-:Y:S01]  /*5e80*/  FADD.FTZ R66, R66, R123 ;  /* 0x0000007b42427221 */ /* 0x000fe20000010000 */
[----:B------:R-:W-:Y:S05]  /*5e90*/  HMMA.16816.F32.BF16 R180, R28, R140, RZ ;  /* 0x0000008c1cb4723c */ /* 0x000fea00000418ff */
[----:B------:R-:W1:Y:S01]  /*5ea0*/  MUFU.EX2 R109, R109 ;  /* 0x0000006d006d7308 */ /* 0x000e620000000800 */
[----:B---3--:R-:W-:-:S02]  /*5eb0*/  FADD.FTZ R66, R11, R66 ;  /* 0x000000420b427221 */ /* 0x008fc40000010000 */
[C---:B------:R-:W-:Y:S05]  /*5ec0*/  HMMA.16816.F32.BF16 R188, R28.reuse, R132, RZ ;  /* 0x000000841cbc723c */ /* 0x040fea00000418ff */
[----:B------:R-:W3:Y:S01]  /*5ed0*/  MUFU.EX2 R27, R27 ;  /* 0x0000001b001b7308 */ /* 0x000ee20000000800 */
[C---:B----4-:R-:W-:Y:S01]  /*5ee0*/  F2FP.BF16.PACK_AB R14, R10.reuse, R11 ;  /* 0x0000000b0a0e723e */ /* 0x050fe200000010ff */
[----:B------:R-:W-:Y:S01]  /*5ef0*/  FADD.FTZ R66, R10, R66 ;  /* 0x000000420a427221 */ /* 0x000fe20000010000 */
[----:B------:R-:W-:Y:S05]  /*5f00*/  HMMA.16816.F32.BF16 R72, R28, R80, RZ ;  /* 0x000000501c48723c */ /* 0x000fea00000418ff */
[----:B------:R-:W-:Y:S01]  /*5f10*/  MUFU.EX2 R9, R9 ;  /* 0x0000000900097308 */ /* 0x000fe20000000800 */
[----:B-1----:R-:W-:-:S02]  /*5f20*/  FADD.FTZ R122, R109, R122 ;  /* 0x0000007a6d7a7221 */ /* 0x002fc40000010000 */
[--C-:B------:R-:W-:Y:S01]  /*5f30*/  FFMA.FTZ R80, R24, c[0x0][0x2d0], -R114.reuse ;  /* 0x0000b40018507a23 */ /* 0x100fe20000010872 */
[----:B------:R-:W-:Y:S01]  /*5f40*/  HMMA.16816.F32.BF16 R88, R28, R96, RZ ;  /* 0x000000601c58723c */ /* 0x000fe200000418ff */
[----:B------:R-:W-:-:S03]  /*5f50*/  FFMA.FTZ R81, R23, c[0x0][0x2d0], -R114 ;  /* 0x0000b40017517a23 */ /* 0x000fc60000010872 */
[----:B------:R-:W1:Y:S01]  /*5f60*/  MUFU.EX2 R8, R8 ;  /* 0x0000000800087308 */ /* 0x000e620000000800 */
[----:B---3--:R-:W-:Y:S01]  /*5f70*/  F2FP.BF16.PACK_AB R13, R27, R109 ;  /* 0x0000006d1b0d723e */ /* 0x008fe200000010ff */
[--C-:B------:R-:W-:Y:S02]  /*5f80*/  FFMA.FTZ R23, R104, c[0x0][0x2d0], -R168.reuse ;  /* 0x0000b40068177a23 */ /* 0x100fe400000108a8 */
[----:B------:R-:W-:Y:S02]  /*5f90*/  FFMA.FTZ R24, R102, c[0x0][0x2d0], -R168 ;  /* 0x0000b40066187a23 */ /* 0x000fe400000108a8 */
[----:B------:R-:W-:Y:S02]  /*5fa0*/  FFMA.FTZ R96, R22, c[0x0][0x2d0], -R114 ;  /* 0x0000b40016607a23 */ /* 0x000fe40000010872 */
[----:B------:R-:W3:Y:S01]  /*5fb0*/  MUFU.EX2 R108, R108 ;  /* 0x0000006c006c7308 */ /* 0x000ee20000000800 */
[----:B------:R-:W-:-:S07]  /*5fc0*/  FFMA.FTZ R22, R107, c[0x0][0x2d0], -R168 ;  /* 0x0000b4006b167a23 */ /* 0x000fce00000108a8 */
[----:B------:R-:W4:Y:S01]  /*5fd0*/  MUFU.EX2 R26, R26 ;  /* 0x0000001a001a7308 */ /* 0x000f220000000800 */
[----:B-1----:R-:W-:-:S07]  /*5fe0*/  F2FP.BF16.PACK_AB R15, R8, R9 ;  /* 0x00000009080f723e */ /* 0x002fce00000010ff */
[----:B------:R-:W1:Y:S01]  /*5ff0*/  MUFU.EX2 R7, R7 ;  /* 0x0000000700077308 */ /* 0x000e620000000800 */
[----:B------:R-:W-:Y:S01]  /*6000*/  HMMA.16816.F32.BF16 R160, R12, R60, R160 ;  /* 0x0000003c0ca0723c */ /* 0x000fe200000418a0 */
[----:B---3--:R-:W-:-:S06]  /*6010*/  FADD.FTZ R121, R108, R121 ;  /* 0x000000796c797221 */ /* 0x008fcc0000010000 */
[----:B------:R-:W3:Y:S01]  /*6020*/  MUFU.EX2 R6, R6 ;  /* 0x0000000600067308 */ /* 0x000ee20000000800 */
[C---:B----4-:R-:W-:Y:S01]  /*6030*/  F2FP.BF16.PACK_AB R124, R26.reuse, R108 ;  /* 0x0000006c1a7c723e */ /* 0x050fe200000010ff */
[C---:B--2---:R-:W-:Y:S01]  /*6040*/  HMMA.16816.F32.BF16 R152, R12.reuse, R56, R152 ;  /* 0x000000380c98723c */ /* 0x044fe20000041898 */
[----:B------:R-:W-:Y:S02]  /*6050*/  FADD.FTZ R108, R95, R119 ;  /* 0x000000775f6c7221 */ /* 0x000fe40000010000 */
[----:B------:R-:W-:Y:S02]  /*6060*/  FADD.FTZ R26, R26, R121 ;  /* 0x000000791a1a7221 */ /* 0x000fe40000010000 */
[----:B------:R-:W-:Y:S01]  /*6070*/  FADD.FTZ R95, R27, R122 ;  /* 0x0000007a1b5f7221 */ /* 0x000fe20000010000 */
[----:B------:R-:W2:Y:S01]  /*6080*/  MUFU.EX2 R25, R25 ;  /* 0x0000001900197308 */ /* 0x000ea20000000800 */
[----:B-1----:R-:W-:Y:S01]  /*6090*/  FADD.FTZ R26, R7, R26 ;  /* 0x0000001a071a7221 */ /* 0x002fe20000010000 */
[----:B------:R-:W-:Y:S01]  /*60a0*/  HMMA.16816.F32.BF16 R144, R12, R52, R144 ;  /* 0x000000340c90723c */ /* 0x000fe20000041890 */
[----:B------:R-:W-:-:S04]  /*60b0*/  FADD.FTZ R95, R9, R95 ;  /* 0x0000005f095f7221 */ /* 0x000fc80000010000 */
[----:B------:R-:W-:Y:S01]  /*60c0*/  FADD.FTZ R95, R8, R95 ;  /* 0x0000005f085f7221 */ /* 0x000fe20000010000 */
[----:B------:R-:W1:Y:S01]  /*60d0*/  MUFU.EX2 R5, R5 ;  /* 0x0000000500057308 */ /* 0x000e620000000800 */
[C---:B---3--:R-:W-:Y:S01]  /*60e0*/  F2FP.BF16.PACK_AB R126, R6.reuse, R7 ;  /* 0x00000007067e723e */ /* 0x048fe200000010ff */
[----:B------:R-:W-:Y:S01]  /*60f0*/  HMMA.16816.F32.BF16 R136, R12, R48, R136 ;  /* 0x000000300c88723c */ /* 0x000fe20000041888 */
[----:B------:R-:W-:-:S05]  /*6100*/  FADD.FTZ R26, R6, R26 ;  /* 0x0000001a061a7221 */ /* 0x000fca0000010000 */
[----:B------:R-:W-:Y:S01]  /*6110*/  MUFU.EX2 R4, R4 ;  /* 0x0000000400047308 */ /* 0x000fe20000000800 */
[----:B--2---:R-:W-:Y:S01]  /*6120*/  FADD.FTZ R108, R25, R108 ;  /* 0x0000006c196c7221 */ /* 0x004fe20000010000 */
[C---:B------:R-:W-:Y:S06]  /*6130*/  HMMA.16816.F32.BF16 R68, R12.reuse, R44, R68 ;  /* 0x0000002c0c44723c */ /* 0x040fec0000041844 */
[----:B------:R-:W2:Y:S01]  /*6140*/  MUFU.EX2 R20, R20 ;  /* 0x0000001400147308 */ /* 0x000ea20000000800 */
[C---:B-1----:R-:W-:Y:S01]  /*6150*/  F2FP.BF16.PACK_AB R125, R5.reuse, R25 ;  /* 0x00000019057d723e */ /* 0x042fe200000010ff */
[----:B-----5:R-:W-:Y:S01]  /*6160*/  HMMA.16816.F32.BF16 R84, R12, R40, R84 ;  /* 0x000000280c54723c */ /* 0x020fe20000041854 */
[----:B------:R-:W-:-:S05]  /*6170*/  FADD.FTZ R108, R5, R108 ;  /* 0x0000006c056c7221 */ /* 0x000fca0000010000 */
[----:B------:R-:W1:Y:S01]  /*6180*/  MUFU.EX2 R80, R80 ;  /* 0x0000005000507308 */ /* 0x000e620000000800 */
[----:B--2---:R-:W-:-:S07]  /*6190*/  F2FP.BF16.PACK_AB R127, R20, R4 ;  /* 0x00000004147f723e */ /* 0x004fce00000010ff */
[----:B------:R-:W2:Y:S01]  /*61a0*/  MUFU.EX2 R81, R81 ;  /* 0x0000005100517308 */ /* 0x000ea20000000800 */
[----:B------:R-:W-:-:S07]  /*61b0*/  FADD.FTZ R4, R4, R108 ;  /* 0x0000006c04047221 */ /* 0x000fce0000010000 */
[----:B------:R-:W-:Y:S01]  /*61c0*/  MUFU.EX2 R111, R18 ;  /* 0x00000012006f7308 */ /* 0x000fe20000000800 */
[----:B------:R-:W-:Y:S01]  /*61d0*/  HMMA.16816.F32.BF16 R164, R124, R60, R164 ;  /* 0x0000003c7ca4723c */ /* 0x000fe200000418a4 */
[----:B-1----:R-:W-:Y:S02]  /*61e0*/  FADD.FTZ R5, R80, R66 ;  /* 0x0000004250057221 */ /* 0x002fe40000010000 */
[----:B------:R-:W-:-:S04]  /*61f0*/  FADD.FTZ R4, R20, R4 ;  /* 0x0000000414047221 */ /* 0x000fc80000010000 */
[----:B------:R-:W-:Y:S01]  /*6200*/  FFMA.FTZ R60, R21, c[0x0][0x2d0], -R114 ;  /* 0x0000b400153c7a23 */ /* 0x000fe20000010872 */
[C---:B------:R-:W-:Y:S01]  /*6210*/  HMMA.16816.F32.BF16 R172, R124.reuse, R56, R172 ;  /* 0x000000387cac723c */ /* 0x040fe200000418ac */
[--C-:B------:R-:W-:Y:S01]  /*6220*/  FFMA.FTZ R21, R39, c[0x0][0x2d0], -R112.reuse ;  /* 0x0000b40027157a23 */ /* 0x100fe20000010870 */
[----:B------:R-:W-:Y:S01]  /*6230*/  MUFU.EX2 R97, R17 ;  /* 0x0000001100617308 */ /* 0x000fe20000000800 */
[--C-:B------:R-:W-:Y:S01]  /*6240*/  FFMA.FTZ R61, R33, c[0x0][0x2d0], -R112.reuse ;  /* 0x0000b400213d7a23 */ /* 0x100fe20000010870 */
[C---:B--2---:R-:W-:Y:S01]  /*6250*/  F2FP.BF16.PACK_AB R20, R81.reuse, R80 ;  /* 0x000000505114723e */ /* 0x044fe200000010ff */
[----:B------:R-:W-:Y:S02]  /*6260*/  FADD.FTZ R5, R81, R5 ;  /* 0x0000000551057221 */ /* 0x000fe40000010000 */
[--C-:B------:R-:W-:Y:S01]  /*6270*/  FFMA.FTZ R56, R35, c[0x0][0x2d0], -R112.reuse ;  /* 0x0000b40023387a23 */ /* 0x100fe20000010870 */
[C---:B------:R-:W-:Y:S01]  /*6280*/  HMMA.16816.F32.BF16 R180, R124.reuse, R52, R180 ;  /* 0x000000347cb4723c */ /* 0x040fe200000418b4 */
[--C-:B------:R-:W-:Y:S01]  /*6290*/  FFMA.FTZ R57, R34, c[0x0][0x2d0], -R112.reuse ;  /* 0x0000b40022397a23 */ /* 0x100fe20000010870 */
[----:B------:R-:W1:Y:S05]  /*62a0*/  MUFU.EX2 R96, R96 ;  /* 0x0000006000607308 */ /* 0x000e6a0000000800 */
[--C-:B------:R-:W-:Y:S01]  /*62b0*/  FFMA.FTZ R52, R36, c[0x0][0x2d0], -R112.reuse ;  /* 0x0000b40024347a23 */ /* 0x100fe20000010870 */
[C---:B------:R-:W-:Y:S01]  /*62c0*/  HMMA.16816.F32.BF16 R188, R124.reuse, R48, R188 ;  /* 0x000000307cbc723c */ /* 0x040fe200000418bc */
[--C-:B------:R-:W-:Y:S01]  /*62d0*/  FFMA.FTZ R53, R32, c[0x0][0x2d0], -R112.reuse ;  /* 0x0000b40020357a23 */ /* 0x100fe20000010870 */
[----:B------:R-:W2:Y:S01]  /*62e0*/  MUFU.EX2 R60, R60 ;  /* 0x0000003c003c7308 */ /* 0x000ea20000000800 */
[----:B------:R-:W3:Y:S04]  /*62f0*/  LDSM.16.MT88.4 R32, [R243+0x2000] ;  /* 0x00200000f320783b */ /* 0x000ee80000004200 */
[----:B------:R-:W-:Y:S01]  /*6300*/  FFMA.FTZ R49, R37, c[0x0][0x2d0], -R112 ;  /* 0x0000b40025317a23 */ /* 0x000fe20000010870 */
[----:B------:R-:W-:Y:S01]  /*6310*/  HMMA.16816.F32.BF16 R72, R124, R44, R72 ;  /* 0x0000002c7c48723c */ /* 0x000fe20000041848 */
[----:B------:R-:W-:Y:S01]  /*6320*/  FFMA.FTZ R48, R106, c[0x0][0x2d0], -R168 ;  /* 0x0000b4006a307a23 */ /* 0x000fe200000108a8 */
[----:B------:R-:W4:Y:S01]  /*6330*/  MUFU.EX2 R94, R94 ;  /* 0x0000005e005e7308 */ /* 0x000f220000000800 */
[----:B-1----:R-:W-:-:S04]  /*6340*/  FADD.FTZ R6, R96, R5 ;  /* 0x0000000560067221 */ /* 0x002fc80000010000 */
[----:B------:R-:W-:Y:S01]  /*6350*/  FFMA.FTZ R44, R38, c[0x0][0x2d0], -R112 ;  /* 0x0000b400262c7a23 */ /* 0x000fe20000010870 */
[----:B------:R-:W-:Y:S01]  /*6360*/  HMMA.16816.F32.BF16 R88, R124, R40, R88 ;  /* 0x000000287c58723c */ /* 0x000fe20000041858 */
[----:B------:R-:W1:Y:S01]  /*6370*/  LDSM.16.MT88.4 R112, [R244+0x2000] ;  /* 0x00200000f470783b */ /* 0x000e620000004200 */
[----:B------:R-:W-:Y:S01]  /*6380*/  FFMA.FTZ R45, R105, c[0x0][0x2d0], -R168 ;  /* 0x0000b400692d7a23 */ /* 0x000fe200000108a8 */
[----:B------:R-:W5:Y:S01]  /*6390*/  MUFU.EX2 R93, R93 ;  /* 0x0000005d005d7308 */ /* 0x000f620000000800 */
[----:B--2---:R-:W-:Y:S01]  /*63a0*/  FADD.FTZ R6, R60, R6 ;  /* 0x000000063c067221 */ /* 0x004fe20000010000 */
[----:B------:R-:W2:Y:S02]  /*63b0*/  LDSM.16.MT88.4 R36, [R244+0x2800] ;  /* 0x00280000f424783b */ /* 0x000ea40000004200 */
[--C-:B------:R-:W-:Y:S02]  /*63c0*/  FFMA.FTZ R41, R103, c[0x0][0x2d0], -R168.reuse ;  /* 0x0000b40067297a23 */ /* 0x100fe400000108a8 */
[----:B------:R-:W-:-:S02]  /*63d0*/  FFMA.FTZ R40, R101, c[0x0][0x2d0], -R168 ;  /* 0x0000b40065287a23 */ /* 0x000fc400000108a8 */
[----:B------:R-:W-:Y:S01]  /*63e0*/  FFMA.FTZ R168, R100, c[0x0][0x2d0], -R168 ;  /* 0x0000b40064a87a23 */ /* 0x000fe200000108a8 */
[----:B------:R-:W-:Y:S01]  /*63f0*/  MUFU.EX2 R44, R44 ;  /* 0x0000002c002c7308 */ /* 0x000fe20000000800 */
[----:B----4-:R-:W-:-:S04]  /*6400*/  FADD.FTZ R95, R94, R95 ;  /* 0x0000005f5e5f7221 */ /* 0x010fc80000010000 */
[----:B-----5:R-:W-:-:S03]  /*6410*/  FADD.FTZ R5, R93, R95 ;  /* 0x0000005f5d057221 */ /* 0x020fc60000010000 */
[----:B------:R-:W-:Y:S01]  /*6420*/  MUFU.EX2 R49, R49 ;  /* 0x0000003100317308 */ /* 0x000fe20000000800 */
[-C--:B---3--:R-:W-:Y:S07]  /*6430*/  HMMA.16816.F32.BF16 R116, R128, R32.reuse, RZ ;  /* 0x000000208074723c */ /* 0x088fee00000418ff */
[----:B------:R-:W3:Y:S01]  /*6440*/  MUFU.EX2 R92, R92 ;  /* 0x0000005c005c7308 */ /* 0x000ee20000000800 */
[----:B------:R-:W-:Y:S07]  /*6450*/  HMMA.16816.F32.BF16 R120, R28, R32, RZ ;  /* 0x000000201c78723c */ /* 0x000fee00000418ff */
[----:B------:R-:W4:Y:S01]  /*6460*/  MUFU.EX2 R32, R21 ;  /* 0x0000001500207308 */ /* 0x000f220000000800 */
[-C--:B-1----:R-:W-:Y:S07]  /*6470*/  HMMA.16816.F32.BF16 R100, R128, R112.reuse, RZ ;  /* 0x000000708064723c */ /* 0x082fee00000418ff */
[----:B------:R-:W-:Y:S01]  /*6480*/  MUFU.EX2 R52, R52 ;  /* 0x0000003400347308 */ /* 0x000fe20000000800 */
[----:B---3--:R-:W-:Y:S01]  /*6490*/  FADD.FTZ R5, R92, R5 ;  /* 0x000000055c057221 */ /* 0x008fe20000010000 */
[----:B------:R-:W-:Y:S06]  /*64a0*/  HMMA.16816.F32.BF16 R104, R28, R112, RZ ;  /* 0x000000701c68723c */ /* 0x000fec00000418ff */
[----:B------:R-:W1:Y:S01]  /*64b0*/  MUFU.EX2 R79, R79 ;  /* 0x0000004f004f7308 */ /* 0x000e620000000800 */
[----:B----4-:R-:W-:Y:S01]  /*64c0*/  FADD.FTZ R8, R32, R26 ;  /* 0x0000001a20087221 */ /* 0x010fe20000010000 */
[----:B------:R-:W-:-:S03]  /*64d0*/  F2FP.BF16.PACK_AB R21, R93, R94 ;  /* 0x0000005e5d15723e */ /* 0x000fc600000010ff */
[----:B------:R-:W-:-:S03]  /*64e0*/  FADD.FTZ R8, R44, R8 ;  /* 0x000000082c087221 */ /* 0x000fc60000010000 */
[----:B------:R-:W-:Y:S08]  /*64f0*/  MUFU.EX2 R56, R56 ;  /* 0x0000003800387308 */ /* 0x000ff00000000800 */
[----:B------:R-:W-:Y:S01]  /*6500*/  MUFU.EX2 R77, R77 ;  /* 0x0000004d004d7308 */ /* 0x000fe20000000800 */
[----:B--2---:R-:W-:Y:S01]  /*6510*/  HMMA.16816.F32.BF16 R100, R12, R36, R100 ;  /* 0x000000240c64723c */ /* 0x004fe20000041864 */
[----:B-1----:R-:W-:Y:S01]  /*6520*/  FADD.FTZ R26, R79, R5 ;  /* 0x000000054f1a7221 */ /* 0x002fe20000010000 */
[----:B------:R-:W-:-:S05]  /*6530*/  F2FP.BF16.PACK_AB R10, R52, R49 ;  /* 0x00000031340a723e */ /* 0x000fca00000010ff */
[----:B------:R-:W1:Y:S01]  /*6540*/  MUFU.EX2 R25, R78 ;  /* 0x0000004e00197308 */ /* 0x000e620000000800 */
[----:B------:R-:W-:Y:S07]  /*6550*/  HMMA.16816.F32.BF16 R104, R124, R36, R104 ;  /* 0x000000247c68723c */ /* 0x000fee0000041868 */
[----:B------:R-:W2:Y:S08]  /*6560*/  MUFU.EX2 R36, R19 ;  /* 0x0000001300247308 */ /* 0x000eb00000000800 */
[----:B------:R3:W4:Y:S01]  /*6570*/  MUFU.EX2 R37, R16 ;  /* 0x0000001000257308 */ /* 0x0007220000000800 */
[----:B-1----:R-:W-:Y:S01]  /*6580*/  FADD.FTZ R26, R25, R26 ;  /* 0x0000001a191a7221 */ /* 0x002fe20000010000 */
[----:B------:R-:W-:Y:S01]  /*6590*/  F2FP.BF16.PACK_AB R25, R77, R25 ;  /* 0x000000194d19723e */ /* 0x000fe200000010ff */
[----:B--2---:R-:W-:-:S05]  /*65a0*/  FADD.FTZ R6, R36, R6 ;  /* 0x0000000624067221 */ /* 0x004fca0000010000 */
[----:B------:R-:W-:Y:S01]  /*65b0*/  MUFU.EX2 R57, R57 ;  /* 0x0000003900397308 */ /* 0x000fe20000000800 */
[----:B------:R-:W-:Y:S01]  /*65c0*/  FADD.FTZ R6, R111, R6 ;  /* 0x000000066f067221 */ /* 0x000fe20000010000 */
[----:B---3--:R-:W1:Y:S03]  /*65d0*/  LDSM.16.MT88.4 R16, [R243+0x2800] ;  /* 0x00280000f310783b */ /* 0x008e660000004200 */
[----:B------:R-:W-:-:S03]  /*65e0*/  FADD.FTZ R6, R97, R6 ;  /* 0x0000000661067221 */ /* 0x000fc60000010000 */
[----:B------:R2:W3:Y:S01]  /*65f0*/  MUFU.EX2 R9, R22 ;  /* 0x0000001600097308 */ /* 0x0004e20000000800 */
[----:B----4-:R-:W-:-:S05]  /*6600*/  FADD.FTZ R6, R37, R6 ;  /* 0x0000000625067221 */ /* 0x010fca0000010000 */
[----:B------:R5:W-:Y:S02]  /*6610*/  STL [R1+0xe0], R6 ;  /* 0x0000e00601007387 */ /* 0x000be40000100800 */
[----:B------:R5:W-:Y:S01]  /*6620*/  MUFU.EX2 R7, R23 ;  /* 0x0000001700077308 */ /* 0x000be20000000800 */
[----:B------:R-:W-:Y:S01]  /*6630*/  HMMA.16816.F32.BF16 R176, R28, R150, RZ ;  /* 0x000000961cb0723c */ /* 0x000fe200000418ff */
[----:B------:R-:W4:Y:S01]  /*6640*/  LDL R33, [R1+0xa8] ;  /* 0x0000a80001217983 */ /* 0x000f220000100800 */
[----:B--2---:R-:W-:-:S05]  /*6650*/  F2FP.BF16.PACK_AB R22, R60, R96 ;  /* 0x000000603c16723e */ /* 0x004fca00000010ff */
[----:B------:R-:W-:Y:S01]  /*6660*/  MUFU.EX2 R27, R76 ;  /* 0x0000004c001b7308 */ /* 0x000fe20000000800 */
[----:B------:R-:W-:Y:S01]  /*6670*/  HMMA.16816.F32.BF16 R184, R28, R142, RZ ;  /* 0x0000008e1cb8723c */ /* 0x000fe200000418ff */
[----:B---3--:R-:W-:-:S06]  /*6680*/  FADD.FTZ R4, R9, R4 ;  /* 0x0000000409047221 */ /* 0x008fcc0000010000 */
[----:B------:R-:W2:Y:S01]  /*6690*/  MUFU.EX2 R48, R48 ;  /* 0x0000003000307308 */ /* 0x000ea20000000800 */
[----:B-----5:R-:W-:Y:S01]  /*66a0*/  F2FP.BF16.PACK_AB R23, R79, R92 ;  /* 0x0000005c4f17723e */ /* 0x020fe200000010ff */
[----:B------:R-:W-:Y:S06]  /*66b0*/  HMMA.16816.F32.BF16 R192, R28, R134, RZ ;  /* 0x000000861cc0723c */ /* 0x000fec00000418ff */
[----:B------:R-:W3:Y:S02]  /*66c0*/  MUFU.EX2 R11, R45 ;  /* 0x0000002d000b7308 */ /* 0x000ee40000000800 */
[-C--:B-1----:R-:W-:Y:S06]  /*66d0*/  HMMA.16816.F32.BF16 R116, R12, R16.reuse, R116 ;  /* 0x000000100c74723c */ /* 0x082fec0000041874 */
[----:B------:R-:W1:Y:S01]  /*66e0*/  MUFU.EX2 R67, R67 ;  /* 0x0000004300437308 */ /* 0x000e620000000800 */
[----:B--2---:R-:W-:Y:S01]  /*66f0*/  FADD.FTZ R4, R48, R4 ;  /* 0x0000000430047221 */ /* 0x004fe20000010000 */
[----:B------:R-:W-:Y:S06]  /*6700*/  HMMA.16816.F32.BF16 R120, R124, R16, R120 ;  /* 0x000000107c78723c */ /* 0x000fec0000041878 */
[----:B------:R2:W-:Y:S01]  /*6710*/  MUFU.EX2 R16, R24 ;  /* 0x0000001800107308 */ /* 0x0005e20000000800 */
[----:B---3--:R-:W-:-:S02]  /*6720*/  FADD.FTZ R4, R11, R4 ;  /* 0x000000040b047221 */ /* 0x008fc40000010000 */
[----:B------:R-:W-:Y:S01]  /*6730*/  FADD.FTZ R17, R49, R8 ;  /* 0x0000000831117221 */ /* 0x000fe20000010000 */
[----:B------:R-:W-:Y:S01]  /*6740*/  F2FP.BF16.PACK_AB R8, R44, R32 ;  /* 0x000000202c08723e */ /* 0x000fe200000010ff */
[----:B------:R-:W-:Y:S01]  /*6750*/  FADD.FTZ R32, R77, R26 ;  /* 0x0000001a4d207221 */ /* 0x000fe20000010000 */
[----:B------:R-:W-:Y:S01]  /*6760*/  F2FP.BF16.PACK_AB R26, R37, R97 ;  /* 0x00000061251a723e */ /* 0x000fe200000010ff */
[----:B------:R-:W-:Y:S01]  /*6770*/  FADD.FTZ R17, R52, R17 ;  /* 0x0000001134117221 */ /* 0x000fe20000010000 */
[----:B------:R-:W3:Y:S01]  /*6780*/  MUFU.EX2 R5, R41 ;  /* 0x0000002900057308 */ /* 0x000ee20000000800 */
[----:B--2---:R-:W-:Y:S02]  /*6790*/  F2FP.BF16.PACK_AB R24, R111, R36 ;  /* 0x000000246f18723e */ /* 0x004fe400000010ff */
[----:B------:R-:W-:Y:S01]  /*67a0*/  FADD.FTZ R17, R56, R17 ;  /* 0x0000001138117221 */ /* 0x000fe20000010000 */
[----:B------:R-:W2:Y:S01]  /*67b0*/  LDL R36, [R1+0xac] ;  /* 0x0000ac0001247983 */ /* 0x000ea20000100800 */
[----:B------:R-:W-:Y:S01]  /*67c0*/  HMMA.16816.F32.BF16 R76, R28, R82, RZ ;  /* 0x000000521c4c723c */ /* 0x000fe200000418ff */
[----:B------:R-:W-:-:S02]  /*67d0*/  FADD.FTZ R32, R27, R32 ;  /* 0x000000201b207221 */ /* 0x000fc40000010000 */
[----:B------:R-:W5:Y:S01]  /*67e0*/  MUFU.EX2 R40, R40 ;  /* 0x0000002800287308 */ /* 0x000f620000000800 */
[----:B------:R-:W-:Y:S02]  /*67f0*/  FADD.FTZ R203, R57, R17 ;  /* 0x0000001139cb7221 */ /* 0x000fe40000010000 */
[----:B-1----:R-:W-:Y:S02]  /*6800*/  FADD.FTZ R6, R67, R32 ;  /* 0x0000002043067221 */ /* 0x002fe40000010000 */
[C---:B------:R-:W-:Y:S03]  /*6810*/  HMMA.16816.F32.BF16 R92, R28.reuse, R98, RZ ;  /* 0x000000621c5c723c */ /* 0x040fe600000418ff */
[----:B------:R1:W1:Y:S05]  /*6820*/  MUFU.EX2 R17, R168 ;  /* 0x000000a800117308 */ /* 0x00026a0000000800 */
[----:B------:R-:W-:Y:S03]  /*6830*/  HMMA.16816.F32.BF16 R108, R28, R114, RZ ;  /* 0x000000721c6c723c */ /* 0x000fe600000418ff */
[----:B------:R-:W-:Y:S05]  /*6840*/  MUFU.EX2 R61, R61 ;  /* 0x0000003d003d7308 */ /* 0x000fea0000000800 */
[----:B------:R-:W-:Y:S03]  /*6850*/  HMMA.16816.F32.BF16 R148, R128, R150, RZ ;  /* 0x000000968094723c */ /* 0x000fe600000418ff */
[----:B------:R-:W2:Y:S05]  /*6860*/  MUFU.EX2 R53, R53 ;  /* 0x0000003500357308 */ /* 0x000eaa0000000800 */
[-C--:B-1----:R-:W-:Y:S08]  /*6870*/  HMMA.16816.F32.BF16 R168, R28, R158.reuse, RZ ;  /* 0x0000009e1ca8723c */ /* 0x082ff000000418ff */
[C---:B------:R-:W-:Y:S08]  /*6880*/  HMMA.16816.F32.BF16 R156, R128.reuse, R158, RZ ;  /* 0x0000009e809c723c */ /* 0x040ff000000418ff */
[C---:B------:R-:W-:Y:S08]  /*6890*/  HMMA.16816.F32.BF16 R140, R128.reuse, R142, RZ ;  /* 0x0000008e808c723c */ /* 0x040ff000000418ff */
[C---:B------:R-:W-:Y:S08]  /*68a0*/  HMMA.16816.F32.BF16 R132, R128.reuse, R134, RZ ;  /* 0x000000868084723c */ /* 0x040ff000000418ff */
[C---:B------:R-:W-:Y:S08]  /*68b0*/  HMMA.16816.F32.BF16 R80, R128.reuse, R82, RZ ;  /* 0x000000528050723c */ /* 0x040ff000000418ff */
[C---:B------:R-:W-:Y:S08]  /*68c0*/  HMMA.16816.F32.BF16 R96, R128.reuse, R98, RZ ;  /* 0x000000628060723c */ /* 0x040ff000000418ff */
[C---:B------:R-:W-:Y:S08]  /*68d0*/  HMMA.16816.F32.BF16 R112, R128.reuse, R114, RZ ;  /* 0x000000728070723c */ /* 0x040ff000000418ff */
[-C--:B------:R-:W-:Y:S08]  /*68e0*/  HMMA.16816.F32.BF16 R128, R128, R34.reuse, RZ ;  /* 0x000000228080723c */ /* 0x080ff000000418ff */
[----:B------:R-:W-:Y:S01]  /*68f0*/  HMMA.16816.F32.BF16 R28, R28, R34, RZ ;  /* 0x000000221c1c723c */ /* 0x000fe200000418ff */
[----:B------:R-:W-:-:S04]  /*6900*/  FADD.FTZ R32, R7, R4 ;  /* 0x0000000407207221 */ /* 0x000fc80000010000 */
[----:B---3--:R-:W-:-:S03]  /*6910*/  FADD.FTZ R32, R5, R32 ;  /* 0x0000002005207221 */ /* 0x008fc60000010000 */
[----:B------:R-:W-:Y:S01]  /*6920*/  HMMA.16816.F32.BF16 R156, R12, R62, R156 ;  /* 0x0000003e0c9c723c */ /* 0x000fe2000004189c */
[----:B------:R-:W-:-:S07]  /*6930*/  FADD.FTZ R32, R16, R32 ;  /* 0x0000002010207221 */ /* 0x000fce0000010000 */
[C---:B------:R-:W-:Y:S08]  /*6940*/  HMMA.16816.F32.BF16 R148, R12.reuse, R58, R148 ;  /* 0x0000003a0c94723c */ /* 0x040ff00000041894 */
[C---:B------:R-:W-:Y:S08]  /*6950*/  HMMA.16816.F32.BF16 R140, R12.reuse, R54, R140 ;  /* 0x000000360c8c723c */ /* 0x040ff0000004188c */
[C---:B------:R-:W-:Y:S08]  /*6960*/  HMMA.16816.F32.BF16 R132, R12.reuse, R50, R132 ;  /* 0x000000320c84723c */ /* 0x040ff00000041884 */
[C---:B------:R-:W-:Y:S08]  /*6970*/  HMMA.16816.F32.BF16 R80, R12.reuse, R46, R80 ;  /* 0x0000002e0c50723c */ /* 0x040ff00000041850 */
[C---:B------:R-:W-:Y:S08]  /*6980*/  HMMA.16816.F32.BF16 R96, R12.reuse, R42, R96 ;  /* 0x0000002a0c60723c */ /* 0x040ff00000041860 */
[C---:B------:R-:W-:Y:S08]  /*6990*/  HMMA.16816.F32.BF16 R112, R12.reuse, R38, R112 ;  /* 0x000000260c70723c */ /* 0x040ff00000041870 */
[----:B------:R-:W-:Y:S01]  /*69a0*/  HMMA.16816.F32.BF16 R128, R12, R18, R128 ;  /* 0x000000120c80723c */ /* 0x000fe20000041880 */
[----:B------:R-:W1:Y:S01]  /*69b0*/  LDSM.16.MT88.4 R12, [R245+0x1000] ;  /* 0x00100000f50c783b */ /* 0x000e620000004200 */
[----:B-----5:R-:W-:Y:S01]  /*69c0*/  FADD.FTZ R32, R40, R32 ;  /* 0x0000002028207221 */ /* 0x020fe20000010000 */
[----:B------:R-:W-:-:S02]  /*69d0*/  F2FP.BF16.PACK_AB R11, R7, R11 ;  /* 0x0000000b070b723e */ /* 0x000fc400000010ff */
[----:B------:R-:W-:Y:S01]  /*69e0*/  F2FP.BF16.PACK_AB R5, R16, R5 ;  /* 0x000000051005723e */ /* 0x000fe200000010ff */
[C---:B------:R-:W-:Y:S01]  /*69f0*/  FADD.FTZ R202, R17.reuse, R32 ;  /* 0x0000002011ca7221 */ /* 0x040fe20000010000 */
[----:B------:R-:W-:Y:S01]  /*6a00*/  F2FP.BF16.PACK_AB R7, R17, R40 ;  /* 0x000000281107723e */ /* 0x000fe200000010ff */
        /* <DEDUP_REMOVED lines=8> */
[----:B------:R-:W3:Y:S01]  /*6a90*/  LDSM.16.MT88.4 R16, [R246+0x1000] ;  /* 0x00100000f610783b */ /* 0x000ee20000004200 */
[----:B------:R-:W-:-:S06]  /*6aa0*/  F2FP.BF16.PACK_AB R9, R48, R9 ;  /* 0x000000093009723e */ /* 0x000fcc00000010ff */
[-C--:B-1----:R-:W-:Y:S08]  /*6ab0*/  HMMA.16816.F32.BF16 R152, R20, R12.reuse, R152 ;  /* 0x0000000c1498723c */ /* 0x082ff00000041898 */
[----:B------:R-:W-:Y:S08]  /*6ac0*/  HMMA.16816.F32.BF16 R172, R8, R12, R172 ;  /* 0x0000000c08ac723c */ /* 0x000ff000000418ac */
[-C--:B------:R-:W-:Y:S08]  /*6ad0*/  HMMA.16816.F32.BF16 R148, R20, R14.reuse, R148 ;  /* 0x0000000e1494723c */ /* 0x080ff00000041894 */
[----:B------:R-:W-:Y:S01]  /*6ae0*/  HMMA.16816.F32.BF16 R176, R8, R14, R176 ;  /* 0x0000000e08b0723c */ /* 0x000fe200000418b0 */
[----:B------:R-:W1:Y:S07]  /*6af0*/  LDSM.16.MT88.4 R12, [R243+0x1000] ;  /* 0x00100000f30c783b */ /* 0x000e6e0000004200 */
[-C--:B---3--:R-:W-:Y:S08]  /*6b00*/  HMMA.16816.F32.BF16 R160, R20, R16.reuse, R160 ;  /* 0x0000001014a0723c */ /* 0x088ff000000418a0 */
[----:B------:R-:W-:Y:S08]  /*6b10*/  HMMA.16816.F32.BF16 R164, R8, R16, R164 ;  /* 0x0000001008a4723c */ /* 0x000ff000000418a4 */
[-C--:B------:R-:W-:Y:S08]  /*6b20*/  HMMA.16816.F32.BF16 R156, R20, R18.reuse, R156 ;  /* 0x00000012149c723c */ /* 0x080ff0000004189c */
[----:B------:R-:W-:Y:S01]  /*6b30*/  HMMA.16816.F32.BF16 R168, R8, R18, R168 ;  /* 0x0000001208a8723c */ /* 0x000fe200000418a8 */
[----:B------:R-:W3:Y:S07]  /*6b40*/  LDSM.16.MT88.4 R16, [R244+0x1000] ;  /* 0x00100000f410783b */ /* 0x000eee0000004200 */
        /* <DEDUP_REMOVED lines=20> */
[C---:B-1----:R-:W-:Y:S08]  /*6c90*/  HMMA.16816.F32.BF16 R116, R20.reuse, R12, R116 ;  /* 0x0000000c1474723c */ /* 0x042ff00000041874 */
[----:B------:R-:W-:Y:S08]  /*6ca0*/  HMMA.16816.F32.BF16 R128, R20, R14, R128 ;  /* 0x0000000e1480723c */ /* 0x000ff00000041880 */
[C---:B------:R-:W-:Y:S08]  /*6cb0*/  HMMA.16816.F32.BF16 R120, R8.reuse, R12, R120 ;  /* 0x0000000c0878723c */ /* 0x040ff00000041878 */
[C---:B------:R-:W-:Y:S01]  /*6cc0*/  HMMA.16816.F32.BF16 R124, R8.reuse, R14, R124 ;  /* 0x0000000e087c723c */ /* 0x040fe2000004187c */
[----:B------:R-:W1:Y:S07]  /*6cd0*/  LDSM.16.MT88.4 R12, [R244+0x1800] ;  /* 0x00180000f40c783b */ /* 0x000e6e0000004200 */
[C---:B---3--:R-:W-:Y:S08]  /*6ce0*/  HMMA.16816.F32.BF16 R104, R8.reuse, R16, R104 ;  /* 0x000000100868723c */ /* 0x048ff00000041868 */
[----:B------:R-:W-:Y:S01]  /*6cf0*/  HMMA.16816.F32.BF16 R108, R8, R18, R108 ;  /* 0x00000012086c723c */ /* 0x000fe2000004186c */
[----:B------:R-:W3:Y:S01]  /*6d00*/  LDSM.16.MT88.4 R8, [R243+0x1800] ;  /* 0x00180000f308783b */ /* 0x000ee20000004200 */
[----:B------:R-:W-:-:S02]  /*6d10*/  F2FP.BF16.PACK_AB R27, R67, R27 ;  /* 0x0000001b431b723e */ /* 0x000fc400000010ff */
[----:B------:R-:W-:Y:S01]  /*6d20*/  F2FP.BF16.PACK_AB R4, R57, R56 ;  /* 0x000000383904723e */ /* 0x000fe200000010ff */
[----:B------:R2:W-:Y:S03]  /*6d30*/  STL [R1+0xe4], R6 ;  /* 0x0000e40601007387 */ /* 0x0005e60000100800 */
[C---:B------:R-:W-:Y:S08]  /*6d40*/  HMMA.16816.F32.BF16 R100, R20.reuse, R16, R100 ;  /* 0x000000101464723c */ /* 0x040ff00000041864 */
[----:B------:R-:W-:Y:S01]  /*6d50*/  HMMA.16816.F32.BF16 R112, R20, R18, R112 ;  /* 0x000000121470723c */ /* 0x000fe20000041870 */
[----:B------:R-:W-:Y:S04]  /*6d60*/  LDSM.16.MT88.4 R20, [R246+0x1800] ;  /* 0x00180000f614783b */ /* 0x000fe80000004200 */
[----:B------:R-:W-:Y:S01]  /*6d70*/  LDSM.16.MT88.4 R16, [R245+0x1800] ;  /* 0x00180000f510783b */ /* 0x000fe20000004200 */
[----:B--2---:R-:W-:-:S02]  /*6d80*/  F2FP.BF16.PACK_AB R6, R53, R61 ;  /* 0x0000003d3506723e */ /* 0x004fc400000010ff */
        /* <DEDUP_REMOVED lines=9> */
[----:B------:R-:W2:Y:S07]  /*6e20*/  LDSM.16.MT88.4 R8, [R243+0x3800] ;  /* 0x00380000f308783b */ /* 0x000eae0000004200 */
[-C--:B-1----:R-:W-:Y:S08]  /*6e30*/  HMMA.16816.F32.BF16 R100, R24, R12.reuse, R100 ;  /* 0x0000000c1864723c */ /* 0x082ff00000041864 */
[----:B------:R-:W-:Y:S07]  /*6e40*/  HMMA.16816.F32.BF16 R104, R4, R12, R104 ;  /* 0x0000000c0468723c */ /* 0x000fee0000041868 */
[----:B------:R-:W-:Y:S01]  /*6e50*/  @P4 IMAD.HI.U32 R12, R36, c[0x0][0x2c8], RZ ;  /* 0x0000b200240c4a27 */ /* 0x000fe200078e00ff */
[----:B------:R-:W-:Y:S01]  /*6e60*/  MOV R13, R36 ;  /* 0x00000024000d7202 */ /* 0x000fe20000000f00 */
[----:B------:R-:W-:Y:S03]  /*6e70*/  HMMA.16816.F32.BF16 R160, R24, R20, R160 ;  /* 0x0000001418a0723c */ /* 0x000fe600000418a0 */
[----:B------:R-:W-:-:S05]  /*6e80*/  @P4 SHF.R.U32.HI R13, RZ, c[0x0][0x2cc], R12 ;  /* 0x0000b300ff0d4a19 */ /* 0x000fca000001160c */
[----:B------:R-:W-:Y:S01]  /*6e90*/  HMMA.16816.F32.BF16 R164, R4, R20, R164 ;  /* 0x0000001404a4723c */ /* 0x000fe200000418a4 */
[----:B------:R-:W-:-:S07]  /*6ea0*/  IADD3 R65, R13, -c[0x0][0x168], R65 ;  /* 0x80005a000d417a10 */ /* 0x000fce0007ffe041 */
[-C--:B------:R-:W-:Y:S08]  /*6eb0*/  HMMA.16816.F32.BF16 R156, R24, R22.reuse, R156 ;  /* 0x00000016189c723c */ /* 0x080ff0000004189c */
[----:B------:R-:W-:Y:S01]  /*6ec0*/  HMMA.16816.F32.BF16 R168, R4, R22, R168 ;  /* 0x0000001604a8723c */ /* 0x000fe200000418a8 */
[----:B------:R-:W1:Y:S07]  /*6ed0*/  LDSM.16.MT88.4 R20, [R246+0x3800] ;  /* 0x00380000f614783b */ /* 0x000e6e0000004200 */
[-C--:B------:R-:W-:Y:S08]  /*6ee0*/  HMMA.16816.F32.BF16 R152, R24, R16.reuse, R152 ;  /* 0x000000101898723c */ /* 0x080ff00000041898 */
[----:B------:R-:W-:Y:S08]  /*6ef0*/  HMMA.16816.F32.BF16 R172, R4, R16, R172 ;  /* 0x0000001004ac723c */ /* 0x000ff000000418ac */
[-C--:B------:R-:W-:Y:S08]  /*6f00*/  HMMA.16816.F32.BF16 R148, R24, R18.reuse, R148 ;  /* 0x000000121894723c */ /* 0x080ff00000041894 */
[----:B------:R-:W-:Y:S01]  /*6f10*/  HMMA.16816.F32.BF16 R176, R4, R18, R176 ;  /* 0x0000001204b0723c */ /* 0x000fe200000418b0 */
[----:B------:R-:W3:Y:S07]  /*6f20*/  LDSM.16.MT88.4 R16, [R245+0x3800] ;  /* 0x00380000f510783b */ /* 0x000eee0000004200 */
[-C--:B--2---:R-:W-:Y:S08]  /*6f30*/  HMMA.16816.F32.BF16 R116, R24, R8.reuse, R116 ;  /* 0x000000081874723c */ /* 0x084ff00000041874 */
[----:B------:R-:W-:Y:S07]  /*6f40*/  HMMA.16816.F32.BF16 R120, R4, R8, R120 ;  /* 0x000000080478723c */ /* 0x000fee0000041878 */
[----:B------:R-:W-:-:S04]  /*6f50*/  SHF.R.S32.HI R8, RZ, 0x1f, R65 ;  /* 0x0000001fff087819 */ /* 0x000fc80000011441 */
[----:B------:R-:W-:Y:S01]  /*6f60*/  LEA.HI R65, R8, R65, RZ, 0x6 ;  /* 0x0000004108417211 */ /* 0x000fe200078f30ff */
[----:B------:R-:W-:Y:S03]  /*6f70*/  HMMA.16816.F32.BF16 R112, R24, R14, R112 ;  /* 0x0000000e1870723c */ /* 0x000fe60000041870 */
[----:B------:R-:W-:-:S05]  /*6f80*/  SHF.R.S32.HI R65, RZ, 0x6, R65 ;  /* 0x00000006ff417819 */ /* 0x000fca0000011441 */
[----:B------:R-:W-:Y:S07]  /*6f90*/  HMMA.16816.F32.BF16 R108, R4, R14, R108 ;  /* 0x0000000e046c723c */ /* 0x000fee000004186c */
[----:B------:R-:W-:Y:S02]  /*6fa0*/  IADD3 R14, R64, -0x2, RZ ;  /* 0xfffffffe400e7810 */ /* 0x000fe40007ffe0ff */
[----:B----4-:R-:W-:-:S03]  /*6fb0*/  IMNMX R15, R33, R65, !PT ;  /* 0x00000041210f7217 */ /* 0x010fc60007800200 */
[----:B------:R2:W-:Y:S04]  /*6fc0*/  STL [R1+0xe8], R14 ;  /* 0x0000e80e01007387 */ /* 0x0005e80000100800 */
[----:B------:R2:W-:Y:S01]  /*6fd0*/  STL [R1+0xec], R15 ;  /* 0x0000ec0f01007387 */ /* 0x0005e20000100800 */
[----:B------:R-:W-:Y:S01]  /*6fe0*/  ISETP.GE.AND P0, PT, R14, R15, PT ;  /* 0x0000000f0e00720c */ /* 0x000fe20003f06270 */
[----:B------:R-:W-:Y:S01]  /*6ff0*/  FADD.FTZ R203, R61, R203 ;  /* 0x000000cb3dcb7221 */ /* 0x000fe20000010000 */
[----:B-1----:R-:W-:Y:S03]  /*7000*/  HMMA.16816.F32.BF16 R68, R24, R20, R68 ;  /* 0x000000141844723c */ /* 0x002fe60000041844 */
[----:B------:R-:W-:-:S05]  /*7010*/  FADD.FTZ R203, R53, R203 ;  /* 0x000000cb35cb7221 */ /* 0x000fca0000010000 */
[C---:B------:R-:W-:Y:S08]  /*7020*/  HMMA.16816.F32.BF16 R80, R24.reuse, R22, R80 ;  /* 0x000000161850723c */ /* 0x040ff00000041850 */
[C---:B---3--:R-:W-:Y:S08]  /*7030*/  HMMA.16816.F32.BF16 R84, R24.reuse, R16, R84 ;  /* 0x000000101854723c */ /* 0x048ff00000041854 */
[C---:B------:R-:W-:Y:S08]  /*7040*/  HMMA.16816.F32.BF16 R96, R24.reuse, R18, R96 ;  /* 0x000000121860723c */ /* 0x040ff00000041860 */
[----:B------:R-:W-:Y:S08]  /*7050*/  HMMA.16816.F32.BF16 R128, R24, R10, R128 ;  /* 0x0000000a1880723c */ /* 0x000ff00000041880 */
[C---:B------:R-:W-:Y:S08]  /*7060*/  HMMA.16816.F32.BF16 R72, R4.reuse, R20, R72 ;  /* 0x000000140448723c */ /* 0x040ff00000041848 */
[C---:B------:R-:W-:Y:S08]  /*7070*/  HMMA.16816.F32.BF16 R76, R4.reuse, R22, R76 ;  /* 0x00000016044c723c */ /* 0x040ff0000004184c */
[C---:B------:R-:W-:Y:S08]  /*7080*/  HMMA.16816.F32.BF16 R88, R4.reuse, R16, R88 ;  /* 0x000000100458723c */ /* 0x040ff00000041858 */
[C---:B------:R-:W-:Y:S08]  /*7090*/  HMMA.16816.F32.BF16 R92, R4.reuse, R18, R92 ;  /* 0x00000012045c723c */ /* 0x040ff0000004185c */
[----:B------:R-:W-:Y:S01]  /*70a0*/  HMMA.16816.F32.BF16 R124, R4, R10, R124 ;  /* 0x0000000a047c723c */ /* 0x000fe2000004187c */
[----:B------:R-:W-:Y:S01]  /*70b0*/  @!UPT UIADD3 URZ, URZ, URZ, URZ ;  /* 0x0000003f3f3ff290 */ /* 0x000fe2000fffe03f */
[----:B------:R-:W-:Y:S11]  /*70c0*/  @!P0 BRA `(.L_x_1236) ;  /* 0x0000533000008947 */ /* 0x000ff60003800000 */
[----:B--2---:R-:W-:Y:S01]  /*70d0*/  MOV R197, R0 ;  /* 0x0000000000c57202 */ /* 0x004fe20000000f00 */
[----:B------:R-:W-:Y:S01]  /*70e0*/  IMAD.MOV.U32 R0, RZ, RZ, R14 ;  /* 0x000000ffff007224 */ /* 0x000fe200078e000e */
[----:B------:R-:W-:Y:S01]  /*70f0*/  MOV R200, R2 ;  /* 0x0000000200c87202 */ /* 0x000fe20000000f00 */
[----:B------:R-:W-:Y:S01]  /*7100*/  IMAD.MOV.U32 R198, RZ, RZ, R196 ;  /* 0x000000ffffc67224 */ /* 0x000fe200078e00c4 */
[----:B------:R-:W-:-:S02]  /*7110*/  MOV R199, R3 ;  /* 0x0000000300c77202 */ /* 0x000fc40000000f00 */
[----:B------:R1:W-:Y:S05]  /*7120*/  STL [R1+0xe8], R0 ;  /* 0x0000e80001007387 */ /* 0x0003ea0000100800 */
.L_x_1247:
[----:B------:R-:W2:Y:S01]  /*7130*/  LDL R2, [R1+0xe8] ;  /* 0x0000e80001027983 */ /* 0x000ea20000100800 */
[----:B------:R-:W-:Y:S04]  /*7140*/  DEPBAR.LE SB0, 0x0 ;  /* 0x000080000000791a */ /* 0x000fe80000000000 */
[----:B-1----:R-:W2:Y:S01]  /*7150*/  LDL R0, [R1+0xa8] ;  /* 0x0000a80001007983 */ /* 0x002ea20000100800 */
[----:B------:R-:W-:Y:S01]  /*7160*/  WARPSYNC 0xffffffff ;  /* 0xffffffff00007948 */ /* 0x000fe20003800000 */
[----:B------:R-:W-:Y:S02]  /*7170*/  BSSY B0, `(.L_x_1237) ;  /* 0x000005f000007945 */ /* 0x000fe40003800000 */
[----:B------:R-:W-:Y:S06]  /*7180*/  BAR.SYNC.DEFER_BLOCKING 0x0 ;  /* 0x0000000000007b1d */ /* 0x000fec0000010000 */
[----:B------:R1:W3:Y:S04]  /*7190*/  LDSM.16.M88.4 R64, [R251] ;  /* 0x00000000fb40783b */ /* 0x0002e80000000200 */
[----:B------:R1:W4:Y:S04]  /*71a0*/  LDSM.16.M88.4 R60, [R251+0x2000] ;  /* 0x00200000fb3c783b */ /* 0x0003280000000200 */
[----:B------:R1:W1:Y:S04]  /*71b0*/  LDSM.16.M88.4 R16, [R250] ;  /* 0x00000000fa10783b */ /* 0x0002680000000200 */
[----:B------:R1:W1:Y:S04]  /*71c0*/  LDSM.16.M88.4 R32, [R250+0x800] ;  /* 0x00080000fa20783b */ /* 0x0002680000000200 */
[----:B------:R1:W1:Y:S04]  /*71d0*/  LDSM.16.M88.4 R48, [R250+0x1000] ;  /* 0x00100000fa30783b */ /* 0x0002680000000200 */
[----:B------:R1:W1:Y:S04]  /*71e0*/  LDSM.16.M88.4 R204, [R250+0x1800] ;  /* 0x00180000facc783b */ /* 0x0002680000000200 */
[----:B------:R1:W1:Y:S04]  /*71f0*/  LDSM.16.M88.4 R208, [R249] ;  /* 0x00000000f9d0783b */ /* 0x0002680000000200 */
[----:B------:R1:W1:Y:S04]  /*7200*/  LDSM.16.M88.4 R216, [R249+0x2000] ;  /* 0x00200000f9d8783b */ /* 0x0002680000000200 */
[----:B------:R1:W1:Y:S04]  /*7210*/  LDSM.16.M88.4 R212, [R242] ;  /* 0x00000000f2d4783b */ /* 0x0002680000000200 */
[----:B------:R1:W1:Y:S04]  /*7220*/  LDSM.16.M88.4 R220, [R232] ;  /* 0x00000000e8dc783b */ /* 0x0002680000000200 */
[----:B------:R1:W1:Y:S04]  /*7230*/  LDSM.16.M88.4 R224, [R233] ;  /* 0x00000000e9e0783b */ /* 0x0002680000000200 */
[----:B------:R1:W1:Y:S01]  /*7240*/  LDSM.16.M88.4 R228, [R234] ;  /* 0x00000000eae4783b */ /* 0x0002620000000200 */
[----:B--2---:R-:W-:Y:S11]  /*7250*/  ISETP.GT.AND P0, PT, R0, R2, PT ;  /* 0x000000020000720c */ /* 0x004ff60003f04270 */
[----:B------:R-:W-:Y:S02]  /*7260*/  @!UPT UIADD3 URZ, URZ, URZ, URZ ;  /* 0x0000003f3f3ff290 */ /* 0x000fe4000fffe03f */
[----:B------:R-:W-:-:S05]  /*7270*/  @P0 BRA `(.L_x_1238) ;  /* 0x000004e000000947 */ /* 0x000fca0003800000 */
[----:B-1-34-:R-:W2:Y:S04]  /*7280*/  LDL R11, [R1+0xb8] ;  /* 0x0000b800010b7983 */ /* 0x01aea80000100800 */
[----:B------:R-:W3:Y:S04]  /*7290*/  LDL R10, [R1+0xb4] ;  /* 0x0000b400010a7983 */ /* 0x000ee80000100800 */
[----:B------:R-:W4:Y:S04]  /*72a0*/  LDL.64 R8, [R1+0xc8] ;  /* 0x0000c80001087983 */ /* 0x000f280000100a00 */
[----:B------:R-:W5:Y:S04]  /*72b0*/  LDL R7, [R1+0x9c] ;  /* 0x00009c0001077983 */ /* 0x000f680000100800 */
[----:B------:R-:W4:Y:S04]  /*72c0*/  LDL R6, [R1+0x4] ;  /* 0x0000040001067983 */ /* 0x000f280000100800 */
[----:B------:R-:W4:Y:S04]  /*72d0*/  LDL R5, [R1] ;  /* 0x0000000001057983 */ /* 0x000f280000100800 */
[----:B------:R-:W5:Y:S01]  /*72e0*/  LDL R4, [R1+0x18] ;  /* 0x0000180001047983 */ /* 0x000f620000100800 */
[C---:B--2---:R-:W-:Y:S01]  /*72f0*/  IMAD.WIDE.U32 R2, R11.reuse, c[0x0][0x208], RZ ;  /* 0x000082000b027a25 */ /* 0x044fe200078e00ff */
[----:B------:R-:W-:Y:S05]  /*7300*/  SHF.R.S32.HI R0, RZ, 0x1f, R11 ;  /* 0x0000001fff007819 */ /* 0x000fea000001140b */
[----:B------:R-:W-:Y:S04]  /*7310*/  IMAD R0, R0, c[0x0][0x208], RZ ;  /* 0x0000820000007a24 */ /* 0x000fe800078e02ff */
[----:B------:R-:W-:Y:S01]  /*7320*/  IMAD R0, R11, c[0x0][0x20c], R0 ;  /* 0x000083000b007a24 */ /* 0x000fe200078e0200 */
[----:B---3--:R-:W-:Y:S03]  /*7330*/  SHF.R.S32.HI R11, RZ, 0x1f, R10 ;  /* 0x0000001fff0b7819 */ /* 0x008fe6000001140a */
[----:B------:R-:W-:Y:S02]  /*7340*/  IMAD.IADD R3, R3, 0x1, R0 ;  /* 0x0000000103037824 */ /* 0x000fe400078e0200 */
[----:B------:R-:W-:Y:S02]  /*7350*/  IMAD R11, R11, c[0x0][0x218], RZ ;  /* 0x000086000b0b7a24 */ /* 0x000fe400078e02ff */
[C---:B------:R-:W-:Y:S04]  /*7360*/  IMAD.WIDE.U32 R2, R10.reuse, c[0x0][0x218], R2 ;  /* 0x000086000a027a25 */ /* 0x040fe800078e0002 */
[----:B------:R-:W-:Y:S01]  /*7370*/  IMAD R11, R10, c[0x0][0x21c], R11 ;  /* 0x000087000a0b7a24 */ /* 0x000fe200078e020b */
[----:B----4-:R-:W-:Y:S02]  /*7380*/  IADD3 R0, P0, R8, R2, RZ ;  /* 0x0000000208007210 */ /* 0x010fe40007f1e0ff */
[----:B------:R-:W-:Y:S02]  /*7390*/  SHF.L.U64.HI R10, R6, 0x1, R252 ;  /* 0x00000001060a7819 */ /* 0x000fe400000102fc */
[----:B-----5:R-:W-:Y:S02]  /*73a0*/  IADD3.X R11, R7, R3, R11, P0, !PT ;  /* 0x00000003070b7210 */ /* 0x020fe400007fe40b */
[----:B------:R-:W-:Y:S02]  /*73b0*/  LEA R12, P0, R0, c[0x0][0x1f8], 0x1 ;  /* 0x00007e00000c7a11 */ /* 0x000fe400078008ff */
[----:B------:R-:W-:Y:S02]  /*73c0*/  SHF.L.U32 R3, R6, 0x1, RZ ;  /* 0x0000000106037819 */ /* 0x000fe400000006ff */
[----:B------:R-:W-:Y:S01]  /*73d0*/  LEA.HI.X R11, R0, c[0x0][0x1fc], R11, 0x1, P0 ;  /* 0x00007f00000b7a11 */ /* 0x000fe200000f0c0b */
[C---:B------:R-:W-:Y:S01]  /*73e0*/  IMAD.SHL.U32 R0, R4.reuse, 0x2, RZ ;  /* 0x0000000204007824 */ /* 0x040fe200078e00ff */
[----:B------:R-:W-:Y:S01]  /*73f0*/  SHF.L.U64.HI R2, R4, 0x1, R5 ;  /* 0x0000000104027819 */ /* 0x000fe20000010205 */
[----:B------:R-:W-:-:S05]  /*7400*/  BRA.DIV ~URZ, `(.L_x_1239) ;  /* 0x0000ddf27f007947 */ /* 0x000fca000b800000 */
[----:B------:R1:W2:Y:S02]  /*7410*/  SHFL.IDX PT, R13, R11, RZ, 0x181f ;  /* 0x00181fff0b0d7589 */ /* 0x0002a400000e0000 */
.L_x_1290:
[----:B------:R-:W-:-:S05]  /*7420*/  BRA.DIV ~URZ, `(.L_x_1240) ;  /* 0x0000de427f007947 */ /* 0x000fca000b800000 */
[----:B------:R-:W3:Y:S04]  /*7430*/  LDL R4, [R1+0x18] ;  /* 0x0000180001047983 */ /* 0x000ee80000100800 */
[----:B------:R-:W4:Y:S04]  /*7440*/  LDL R20, [R1+0x8] ;  /* 0x0000080001147983 */ /* 0x000f280000100800 */
[----:B------:R-:W5:Y:S04]  /*7450*/  LDL R7, [R1+0x4] ;  /* 0x0000040001077983 */ /* 0x000f680000100800 */
[----:B------:R-:W1:Y:S02]  /*7460*/  SHFL.IDX PT, R6, R12, RZ, 0x181f ;  /* 0x00181fff0c067589 */ /* 0x000e6400000e0000 */
[-C--:B-1----:R-:W-:Y:S05]  /*7470*/  IADD3 R8, P5, R6, R3.reuse, RZ ;  /* 0x0000000306087210 */ /* 0x082fea0007fbe0ff */
[C---:B--2---:R-:W-:Y:S01]  /*7480*/  IMAD.X R9, R13.reuse, 0x1, R10, P5 ;  /* 0x000000010d097824 */ /* 0x044fe200028e060a */
[----:B---3--:R-:W-:Y:S02]  /*7490*/  ISETP.GE.AND P2, PT, R4, c[0x0][0x1d4], PT ;  /* 0x0000750004007a0c */ /* 0x008fe40003f46270 */
[-C--:B------:R-:W-:Y:S05]  /*74a0*/  IADD3 R4, P0, R6, R0.reuse, RZ ;  /* 0x0000000006047210 */ /* 0x080fea0007f1e0ff */
[--C-:B------:R-:W-:Y:S01]  /*74b0*/  IMAD.X R5, R13, 0x1, R2.reuse, P0 ;  /* 0x000000010d057824 */ /* 0x100fe200000e0602 */
[----:B-----5:R-:W-:Y:S05]  /*74c0*/  ISETP.GE.AND P0, PT, R7, c[0x0][0x1d4], PT ;  /* 0x0000750007007a0c */ /* 0x020fea0003f06270 */
[----:B------:R-:W-:Y:S01]  /*74d0*/  @!PT LDS RZ, [RZ] ;  /* 0x00000000fffff984 */ /* 0x000fe20000000800 */
[----:B------:R-:W-:Y:S01]  /*74e0*/  @!PT LDS RZ, [RZ] ;  /* 0x00000000fffff984 */ /* 0x000fe20000000800 */
[----:B----4-:R1:W-:Y:S08]  /*74f0*/  LDGSTS.E.BYPASS.LTC128B.128 [R20+0x100], [R4.64], !P2 ;  /* 0x0010000004147fae */ /* 0x0103f0000d101d48 */
[----:B------:R2:W-:Y:S04]  /*7500*/  LDGSTS.E.BYPASS.LTC128B.128 [R20+0x2100], [R8.64], !P0 ;  /* 0x0210000008147fae */ /* 0x0005e8000c101d48 */
[----:B-1----:R-:W1:Y:S04]  /*7510*/  SHFL.IDX PT, R4, R12, 0x1, 0x181f ;  /* 0x00381f000c047f89 */ /* 0x002e6800000e0000 */
[----:B------:R-:W3:Y:S01]  /*7520*/  SHFL.IDX PT, R5, R11, 0x1, 0x181f ;  /* 0x00381f000b057f89 */ /* 0x000ee200000e0000 */
[CC--:B-1----:R-:W-:Y:S02]  /*7530*/  IADD3 R6, P6, R4.reuse, R0.reuse, RZ ;  /* 0x0000000004067210 */ /* 0x0c2fe40007fde0ff */
[-C--:B------:R-:W-:Y:S02]  /*7540*/  IADD3 R14, P5, R4, R3.reuse, RZ ;  /* 0x00000003040e7210 */ /* 0x080fe40007fbe0ff */
[----:B------:R-:W1:Y:S01]  /*7550*/  SHFL.IDX PT, R4, R12, 0x2, 0x181f ;  /* 0x00581f000c047f89 */ /* 0x000e6200000e0000 */
[C---:B---3--:R-:W-:Y:S02]  /*7560*/  IMAD.X R7, R5.reuse, 0x1, R2, P6 ;  /* 0x0000000105077824 */ /* 0x048fe400030e0602 */
[----:B------:R-:W-:Y:S02]  /*7570*/  IMAD.X R15, R5, 0x1, R10, P5 ;  /* 0x00000001050f7824 */ /* 0x000fe400028e060a */
[----:B------:R-:W3:Y:S04]  /*7580*/  SHFL.IDX PT, R5, R11, 0x2, 0x181f ;  /* 0x00581f000b057f89 */ /* 0x000ee800000e0000 */
[----:B------:R1:W-:Y:S04]  /*7590*/  LDGSTS.E.BYPASS.LTC128B.128 [R20+0x900], [R6.64], !P2 ;  /* 0x0090000006147fae */ /* 0x0003e8000d101d48 */
[----:B------:R4:W-:Y:S04]  /*75a0*/  LDGSTS.E.BYPASS.LTC128B.128 [R20+0x2900], [R14.64], !P0 ;  /* 0x029000000e147fae */ /* 0x0009e8000c101d48 */
[----:B------:R-:W2:Y:S01]  /*75b0*/  SHFL.IDX PT, R11, R11, 0x3, 0x181f ;  /* 0x00781f000b0b7f89 */ /* 0x000ea200000e0000 */
[C---:B-1----:R-:W-:Y:S02]  /*75c0*/  IADD3 R6, P5, R4.reuse, R0, RZ ;  /* 0x0000000004067210 */ /* 0x042fe40007fbe0ff */
[----:B----4-:R-:W-:Y:S03]  /*75d0*/  SEL R15, RZ, 0x10, P2 ;  /* 0x00000010ff0f7807 */ /* 0x010fe60001000000 */
[C---:B---3--:R-:W-:Y:S01]  /*75e0*/  IMAD.X R7, R5.reuse, 0x1, R2, P5 ;  /* 0x0000000105077824 */ /* 0x048fe200028e0602 */
[----:B------:R-:W-:Y:S04]  /*75f0*/  SEL R14, RZ, 0x10, P0 ;  /* 0x00000010ff0e7807 */ /* 0x000fe80000000000 */
[----:B------:R1:W-:Y:S02]  /*7600*/  LDGSTS.E.BYPASS.LTC128B.128 [R20+0x1100], [R6.64], !P2 ;  /* 0x0110000006147fae */ /* 0x0003e4000d101d48 */
[----:B-1----:R-:W-:Y:S05]  /*7610*/  IADD3 R6, P5, R4, R3, RZ ;  /* 0x0000000304067210 */ /* 0x002fea0007fbe0ff */
[----:B------:R-:W-:Y:S02]  /*7620*/  IMAD.X R7, R5, 0x1, R10, P5 ;  /* 0x0000000105077824 */ /* 0x000fe400028e060a */
[----:B------:R1:W3:Y:S04]  /*7630*/  SHFL.IDX PT, R5, R12, 0x3, 0x181f ;  /* 0x00781f000c057f89 */ /* 0x0002e800000e0000 */
[----:B------:R1:W-:Y:S02]  /*7640*/  LDGSTS.E.BYPASS.LTC128B.128 [R20+0x3100], [R6.64], !P0 ;  /* 0x0310000006147fae */ /* 0x0003e4000c101d48 */
.L_x_1291:
[C---:B--2---:R-:W-:Y:S01]  /*7650*/  IADD3 R4, -R15.reuse, 0x10, RZ ;  /* 0x000000100f047810 */ /* 0x044fe20007ffe1ff */
[----:B------:R-:W2:Y:S01]  /*7660*/  LDL R8, [R1+0x8] ;  /* 0x0000080001087983 */ /* 0x000ea20000100800 */
[----:B------:R-:W-:Y:S02]  /*7670*/  ISETP.NE.U32.AND P5, PT, R15, RZ, PT ;  /* 0x000000ff0f00720c */ /* 0x000fe40003fa5070 */
[----:B------:R-:W-:Y:S04]  /*7680*/  LOP3.LUT R4, R4, 0xf, RZ, 0xc0, !PT ;  /* 0x0000000f04047812 */ /* 0x000fe800078ec0ff */
[----:B-1-3--:R-:W-:Y:S02]  /*7690*/  IADD3 R6, P2, P0, R4, R5, R0 ;  /* 0x0000000504067210 */ /* 0x00afe4000785e000 */
[----:B------:R-:W-:Y:S02]  /*76a0*/  IADD3 R0, -R14, 0x10, RZ ;  /* 0x000000100e007810 */ /* 0x000fe40007ffe1ff */
[----:B------:R-:W-:Y:S02]  /*76b0*/  IADD3.X R7, RZ, R11, R2, P2, P0 ;  /* 0x0000000bff077210 */ /* 0x000fe400017e0402 */
[----:B------:R-:W-:Y:S04]  /*76c0*/  LOP3.LUT R0, R0, 0xf, RZ, 0xc0, !PT ;  /* 0x0000000f00007812 */ /* 0x000fe800078ec0ff */
[----:B------:R-:W-:Y:S04]  /*76d0*/  IADD3 R2, P2, P0, R0, R5, R3 ;  /* 0x0000000500027210 */ /* 0x000fe8000785e003 */
[----:B------:R-:W-:Y:S01]  /*76e0*/  IADD3.X R3, RZ, R11, R10, P2, P0 ;  /* 0x0000000bff037210 */ /* 0x000fe200017e040a */
[----:B------:R-:W-:Y:S01]  /*76f0*/  @!PT LDS RZ, [RZ] ;  /* 0x00000000fffff984 */ /* 0x000fe20000000800 */
[----:B------:R-:W-:Y:S01]  /*7700*/  @!PT LDS RZ, [RZ] ;  /* 0x00000000fffff984 */ /* 0x000fe20000000800 */
[----:B------:R-:W-:Y:S01]  /*7710*/  @!PT LDS RZ, [RZ] ;  /* 0x00000000fffff984 */ /* 0x000fe20000000800 */
[----:B--2---:R1:W-:Y:S01]  /*7720*/  LDGSTS.E.BYPASS.LTC128B.128.ZFILL [R8+0x1900], [R6.64], P5 ;  /* 0x0190000006087fae */ /* 0x0043e2000a941d48 */
[----:B------:R-:W-:Y:S11]  /*7730*/  ISETP.NE.U32.AND P5, PT, R14, RZ, PT ;  /* 0x000000ff0e00720c */ /* 0x000ff60003fa5070 */
[----:B------:R-:W-:Y:S02]  /*7740*/  @!UPT UIADD3 URZ, URZ, URZ, URZ ;  /* 0x0000003f3f3ff290 */ /* 0x000fe4000fffe03f */
[----:B------:R1:W-:Y:S02]  /*7750*/  LDGSTS.E.BYPASS.LTC128B.128.ZFILL [R8+0x3900], [R2.64], P5 ;  /* 0x0390000002087fae */ /* 0x0003e4000a941d48 */
.L_x_1238:
[----:B-1-34-:R-:W-:Y:S05]  /*7760*/  BSYNC B0 ;  /* 0x0000000000007941 */ /* 0x01afea0003800000 */
.L_x_1237:
[----:B------:R-:W0:Y:S01]  /*7770*/  LDGDEPBAR ;  /* 0x00000000000079af */ /* 0x000e220000000000 */
[----:B------:R-:W-:Y:S01]  /*7780*/  WARPSYNC 0xffffffff ;  /* 0xffffffff00007948 */ /* 0x000fe20003800000 */
[-C--:B------:R-:W-:Y:S01]  /*7790*/  HMMA.16816.F32.BF16 R4, R64, R16.reuse, RZ ;  /* 0x000000104004723c */ /* 0x080fe200000418ff */
[----:B------:R-:W-:Y:S07]  /*77a0*/  BSSY B0, `(.L_x_1241) ;  /* 0x0000191000007945 */ /* 0x000fee0003800000 */
        /* <DEDUP_REMOVED lines=15> */
[----:B------:R-:W-:Y:S07]  /*78a0*/  LDSM.16.M88.4 R204, [R248] ;  /* 0x00000000f8cc783b */ /* 0x000fee0000000200 */
[-C--:B------:R-:W-:Y:S08]  /*78b0*/  HMMA.16816.F32.BF16 R4, R208, R212.reuse, R4 ;  /* 0x000000d4d004723c */ /* 0x080ff00000041804 */
[C---:B------:R-:W-:Y:S08]  /*78c0*/  HMMA.16816.F32.BF16 R8, R216.reuse, R212, R8 ;  /* 0x000000d4d808723c */ /* 0x040ff00000041808 */
[-C--:B------:R-:W-:Y:S08]  /*78d0*/  HMMA.16816.F32.BF16 R12, R216, R214.reuse, R12 ;  /* 0x000000d6d80c723c */ /* 0x080ff0000004180c */
[C---:B------:R-:W-:Y:S01]  /*78e0*/  HMMA.16816.F32.BF16 R16, R208.reuse, R214, R16 ;  /* 0x000000d6d010723c */ /* 0x040fe20000041810 */
[----:B------:R-:W1:Y:S07]  /*78f0*/  LDSM.16.M88.4 R212, [R241] ;  /* 0x00000000f1d4783b */ /* 0x000e6e0000000200 */
        /* <DEDUP_REMOVED lines=11> */
[C---:B------:R-:W-:Y:S01]  /*79b0*/  HMMA.16816.F32.BF16 R56, R216.reuse, R228, R56 ;  /* 0x000000e4d838723c */ /* 0x040fe20000041838 */
[----:B------:R-:W3:Y:S07]  /*79c0*/  LDL R229, [R1+0xa8] ;  /* 0x0000a80001e57983 */ /* 0x000eee0000100800 */
[-C--:B------:R-:W-:Y:S01]  /*79d0*/  HMMA.16816.F32.BF16 R60, R216, R230.reuse, R60 ;  /* 0x000000e6d83c723c */ /* 0x080fe2000004183c */
[----:B------:R-:W-:Y:S07]  /*79e0*/  LDSM.16.M88.4 R216, [R241+0x1000] ;  /* 0x00100000f1d8783b */ /* 0x000fee0000000200 */
[----:B------:R-:W-:Y:S01]  /*79f0*/  HMMA.16816.F32.BF16 R64, R208, R230, R64 ;  /* 0x000000e6d040723c */ /* 0x000fe20000041840 */
[----:B------:R-:W4:Y:S07]  /*7a00*/  LDSM.16.M88.4 R208, [R241+0x800] ;  /* 0x00080000f1d0783b */ /* 0x000f2e0000000200 */
[-C--:B-1----:R-:W-:Y:S08]  /*7a10*/  HMMA.16816.F32.BF16 R4, R204, R212.reuse, R4 ;  /* 0x000000d4cc04723c */ /* 0x082ff00000041804 */
[C---:B--2---:R-:W-:Y:S08]  /*7a20*/  HMMA.16816.F32.BF16 R8, R220.reuse, R212, R8 ;  /* 0x000000d4dc08723c */ /* 0x044ff00000041808 */
[-C--:B------:R-:W-:Y:S08]  /*7a30*/  HMMA.16816.F32.BF16 R12, R220, R214.reuse, R12 ;  /* 0x000000d6dc0c723c */ /* 0x080ff0000004180c */
[C---:B------:R-:W-:Y:S01]  /*7a40*/  HMMA.16816.F32.BF16 R16, R204.reuse, R214, R16 ;  /* 0x000000d6cc10723c */ /* 0x040fe20000041810 */
[----:B------:R-:W-:Y:S07]  /*7a50*/  LDSM.16.M88.4 R212, [R238+-0x2000] ;  /* 0xffe00000eed4783b */ /* 0x000fee0000000200 */
[-C--:B----4-:R-:W-:Y:S08]  /*7a60*/  HMMA.16816.F32.BF16 R20, R204, R208.reuse, R20 ;  /* 0x000000d0cc14723c */ /* 0x090ff00000041814 */
        /* <DEDUP_REMOVED lines=12> */
[----:B------:R-:W-:Y:S07]  /*7b30*/  LDSM.16.M88.4 R220, [R238+-0x1000] ;  /* 0xfff00000eedc783b */ /* 0x000fee0000000200 */
[----:B------:R-:W-:Y:S01]  /*7b40*/  HMMA.16816.F32.BF16 R64, R204, R226, R64 ;  /* 0x000000e2cc40723c */ /* 0x000fe20000041840 */
[----:B------:R-:W4:Y:S07]  /*7b50*/  LDSM.16.M88.4 R204, [R238+-0x1800] ;  /* 0xffe80000eecc783b */ /* 0x000f2e0000000200 */
[-C--:B-1----:R-:W-:Y:S01]  /*7b60*/  HMMA.16816.F32.BF16 R4, R208, R212.reuse, R4 ;  /* 0x000000d4d004723c */ /* 0x082fe20000041804 */
[----:B------:R-:W1:Y:S07]  /*7b70*/  LDSM.16.M88.4 R224, [R238+-0x800] ;  /* 0xfff80000eee0783b */ /* 0x000e6e0000000200 */
[C---:B--2---:R-:W-:Y:S08]  /*7b80*/  HMMA.16816.F32.BF16 R8, R216.reuse, R212, R8 ;  /* 0x000000d4d808723c */ /* 0x044ff00000041808 */
[-C--:B------:R-:W-:Y:S08]  /*7b90*/  HMMA.16816.F32.BF16 R12, R216, R214.reuse, R12 ;  /* 0x000000d6d80c723c */ /* 0x080ff0000004180c */
[C---:B------:R-:W-:Y:S01]  /*7ba0*/  HMMA.16816.F32.BF16 R16, R208.reuse, R214, R16 ;  /* 0x000000d6d010723c */ /* 0x040fe20000041810 */
[----:B------:R-:W-:Y:S07]  /*7bb0*/  LDSM.16.M88.4 R212, [R250+0x2000] ;  /* 0x00200000fad4783b */ /* 0x000fee0000000200 */
[-C--:B----4-:R-:W-:Y:S08]  /*7bc0*/  HMMA.16816.F32.BF16 R20, R208, R204.reuse, R20 ;  /* 0x000000ccd014723c */ /* 0x090ff00000041814 */
        /* <DEDUP_REMOVED lines=8> */
[----:B------:R-:W4:Y:S07]  /*7c50*/  LDSM.16.M88.4 R220, [R251+0x6000] ;  /* 0x00600000fbdc783b */ /* 0x000f2e0000000200 */
        /* <DEDUP_REMOVED lines=8> */
[C---:B----4-:R-:W-:Y:S08]  /*7ce0*/  HMMA.16816.F32.BF16 R8, R220.reuse, R212, R8 ;  /* 0x000000d4dc08723c */ /* 0x050ff00000041808 */
        /* <DEDUP_REMOVED lines=12> */
[----:B------:R-:W4:Y:S07]  /*7db0*/  LDSM.16.M88.4 R216, [R249+0x6000] ;  /* 0x00600000f9d8783b */ /* 0x000f2e0000000200 */
        /* <DEDUP_REMOVED lines=8> */
[C---:B----4-:R-:W-:Y:S08]  /*7e40*/  HMMA.16816.F32.BF16 R8, R216.reuse, R212, R8 ;  /* 0x000000d4d808723c */ /* 0x050ff00000041808 */
        /* <DEDUP_REMOVED lines=16> */
[----:B------:R-:W1:Y:S07]  /*7f50*/  LDSM.16.M88.4 R216, [R241+0x2800] ;  /* 0x00280000f1d8783b */ /* 0x000e6e0000000200 */
[----:B------:R-:W-:Y:S01]  /*7f60*/  HMMA.16816.F32.BF16 R64, R208, R226, R64 ;  /* 0x000000e2d040723c */ /* 0x000fe20000041840 */
[----:B------:R-:W5:Y:S07]  /*7f70*/  LDSM.16.M88.4 R208, [R241+0x3000] ;  /* 0x00300000f1d0783b */ /* 0x000f6e0000000200 */
[-C--:B--2---:R-:W-:Y:S01]  /*7f80*/  HMMA.16816.F32.BF16 R4, R204, R212.reuse, R4 ;  /* 0x000000d4cc04723c */ /* 0x084fe20000041804 */
[----:B------:R-:W2:Y:S07]  /*7f90*/  LDSM.16.M88.4 R224, [R241+0x3800] ;  /* 0x00380000f1e0783b */ /* 0x000eae0000000200 */
[C---:B----4-:R-:W-:Y:S08]  /*7fa0*/  HMMA.16816.F32.BF16 R8, R220.reuse, R212, R8 ;  /* 0x000000d4dc08723c */ /* 0x050ff00000041808 */
[-C--:B------:R-:W-:Y:S08]  /*7fb0*/  HMMA.16816.F32.BF16 R12, R220, R214.reuse, R12 ;  /* 0x000000d6dc0c723c */ /* 0x080ff0000004180c */
[C---:B------:R-:W-:Y:S01]  /*7fc0*/  HMMA.16816.F32.BF16 R16, R204.reuse, R214, R16 ;  /* 0x000000d6cc10723c */ /* 0x040fe20000041810 */
[----:B------:R-:W-:Y:S07]  /*7fd0*/  LDSM.16.M88.4 R212, [R247+0x4000] ;  /* 0x00400000f7d4783b */ /* 0x000fee0000000200 */
[-C--:B-1----:R-:W-:Y:S08]  /*7fe0*/  HMMA.16816.F32.BF16 R20, R204, R216.reuse, R20 ;  /* 0x000000d8cc14723c */ /* 0x082ff00000041814 */
[C---:B------:R-:W-:Y:S08]  /*7ff0*/  HMMA.16816.F32.BF16 R24, R220.reuse, R216, R24 ;  /* 0x000000d8dc18723c */ /* 0x040ff00000041818 */
[-C--:B------:R-:W-:Y:S08]  /*8000*/  HMMA.16816.F32.BF16 R28, R220, R218.reuse, R28 ;  /* 0x000000dadc1c723c */ /* 0x080ff0000004181c */
[C---:B------:R-:W-:Y:S01]  /*8010*/  HMMA.16816.F32.BF16 R32, R204.reuse, R218, R32 ;  /* 0x000000dacc20723c */ /* 0x040fe20000041820 */
[----:B------:R-:W1:Y:S07]  /*8020*/  LDSM.16.M88.4 R216, [R238] ;  /* 0x00000000eed8783b */ /* 0x000e6e0000000200 */
[-C--:B-----5:R-:W-:Y:S08]  /*8030*/  HMMA.16816.F32.BF16 R36, R204, R208.reuse, R36 ;  /* 0x000000d0cc24723c */ /* 0x0a0ff00000041824 */
[C---:B------:R-:W-:Y:S08]  /*8040*/  HMMA.16816.F32.BF16 R40, R220.reuse, R208, R40 ;  /* 0x000000d0dc28723c */ /* 0x040ff00000041828 */
[-C--:B------:R-:W-:Y:S08]  /*8050*/  HMMA.16816.F32.BF16 R44, R220, R210.reuse, R44 ;  /* 0x000000d2dc2c723c */ /* 0x080ff0000004182c */
[C---:B------:R-:W-:Y:S01]  /*8060*/  HMMA.16816.F32.BF16 R48, R204.reuse, R210, R48 ;  /* 0x000000d2cc30723c */ /* 0x040fe20000041830 */
[----:B------:R-:W4:Y:S07]  /*8070*/  LDSM.16.M88.4 R208, [R240+0x6000] ;  /* 0x00600000f0d0783b */ /* 0x000f2e0000000200 */
[-C--:B--2---:R-:W-:Y:S08]  /*8080*/  HMMA.16816.F32.BF16 R52, R204, R224.reuse, R52 ;  /* 0x000000e0cc34723c */ /* 0x084ff00000041834 */
[C---:B------:R-:W-:Y:S01]  /*8090*/  HMMA.16816.F32.BF16 R56, R220.reuse, R224, R56 ;  /* 0x000000e0dc38723c */ /* 0x040fe20000041838 */
[----:B------:R-:W3:Y:S07]  /*80a0*/  LDL R225, [R1+0xe8] ;  /* 0x0000e80001e17983 */ /* 0x000eee0000100800 */
[-C--:B------:R-:W-:Y:S08]  /*80b0*/  HMMA.16816.F32.BF16 R60, R220, R226.reuse, R60 ;  /* 0x000000e2dc3c723c */ /* 0x080ff0000004183c */
[----:B------:R-:W-:Y:S08]  /*80c0*/  HMMA.16816.F32.BF16 R64, R204, R226, R64 ;  /* 0x000000e2cc40723c */ /* 0x000ff00000041840 */
[-C--:B-1----:R-:W-:Y:S08]  /*80d0*/  HMMA.16816.F32.BF16 R4, R212, R216.reuse, R4 ;  /* 0x000000d8d404723c */ /* 0x082ff00000041804 */
[C---:B----4-:R-:W-:Y:S08]  /*80e0*/  HMMA.16816.F32.BF16 R8, R208.reuse, R216, R8 ;  /* 0x000000d8d008723c */ /* 0x050ff00000041808 */
[-C--:B------:R-:W-:Y:S08]  /*80f0*/  HMMA.16816.F32.BF16 R12, R208, R218.reuse, R12 ;  /* 0x000000dad00c723c */ /* 0x080ff0000004180c */
[----:B------:R-:W-:Y:S01]  /*8100*/  FMUL.FTZ R7, R7, c[0x0][0x320] ;  /* 0x0000c80007077a20 */ /* 0x000fe20000410000 */
[C---:B------:R-:W-:Y:S03]  /*8110*/  HMMA.16816.F32.BF16 R16, R212.reuse, R218, R16 ;  /* 0x000000dad410723c */ /* 0x040fe60000041810 */
[----:B------:R1:W2:Y:S01]  /*8120*/  MUFU.TANH R196, R7 ;  /* 0x0000000700c47308 */ /* 0x0002a20000002400 */
[----:B------:R-:W-:Y:S02]  /*8130*/  FMUL.FTZ R0, R4, c[0x0][0x320] ;  /* 0x0000c80004007a20 */ /* 0x000fe40000410000 */
[----:B------:R-:W-:Y:S02]  /*8140*/  FMUL.FTZ R2, R5, c[0x0][0x320] ;  /* 0x0000c80005027a20 */ /* 0x000fe40000410000 */
[----:B------:R-:W-:Y:S04]  /*8150*/  FMUL.FTZ R3, R6, c[0x0][0x320] ;  /* 0x0000c80006037a20 */ /* 0x000fe80000410000 */
[----:B------:R-:W-:Y:S01]  /*8160*/  FMUL.FTZ R8, R8, c[0x0][0x320] ;  /* 0x0000c80008087a20 */ /* 0x000fe20000410000 */
[----:B------:R-:W4:Y:S01]  /*8170*/  MUFU.TANH R0, R0 ;  /* 0x0000000000007308 */ /* 0x000f220000002400 */
        /* <DEDUP_REMOVED lines=8> */
[----:B-1----:R-:W1:Y:S01]  /*8200*/  LDSM.16.M88.4 R4, [R238+0x800] ;  /* 0x00080000ee04783b */ /* 0x002e620000000200 */
[----:B------:R-:W-:Y:S02]  /*8210*/  FMUL.FTZ R16, R16, c[0x0][0x320] ;  /* 0x0000c80010107a20 */ /* 0x000fe40000410000 */
[----:B------:R-:W-:Y:S02]  /*8220*/  FMUL.FTZ R17, R17, c[0x0][0x320] ;  /* 0x0000c80011117a20 */ /* 0x000fe40000410000 */
[----:B------:R-:W-:Y:S01]  /*8230*/  FMUL.FTZ R18, R18, c[0x0][0x320] ;  /* 0x0000c80012127a20 */ /* 0x000fe20000410000 */
[----:B------:R-:W1:Y:S01]  /*8240*/  MUFU.TANH R204, R9 ;  /* 0x0000000900cc7308 */ /* 0x000e620000002400 */
[----:B------:R-:W-:Y:S09]  /*8250*/  FMUL.FTZ R19, R19, c[0x0][0x320] ;  /* 0x0000c80013137a20 */ /* 0x000ff20000410000 */
[----:B------:R-:W1:Y:S10]  /*8260*/  MUFU.TANH R205, R10 ;  /* 0x0000000a00cd7308 */ /* 0x000e740000002400 */
[----:B------:R5:W2:Y:S10]  /*8270*/  MUFU.TANH R206, R11 ;  /* 0x0000000b00ce7308 */ /* 0x000ab40000002400 */
[----:B------:R-:W2:Y:S01]  /*8280*/  MUFU.TANH R2, R2 ;  /* 0x0000000200027308 */ /* 0x000ea20000002400 */
[-C--:B-1----:R-:W-:Y:S09]  /*8290*/  HMMA.16816.F32.BF16 R20, R212, R4.reuse, R20 ;  /* 0x00000004d414723c */ /* 0x082ff20000041814 */
[----:B------:R-:W1:Y:S01]  /*82a0*/  MUFU.TANH R3, R3 ;  /* 0x0000000300037308 */ /* 0x000e620000002400 */
[C---:B------:R-:W-:Y:S01]  /*82b0*/  HMMA.16816.F32.BF16 R24, R208.reuse, R4, R24 ;  /* 0x00000004d018723c */ /* 0x040fe20000041818 */
[----:B-----5:R-:W5:Y:S08]  /*82c0*/  LDSM.16.M88.4 R8, [R238+0x1000] ;  /* 0x00100000ee08783b */ /* 0x020f700000000200 */
[----:B------:R-:W1:Y:S01]  /*82d0*/  MUFU.TANH R12, R12 ;  /* 0x0000000c000c7308 */ /* 0x000e620000002400 */
[-C--:B------:R-:W-:Y:S04]  /*82e0*/  HMMA.16816.F32.BF16 R28, R208, R6.reuse, R28 ;  /* 0x00000006d01c723c */ /* 0x080fe8000004181c */
[----:B------:R-:W-:Y:S04]  /*82f0*/  FMUL.FTZ R20, R20, c[0x0][0x320] ;  /* 0x0000c80014147a20 */ /* 0x000fe80000410000 */
[C---:B------:R-:W-:Y:S01]  /*8300*/  HMMA.16816.F32.BF16 R32, R212.reuse, R6, R32 ;  /* 0x00000006d420723c */ /* 0x040fe20000041820 */
[----:B------:R-:W1:Y:S01]  /*8310*/  MUFU.TANH R13, R13 ;  /* 0x0000000d000d7308 */ /* 0x000e620000002400 */
[----:B------:R-:W1:Y:S01]  /*8320*/  LDSM.16.M88.4 R4, [R238+0x1800] ;  /* 0x00180000ee04783b */ /* 0x000e620000000200 */
[----:B------:R-:W-:Y:S04]  /*8330*/  DEPBAR.LE SB0, 0x0 ;  /* 0x000080000000791a */ /* 0x000fe80000000000 */
[----:B------:R-:W-:Y:S02]  /*8340*/  FMUL.FTZ R21, R21, c[0x0][0x320] ;  /* 0x0000c80015157a20 */ /* 0x000fe40000410000 */
[----:B------:R-:W-:Y:S02]  /*8350*/  FMUL.FTZ R22, R22, c[0x0][0x320] ;  /* 0x0000c80016167a20 */ /* 0x000fe40000410000 */
[----:B------:R-:W1:Y:S01]  /*8360*/  MUFU.TANH R14, R14 ;  /* 0x0000000e000e7308 */ /* 0x000e620000002400 */
[----:B------:R-:W-:Y:S01]  /*8370*/  BAR.SYNC.DEFER_BLOCKING 0x0 ;  /* 0x0000000000007b1d */ /* 0x000fe20000010000 */
[----:B------:R-:W-:Y:S02]  /*8380*/  FMUL.FTZ R23, R23, c[0x0][0x320] ;  /* 0x0000c80017177a20 */ /* 0x000fe40000410000 */
[----:B------:R-:W-:Y:S02]  /*8390*/  FMUL.FTZ R24, R24, c[0x0][0x320] ;  /* 0x0000c80018187a20 */ /* 0x000fe40000410000 */
[----:B------:R-:W-:Y:S02]  /*83a0*/  FMUL.FTZ R25, R25, c[0x0][0x320] ;  /* 0x0000c80019197a20 */ /* 0x000fe40000410000 */
[----:B------:R-:W-:Y:S02]  /*83b0*/  FMUL.FTZ R26, R26, c[0x0][0x320] ;  /* 0x0000c8001a1a7a20 */ /* 0x000fe40000410000 */
[----:B------:R-:W1:Y:S01]  /*83c0*/  MUFU.TANH R15, R15 ;  /* 0x0000000f000f7308 */ /* 0x000e620000002400 */
[----:B------:R-:W-:Y:S02]  /*83d0*/  FMUL.FTZ R27, R27, c[0x0][0x320] ;  /* 0x0000c8001b1b7a20 */ /* 0x000fe40000410000 */
[----:B------:R-:W-:Y:S01]  /*83e0*/  FMUL.FTZ R28, R28, c[0x0][0x320] ;  /* 0x0000c8001c1c7a20 */ /* 0x000fe20000410000 */
[-C--:B-----5:R-:W-:Y:S05]  /*83f0*/  HMMA.16816.F32.BF16 R36, R212, R8.reuse, R36 ;  /* 0x00000008d424723c */ /* 0x0a0fea0000041824 */
[----:B------:R-:W-:Y:S01]  /*8400*/  FMUL.FTZ R29, R29, c[0x0][0x320] ;  /* 0x0000c8001d1d7a20 */ /* 0x000fe20000410000 */
[----:B------:R-:W1:Y:S01]  /*8410*/  MUFU.TANH R16, R16 ;  /* 0x0000001000107308 */ /* 0x000e620000002400 */
[----:B------:R-:W-:Y:S01]  /*8420*/  FMUL.FTZ R30, R30, c[0x0][0x320] ;  /* 0x0000c8001e1e7a20 */ /* 0x000fe20000410000 */
[C---:B------:R-:W-:Y:S04]  /*8430*/  HMMA.16816.F32.BF16 R40, R208.reuse, R8, R40 ;  /* 0x00000008d028723c */ /* 0x040fe80000041828 */
[----:B------:R-:W-:Y:S02]  /*8440*/  FMUL.FTZ R31, R31, c[0x0][0x320] ;  /* 0x0000c8001f1f7a20 */ /* 0x000fe40000410000 */
[----:B------:R-:W-:Y:S02]  /*8450*/  FMUL.FTZ R32, R32, c[0x0][0x320] ;  /* 0x0000c80020207a20 */ /* 0x000fe40000410000 */
[----:B------:R-:W2:Y:S01]  /*8460*/  MUFU.TANH R17, R17 ;  /* 0x0000001100117308 */ /* 0x000ea20000002400 */
[-C--:B------:R-:W-:Y:S03]  /*8470*/  HMMA.16816.F32.BF16 R44, R208, R10.reuse, R44 ;  /* 0x0000000ad02c723c */ /* 0x080fe6000004182c */
[----:B------:R-:W-:Y:S02]  /*8480*/  FMUL.FTZ R33, R33, c[0x0][0x320] ;  /* 0x0000c80021217a20 */ /* 0x000fe40000410000 */
[----:B------:R-:W-:Y:S02]  /*8490*/  FMUL.FTZ R34, R34, c[0x0][0x320] ;  /* 0x0000c80022227a20 */ /* 0x000fe40000410000 */
[----:B------:R-:W-:Y:S01]  /*84a0*/  FMUL.FTZ R35, R35, c[0x0][0x320] ;  /* 0x0000c80023237a20 */ /* 0x000fe20000410000 */
[C---:B------:R-:W-:Y:S01]  /*84b0*/  HMMA.16816.F32.BF16 R48, R212.reuse, R10, R48 ;  /* 0x0000000ad430723c */ /* 0x040fe20000041830 */
[----:B------:R-:W2:Y:S03]  /*84c0*/  MUFU.TANH R18, R18 ;  /* 0x0000001200127308 */ /* 0x000ea60000002400 */
[----:B------:R-:W-:Y:S02]  /*84d0*/  FMUL.FTZ R36, R36, c[0x0][0x320] ;  /* 0x0000c80024247a20 */ /* 0x000fe40000410000 */
[----:B------:R-:W-:Y:S02]  /*84e0*/  FMUL.FTZ R37, R37, c[0x0][0x320] ;  /* 0x0000c80025257a20 */ /* 0x000fe40000410000 */
[-C--:B-1----:R-:W-:Y:S03]  /*84f0*/  HMMA.16816.F32.BF16 R52, R212, R4.reuse, R52 ;  /* 0x00000004d434723c */ /* 0x082fe60000041834 */
[----:B------:R-:W1:Y:S01]  /*8500*/  MUFU.TANH R19, R19 ;  /* 0x0000001300137308 */ /* 0x000e620000002400 */
[----:B------:R-:W-:Y:S02]  /*8510*/  FMUL.FTZ R38, R38, c[0x0][0x320] ;  /* 0x0000c80026267a20 */ /* 0x000fe40000410000 */
[----:B------:R-:W-:Y:S02]  /*8520*/  FMUL.FTZ R39, R39, c[0x0][0x320] ;  /* 0x0000c80027277a20 */ /* 0x000fe40000410000 */
[C---:B------:R-:W-:Y:S04]  /*8530*/  HMMA.16816.F32.BF16 R56, R208.reuse, R4, R56 ;  /* 0x00000004d038723c */ /* 0x040fe80000041838 */
[----:B------:R-:W-:Y:S01]  /*8540*/  FMUL.FTZ R40, R40, c[0x0][0x320] ;  /* 0x0000c80028287a20 */ /* 0x000fe20000410000 */
[----:B------:R-:W1:Y:S01]  /*8550*/  MUFU.TANH R20, R20 ;  /* 0x0000001400147308 */ /* 0x000e620000002400 */
[----:B------:R-:W-:Y:S02]  /*8560*/  FMUL.FTZ R41, R41, c[0x0][0x320] ;  /* 0x0000c80029297a20 */ /* 0x000fe40000410000 */
[-C--:B------:R-:W-:Y:S04]  /*8570*/  HMMA.16816.F32.BF16 R60, R208, R6.reuse, R60 ;  /* 0x00000006d03c723c */ /* 0x080fe8000004183c */
[----:B------:R-:W-:Y:S02]  /*8580*/  FMUL.FTZ R49, R49, c[0x0][0x320] ;  /* 0x0000c80031317a20 */ /* 0x000fe40000410000 */
[----:B------:R-:W-:Y:S01]  /*8590*/  FMUL.FTZ R42, R42, c[0x0][0x320] ;  /* 0x0000c8002a2a7a20 */ /* 0x000fe20000410000 */
[----:B------:R-:W1:Y:S01]  /*85a0*/  MUFU.TANH R21, R21 ;  /* 0x0000001500157308 */ /* 0x000e620000002400 */
[----:B------:R-:W-:Y:S04]  /*85b0*/  HMMA.16816.F32.BF16 R64, R212, R6, R64 ;  /* 0x00000006d440723c */ /* 0x000fe80000041840 */
[----:B------:R-:W-:Y:S02]  /*85c0*/  FMUL.FTZ R43, R43, c[0x0][0x320] ;  /* 0x0000c8002b2b7a20 */ /* 0x000fe40000410000 */
[----:B------:R-:W-:Y:S02]  /*85d0*/  FMUL.FTZ R10, R44, c[0x0][0x320] ;  /* 0x0000c8002c0a7a20 */ /* 0x000fe40000410000 */
[----:B------:R-:W-:Y:S01]  /*85e0*/  FMUL.FTZ R11, R45, c[0x0][0x320] ;  /* 0x0000c8002d0b7a20 */ /* 0x000fe20000410000 */
        /* <DEDUP_REMOVED lines=20> */
[----:B------:R-:W-:Y:S02]  /*8730*/  FMUL.FTZ R57, R57, c[0x0][0x320] ;  /* 0x0000c80039397a20 */ /* 0x000fe40000410000 */
[----:B------:R-:W-:Y:S02]  /*8740*/  FMUL.FTZ R58, R58, c[0x0][0x320] ;  /* 0x0000c8003a3a7a20 */ /* 0x000fe40000410000 */
[----:B------:R-:W-:Y:S01]  /*8750*/  FMUL.FTZ R64, R64, c[0x0][0x320] ;  /* 0x0000c80040407a20 */ /* 0x000fe20000410000 */
[----:B------:R-:W2:Y:S01]  /*8760*/  MUFU.TANH R24, R24 ;  /* 0x0000001800187308 */ /* 0x000ea20000002400 */
[----:B------:R-:W-:Y:S02]  /*8770*/  FMUL.FTZ R66, R66, c[0x0][0x320] ;  /* 0x0000c80042427a20 */ /* 0x000fe40000410000 */
[----:B-1----:R-:W-:Y:S07]  /*8780*/  FMUL.FTZ R60, R62, c[0x0][0x320] ;  /* 0x0000c8003e3c7a20 */ /* 0x002fee0000410000 */
[----:B------:R-:W1:Y:S10]  /*8790*/  MUFU.TANH R25, R25 ;  /* 0x0000001900197308 */ /* 0x000e740000002400 */
[----:B------:R-:W1:Y:S01]  /*87a0*/  MUFU.TANH R26, R26 ;  /* 0x0000001a001a7308 */ /* 0x000e620000002400 */
[----:B---3--:R-:W-:Y:S09]  /*87b0*/  ISETP.GT.AND P0, PT, R225, R229, PT ;  /* 0x000000e5e100720c */ /* 0x008ff20003f04270 */
        /* <DEDUP_REMOVED lines=33> */
[----:B------:R-:W1:Y:S10]  /*89d0*/  MUFU.TANH R60, R60 ;  /* 0x0000003c003c7308 */ /* 0x000e740000002400 */
[----:B------:R-:W1:Y:S10]  /*89e0*/  MUFU.TANH R59, R59 ;  /* 0x0000003b003b7308 */ /* 0x000e740000002400 */
[----:B------:R1:W1:Y:S10]  /*89f0*/  MUFU.TANH R218, R64 ;  /* 0x0000004000da7308 */ /* 0x0002740000002400 */
[----:B------:R-:W1:Y:S10]  /*8a00*/  MUFU.TANH R49, R49 ;  /* 0x0000003100317308 */ /* 0x000e740000002400 */
[----:B------:R1:W1:Y:S10]  /*8a10*/  MUFU.TANH R214, R66 ;  /* 0x0000004200d67308 */ /* 0x0002740000002400 */
[----:B------:R-:W1:Y:S01]  /*8a20*/  MUFU.TANH R63, R63 ;  /* 0x0000003f003f7308 */ /* 0x000e620000002400 */
[----:B------:R-:W-:-:S05]  /*8a30*/  @!P0 BRA `(.L_x_1242) ;  /* 0x0000067000008947 */ /* 0x000fca0003800000 */
[----:B--234-:R-:W2:Y:S01]  /*8a40*/  LDL R220, [R1+0xbc] ;  /* 0x0000bc0001dc7983 */ /* 0x01cea20000100800 */
[----:B-1----:R-:W-:Y:S03]  /*8a50*/  IMAD.MOV.U32 R54, RZ, RZ, RZ ;  /* 0x000000ffff367224 */ /* 0x002fe600078e00ff */
[----:B------:R-:W3:Y:S04]  /*8a60*/  LDL.64 R226, [R1+0xd8] ;  /* 0x0000d80001e27983 */ /* 0x000ee80000100a00 */
[----:B------:R-:W4:Y:S04]  /*8a70*/  LDL R230, [R1+0xa4] ;  /* 0x0000a40001e67983 */ /* 0x000f280000100800 */
[----:B------:R-:W1:Y:S04]  /*8a80*/  S2R R229, SR_TID.X ;  /* 0x0000000000e57919 */ /* 0x000e680000002100 */
[----:B------:R-:W5:Y:S04]  /*8a90*/  LDL.64 R52, [R1+0xd0] ;  /* 0x0000d00001347983 */ /* 0x000f680000100a00 */
[----:B------:R-:W4:Y:S04]  /*8aa0*/  LDL R50, [R1+0xa0] ;  /* 0x0000a00001327983 */ /* 0x000f280000100800 */
[----:B------:R-:W5:Y:S04]  /*8ab0*/  LDL R228, [R1+0x4] ;  /* 0x0000040001e47983 */ /* 0x000f680000100800 */
[----:B------:R-:W5:Y:S01]  /*8ac0*/  LDL R51, [R1] ;  /* 0x0000000001337983 */ /* 0x000f620000100800 */
[--C-:B-1----:R-:W-:Y:S02]  /*8ad0*/  SHF.R.S32.HI R219, RZ, 0x1f, R229.reuse ;  /* 0x0000001fffdb7819 */ /* 0x102fe400000114e5 */
        /* <DEDUP_REMOVED lines=16> */
[----:B------:R-:W-:Y:S01]  /*8be0*/  @!P1 LEA R8, P0, R7, c[0x0][0x2a0], 0x2 ;  /* 0x0000a80007089a11 */ /* 0x000fe200078010ff */
[----:B-----5:R-:W-:Y:S02]  /*8bf0*/  IMAD.SHL.U32 R53, R228, 0x2, RZ ;  /* 0x00000002e4357824 */ /* 0x020fe400078e00ff */
[----:B------:R-:W-:Y:S01]  /*8c00*/  IMAD R48, R5, c[0x0][0x2b8], R4 ;  /* 0x0000ae0005307a24 */ /* 0x000fe200078e0204 */
[----:B------:R-:W-:Y:S03]  /*8c10*/  @!P1 LEA.HI.X R9, R7, c[0x0][0x2a4], R6, 0x2, P0 ;  /* 0x0000a90007099a11 */ /* 0x000fe600000f1406 */
[----:B------:R-:W-:Y:S01]  /*8c20*/  IMAD.WIDE.U32 R4, R48, c[0x0][0x1e0], RZ ;  /* 0x0000780030047a25 */ /* 0x000fe200078e00ff */
[----:B------:R-:W-:Y:S01]  /*8c30*/  SHF.R.S32.HI R6, RZ, 0x1f, R48 ;  /* 0x0000001fff067819 */ /* 0x000fe20000011430 */
[----:B------:R-:W2:Y:S04]  /*8c40*/  @!P1 LDG.E R54, [R8.64] ;  /* 0x0000000808369981 */ /* 0x000ea8000c1e1900 */
[----:B------:R-:W-:Y:S01]  /*8c50*/  IMAD R6, R6, c[0x0][0x1e0], RZ ;  /* 0x0000780006067a24 */ /* 0x000fe200078e02ff */
[----:B------:R2:W-:Y:S03]  /*8c60*/  STL [R1+0xb8], R48 ;  /* 0x0000b83001007387 */ /* 0x0005e60000100800 */
[----:B------:R-:W-:Y:S04]  /*8c70*/  IMAD R6, R48, c[0x0][0x1e4], R6 ;  /* 0x0000790030067a24 */ /* 0x000fe800078e0206 */
[----:B------:R-:W-:Y:S01]  /*8c80*/  IMAD.IADD R5, R5, 0x1, R6 ;  /* 0x0000000105057824 */ /* 0x000fe200078e0206 */
[----:B--2---:R-:W-:Y:S01]  /*8c90*/  SHF.R.S32.HI R48, RZ, 0x1f, R54 ;  /* 0x0000001fff307819 */ /* 0x004fe20000011436 */
[----:B------:R1:W-:Y:S02]  /*8ca0*/  STL [R1+0xb4], R54 ;  /* 0x0000b43601007387 */ /* 0x0003e40000100800 */
[----:B------:R-:W-:Y:S04]  /*8cb0*/  IMAD.WIDE.U32 R4, R54, c[0x0][0x1f0], R4 ;  /* 0x00007c0036047a25 */ /* 0x000fe800078e0004 */
[----:B------:R-:W-:Y:S01]  /*8cc0*/  IMAD R48, R48, c[0x0][0x1f0], RZ ;  /* 0x00007c0030307a24 */ /* 0x000fe200078e02ff */
[----:B------:R-:W-:Y:S02]  /*8cd0*/  IADD3 R4, P0, R52, R4, RZ ;  /* 0x0000000434047210 */ /* 0x000fe40007f1e0ff */
[C---:B------:R-:W-:Y:S01]  /*8ce0*/  SHF.L.U64.HI R52, R229.reuse, 0x1, R51 ;  /* 0x00000001e5347819 */ /* 0x040fe20000010233 */
[----:B------:R-:W-:Y:S02]  /*8cf0*/  IMAD R48, R54, c[0x0][0x1f4], R48 ;  /* 0x00007d0036307a24 */ /* 0x000fe400078e0230 */
[----:B------:R-:W-:Y:S03]  /*8d00*/  IMAD.SHL.U32 R51, R229, 0x2, RZ ;  /* 0x00000002e5337824 */ /* 0x000fe600078e00ff */
[----:B------:R-:W-:Y:S02]  /*8d10*/  IADD3.X R48, R50, R5, R48, P0, !PT ;  /* 0x0000000532307210 */ /* 0x000fe400007fe430 */
[C---:B------:R-:W-:Y:S04]  /*8d20*/  LEA R50, P0, R4.reuse, c[0x0][0x1c8], 0x1 ;  /* 0x0000720004327a11 */ /* 0x040fe800078008ff */
[----:B------:R-:W-:Y:S02]  /*8d30*/  LEA.HI.X R48, R4, c[0x0][0x1cc], R48, 0x1, P0 ;  /* 0x0000730004307a11 */ /* 0x000fe400000f0c30 */
[----:B-1----:R-:W-:Y:S01]  /*8d40*/  SHF.L.U64.HI R54, R228, 0x1, R252 ;  /* 0x00000001e4367819 */ /* 0x002fe200000102fc */
[----:B------:R-:W-:-:S05]  /*8d50*/  BRA.DIV ~URZ, `(.L_x_1243) ;  /* 0x0000caa27f007947 */ /* 0x000fca000b800000 */
[----:B------:R1:W2:Y:S02]  /*8d60*/  SHFL.IDX PT, R55, R48, RZ, 0x181f ;  /* 0x00181fff30377589 */ /* 0x0002a400000e0000 */
.L_x_1292:
[----:B------:R-:W-:-:S05]  /*8d70*/  BRA.DIV ~URZ, `(.L_x_1244) ;  /* 0x0000caf27f007947 */ /* 0x000fca000b800000 */
[----:B------:R-:W3:Y:S04]  /*8d80*/  LDL R4, [R1+0x18] ;  /* 0x0000180001047983 */ /* 0x000ee80000100800 */
[----:B------:R-:W4:Y:S04]  /*8d90*/  LDL R58, [R1+0x8] ;  /* 0x00000800013a7983 */ /* 0x000f280000100800 */
[----:B------:R-:W5:Y:S04]  /*8da0*/  LDL R7, [R1+0x4] ;  /* 0x0000040001077983 */ /* 0x000f680000100800 */
[----:B------:R-:W1:Y:S02]  /*8db0*/  SHFL.IDX PT, R6, R50, RZ, 0x181f ;  /* 0x00181fff32067589 */ /* 0x000e6400000e0000 */
[----:B-1----:R-:W-:Y:S05]  /*8dc0*/  IADD3 R8, P5, R6, R53, RZ ;  /* 0x0000003506087210 */ /* 0x002fea0007fbe0ff */
        /* <DEDUP_REMOVED lines=11> */
[C---:B-1----:R-:W-:Y:S02]  /*8e80*/  IADD3 R6, P6, R4.reuse, R51, RZ ;  /* 0x0000003304067210 */ /* 0x042fe40007fde0ff */
[----:B------:R-:W-:Y:S02]  /*8e90*/  IADD3 R56, P5, R4, R53, RZ ;  /* 0x0000003504387210 */ /* 0x000fe40007fbe0ff */
        /* <DEDUP_REMOVED lines=16> */
.L_x_1293:
[C---:B--2---:R-:W-:Y:S01]  /*8fa0*/  IADD3 R4, -R57.reuse, 0x10, RZ ;  /* 0x0000001039047810 */ /* 0x044fe20007ffe1ff */
[----:B------:R-:W2:Y:S01]  /*8fb0*/  LDL R8, [R1+0x8] ;  /* 0x0000080001087983 */ /* 0x000ea20000100800 */
[----:B------:R-:W-:Y:S02]  /*8fc0*/  ISETP.NE.U32.AND P5, PT, R57, RZ, PT ;  /* 0x000000ff3900720c */ /* 0x000fe40003fa5070 */
[----:B------:R-:W-:Y:S04]  /*8fd0*/  LOP3.LUT R4, R4, 0xf, RZ, 0xc0, !PT ;  /* 0x0000000f04047812 */ /* 0x000fe800078ec0ff */
[-C--:B-1-3--:R-:W-:Y:S02]  /*8fe0*/  IADD3 R6, P2, P0, R4, R5.reuse, R51 ;  /* 0x0000000504067210 */ /* 0x08afe4000785e033 */
[----:B------:R-:W-:Y:S02]  /*8ff0*/  IADD3 R4, -R56, 0x10, RZ ;  /* 0x0000001038047810 */ /* 0x000fe40007ffe1ff */
[-C--:B------:R-:W-:Y:S02]  /*9000*/  IADD3.X R7, RZ, R48.reuse, R52, P2, P0 ;  /* 0x00000030ff077210 */ /* 0x080fe400017e0434 */
        /* <DEDUP_REMOVED lines=10> */
.L_x_1242:
[----:B--234-:R-:W-:Y:S05]  /*90b0*/  BSYNC B0 ;  /* 0x0000000000007941 */ /* 0x01cfea0003800000 */
.L_x_1241:
[----:B-1----:R-:W2:Y:S04]  /*90c0*/  LDL R5, [R1+0xf0] ;  /* 0x0000f00001057983 */ /* 0x002ea80000100800 */
[----:B------:R-:W3:Y:S04]  /*90d0*/  LDL R8, [R1+0xe8] ;  /* 0x0000e80001087983 */ /* 0x000ee80000100800 */
[----:B------:R-:W4:Y:S04]  /*90e0*/  LDL R6, [R1+0xc] ;  /* 0x00000c0001067983 */ /* 0x000f280000100800 */
[----:B------:R-:W0:Y:S01]  /*90f0*/  LDGDEPBAR ;  /* 0x00000000000079af */ /* 0x000e220000000000 */
[----:B--2---:R-:W-:Y:S01]  /*9100*/  MOV R7, R5 ;  /* 0x0000000500077202 */ /* 0x004fe20000000f00 */
[----:B------:R-:W-:Y:S01]  /*9110*/  @P4 IMAD.HI.U32 R4, R5, c[0x0][0x2c8], RZ ;  /* 0x0000b20005044a27 */ /* 0x000fe200078e00ff */
[----:B------:R-:W-:Y:S04]  /*9120*/  MOV R5, 0xffffffc0 ;  /* 0xffffffc000057802 */ /* 0x000fe80000000f00 */
[----:B------:R-:W-:Y:S01]  /*9130*/  @P4 SHF.R.U32.HI R7, RZ, c[0x0][0x2cc], R4 ;  /* 0x0000b300ff074a19 */ /* 0x000fe20000011604 */
[----:B---3--:R-:W-:Y:S01]  /*9140*/  IMAD R5, R8, R5, 0x1 ;  /* 0x0000000108057424 */ /* 0x008fe200078e0205 */
[----:B------:R-:W-:Y:S04]  /*9150*/  MOV R4, c[0x0][0x2ac] ;  /* 0x0000ab0000047a02 */ /* 0x000fe80000000f00 */
[----:B----4-:R-:W-:Y:S05]  /*9160*/  IADD3 R5, -R6, R5, RZ ;  /* 0x0000000506057210 */ /* 0x010fea0007ffe1ff */
[----:B------:R-:W-:Y:S05]  /*9170*/  IMAD R5, R4, c[0x0][0x1d0], R5 ;  /* 0x0000740004057a24 */ /* 0x000fea00078e0205 */
[----:B------:R-:W-:Y:S01]  /*9180*/  IADD3 R62, R5, -c[0x0][0x168], RZ ;  /* 0x80005a00053e7a10 */ /* 0x000fe20007ffe0ff */
[----:B------:R-:W-:-:S05]  /*9190*/  BRA.DIV ~URZ, `(.L_x_1245) ;  /* 0x0000cc627f007947 */ /* 0x000fca000b800000 */
[----:B------:R1:W2:Y:S02]  /*91a0*/  SHFL.IDX PT, R5, R7, RZ, 0x1c1f ;  /* 0x001c1fff07057589 */ /* 0x0002a400000e0000 */
.L_x_1294:
[----:B--2---:R-:W-:Y:S05]  /*91b0*/  IMAD.IADD R5, R62, 0x1, R5 ;  /* 0x000000013e057824 */ /* 0x004fea00078e0205 */
[C---:B------:R-:W-:Y:S02]  /*91c0*/  ISETP.GT.AND P6, PT, R5.reuse, RZ, PT ;  /* 0x000000ff0500720c */ /* 0x040fe40003fc4270 */
[C---:B------:R-:W-:Y:S02]  /*91d0*/  ISETP.GT.AND P5, PT, R5.reuse, 0x1, PT ;  /* 0x000000010500780c */ /* 0x040fe40003fa4270 */
[C---:B------:R-:W-:Y:S02]  /*91e0*/  ISETP.GT.AND P2, PT, R5.reuse, 0x8, PT ;  /* 0x000000080500780c */ /* 0x040fe40003f44270 */
[C---:B------:R-:W-:Y:S02]  /*91f0*/  ISETP.GT.AND P0, PT, R5.reuse, 0x9, PT ;  /* 0x000000090500780c */ /* 0x040fe40003f04270 */
        /* <DEDUP_REMOVED lines=24> */
[----:B------:R-:W-:Y:S02]  /*9380*/  FSEL R222, R222, -INF , P6 ;  /* 0xff800000dede7808 */ /* 0x000fe40003000000 */
[----:B------:R-:W-:Y:S02]  /*9390*/  FSEL R221, R221, -INF , P5 ;  /* 0xff800000dddd7808 */ /* 0x000fe40002800000 */
[----:B------:R-:W-:Y:S02]  /*93a0*/  FSEL R218, R218, -INF , P2 ;  /* 0xff800000dada7808 */ /* 0x000fe40001000000 */
[----:B------:R-:W-:Y:S01]  /*93b0*/  FSEL R49, R49, -INF , P0 ;  /* 0xff80000031317808 */ /* 0x000fe20000000000 */
[----:B------:R-:W-:-:S05]  /*93c0*/  BRA.DIV ~URZ, `(.L_x_1246) ;  /* 0x0000ca827f007947 */ /* 0x000fca000b800000 */
[----:B------:R-:W2:Y:S08]  /*93d0*/  SHFL.IDX PT, R2, R7, 0x1, 0x1c1f ;  /* 0x003c1f0007027f89 */ /* 0x000eb000000e0000 */
[----:B------:R-:W3:Y:S08]  /*93e0*/  SHFL.IDX PT, R0, R7, 0x2, 0x1c1f ;  /* 0x005c1f0007007f89 */ /* 0x000ef000000e0000 */
[----:B------:R-:W4:Y:S01]  /*93f0*/  SHFL.IDX PT, R4, R7, 0x3, 0x1c1f ;  /* 0x007c1f0007047f89 */ /* 0x000f2200000e0000 */
[----:B--2---:R-:W-:Y:S05]  /*9400*/  IMAD.IADD R2, R62, 0x1, R2 ;  /* 0x000000013e027824 */ /* 0x004fea00078e0202 */
[C---:B------:R-:W-:Y:S02]  /*9410*/  ISETP.GT.AND P6, PT, R2.reuse, RZ, PT ;  /* 0x000000ff0200720c */ /* 0x040fe40003fc4270 */
[----:B------:R-:W-:Y:S01]  /*9420*/  ISETP.GT.AND P5, PT, R2, 0x1, PT ;  /* 0x000000010200780c */ /* 0x000fe20003fa4270 */
[----:B---3--:R-:W-:Y:S01]  /*9430*/  IMAD.IADD R0, R62, 0x1, R0 ;  /* 0x000000013e007824 */ /* 0x008fe200078e0200 */
[C---:B------:R-:W-:Y:S02]  /*9440*/  ISETP.GT.AND P2, PT, R2.reuse, 0x8, PT ;  /* 0x000000080200780c */ /* 0x040fe40003f44270 */
[C---:B------:R-:W-:Y:S02]  /*9450*/  ISETP.GT.AND P0, PT, R2.reuse, 0x9, PT ;  /* 0x000000090200780c */ /* 0x040fe40003f04270 */
[----:B------:R-:W-:Y:S02]  /*9460*/  FSEL R32, R3, -INF , P6 ;  /* 0xff80000003207808 */ /* 0x000fe40003000000 */
[----:B------:R-:W-:Y:S01]  /*9470*/  ISETP.GT.AND P6, PT, R2, 0x10, PT ;  /* 0x000000100200780c */ /* 0x000fe20003fc4270 */
[----:B----4-:R-:W-:Y:S01]  /*9480*/  IMAD.IADD R62, R62, 0x1, R4 ;  /* 0x000000013e3e7824 */ /* 0x010fe200078e0204 */
        /* <DEDUP_REMOVED lines=23> */
[C---:B------:R-:W-:Y:S02]  /*9600*/  ISETP.GT.AND P6, PT, R0.reuse, RZ, PT ;  /* 0x000000ff0000720c */ /* 0x040fe40003fc4270 */
        /* <DEDUP_REMOVED lines=38> */
[----:B------:R-:W-:Y:S02]  /*9870*/  FMNMX.FTZ R0, R58, R0, !PT ;  /* 0x000000003a007209 */ /* 0x000fe40007810000 */
[C---:B------:R-:W-:Y:S02]  /*9880*/  ISETP.GT.AND P6, PT, R62.reuse, RZ, PT ;  /* 0x000000ff3e00720c */ /* 0x040fe40003fc4270 */
[----:B------:R-:W-:Y:S02]  /*9890*/  FMNMX.FTZ R0, R57, R0, !PT ;  /* 0x0000000039007209 */ /* 0x000fe40007810000 */
[----:B------:R-:W-:Y:S02]  /*98a0*/  ISETP.GT.AND P5, PT, R62, 0x1, PT ;  /* 0x000000013e00780c */ /* 0x000fe40003fa4270 */
[----:B------:R-:W-:Y:S02]  /*98b0*/  FMNMX.FTZ R0, R220, R0, !PT ;  /* 0x00000000dc007209 */ /* 0x000fe40007810000 */
[----:B------:R-:W-:Y:S02]  /*98c0*/  FSEL R12, R205, -INF , P6 ;  /* 0xff800000cd0c7808 */ /* 0x000fe40003000000 */
        /* <DEDUP_REMOVED lines=17> */
[C---:B------:R-:W-:Y:S02]  /*99e0*/  ISETP.GT.AND P2, PT, R62.reuse, 0x18, PT ;  /* 0x000000183e00780c */ /* 0x040fe40003f44270 */
[----:B------:R-:W-:Y:S01]  /*99f0*/  FSEL R27, R27, -INF , P5 ;  /* 0xff8000001b1b7808 */ /* 0x000fe20002800000 */
[----:B------:R-:W2:Y:S01]  /*9a00*/  SHFL.BFLY PT, R2, R0, 0x2, 0x1f ;  /* 0x0c401f0000027f89 */ /* 0x000ea200000e0000 */
        /* <DEDUP_REMOVED lines=12> */
[----:B--2---:R-:W-:Y:S02]  /*9ad0*/  FMNMX.FTZ R0, R2, R0, !PT ;  /* 0x0000000002007209 */ /* 0x004fe40007810000 */
[----:B------:R-:W-:Y:S02]  /*9ae0*/  FMNMX.FTZ R2, R32, R200, !PT ;  /* 0x000000c820027209 */ /* 0x000fe40007810000 */
[----:B------:R-:W-:Y:S01]  /*9af0*/  ISETP.GT.AND P5, PT, R62, 0x31, PT ;  /* 0x000000313e00780c */ /* 0x000fe20003fa4270 */
[----:B------:R-:W2:Y:S01]  /*9b00*/  SHFL.BFLY PT, R3, R0, 0x1, 0x1f ;  /* 0x0c201f0000037f89 */ /* 0x000ea200000e0000 */
        /* <DEDUP_REMOVED lines=11> */
[----:B------:R-:W-:Y:S02]  /*9bc0*/  FSEL R8, R59, -INF , P0 ;  /* 0xff8000003b087808 */ /* 0x000fe40000000000 */
[----:B------:R-:W-:Y:S02]  /*9bd0*/  FMNMX.FTZ R2, R35, R2, !PT ;  /* 0x0000000223027209 */ /* 0x000fe40007810000 */
        /* <DEDUP_REMOVED lines=51> */
[----:B------:R2:W3:Y:S02]  /*9f10*/  SHFL.BFLY PT, R196, R4, 0x1, 0x1f ;  /* 0x0c201f0004c47f89 */ /* 0x0004e400000e0000 */
.L_x_1295:
[----:B-1----:R-:W4:Y:S01]  /*9f20*/  LDL.LU R7, [R1+0xe0] ;  /* 0x0000e00001077983 */ /* 0x002f220000300800 */
[C---:B------:R-:W-:Y:S01]  /*9f30*/  FSETP.NEU.FTZ.AND P0, PT, R3.reuse, -INF , PT ;  /* 0xff8000000300780b */ /* 0x040fe20003f1d000 */
[C---:B------:R-:W-:Y:S01]  /*9f40*/  FMUL.FTZ R217, R3.reuse, c[0x0][0x2d0] ;  /* 0x0000b40003d97a20 */ /* 0x040fe20000410000 */
[----:B---3--:R-:W-:Y:S01]  /*9f50*/  FMNMX.FTZ R196, R196, R4, !PT ;  /* 0x00000004c4c47209 */ /* 0x008fe20007810000 */
[----:B------:R-:W3:Y:S01]  /*9f60*/  LDL.LU R6, [R1+0xe4] ;  /* 0x0000e40001067983 */ /* 0x000ee20000300800 */
[----:B--2---:R-:W-:Y:S01]  /*9f70*/  FSEL R4, R3, RZ, P0 ;  /* 0x000000ff03047208 */ /* 0x004fe20000000000 */
[----:B------:R-:W-:Y:S01]  /*9f80*/  FMUL.FTZ R213, R2, c[0x0][0x2d0] ;  /* 0x0000b40002d57a20 */ /* 0x000fe20000410000 */
[----:B------:R-:W-:Y:S01]  /*9f90*/  FSEL R217, R217, RZ, P0 ;  /* 0x000000ffd9d97208 */ /* 0x000fe20000000000 */
[----:B------:R-:W-:Y:S01]  /*9fa0*/  FMUL.FTZ R209, R0, c[0x0][0x2d0] ;  /* 0x0000b40000d17a20 */ /* 0x000fe20000410000 */
[----:B------:R-:W-:Y:S01]  /*9fb0*/  FSETP.NEU.FTZ.AND P0, PT, R2, -INF , PT ;  /* 0xff8000000200780b */ /* 0x000fe20003f1d000 */
[----:B------:R-:W-:Y:S01]  /*9fc0*/  FADD.FTZ R4, -R4, R199 ;  /* 0x000000c704047221 */ /* 0x000fe20000010100 */
[----:B------:R-:W-:Y:S01]  /*9fd0*/  WARPSYNC 0xffffffff ;  /* 0xffffffff00007948 */ /* 0x000fe20003800000 */
[--C-:B------:R-:W-:Y:S01]  /*9fe0*/  FFMA.FTZ R50, R50, c[0x0][0x2d0], -R217.reuse ;  /* 0x0000b40032327a23 */ /* 0x100fe200000108d9 */
[----:B------:R-:W-:Y:S01]  /*9ff0*/  FSEL R213, R213, RZ, P0 ;  /* 0x000000ffd5d57208 */ /* 0x000fe20000000000 */
[----:B------:R-:W-:Y:S01]  /*a000*/  FMUL.FTZ R201, R4, c[0x0][0x2d0] ;  /* 0x0000b40004c97a20 */ /* 0x000fe20000410000 */
[----:B------:R-:W-:Y:S01]  /*a010*/  FSEL R4, R2, RZ, P0 ;  /* 0x000000ff02047208 */ /* 0x000fe20000000000 */
[--C-:B------:R-:W-:Y:S01]  /*a020*/  FFMA.FTZ R51, R51, c[0x0][0x2d0], -R217.reuse ;  /* 0x0000b40033337a23 */ /* 0x100fe200000108d9 */
[----:B------:R-:W-:Y:S01]  /*a030*/  FSETP.NEU.FTZ.AND P0, PT, R0, -INF , PT ;  /* 0xff8000000000780b */ /* 0x000fe20003f1d000 */
[----:B------:R-:W-:Y:S01]  /*a040*/  MUFU.EX2 R50, R50 ;  /* 0x0000003200327308 */ /* 0x000fe20000000800 */
[--C-:B------:R-:W-:Y:S02]  /*a050*/  FFMA.FTZ R5, R53, c[0x0][0x2d0], -R217.reuse ;  /* 0x0000b40035057a23 */ /* 0x100fe400000108d9 */
[----:B------:R-:W-:Y:S01]  /*a060*/  FADD.FTZ R4, -R4, R200 ;  /* 0x000000c804047221 */ /* 0x000fe20000010100 */
[----:B------:R-:W-:Y:S01]  /*a070*/  FSEL R209, R209, RZ, P0 ;  /* 0x000000ffd1d17208 */ /* 0x000fe20000000000 */
[--C-:B------:R-:W-:Y:S02]  /*a080*/  FFMA.FTZ R52, R52, c[0x0][0x2d0], -R217.reuse ;  /* 0x0000b40034347a23 */ /* 0x100fe400000108d9 */
[----:B------:R-:W-:Y:S02]  /*a090*/  FMUL.FTZ R4, R4, c[0x0][0x2d0] ;  /* 0x0000b40004047a20 */ /* 0x000fe40000410000 */
[----:B------:R-:W-:Y:S01]  /*a0a0*/  FFMA.FTZ R55, R55, c[0x0][0x2d0], -R217 ;  /* 0x0000b40037377a23 */ /* 0x000fe200000108d9 */
[----:B------:R-:W-:Y:S01]  /*a0b0*/  MUFU.EX2 R201, R201 ;  /* 0x000000c900c97308 */ /* 0x000fe20000000800 */
[----:B------:R-:W-:Y:S02]  /*a0c0*/  FFMA.FTZ R53, R23, c[0x0][0x2d0], -R213 ;  /* 0x0000b40017357a23 */ /* 0x000fe400000108d5 */
        /* <DEDUP_REMOVED lines=9> */
[--C-:B------:R-:W-:Y:S01]  /*a160*/  FFMA.FTZ R207, R36, c[0x0][0x2d0], -R213.reuse ;  /* 0x0000b40024cf7a23 */ /* 0x100fe200000108d5 */
[----:B------:R-:W-:Y:S01]  /*a170*/  MUFU.EX2 R199, R4 ;  /* 0x0000000400c77308 */ /* 0x000fe20000000800 */
[--C-:B------:R-:W-:Y:S02]  /*a180*/  FFMA.FTZ R63, R37, c[0x0][0x2d0], -R213.reuse ;  /* 0x0000b400253f7a23 */ /* 0x100fe400000108d5 */
[--C-:B------:R-:W-:Y:S02]  /*a190*/  FFMA.FTZ R59, R35, c[0x0][0x2d0], -R213.reuse ;  /* 0x0000b400233b7a23 */ /* 0x100fe400000108d5 */
[----:B------:R-:W-:Y:S02]  /*a1a0*/  FFMA.FTZ R67, R39, c[0x0][0x2d0], -R213 ;  /* 0x0000b40027437a23 */ /* 0x000fe400000108d5 */
[--C-:B------:R-:W-:Y:S02]  /*a1b0*/  FFMA.FTZ R220, R220, c[0x0][0x2d0], -R217.reuse ;  /* 0x0000b400dcdc7a23 */ /* 0x100fe400000108d9 */
[--C-:B------:R-:W-:Y:S01]  /*a1c0*/  FFMA.FTZ R219, R219, c[0x0][0x2d0], -R217.reuse ;  /* 0x0000b400dbdb7a23 */ /* 0x100fe200000108d9 */
        /* <DEDUP_REMOVED lines=22> */
[----:B------:R-:W-:Y:S03]  /*a330*/  FFMA.FTZ R212, R212, c[0x0][0x2d0], -R209 ;  /* 0x0000b400d4d47a23 */ /* 0x000fe600000108d1 */
[----:B------:R-:W-:Y:S10]  /*a340*/  MUFU.EX2 R207, R207 ;  /* 0x000000cf00cf7308 */ /* 0x000ff40000000800 */
[----:B------:R-:W-:Y:S10]  /*a350*/  MUFU.EX2 R226, R226 ;  /* 0x000000e200e27308 */ /* 0x000ff40000000800 */
[----:B------:R-:W-:Y:S10]  /*a360*/  MUFU.EX2 R224, R224 ;  /* 0x000000e000e07308 */ /* 0x000ff40000000800 */
[----:B------:R-:W-:Y:S10]  /*a370*/  MUFU.EX2 R216, R216 ;  /* 0x000000d800d87308 */ /* 0x000ff40000000800 */
[----:B------:R-:W-:Y:S10]  /*a380*/  MUFU.EX2 R215, R215 ;  /* 0x000000d700d77308 */ /* 0x000ff40000000800 */
[----:B------:R-:W-:Y:S10]  /*a390*/  MUFU.EX2 R214, R214 ;  /* 0x000000d600d67308 */ /* 0x000ff40000000800 */
[----:B------:R-:W-:Y:S01]  /*a3a0*/  MUFU.EX2 R212, R212 ;  /* 0x000000d400d47308 */ /* 0x000fe20000000800 */
[----:B---3--:R-:W-:Y:S01]  /*a3b0*/  FFMA.FTZ R6, R199, R6, R32 ;  /* 0x00000006c7067223 */ /* 0x008fe20000010020 */
[----:B------:R-:W-:Y:S01]  /*a3c0*/  F2FP.BF16.PACK_AB R204, R51, R50 ;  /* 0x0000003233cc723e */ /* 0x000fe200000010ff */
[----:B----4-:R-:W-:Y:S01]  /*a3d0*/  FFMA.FTZ R46, R201, R7, R50 ;  /* 0x00000007c92e7223 */ /* 0x010fe20000010032 */
[----:B------:R-:W-:Y:S01]  /*a3e0*/  MOV R50, R5 ;  /* 0x0000000500327202 */ /* 0x000fe20000000f00 */
[--C-:B------:R-:W-:Y:S01]  /*a3f0*/  FFMA.FTZ R7, R48, c[0x0][0x2d0], -R213.reuse ;  /* 0x0000b40030077a23 */ /* 0x100fe200000108d5 */
[----:B------:R-:W-:Y:S01]  /*a400*/  FSEL R5, R0, RZ, P0 ;  /* 0x000000ff00057208 */ /* 0x000fe20000000000 */
[----:B------:R-:W-:Y:S01]  /*a410*/  FADD.FTZ R46, R51, R46 ;  /* 0x0000002e332e7221 */ /* 0x000fe20000010000 */
[C---:B------:R-:W-:Y:S01]  /*a420*/  FSETP.NEU.FTZ.AND P0, PT, R196.reuse, -INF , PT ;  /* 0xff800000c400780b */ /* 0x040fe20003f1d000 */
[----:B------:R-:W-:Y:S01]  /*a430*/  FFMA.FTZ R48, R47, c[0x0][0x2d0], -R213 ;  /* 0x0000b4002f307a23 */ /* 0x000fe200000108d5 */
[----:B------:R-:W-:Y:S01]  /*a440*/  F2FP.BF16.PACK_AB R205, R33, R32 ;  /* 0x0000002021cd723e */ /* 0x000fe200000010ff */
[----:B------:R-:W-:Y:S01]  /*a450*/  FADD.FTZ R5, -R5, R197 ;  /* 0x000000c505057221 */ /* 0x000fe20000010100 */
[----:B------:R-:W-:Y:S01]  /*a460*/  FSEL R4, R196, RZ, P0 ;  /* 0x000000ffc4047208 */ /* 0x000fe20000000000 */
[--C-:B------:R-:W-:Y:S02]  /*a470*/  FFMA.FTZ R51, R38, c[0x0][0x2d0], -R213.reuse ;  /* 0x0000b40026337a23 */ /* 0x100fe400000108d5 */
[----:B------:R-:W-:Y:S02]  /*a480*/  FFMA.FTZ R213, R21, c[0x0][0x2d0], -R213 ;  /* 0x0000b40015d57a23 */ /* 0x000fe400000108d5 */
[--C-:B------:R-:W-:Y:S02]  /*a490*/  FFMA.FTZ R21, R16, c[0x0][0x2d0], -R209.reuse ;  /* 0x0000b40010157a23 */ /* 0x100fe400000108d1 */
[----:B------:R-:W-:Y:S02]  /*a4a0*/  FMUL.FTZ R5, R5, c[0x0][0x2d0] ;  /* 0x0000b40005057a20 */ /* 0x000fe40000410000 */
[----:B------:R-:W-:Y:S01]  /*a4b0*/  FADD.FTZ R4, -R4, R198 ;  /* 0x000000c604047221 */ /* 0x000fe20000010100 */
[----:B------:R-:W-:Y:S01]  /*a4c0*/  MUFU.EX2 R213, R213 ;  /* 0x000000d500d57308 */ /* 0x000fe20000000800 */
[--C-:B------:R-:W-:Y:S02]  /*a4d0*/  FFMA.FTZ R16, R20, c[0x0][0x2d0], -R209.reuse ;  /* 0x0000b40014107a23 */ /* 0x100fe400000108d1 */
[----:B------:R-:W-:Y:S02]  /*a4e0*/  FMUL.FTZ R4, R4, c[0x0][0x2d0] ;  /* 0x0000b40004047a20 */ /* 0x000fe40000410000 */
[----:B------:R-:W-:Y:S02]  /*a4f0*/  FMUL.FTZ R197, R196, c[0x0][0x2d0] ;  /* 0x0000b400c4c57a20 */ /* 0x000fe40000410000 */
[--C-:B------:R-:W-:Y:S02]  /*a500*/  FFMA.FTZ R38, R41, c[0x0][0x2d0], -R209.reuse ;  /* 0x0000b40029267a23 */ /* 0x100fe400000108d1 */
[----:B------:R-:W-:Y:S01]  /*a510*/  FADD.FTZ R46, R22, R46 ;  /* 0x0000002e162e7221 */ /* 0x000fe20000010000 */
[----:B------:R-:W-:Y:S01]  /*a520*/  MUFU.EX2 R21, R21 ;  /* 0x0000001500157308 */ /* 0x000fe20000000800 */
[----:B------:R-:W-:Y:S01]  /*a530*/  FSEL R197, R197, RZ, P0 ;  /* 0x000000ffc5c57208 */ /* 0x000fe20000000000 */
[--C-:B------:R-:W-:Y:S02]  /*a540*/  FFMA.FTZ R47, R25, c[0x0][0x2d0], -R209.reuse ;  /* 0x0000b400192f7a23 */ /* 0x100fe400000108d1 */
[----:B------:R-:W-:Y:S02]  /*a550*/  FFMA.FTZ R209, R10, c[0x0][0x2d0], -R209 ;  /* 0x0000b4000ad17a23 */ /* 0x000fe400000108d1 */
[--C-:B------:R-:W-:Y:S02]  /*a560*/  FFMA.FTZ R23, R26, c[0x0][0x2d0], -R197.reuse ;  /* 0x0000b4001a177a23 */ /* 0x100fe400000108c5 */
[--C-:B------:R-:W-:Y:S02]  /*a570*/  FFMA.FTZ R208, R208, c[0x0][0x2d0], -R197.reuse ;  /* 0x0000b400d0d07a23 */ /* 0x100fe400000108c5 */
[----:B------:R-:W1:Y:S01]  /*a580*/  MUFU.EX2 R5, R5 ;  /* 0x0000000500057308 */ /* 0x000e620000000800 */
[--C-:B------:R-:W-:Y:S01]  /*a590*/  FFMA.FTZ R32, R206, c[0x0][0x2d0], -R197.reuse ;  /* 0x0000b400ce207a23 */ /* 0x100fe200000108c5 */
[----:B------:R-:W-:Y:S01]  /*a5a0*/  F2FP.BF16.PACK_AB R206, R54, R22 ;  /* 0x0000001636ce723e */ /* 0x000fe200000010ff */
[--C-:B------:R-:W-:Y:S02]  /*a5b0*/  FFMA.FTZ R19, R14, c[0x0][0x2d0], -R197.reuse ;  /* 0x0000b4000e137a23 */ /* 0x100fe400000108c5 */
[--C-:B------:R-:W-:Y:S02]  /*a5c0*/  FFMA.FTZ R34, R27, c[0x0][0x2d0], -R197.reuse ;  /* 0x0000b4001b227a23 */ /* 0x100fe400000108c5 */
[--C-:B------:R-:W-:Y:S02]  /*a5d0*/  FFMA.FTZ R229, R43, c[0x0][0x2d0], -R197.reuse ;  /* 0x0000b4002be57a23 */ /* 0x100fe400000108c5 */
[--C-:B------:R-:W-:Y:S01]  /*a5e0*/  FFMA.FTZ R227, R45, c[0x0][0x2d0], -R197.reuse ;  /* 0x0000b4002de37a23 */ /* 0x100fe200000108c5 */
[----:B------:R2:W3:Y:S01]  /*a5f0*/  MUFU.EX2 R20, R17 ;  /* 0x0000001100147308 */ /* 0x0004e20000000800 */
[--C-:B------:R-:W-:Y:S02]  /*a600*/  FFMA.FTZ R200, R11, c[0x0][0x2d0], -R197.reuse ;  /* 0x0000b4000bc87a23 */ /* 0x100fe400000108c5 */
[--C-:B------:R-:W-:Y:S02]  /*a610*/  FFMA.FTZ R10, R12, c[0x0][0x2d0], -R197.reuse ;  /* 0x0000b4000c0a7a23 */ /* 0x100fe400000108c5 */
[--C-:B------:R-:W-:Y:S02]  /*a620*/  FFMA.FTZ R225, R30, c[0x0][0x2d0], -R197.reuse ;  /* 0x0000b4001ee17a23 */ /* 0x100fe400000108c5 */
[--C-:B------:R-:W-:Y:S02]  /*a630*/  FFMA.FTZ R223, R31, c[0x0][0x2d0], -R197.reuse ;  /* 0x0000b4001fdf7a23 */ /* 0x100fe400000108c5 */
[--C-:B------:R-:W-:Y:S01]  /*a640*/  FFMA.FTZ R230, R42, c[0x0][0x2d0], -R197.reuse ;  /* 0x0000b4002ae67a23 */ /* 0x100fe200000108c5 */
[----:B------:R-:W4:Y:S01]  /*a650*/  MUFU.EX2 R4, R4 ;  /* 0x0000000400047308 */ /* 0x000f220000000800 */
[--C-:B------:R-:W-:Y:S02]  /*a660*/  FFMA.FTZ R228, R44, c[0x0][0x2d0], -R197.reuse ;  /* 0x0000b4002ce47a23 */ /* 0x100fe400000108c5 */
[----:B------:R-:W-:Y:S02]  /*a670*/  FFMA.FTZ R198, R9, c[0x0][0x2d0], -R197 ;  /* 0x0000b40009c67a23 */ /* 0x000fe400000108c5 */
[C---:B-1----:R-:W-:Y:S02]  /*a680*/  FFMA.FTZ R203, R5.reuse, R203, R21 ;  /* 0x000000cb05cb7223 */ /* 0x042fe40000010015 */
[C---:B------:R-:W-:Y:S02]  /*a690*/  FMUL.FTZ R9, R5.reuse, R165 ;  /* 0x000000a505097220 */ /* 0x040fe40000410000 */
[C---:B------:R-:W-:Y:S01]  /*a6a0*/  FMUL.FTZ R12, R5.reuse, R168 ;  /* 0x000000a8050c7220 */ /* 0x040fe20000410000 */
[----:B------:R1:W-:Y:S01]  /*a6b0*/  MUFU.EX2 R165, R10 ;  /* 0x0000000a00a57308 */ /* 0x0003e20000000800 */
[C---:B------:R-:W-:Y:S02]  /*a6c0*/  FMUL.FTZ R13, R5.reuse, R169 ;  /* 0x000000a9050d7220 */ /* 0x040fe40000410000 */
[----:B------:R-:W-:Y:S02]  /*a6d0*/  FMUL.FTZ R24, R5, R172 ;  /* 0x000000ac05187220 */ /* 0x000fe40000410000 */
[--C-:B--2---:R-:W-:Y:S02]  /*a6e0*/  FFMA.FTZ R17, R15, c[0x0][0x2d0], -R197.reuse ;  /* 0x0000b4000f117a23 */ /* 0x104fe400000108c5 */
[----:B------:R-:W-:Y:S02]  /*a6f0*/  FFMA.FTZ R197, R8, c[0x0][0x2d0], -R197 ;  /* 0x0000b40008c57a23 */ /* 0x000fe400000108c5 */
[C---:B------:R-:W-:Y:S01]  /*a700*/  FMUL.FTZ R8, R5.reuse, R164 ;  /* 0x000000a405087220 */ /* 0x040fe20000410000 */
[----:B---3--:R-:W-:Y:S01]  /*a710*/  F2FP.BF16.PACK_AB R164, R20, R21 ;  /* 0x0000001514a4723e */ /* 0x008fe200000010ff */
[----:B------:R-:W-:Y:S01]  /*a720*/  FMUL.FTZ R25, R5, R173 ;  /* 0x000000ad05197220 */ /* 0x000fe20000410000 */
[----:B------:R-:W-:Y:S01]  /*a730*/  MUFU.EX2 R169, R16 ;  /* 0x0000001000a97308 */ /* 0x000fe20000000800 */
[----:B------:R-:W-:Y:S02]  /*a740*/  FADD.FTZ R6, R33, R6 ;  /* 0x0000000621067221 */ /* 0x000fe40000010000 */
[----:B----4-:R-:W-:Y:S02]  /*a750*/  FMUL.FTZ R15, R4, R171 ;  /* 0x000000ab040f7220 */ /* 0x010fe40000410000 */
[----:B------:R-:W-:Y:S01]  /*a760*/  FADD.FTZ R171, R20, R203 ;  /* 0x000000cb14ab7221 */ /* 0x000fe20000010000 */
[----:B------:R-:W-:Y:S01]  /*a770*/  MOV R203, R65 ;  /* 0x0000004100cb7202 */ /* 0x000fe20000000f00 */
[C---:B------:R-:W-:Y:S01]  /*a780*/  FMUL.FTZ R43, R4.reuse, R183 ;  /* 0x000000b7042b7220 */ /* 0x040fe20000410000 */
[----:B------:R-:W-:Y:S01]  /*a790*/  MOV R183, R23 ;  /* 0x0000001700b77202 */ /* 0x000fe20000000f00 */
[C---:B------:R-:W-:Y:S01]  /*a7a0*/  FMUL.FTZ R26, R4.reuse, R174 ;  /* 0x000000ae041a7220 */ /* 0x040fe20000410000 */
[----:B------:R-:W2:Y:S01]  /*a7b0*/  LDSM.16.MT88.4 R20, [R246] ;  /* 0x00000000f614783b */ /* 0x000ea20000004200 */
[----:B------:R-:W-:Y:S01]  /*a7c0*/  MUFU.EX2 R174, R7 ;  /* 0x0000000700ae7308 */ /* 0x000fe20000000800 */
[----:B------:R-:W-:Y:S02]  /*a7d0*/  FMUL.FTZ R27, R4, R175 ;  /* 0x000000af041b7220 */ /* 0x000fe40000410000 */
[----:B------:R-:W-:Y:S02]  /*a7e0*/  FADD.FTZ R35, R54, R46 ;  /* 0x0000002e36237221 */ /* 0x000fe40000010000 */
[C---:B------:R-:W-:Y:S01]  /*a7f0*/  FMUL.FTZ R28, R5.reuse, R176 ;  /* 0x000000b0051c7220 */ /* 0x040fe20000410000 */
[----:B------:R-:W-:Y:S01]  /*a800*/  MOV R176, R38 ;  /* 0x0000002600b07202 */ /* 0x000fe20000000f00 */
[C---:B------:R-:W-:Y:S01]  /*a810*/  FMUL.FTZ R29, R5.reuse, R177 ;  /* 0x000000b1051d7220 */ /* 0x040fe20000410000 */
[----:B------:R-:W-:Y:S01]  /*a820*/  MOV R177, R37 ;  /* 0x0000002500b17202 */ /* 0x000fe20000000f00 */
[C---:B------:R-:W-:Y:S01]  /*a830*/  FMUL.FTZ R40, R5.reuse, R180 ;  /* 0x000000b405287220 */ /* 0x040fe20000410000 */
[----:B------:R-:W-:Y:S01]  /*a840*/  MUFU.EX2 R175, R32 ;  /* 0x0000002000af7308 */ /* 0x000fe20000000800 */
[C---:B------:R-:W-:Y:S01]  /*a850*/  FMUL.FTZ R41, R5.reuse, R181 ;  /* 0x000000b505297220 */ /* 0x040fe20000410000 */
[----:B------:R-:W-:Y:S01]  /*a860*/  MOV R181, R39 ;  /* 0x0000002700b57202 */ /* 0x000fe20000000f00 */
[C---:B------:R-:W-:Y:S01]  /*a870*/  FMUL.FTZ R45, R5.reuse, R185 ;  /* 0x000000b9052d7220 */ /* 0x040fe20000410000 */
[----:B------:R-:W-:Y:S01]  /*a880*/  MOV R180, R36 ;  /* 0x0000002400b47202 */ /* 0x000fe20000000f00 */
[C---:B------:R-:W-:Y:S01]  /*a890*/  FMUL.FTZ R56, R5.reuse, R188 ;  /* 0x000000bc05387220 */ /* 0x040fe20000410000 */
[----:B------:R-:W3:Y:S01]  /*a8a0*/  LDSM.16.MT88.4 R36, [R245] ;  /* 0x00000000f524783b */ /* 0x000ee20000004200 */
[C---:B------:R-:W-:Y:S01]  /*a8b0*/  FMUL.FTZ R57, R5.reuse, R189 ;  /* 0x000000bd05397220 */ /* 0x040fe20000410000 */
[----:B------:R-:W-:Y:S01]  /*a8c0*/  MOV R185, R53 ;  /* 0x0000003500b97202 */ /* 0x000fe20000000f00 */
[C---:B------:R-:W-:Y:S01]  /*a8d0*/  FMUL.FTZ R60, R5.reuse, R192 ;  /* 0x000000c0053c7220 */ /* 0x040fe20000410000 */
[----:B------:R-:W-:Y:S01]  /*a8e0*/  MUFU.EX2 R172, R19 ;  /* 0x0000001300ac7308 */ /* 0x000fe20000000800 */
[C---:B------:R-:W-:Y:S01]  /*a8f0*/  FMUL.FTZ R61, R5.reuse, R193 ;  /* 0x000000c1053d7220 */ /* 0x040fe20000410000 */
[----:B------:R-:W-:Y:S01]  /*a900*/  MOV R193, R55 ;  /* 0x0000003700c17202 */ /* 0x000fe20000000f00 */
[C---:B------:R-:W-:Y:S01]  /*a910*/  FMUL.FTZ R72, R5.reuse, R72 ;  /* 0x0000004805487220 */ /* 0x040fe20000410000 */
[----:B------:R-:W4:Y:S01]  /*a920*/  LDSM.16.MT88.4 R52, [R244] ;  /* 0x00000000f434783b */ /* 0x000f220000004200 */
[C---:B------:R-:W-:Y:S01]  /*a930*/  FMUL.FTZ R73, R5.reuse, R73 ;  /* 0x0000004905497220 */ /* 0x040fe20000410000 */
[----:B------:R-:W-:Y:S01]  /*a940*/  MOV R192, R50 ;  /* 0x0000003200c07202 */ /* 0x000fe20000000f00 */
[C---:B------:R-:W-:Y:S01]  /*a950*/  FMUL.FTZ R76, R5.reuse, R76 ;  /* 0x0000004c054c7220 */ /* 0x040fe20000410000 */
[----:B------:R-:W-:Y:S01]  /*a960*/  MOV R189, R51 ;  /* 0x0000003300bd7202 */ /* 0x000fe20000000f00 */
[C---:B------:R-:W-:Y:S01]  /*a970*/  FMUL.FTZ R77, R5.reuse, R77 ;  /* 0x0000004d054d7220 */ /* 0x040fe20000410000 */
[----:B------:R-:W5:Y:S01]  /*a980*/  MUFU.EX2 R173, R18 ;  /* 0x0000001200ad7308 */ /* 0x000f620000000800 */
[C---:B------:R-:W-:Y:S01]  /*a990*/  FMUL.FTZ R88, R5.reuse, R88 ;  /* 0x0000005805587220 */ /* 0x040fe20000410000 */
[----:B------:R-:W-:Y:S01]  /*a9a0*/  MOV R188, R67 ;  /* 0x0000004300bc7202 */ /* 0x000fe20000000f00 */
        /* <DEDUP_REMOVED lines=23> */
[C---:B------:R-:W-:Y:S01]  /*ab20*/  FMUL.FTZ R44, R5.reuse, R184 ;  /* 0x000000b8052c7220 */ /* 0x040fe20000410000 */
[----:B------:R-:W-:Y:S01]  /*ab30*/  MOV R184, R49 ;  /* 0x0000003100b87202 */ /* 0x000fe20000000f00 */
[C---:B------:R-:W-:Y:S02]  /*ab40*/  FMUL.FTZ R120, R5.reuse, R120 ;  /* 0x0000007805787220 */ /* 0x040fe40000410000 */
[C---:B------:R-:W-:Y:S02]  /*ab50*/  FMUL.FTZ R121, R5.reuse, R121 ;  /* 0x0000007905797220 */ /* 0x040fe40000410000 */
[C---:B------:R-:W-:Y:S02]  /*ab60*/  FMUL.FTZ R124, R5.reuse, R124 ;  /* 0x0000007c057c7220 */ /* 0x040fe40000410000 */
[----:B------:R-:W-:Y:S01]  /*ab70*/  FMUL.FTZ R125, R5, R125 ;  /* 0x0000007d057d7220 */ /* 0x000fe20000410000 */
[----:B------:R-:W-:Y:S01]  /*ab80*/  MUFU.EX2 R177, R177 ;  /* 0x000000b100b17308 */ /* 0x000fe20000000800 */
[C---:B-1----:R-:W-:Y:S01]  /*ab90*/  FMUL.FTZ R10, R4.reuse, R166 ;  /* 0x000000a6040a7220 */ /* 0x042fe20000410000 */
[----:B-----5:R-:W-:Y:S01]  /*aba0*/  F2FP.BF16.PACK_AB R166, R169, R173 ;  /* 0x000000ada9a6723e */ /* 0x020fe200000010ff */
[----:B------:R-:W-:Y:S01]  /*abb0*/  FMUL.FTZ R11, R4, R167 ;  /* 0x000000a7040b7220 */ /* 0x000fe20000410000 */
[----:B------:R-:W-:Y:S01]  /*abc0*/  F2FP.BF16.PACK_AB R167, R168, R172 ;  /* 0x000000aca8a7723e */ /* 0x000fe200000010ff */
[C---:B------:R-:W-:Y:S02]  /*abd0*/  FMUL.FTZ R14, R4.reuse, R170 ;  /* 0x000000aa040e7220 */ /* 0x040fe40000410000 */
        /* <DEDUP_REMOVED lines=19> */
[----:B------:R-:W-:Y:S01]  /*ad10*/  MUFU.EX2 R230, R230 ;  /* 0x000000e600e67308 */ /* 0x000fe20000000800 */
[C---:B------:R-:W-:Y:S02]  /*ad20*/  FMUL.FTZ R123, R4.reuse, R123 ;  /* 0x0000007b047b7220 */ /* 0x040fe40000410000 */
[C---:B------:R-:W-:Y:S02]  /*ad30*/  FMUL.FTZ R126, R4.reuse, R126 ;  /* 0x0000007e047e7220 */ /* 0x040fe40000410000 */
[C---:B------:R-:W-:Y:S02]  /*ad40*/  FMUL.FTZ R127, R4.reuse, R127 ;  /* 0x0000007f047f7220 */ /* 0x040fe40000410000 */
[----:B------:R-:W-:Y:S01]  /*ad50*/  FFMA.FTZ R202, R4, R202, R165 ;  /* 0x000000ca04ca7223 */ /* 0x000fe200000100a5 */
[----:B------:R-:W-:Y:S01]  /*ad60*/  F2FP.BF16.PACK_AB R165, R175, R165 ;  /* 0x000000a5afa5723e */ /* 0x000fe200000010ff */
[----:B------:R-:W-:Y:S01]  /*ad70*/  FADD.FTZ R170, R207, R6 ;  /* 0x00000006cfaa7221 */ /* 0x000fe20000010000 */
[C---:B------:R-:W-:Y:S01]  /*ad80*/  F2FP.BF16.PACK_AB R207, R174.reuse, R207 ;  /* 0x000000cfaecf723e */ /* 0x040fe200000010ff */
[C---:B------:R-:W-:Y:S01]  /*ad90*/  FMUL.FTZ R4, R201.reuse, R160 ;  /* 0x000000a0c9047220 */ /* 0x040fe20000410000 */
[----:B------:R-:W-:Y:S01]  /*ada0*/  MOV R160, R64 ;  /* 0x0000004000a07202 */ /* 0x000fe20000000f00 */
[----:B------:R-:W-:Y:S01]  /*adb0*/  FMUL.FTZ R5, R201, R161 ;  /* 0x000000a1c9057220 */ /* 0x000fe20000410000 */
[----:B------:R-:W-:Y:S01]  /*adc0*/  MUFU.EX2 R229, R229 ;  /* 0x000000e500e57308 */ /* 0x000fe20000000800 */
[C---:B------:R-:W-:Y:S02]  /*add0*/  FMUL.FTZ R6, R199.reuse, R162 ;  /* 0x000000a2c7067220 */ /* 0x040fe40000410000 */
[C---:B------:R-:W-:Y:S02]  /*ade0*/  FMUL.FTZ R7, R199.reuse, R163 ;  /* 0x000000a3c7077220 */ /* 0x040fe40000410000 */
[----:B------:R-:W-:Y:S02]  /*adf0*/  FMUL.FTZ R19, R199, R159 ;  /* 0x0000009fc7137220 */ /* 0x000fe40000410000 */
[C---:B------:R-:W-:Y:S02]  /*ae00*/  FMUL.FTZ R32, R201.reuse, R148 ;  /* 0x00000094c9207220 */ /* 0x040fe40000410000 */
[----:B------:R-:W-:Y:S01]  /*ae10*/  FMUL.FTZ R33, R201, R149 ;  /* 0x00000095c9217220 */ /* 0x000fe20000410000 */
[-C--:B--2---:R-:W-:Y:S01]  /*ae20*/  HMMA.16816.F32.BF16 R4, R204, R20.reuse, R4 ;  /* 0x00000014cc04723c */ /* 0x084fe20000041804 */
[----:B------:R-:W-:Y:S04]  /*ae30*/  MUFU.EX2 R161, R194 ;  /* 0x000000c200a17308 */ /* 0x000fe80000000800 */
[C---:B------:R-:W-:Y:S02]  /*ae40*/  FMUL.FTZ R34, R199.reuse, R150 ;  /* 0x00000096c7227220 */ /* 0x040fe40000410000 */
[----:B------:R-:W-:Y:S01]  /*ae50*/  FMUL.FTZ R35, R199, R151 ;  /* 0x00000097c7237220 */ /* 0x000fe20000410000 */
[C---:B------:R-:W-:Y:S01]  /*ae60*/  HMMA.16816.F32.BF16 R8, R164.reuse, R20, R8 ;  /* 0x00000014a408723c */ /* 0x040fe20000041808 */
[----:B------:R-:W-:Y:S02]  /*ae70*/  LDSM.16.MT88.4 R148, [R244+0x800] ;  /* 0x00080000f494783b */ /* 0x000fe40000004200 */
[----:B------:R-:W-:Y:S01]  /*ae80*/  MUFU.EX2 R163, R183 ;  /* 0x000000b700a37308 */ /* 0x000fe20000000800 */
[C---:B------:R-:W-:Y:S02]  /*ae90*/  FMUL.FTZ R48, R201.reuse, R140 ;  /* 0x0000008cc9307220 */ /* 0x040fe40000410000 */
[C---:B------:R-:W-:Y:S02]  /*aea0*/  FMUL.FTZ R49, R201.reuse, R141 ;  /* 0x0000008dc9317220 */ /* 0x040fe40000410000 */
[-C--:B------:R-:W-:Y:S04]  /*aeb0*/  HMMA.16816.F32.BF16 R12, R164, R22.reuse, R12 ;  /* 0x00000016a40c723c */ /* 0x080fe8000004180c */
[C---:B------:R-:W-:Y:S01]  /*aec0*/  FMUL.FTZ R16, R201.reuse, R156 ;  /* 0x0000009cc9107220 */ /* 0x040fe20000410000 */
[----:B------:R-:W-:Y:S01]  /*aed0*/  MUFU.EX2 R162, R182 ;  /* 0x000000b600a27308 */ /* 0x000fe20000000800 */
[----:B------:R-:W-:Y:S02]  /*aee0*/  FMUL.FTZ R17, R201, R157 ;  /* 0x0000009dc9117220 */ /* 0x000fe40000410000 */
[C---:B------:R-:W-:Y:S04]  /*aef0*/  FMUL.FTZ R18, R199.reuse, R158 ;  /* 0x0000009ec7127220 */ /* 0x040fe80000410000 */
[C---:B------:R-:W-:Y:S02]  /*af00*/  FMUL.FTZ R50, R199.reuse, R142 ;  /* 0x0000008ec7327220 */ /* 0x040fe40000410000 */
[----:B------:R-:W-:Y:S01]  /*af10*/  FMUL.FTZ R51, R199, R143 ;  /* 0x0000008fc7337220 */ /* 0x000fe20000410000 */
[C---:B------:R-:W-:Y:S01]  /*af20*/  HMMA.16816.F32.BF16 R16, R204.reuse, R22, R16 ;  /* 0x00000016cc10723c */ /* 0x040fe20000041810 */
[----:B------:R-:W1:Y:S01]  /*af30*/  LDSM.16.MT88.4 R140, [R243] ;  /* 0x00000000f38c783b */ /* 0x000e620000004200 */
[----:B------:R-:W-:Y:S02]  /*af40*/  MUFU.EX2 R156, R178 ;  /* 0x000000b2009c7308 */ /* 0x000fe40000000800 */
[C---:B------:R-:W-:Y:S02]  /*af50*/  FMUL.FTZ R20, R201.reuse, R152 ;  /* 0x00000098c9147220 */ /* 0x040fe40000410000 */
[----:B------:R-:W-:Y:S02]  /*af60*/  FMUL.FTZ R21, R201, R153 ;  /* 0x00000099c9157220 */ /* 0x000fe40000410000 */
[C---:B------:R-:W-:Y:S04]  /*af70*/  FMUL.FTZ R23, R199.reuse, R155 ;  /* 0x0000009bc7177220 */ /* 0x040fe80000410000 */
[----:B------:R-:W-:Y:S01]  /*af80*/  FMUL.FTZ R22, R199, R154 ;  /* 0x0000009ac7167220 */ /* 0x000fe20000410000 */
[----:B------:R-:W2:Y:S01]  /*af90*/  MUFU.EX2 R152, R195 ;  /* 0x000000c300987308 */ /* 0x000ea20000000800 */
[C---:B------:R-:W-:Y:S02]  /*afa0*/  FMUL.FTZ R64, R201.reuse, R132 ;  /* 0x00000084c9407220 */ /* 0x040fe40000410000 */
[----:B------:R-:W-:Y:S02]  /*afb0*/  FMUL.FTZ R65, R201, R133 ;  /* 0x00000085c9417220 */ /* 0x000fe40000410000 */
[C---:B------:R-:W-:Y:S01]  /*afc0*/  FMUL.FTZ R66, R199.reuse, R134 ;  /* 0x00000086c7427220 */ /* 0x040fe20000410000 */
[-C--:B---3--:R-:W-:Y:S03]  /*afd0*/  HMMA.16816.F32.BF16 R20, R204, R36.reuse, R20 ;  /* 0x00000024cc14723c */ /* 0x088fe60000041814 */
[----:B------:R-:W-:Y:S01]  /*afe0*/  FMUL.FTZ R67, R199, R135 ;  /* 0x00000087c7437220 */ /* 0x000fe20000410000 */
[----:B------:R-:W-:Y:S01]  /*aff0*/  MUFU.EX2 R153, R187 ;  /* 0x000000bb00997308 */ /* 0x000fe20000000800 */
[----:B------:R-:W3:Y:S01]  /*b000*/  LDSM.16.MT88.4 R132, [R246+0x2000] ;  /* 0x00200000f684783b */ /* 0x000ee20000004200 */
[C---:B------:R-:W-:Y:S02]  /*b010*/  FMUL.FTZ R68, R201.reuse, R68 ;  /* 0x00000044c9447220 */ /* 0x040fe40000410000 */
[C---:B------:R-:W-:Y:S04]  /*b020*/  HMMA.16816.F32.BF16 R24, R164.reuse, R36, R24 ;  /* 0x00000024a418723c */ /* 0x040fe80000041818 */
[C---:B------:R-:W-:Y:S02]  /*b030*/  FMUL.FTZ R69, R201.reuse, R69 ;  /* 0x00000045c9457220 */ /* 0x040fe40000410000 */
[----:B------:R-:W-:Y:S01]  /*b040*/  MUFU.EX2 R158, R193 ;  /* 0x000000c1009e7308 */ /* 0x000fe20000000800 */
[C---:B------:R-:W-:Y:S01]  /*b050*/  FMUL.FTZ R36, R201.reuse, R144 ;  /* 0x00000090c9247220 */ /* 0x040fe20000410000 */
[-C--:B------:R-:W-:Y:S04]  /*b060*/  HMMA.16816.F32.BF16 R28, R164, R38.reuse, R28 ;  /* 0x00000026a41c723c */ /* 0x080fe8000004181c */
[----:B------:R-:W-:Y:S02]  /*b070*/  FMUL.FTZ R37, R201, R145 ;  /* 0x00000091c9257220 */ /* 0x000fe40000410000 */
[C---:B------:R-:W-:Y:S02]  /*b080*/  FMUL.FTZ R70, R199.reuse, R70 ;  /* 0x00000046c7467220 */ /* 0x040fe40000410000 */
[C---:B------:R-:W-:Y:S01]  /*b090*/  HMMA.16816.F32.BF16 R32, R204.reuse, R38, R32 ;  /* 0x00000026cc20723c */ /* 0x040fe20000041820 */
[----:B------:R-:W-:Y:S03]  /*b0a0*/  MUFU.EX2 R155, R192 ;  /* 0x000000c0009b7308 */ /* 0x000fe60000000800 */
[----:B------:R-:W-:Y:S02]  /*b0b0*/  FMUL.FTZ R71, R199, R71 ;  /* 0x00000047c7477220 */ /* 0x000fe40000410000 */
[----:B------:R-:W-:Y:S02]  /*b0c0*/  FMUL.FTZ R80, R201, R80 ;  /* 0x00000050c9507220 */ /* 0x000fe40000410000 */
[C---:B------:R-:W-:Y:S03]  /*b0d0*/  FMUL.FTZ R38, R199.reuse, R146 ;  /* 0x00000092c7267220 */ /* 0x040fe60000410000 */
[----:B------:R-:W-:Y:S01]  /*b0e0*/  MUFU.EX2 R157, R231 ;  /* 0x000000e7009d7308 */ /* 0x000fe20000000800 */
[----:B------:R-:W-:Y:S02]  /*b0f0*/  FMUL.FTZ R39, R199, R147 ;  /* 0x00000093c7277220 */ /* 0x000fe40000410000 */
[----:B------:R-:W-:Y:S01]  /*b100*/  LDSM.16.MT88.4 R144, [R245+0x800] ;  /* 0x00080000f590783b */ /* 0x000fe20000004200 */
[----:B------:R-:W-:Y:S02]  /*b110*/  FMUL.FTZ R81, R201, R81 ;  /* 0x00000051c9517220 */ /* 0x000fe40000410000 */
[C---:B------:R-:W-:Y:S02]  /*b120*/  FMUL.FTZ R82, R199.reuse, R82 ;  /* 0x00000052c7527220 */ /* 0x040fe40000410000 */
[-C--:B----4-:R-:W-:Y:S02]  /*b130*/  HMMA.16816.F32.BF16 R36, R204, R52.reuse, R36 ;  /* 0x00000034cc24723c */ /* 0x090fe40000041824 */
[----:B------:R-:W-:Y:S01]  /*b140*/  MUFU.EX2 R231, R184 ;  /* 0x000000b800e77308 */ /* 0x000fe20000000800 */
[----:B------:R-:W-:Y:S02]  /*b150*/  FMUL.FTZ R83, R199, R83 ;  /* 0x00000053c7537220 */ /* 0x000fe40000410000 */
[C---:B------:R-:W-:Y:S02]  /*b160*/  FMUL.FTZ R84, R201.reuse, R84 ;  /* 0x00000054c9547220 */ /* 0x040fe40000410000 */
[----:B------:R-:W-:Y:S01]  /*b170*/  FMUL.FTZ R85, R201, R85 ;  /* 0x00000055c9557220 */ /* 0x000fe20000410000 */
[C---:B------:R-:W-:Y:S04]  /*b180*/  HMMA.16816.F32.BF16 R40, R164.reuse, R52, R40 ;  /* 0x00000034a428723c */ /* 0x040fe80000041828 */
[C---:B------:R-:W-:Y:S01]  /*b190*/  FMUL.FTZ R86, R199.reuse, R86 ;  /* 0x00000056c7567220 */ /* 0x040fe20000410000 */
[----:B------:R-:W-:Y:S01]  /*b1a0*/  MUFU.EX2 R178, R180 ;  /* 0x000000b400b27308 */ /* 0x000fe20000000800 */
[----:B------:R-:W-:Y:S02]  /*b1b0*/  FMUL.FTZ R87, R199, R87 ;  /* 0x00000057c7577220 */ /* 0x000fe40000410000 */
[-C--:B------:R-:W-:Y:S04]  /*b1c0*/  HMMA.16816.F32.BF16 R44, R164, R54.reuse, R44 ;  /* 0x00000036a42c723c */ /* 0x080fe8000004182c */
[C---:B------:R-:W-:Y:S02]  /*b1d0*/  FMUL.FTZ R52, R201.reuse, R136 ;  /* 0x00000088c9347220 */ /* 0x040fe40000410000 */
[C---:B------:R-:W-:Y:S01]  /*b1e0*/  FMUL.FTZ R53, R201.reuse, R137 ;  /* 0x00000089c9357220 */ /* 0x040fe20000410000 */
[----:B------:R-:W4:Y:S01]  /*b1f0*/  MUFU.EX2 R136, R160 ;  /* 0x000000a000887308 */ /* 0x000f220000000800 */
[C---:B------:R-:W-:Y:S04]  /*b200*/  HMMA.16816.F32.BF16 R48, R204.reuse, R54, R48 ;  /* 0x00000036cc30723c */ /* 0x040fe80000041830 */
[C---:B------:R-:W-:Y:S02]  /*b210*/  FMUL.FTZ R96, R201.reuse, R96 ;  /* 0x00000060c9607220 */ /* 0x040fe40000410000 */
[----:B------:R-:W-:Y:S02]  /*b220*/  FMUL.FTZ R97, R201, R97 ;  /* 0x00000061c9617220 */ /* 0x000fe40000410000 */
[C---:B------:R-:W-:Y:S01]  /*b230*/  FMUL.FTZ R54, R199.reuse, R138 ;  /* 0x0000008ac7367220 */ /* 0x040fe20000410000 */
[----:B------:R-:W-:Y:S03]  /*b240*/  MUFU.EX2 R137, R219 ;  /* 0x000000db00897308 */ /* 0x000fe60000000800 */
[C---:B------:R-:W-:Y:S02]  /*b250*/  FMUL.FTZ R55, R199.reuse, R139 ;  /* 0x0000008bc7377220 */ /* 0x040fe40000410000 */
[C---:B------:R-:W-:Y:S02]  /*b260*/  FMUL.FTZ R98, R199.reuse, R98 ;  /* 0x00000062c7627220 */ /* 0x040fe40000410000 */
[----:B------:R-:W-:Y:S02]  /*b270*/  FMUL.FTZ R99, R199, R99 ;  /* 0x00000063c7637220 */ /* 0x000fe40000410000 */
[C---:B------:R-:W-:Y:S01]  /*b280*/  FMUL.FTZ R100, R201.reuse, R100 ;  /* 0x00000064c9647220 */ /* 0x040fe20000410000 */
[-C--:B-1----:R-:W-:Y:S01]  /*b290*/  HMMA.16816.F32.BF16 R52, R204, R140.reuse, R52 ;  /* 0x0000008ccc34723c */ /* 0x082fe20000041834 */
[----:B------:R-:W-:Y:S02]  /*b2a0*/  MUFU.EX2 R160, R186 ;  /* 0x000000ba00a07308 */ /* 0x000fe40000000800 */
[----:B------:R-:W-:Y:S02]  /*b2b0*/  FMUL.FTZ R101, R201, R101 ;  /* 0x00000065c9657220 */ /* 0x000fe40000410000 */
[C---:B------:R-:W-:Y:S02]  /*b2c0*/  FMUL.FTZ R102, R199.reuse, R102 ;  /* 0x00000066c7667220 */ /* 0x040fe40000410000 */
[----:B------:R-:W-:Y:S01]  /*b2d0*/  FMUL.FTZ R103, R199, R103 ;  /* 0x00000067c7677220 */ /* 0x000fe20000410000 */
[C---:B------:R-:W-:Y:S03]  /*b2e0*/  HMMA.16816.F32.BF16 R56, R164.reuse, R140, R56 ;  /* 0x0000008ca438723c */ /* 0x040fe60000041838 */
[----:B------:R1:W5:Y:S01]  /*b2f0*/  MUFU.EX2 R139, R203 ;  /* 0x000000cb008b7308 */ /* 0x0003620000000800 */
[C---:B------:R-:W-:Y:S02]  /*b300*/  FMUL.FTZ R112, R201.reuse, R112 ;  /* 0x00000070c9707220 */ /* 0x040fe40000410000 */
[----:B------:R-:W-:Y:S02]  /*b310*/  FMUL.FTZ R113, R201, R113 ;  /* 0x00000071c9717220 */ /* 0x000fe40000410000 */
[-C--:B------:R-:W-:Y:S04]  /*b320*/  HMMA.16816.F32.BF16 R60, R164, R142.reuse, R60 ;  /* 0x0000008ea43c723c */ /* 0x080fe8000004183c */
[C---:B------:R-:W-:Y:S01]  /*b330*/  FMUL.FTZ R114, R199.reuse, R114 ;  /* 0x00000072c7727220 */ /* 0x040fe20000410000 */
[----:B------:R-:W4:Y:S01]  /*b340*/  MUFU.EX2 R138, R220 ;  /* 0x000000dc008a7308 */ /* 0x000f220000000800 */
[----:B------:R-:W-:Y:S02]  /*b350*/  FMUL.FTZ R115, R199, R115 ;  /* 0x00000073c7737220 */ /* 0x000fe40000410000 */
[C---:B------:R-:W-:Y:S01]  /*b360*/  HMMA.16816.F32.BF16 R64, R204.reuse, R142, R64 ;  /* 0x0000008ecc40723c */ /* 0x040fe20000041840 */
[----:B------:R-:W-:Y:S03]  /*b370*/  LDSM.16.MT88.4 R140, [R246+0x800] ;  /* 0x00080000f68c783b */ /* 0x000fe60000004200 */
[----:B------:R-:W-:Y:S02]  /*b380*/  FADD.FTZ R171, R173, R171 ;  /* 0x000000abadab7221 */ /* 0x000fe40000010000 */
[----:B------:R-:W-:Y:S01]  /*b390*/  FADD.FTZ R170, R174, R170 ;  /* 0x000000aaaeaa7221 */ /* 0x000fe20000010000 */
[----:B------:R-:W-:Y:S01]  /*b3a0*/  MUFU.EX2 R173, R189 ;  /* 0x000000bd00ad7308 */ /* 0x000fe20000000800 */
[-C--:B---3--:R-:W-:Y:S04]  /*b3b0*/  HMMA.16816.F32.BF16 R68, R204, R132.reuse, R68 ;  /* 0x00000084cc44723c */ /* 0x088fe80000041844 */
[----:B--2---:R-:W-:Y:S01]  /*b3c0*/  FADD.FTZ R170, R152, R170 ;  /* 0x000000aa98aa7221 */ /* 0x004fe20000010000 */
[----:B-1----:R-:W-:Y:S01]  /*b3d0*/  F2FP.BF16.PACK_AB R203, R213, R214 ;  /* 0x000000d6d5cb723e */ /* 0x002fe200000010ff */
[C---:B------:R-:W-:Y:S02]  /*b3e0*/  FMUL.FTZ R116, R201.reuse, R116 ;  /* 0x00000074c9747220 */ /* 0x040fe40000410000 */
[C---:B------:R-:W-:Y:S01]  /*b3f0*/  HMMA.16816.F32.BF16 R72, R164.reuse, R132, R72 ;  /* 0x00000084a448723c */ /* 0x040fe20000041848 */
[----:B------:R-:W-:Y:S03]  /*b400*/  MUFU.EX2 R220, R191 ;  /* 0x000000bf00dc7308 */ /* 0x000fe60000000800 */
[----:B------:R-:W-:Y:S02]  /*b410*/  FMUL.FTZ R117, R201, R117 ;  /* 0x00000075c9757220 */ /* 0x000fe40000410000 */
[C---:B------:R-:W-:Y:S02]  /*b420*/  FMUL.FTZ R118, R199.reuse, R118 ;  /* 0x00000076c7767220 */ /* 0x040fe40000410000 */
[-C--:B------:R-:W-:Y:S03]  /*b430*/  HMMA.16816.F32.BF16 R76, R164, R134.reuse, R76 ;  /* 0x00000086a44c723c */ /* 0x080fe6000004184c */
[----:B------:R-:W1:Y:S01]  /*b440*/  MUFU.EX2 R219, R190 ;  /* 0x000000be00db7308 */ /* 0x000e620000000800 */
[----:B------:R-:W-:Y:S02]  /*b450*/  FMUL.FTZ R119, R199, R119 ;  /* 0x00000077c7777220 */ /* 0x000fe40000410000 */
[----:B----4-:R-:W-:Y:S01]  /*b460*/  FADD.FTZ R154, R136, R179 ;  /* 0x000000b3889a7221 */ /* 0x010fe20000010000 */
[C---:B-----5:R-:W-:Y:S01]  /*b470*/  F2FP.BF16.PACK_AB R136, R139.reuse, R136 ;  /* 0x000000888b88723e */ /* 0x060fe200000010ff */
[C---:B------:R-:W-:Y:S01]  /*b480*/  HMMA.16816.F32.BF16 R80, R204.reuse, R134, R80 ;  /* 0x00000086cc50723c */ /* 0x040fe20000041850 */
[----:B------:R-:W2:Y:S03]  /*b490*/  LDSM.16.MT88.4 R132, [R245+0x2000] ;  /* 0x00200000f584783b */ /* 0x000ea60000004200 */
[----:B------:R-:W-:Y:S01]  /*b4a0*/  FADD.FTZ R154, R139, R154 ;  /* 0x0000009a8b9a7221 */ /* 0x000fe20000010000 */
[----:B------:R-:W-:Y:S01]  /*b4b0*/  MUFU.EX2 R174, R181 ;  /* 0x000000b500ae7308 */ /* 0x000fe20000000800 */
[----:B------:R-:W-:Y:S02]  /*b4c0*/  FMUL.FTZ R128, R201, R128 ;  /* 0x00000080c9807220 */ /* 0x000fe40000410000 */
[----:B------:R-:W-:Y:S01]  /*b4d0*/  FADD.FTZ R154, R138, R154 ;  /* 0x0000009a8a9a7221 */ /* 0x000fe20000010000 */
[C---:B------:R-:W-:Y:S03]  /*b4e0*/  F2FP.BF16.PACK_AB R138, R137.reuse, R138 ;  /* 0x0000008a898a723e */ /* 0x040fe600000010ff */
[----:B------:R-:W-:Y:S01]  /*b4f0*/  FADD.FTZ R154, R137, R154 ;  /* 0x0000009a899a7221 */ /* 0x000fe20000010000 */
[----:B------:R-:W-:Y:S01]  /*b500*/  F2FP.BF16.PACK_AB R137, R161, R152 ;  /* 0x00000098a189723e */ /* 0x000fe200000010ff */
[----:B------:R-:W-:Y:S01]  /*b510*/  FMUL.FTZ R129, R201, R129 ;  /* 0x00000081c9817220 */ /* 0x000fe20000410000 */
[----:B------:R-:W-:Y:S01]  /*b520*/  F2FP.BF16.PACK_AB R201, R215, R216 ;  /* 0x000000d8d7c9723e */ /* 0x000fe200000010ff */
[C---:B------:R-:W-:Y:S01]  /*b530*/  FMUL.FTZ R130, R199.reuse, R130 ;  /* 0x00000082c7827220 */ /* 0x040fe20000410000 */
[----:B------:R-:W-:Y:S01]  /*b540*/  MUFU.EX2 R228, R228 ;  /* 0x000000e400e47308 */ /* 0x000fe20000000800 */
[----:B------:R-:W-:Y:S01]  /*b550*/  FMUL.FTZ R131, R199, R131 ;  /* 0x00000083c7837220 */ /* 0x000fe20000410000 */
[----:B-1----:R-:W-:Y:S01]  /*b560*/  F2FP.BF16.PACK_AB R139, R219, R220 ;  /* 0x000000dcdb8b723e */ /* 0x002fe200000010ff */
[----:B------:R-:W-:Y:S04]  /*b570*/  FADD.FTZ R202, R175, R202 ;  /* 0x000000caafca7221 */ /* 0x000fe80000010000 */
[----:B------:R-:W-:Y:S03]  /*b580*/  FADD.FTZ R172, R172, R202 ;  /* 0x000000caacac7221 */ /* 0x000fe60000010000 */
[----:B------:R-:W-:Y:S01]  /*b590*/  MUFU.EX2 R175, R188 ;  /* 0x000000bc00af7308 */ /* 0x000fe20000000800 */
[----:B------:R-:W-:Y:S04]  /*b5a0*/  FADD.FTZ R172, R168, R172 ;  /* 0x000000aca8ac7221 */ /* 0x000fe80000010000 */
[----:B------:R-:W-:Y:S05]  /*b5b0*/  FADD.FTZ R172, R163, R172 ;  /* 0x000000aca3ac7221 */ /* 0x000fea0000010000 */
[----:B------:R-:W-:Y:S01]  /*b5c0*/  MUFU.EX2 R199, R185 ;  /* 0x000000b900c77308 */ /* 0x000fe20000000800 */
[-C--:B--2---:R-:W-:Y:S09]  /*b5d0*/  HMMA.16816.F32.BF16 R84, R204, R132.reuse, R84 ;  /* 0x00000084cc54723c */ /* 0x084ff20000041854 */
[----:B------:R-:W-:Y:S01]  /*b5e0*/  MUFU.EX2 R202, R218 ;  /* 0x000000da00ca7308 */ /* 0x000fe20000000800 */
[C---:B------:R-:W-:Y:S08]  /*b5f0*/  HMMA.16816.F32.BF16 R88, R164.reuse, R132, R88 ;  /* 0x00000084a458723c */ /* 0x040ff00000041858 */
[-C--:B------:R-:W-:Y:S01]  /*b600*/  HMMA.16816.F32.BF16 R92, R164, R134.reuse, R92 ;  /* 0x00000086a45c723c */ /* 0x080fe2000004185c */
[----:B------:R-:W-:Y:S07]  /*b610*/  MUFU.EX2 R218, R210 ;  /* 0x000000d200da7308 */ /* 0x000fee0000000800 */
[C---:B------:R-:W-:Y:S01]  /*b620*/  HMMA.16816.F32.BF16 R96, R204.reuse, R134, R96 ;  /* 0x00000086cc60723c */ /* 0x040fe20000041860 */
[----:B------:R-:W1:Y:S02]  /*b630*/  LDSM.16.MT88.4 R132, [R244+0x2000] ;  /* 0x00200000f484783b */ /* 0x000e640000004200 */
[----:B------:R-:W-:Y:S10]  /*b640*/  MUFU.EX2 R168, R217 ;  /* 0x000000d900a87308 */ /* 0x000ff40000000800 */
[----:B------:R-:W2:Y:S10]  /*b650*/  MUFU.EX2 R217, R211 ;  /* 0x000000d300d97308 */ /* 0x000eb40000000800 */
[----:B------:R-:W-:Y:S10]  /*b660*/  MUFU.EX2 R227, R227 ;  /* 0x000000e300e37308 */ /* 0x000ff40000000800 */
[----:B------:R-:W-:Y:S01]  /*b670*/  MUFU.EX2 R179, R200 ;  /* 0x000000c800b37308 */ /* 0x000fe20000000800 */
[-C--:B-1----:R-:W-:Y:S09]  /*b680*/  HMMA.16816.F32.BF16 R100, R204, R132.reuse, R100 ;  /* 0x00000084cc64723c */ /* 0x082ff20000041864 */
[----:B------:R-:W-:Y:S01]  /*b690*/  MUFU.EX2 R198, R198 ;  /* 0x000000c600c67308 */ /* 0x000fe20000000800 */
[C---:B------:R-:W-:Y:S09]  /*b6a0*/  HMMA.16816.F32.BF16 R104, R164.reuse, R132, R104 ;  /* 0x00000084a468723c */ /* 0x040ff20000041868 */
[----:B------:R-:W1:Y:S01]  /*b6b0*/  MUFU.EX2 R197, R197 ;  /* 0x000000c500c57308 */ /* 0x000e620000000800 */
[-C--:B------:R-:W-:Y:S08]  /*b6c0*/  HMMA.16816.F32.BF16 R108, R164, R134.reuse, R108 ;  /* 0x00000086a46c723c */ /* 0x080ff0000004186c */
[C---:B------:R-:W-:Y:S01]  /*b6d0*/  HMMA.16816.F32.BF16 R112, R204.reuse, R134, R112 ;  /* 0x00000086cc70723c */ /* 0x040fe20000041870 */
[----:B------:R-:W3:Y:S07]  /*b6e0*/  LDSM.16.MT88.4 R132, [R243+0x2000] ;  /* 0x00200000f384783b */ /* 0x000eee0000004200 */
[-C--:B---3--:R-:W-:Y:S08]  /*b6f0*/  HMMA.16816.F32.BF16 R116, R204, R132.reuse, R116 ;  /* 0x00000084cc74723c */ /* 0x088ff00000041874 */
[C---:B------:R-:W-:Y:S07]  /*b700*/  HMMA.16816.F32.BF16 R120, R164.reuse, R132, R120 ;  /* 0x00000084a478723c */ /* 0x040fee0000041878 */
[----:B------:R-:W-:Y:S01]  /*b710*/  F2FP.BF16.PACK_AB R132, R160, R153 ;  /* 0x00000099a084723e */ /* 0x000fe200000010ff */
[-C--:B------:R-:W-:Y:S01]  /*b720*/  HMMA.16816.F32.BF16 R124, R164, R134.reuse, R124 ;  /* 0x00000086a47c723c */ /* 0x080fe2000004187c */
[----:B------:R-:W-:Y:S03]  /*b730*/  MUFU.EX2 R166, R222 ;  /* 0x000000de00a67308 */ /* 0x000fe60000000800 */
[----:B------:R-:W-:Y:S03]  /*b740*/  F2FP.BF16.PACK_AB R133, R162, R163 ;  /* 0x000000a3a285723e */ /* 0x000fe600000010ff */
[----:B------:R-:W-:Y:S01]  /*b750*/  FADD.FTZ R165, R169, R171 ;  /* 0x000000aba9a57221 */ /* 0x000fe20000010000 */
[----:B------:R-:W-:Y:S03]  /*b760*/  HMMA.16816.F32.BF16 R128, R204, R134, R128 ;  /* 0x00000086cc80723c */ /* 0x000fe60000041880 */
[----:B------:R-:W3:Y:S01]  /*b770*/  MUFU.EX2 R222, R208 ;  /* 0x000000d000de7308 */ /* 0x000ee20000000800 */
[----:B------:R-:W-:Y:S03]  /*b780*/  FADD.FTZ R165, R153, R165 ;  /* 0x000000a599a57221 */ /* 0x000fe60000010000 */
[----:B------:R-:W-:Y:S01]  /*b790*/  F2FP.BF16.PACK_AB R134, R224, R226 ;  /* 0x000000e2e086723e */ /* 0x000fe200000010ff */
[-C--:B------:R-:W-:Y:S05]  /*b7a0*/  HMMA.16816.F32.BF16 R4, R136, R140.reuse, R4 ;  /* 0x0000008c8804723c */ /* 0x080fea0000041804 */
[----:B------:R-:W-:Y:S01]  /*b7b0*/  F2FP.BF16.PACK_AB R135, R223, R225 ;  /* 0x000000e1df87723e */ /* 0x000fe200000010ff */
[----:B------:R-:W4:Y:S01]  /*b7c0*/  MUFU.EX2 R167, R221 ;  /* 0x000000dd00a77308 */ /* 0x000f220000000800 */
[----:B--2---:R-:W-:Y:S02]  /*b7d0*/  F2FP.BF16.PACK_AB R204, R217, R212 ;  /* 0x000000d4d9cc723e */ /* 0x004fe400000010ff */
[----:B-1----:R-:W-:Y:S03]  /*b7e0*/  F2FP.BF16.PACK_AB R207, R197, R198 ;  /* 0x000000c6c5cf723e */ /* 0x002fe600000010ff */
[C---:B------:R-:W-:Y:S04]  /*b7f0*/  HMMA.16816.F32.BF16 R8, R132.reuse, R140, R8 ;  /* 0x0000008c8408723c */ /* 0x040fe80000041808 */
[----:B------:R1:W2:Y:S01]  /*b800*/  MUFU.EX2 R221, R209 ;  /* 0x000000d100dd7308 */ /* 0x0002a20000000800 */
[----:B---3--:R-:W-:Y:S03]  /*b810*/  F2FP.BF16.PACK_AB R205, R179, R222 ;  /* 0x000000deb3cd723e */ /* 0x008fe600000010ff */
[-C--:B------:R-:W-:Y:S08]  /*b820*/  HMMA.16816.F32.BF16 R12, R132, R142.reuse, R12 ;  /* 0x0000008e840c723c */ /* 0x080ff0000004180c */
[C---:B------:R-:W-:Y:S01]  /*b830*/  HMMA.16816.F32.BF16 R16, R136.reuse, R142, R16 ;  /* 0x0000008e8810723c */ /* 0x040fe20000041810 */
[----:B------:R-:W3:Y:S03]  /*b840*/  LDSM.16.MT88.4 R140, [R243+0x800] ;  /* 0x00080000f38c783b */ /* 0x000ee60000004200 */
[----:B----4-:R-:W-:Y:S04]  /*b850*/  F2FP.BF16.PACK_AB R200, R167, R166 ;  /* 0x000000a6a7c8723e */ /* 0x010fe800000010ff */
[-C--:B------:R-:W-:Y:S01]  /*b860*/  HMMA.16816.F32.BF16 R20, R136, R144.reuse, R20 ;  /* 0x000000908814723c */ /* 0x080fe20000041814 */
[----:B-1----:R-:W-:Y:S03]  /*b870*/  LDSM.16.MT88.4 R208, [R246+0x3800] ;  /* 0x00380000f6d0783b */ /* 0x002fe60000004200 */
[----:B--2---:R-:W-:Y:S04]  /*b880*/  F2FP.BF16.PACK_AB R206, R221, R218 ;  /* 0x000000daddce723e */ /* 0x004fe800000010ff */
[C---:B------:R-:W-:Y:S08]  /*b890*/  HMMA.16816.F32.BF16 R24, R132.reuse, R144, R24 ;  /* 0x000000908418723c */ /* 0x040ff00000041818 */
[-C--:B------:R-:W-:Y:S08]  /*b8a0*/  HMMA.16816.F32.BF16 R28, R132, R146.reuse, R28 ;  /* 0x00000092841c723c */ /* 0x080ff0000004181c */
[C---:B------:R-:W-:Y:S01]  /*b8b0*/  HMMA.16816.F32.BF16 R32, R136.reuse, R146, R32 ;  /* 0x000000928820723c */ /* 0x040fe20000041820 */
[----:B------:R-:W1:Y:S07]  /*b8c0*/  LDSM.16.MT88.4 R144, [R246+0x2800] ;  /* 0x00280000f690783b */ /* 0x000e6e0000004200 */
[-C--:B------:R-:W-:Y:S08]  /*b8d0*/  HMMA.16816.F32.BF16 R36, R136, R148.reuse, R36 ;  /* 0x000000948824723c */ /* 0x080ff00000041824 */
[C---:B------:R-:W-:Y:S08]  /*b8e0*/  HMMA.16816.F32.BF16 R40, R132.reuse, R148, R40 ;  /* 0x000000948428723c */ /* 0x040ff00000041828 */
[-C--:B------:R-:W-:Y:S08]  /*b8f0*/  HMMA.16816.F32.BF16 R44, R132, R150.reuse, R44 ;  /* 0x00000096842c723c */ /* 0x080ff0000004182c */
[C---:B------:R-:W-:Y:S01]  /*b900*/  HMMA.16816.F32.BF16 R48, R136.reuse, R150, R48 ;  /* 0x000000968830723c */ /* 0x040fe20000041830 */
[----:B------:R-:W2:Y:S07]  /*b910*/  LDSM.16.MT88.4 R148, [R245+0x2800] ;  /* 0x00280000f594783b */ /* 0x000eae0000004200 */
[-C--:B---3--:R-:W-:Y:S08]  /*b920*/  HMMA.16816.F32.BF16 R52, R136, R140.reuse, R52 ;  /* 0x0000008c8834723c */ /* 0x088ff00000041834 */
[C---:B------:R-:W-:Y:S08]  /*b930*/  HMMA.16816.F32.BF16 R56, R132.reuse, R140, R56 ;  /* 0x0000008c8438723c */ /* 0x040ff00000041838 */
[-C--:B------:R-:W-:Y:S08]  /*b940*/  HMMA.16816.F32.BF16 R60, R132, R142.reuse, R60 ;  /* 0x0000008e843c723c */ /* 0x080ff0000004183c */
[C---:B------:R-:W-:Y:S01]  /*b950*/  HMMA.16816.F32.BF16 R64, R136.reuse, R142, R64 ;  /* 0x0000008e8840723c */ /* 0x040fe20000041840 */
[----:B------:R-:W3:Y:S07]  /*b960*/  LDSM.16.MT88.4 R140, [R244+0x2800] ;  /* 0x00280000f48c783b */ /* 0x000eee0000004200 */
[-C--:B-1----:R-:W-:Y:S08]  /*b970*/  HMMA.16816.F32.BF16 R68, R136, R144.reuse, R68 ;  /* 0x000000908844723c */ /* 0x082ff00000041844 */
[C---:B------:R-:W-:Y:S08]  /*b980*/  HMMA.16816.F32.BF16 R72, R132.reuse, R144, R72 ;  /* 0x000000908448723c */ /* 0x040ff00000041848 */
[-C--:B------:R-:W-:Y:S08]  /*b990*/  HMMA.16816.F32.BF16 R76, R132, R146.reuse, R76 ;  /* 0x00000092844c723c */ /* 0x080ff0000004184c */
[C---:B------:R-:W-:Y:S01]  /*b9a0*/  HMMA.16816.F32.BF16 R80, R136.reuse, R146, R80 ;  /* 0x000000928850723c */ /* 0x040fe20000041850 */
[----:B------:R-:W1:Y:S07]  /*b9b0*/  LDSM.16.MT88.4 R144, [R243+0x2800] ;  /* 0x00280000f390783b */ /* 0x000e6e0000004200 */
[-C--:B--2---:R-:W-:Y:S08]  /*b9c0*/  HMMA.16816.F32.BF16 R84, R136, R148.reuse, R84 ;  /* 0x000000948854723c */ /* 0x084ff00000041854 */
        /* <DEDUP_REMOVED lines=10> */
[C---:B------:R-:W-:Y:S07]  /*ba70*/  HMMA.16816.F32.BF16 R120, R132.reuse, R144, R120 ;  /* 0x000000908478723c */ /* 0x040fee0000041878 */
[----:B------:R-:W-:Y:S01]  /*ba80*/  FADD.FTZ R144, R156, R154 ;  /* 0x0000009a9c907221 */ /* 0x000fe20000010000 */
[-C--:B------:R-:W-:Y:S04]  /*ba90*/  HMMA.16816.F32.BF16 R124, R132, R146.reuse, R124 ;  /* 0x00000092847c723c */ /* 0x080fe8000004187c */
[C---:B------:R-:W-:Y:S03]  /*baa0*/  FADD.FTZ R144, R158.reuse, R144 ;  /* 0x000000909e907221 */ /* 0x040fe60000010000 */
[----:B------:R-:W-:Y:S01]  /*bab0*/  F2FP.BF16.PACK_AB R132, R158, R156 ;  /* 0x0000009c9e84723e */ /* 0x000fe200000010ff */
[----:B------:R-:W-:Y:S04]  /*bac0*/  HMMA.16816.F32.BF16 R128, R136, R146, R128 ;  /* 0x000000928880723c */ /* 0x000fe80000041880 */
[----:B------:R-:W-:Y:S01]  /*bad0*/  F2FP.BF16.PACK_AB R134, R157, R155 ;  /* 0x0000009b9d86723e */ /* 0x000fe200000010ff */
[----:B------:R-:W-:Y:S01]  /*bae0*/  FADD.FTZ R144, R155, R144 ;  /* 0x000000909b907221 */ /* 0x000fe20000010000 */
[----:B------:R-:W-:Y:S01]  /*baf0*/  F2FP.BF16.PACK_AB R133, R175, R173 ;  /* 0x000000adaf85723e */ /* 0x000fe200000010ff */
[----:B------:R-:W-:Y:S01]  /*bb00*/  LDSM.16.MT88.4 R152, [R246+0x3000] ;  /* 0x00300000f698783b */ /* 0x000fe20000004200 */
[----:B------:R-:W-:Y:S01]  /*bb10*/  F2FP.BF16.PACK_AB R135, R231, R199 ;  /* 0x000000c7e787723e */ /* 0x000fe200000010ff */
[----:B------:R-:W-:Y:S03]  /*bb20*/  FADD.FTZ R164, R157, R144 ;  /* 0x000000909da47221 */ /* 0x000fe60000010000 */
[----:B------:R-:W-:Y:S01]  /*bb30*/  F2FP.BF16.PACK_AB R136, R176, R174 ;  /* 0x000000aeb088723e */ /* 0x000fe200000010ff */
[----:B------:R-:W-:Y:S01]  /*bb40*/  FADD.FTZ R164, R166, R164 ;  /* 0x000000a4a6a47221 */ /* 0x000fe20000010000 */
[----:B------:R-:W-:Y:S01]  /*bb50*/  F2FP.BF16.PACK_AB R138, R178, R177 ;  /* 0x000000b1b28a723e */ /* 0x000fe200000010ff */
[-C--:B--2---:R-:W-:Y:S01]  /*bb60*/  HMMA.16816.F32.BF16 R4, R132, R148.reuse, R4 ;  /* 0x000000948404723c */ /* 0x084fe20000041804 */
[----:B------:R-:W1:Y:S04]  /*bb70*/  LDSM.16.MT88.4 R144, [R244+0x1000] ;  /* 0x00100000f490783b */ /* 0x000e680000004200 */
[----:B------:R-:W-:Y:S02]  /*bb80*/  F2FP.BF16.PACK_AB R137, R229, R230 ;  /* 0x000000e6e589723e */ /* 0x000fe400000010ff */
[----:B------:R-:W-:Y:S02]  /*bb90*/  F2FP.BF16.PACK_AB R139, R227, R228 ;  /* 0x000000e4e38b723e */ /* 0x000fe400000010ff */
[----:B------:R-:W-:Y:S05]  /*bba0*/  LDSM.16.MT88.4 R156, [R245+0x3000] ;  /* 0x00300000f59c783b */ /* 0x000fea0000004200 */
        /* <DEDUP_REMOVED lines=18> */
[----:B------:R-:W-:Y:S07]  /*bcd0*/  LDSM.16.MT88.4 R148, [R245+0x1800] ;  /* 0x00180000f594783b */ /* 0x000fee0000004200 */
[-C--:B------:R-:W-:Y:S08]  /*bce0*/  HMMA.16816.F32.BF16 R68, R132, R152.reuse, R68 ;  /* 0x000000988444723c */ /* 0x080ff00000041844 */
[C---:B------:R-:W-:Y:S08]  /*bcf0*/  HMMA.16816.F32.BF16 R72, R136.reuse, R152, R72 ;  /* 0x000000988848723c */ /* 0x040ff00000041848 */
[-C--:B------:R-:W-:Y:S08]  /*bd00*/  HMMA.16816.F32.BF16 R76, R136, R154.reuse, R76 ;  /* 0x0000009a884c723c */ /* 0x080ff0000004184c */
[C---:B------:R-:W-:Y:S08]  /*bd10*/  HMMA.16816.F32.BF16 R80, R132.reuse, R154, R80 ;  /* 0x0000009a8450723c */ /* 0x040ff00000041850 */
[-C--:B------:R-:W-:Y:S08]  /*bd20*/  HMMA.16816.F32.BF16 R84, R132, R156.reuse, R84 ;  /* 0x0000009c8454723c */ /* 0x080ff00000041854 */
[C---:B------:R-:W-:Y:S08]  /*bd30*/  HMMA.16816.F32.BF16 R88, R136.reuse, R156, R88 ;  /* 0x0000009c8858723c */ /* 0x040ff00000041858 */
[-C--:B------:R-:W-:Y:S08]  /*bd40*/  HMMA.16816.F32.BF16 R92, R136, R158.reuse, R92 ;  /* 0x0000009e885c723c */ /* 0x080ff0000004185c */
[C---:B------:R-:W-:Y:S01]  /*bd50*/  HMMA.16816.F32.BF16 R96, R132.reuse, R158, R96 ;  /* 0x0000009e8460723c */ /* 0x040fe20000041860 */
[----:B------:R-:W2:Y:S07]  /*bd60*/  LDSM.16.MT88.4 R156, [R246+0x1800] ;  /* 0x00180000f69c783b */ /* 0x000eae0000004200 */
[-C--:B---3--:R-:W-:Y:S08]  /*bd70*/  HMMA.16816.F32.BF16 R100, R132, R140.reuse, R100 ;  /* 0x0000008c8464723c */ /* 0x088ff00000041864 */
[C---:B------:R-:W-:Y:S07]  /*bd80*/  HMMA.16816.F32.BF16 R104, R136.reuse, R140, R104 ;  /* 0x0000008c8868723c */ /* 0x040fee0000041868 */
[----:B------:R-:W-:Y:S01]  /*bd90*/  FADD.FTZ R140, R167, R164 ;  /* 0x000000a4a78c7221 */ /* 0x000fe20000010000 */
[-C--:B------:R-:W-:Y:S04]  /*bda0*/  HMMA.16816.F32.BF16 R108, R136, R142.reuse, R108 ;  /* 0x0000008e886c723c */ /* 0x080fe8000004186c */
[----:B------:R-:W-:Y:S01]  /*bdb0*/  FADD.FTZ R140, R202, R140 ;  /* 0x0000008cca8c7221 */ /* 0x000fe20000010000 */
[C---:B------:R-:W-:Y:S03]  /*bdc0*/  F2FP.BF16.PACK_AB R202, R168.reuse, R202 ;  /* 0x000000caa8ca723e */ /* 0x040fe600000010ff */
[C---:B------:R-:W-:Y:S08]  /*bdd0*/  HMMA.16816.F32.BF16 R112, R132.reuse, R142, R112 ;  /* 0x0000008e8470723c */ /* 0x040ff00000041870 */
[-C--:B-1----:R-:W-:Y:S08]  /*bde0*/  HMMA.16816.F32.BF16 R116, R132, R144.reuse, R116 ;  /* 0x000000908474723c */ /* 0x082ff00000041874 */
[C---:B------:R-:W-:Y:S08]  /*bdf0*/  HMMA.16816.F32.BF16 R120, R136.reuse, R144, R120 ;  /* 0x000000908878723c */ /* 0x040ff00000041878 */
[-C--:B------:R-:W-:Y:S07]  /*be00*/  HMMA.16816.F32.BF16 R124, R136, R146.reuse, R124 ;  /* 0x00000092887c723c */ /* 0x080fee000004187c */
[----:B------:R-:W-:Y:S01]  /*be10*/  FADD.FTZ R136, R168, R140 ;  /* 0x0000008ca8887221 */ /* 0x000fe20000010000 */
[----:B------:R-:W-:Y:S01]  /*be20*/  HMMA.16816.F32.BF16 R128, R132, R146, R128 ;  /* 0x000000928480723c */ /* 0x000fe20000041880 */
[----:B------:R-:W1:Y:S03]  /*be30*/  LDSM.16.MT88.4 R140, [R244+0x1800] ;  /* 0x00180000f48c783b */ /* 0x000e660000004200 */
[----:B------:R-:W-:Y:S02]  /*be40*/  FADD.FTZ R137, R161, R170 ;  /* 0x000000aaa1897221 */ /* 0x000fe40000010000 */
[----:B------:R-:W-:Y:S03]  /*be50*/  FADD.FTZ R138, R162, R172 ;  /* 0x000000aca28a7221 */ /* 0x000fe60000010000 */
[----:B------:R3:W-:Y:S04]  /*be60*/  STL [R1+0xe0], R136 ;  /* 0x0000e08801007387 */ /* 0x0007e80000100800 */
[----:B------:R-:W4:Y:S01]  /*be70*/  LDSM.16.MT88.4 R132, [R243+0x1800] ;  /* 0x00180000f384783b */ /* 0x000f220000004200 */
[----:B---3--:R-:W-:Y:S02]  /*be80*/  FADD.FTZ R136, R160, R165 ;  /* 0x000000a5a0887221 */ /* 0x008fe40000010000 */
[-C--:B--2---:R-:W-:Y:S05]  /*be90*/  HMMA.16816.F32.BF16 R160, R200, R156.reuse, R4 ;  /* 0x0000009cc8a0723c */ /* 0x084fea0000041804 */
[----:B------:R-:W2:Y:S03]  /*bea0*/  LDSM.16.MT88.4 R4, [R245+0x3800] ;  /* 0x00380000f504783b */ /* 0x000ea60000004200 */
[C---:B------:R-:W-:Y:S05]  /*beb0*/  HMMA.16816.F32.BF16 R164, R204.reuse, R156, R8 ;  /* 0x0000009ccca4723c */ /* 0x040fea0000041808 */
[----:B------:R-:W3:Y:S03]  /*bec0*/  LDSM.16.MT88.4 R8, [R244+0x3800] ;  /* 0x00380000f408783b */ /* 0x000ee60000004200 */
[-C--:B------:R-:W-:Y:S05]  /*bed0*/  HMMA.16816.F32.BF16 R168, R204, R158.reuse, R12 ;  /* 0x0000009ecca8723c */ /* 0x080fea000004180c */
[----:B------:R-:W5:Y:S03]  /*bee0*/  LDSM.16.MT88.4 R12, [R243+0x3800] ;  /* 0x00380000f30c783b */ /* 0x000f660000004200 */
[C---:B------:R-:W-:Y:S07]  /*bef0*/  HMMA.16816.F32.BF16 R156, R200.reuse, R158, R16 ;  /* 0x0000009ec89c723c */ /* 0x040fee0000041810 */
[----:B------:R-:W-:Y:S01]  /*bf00*/  MOV R19, R179 ;  /* 0x000000b300137202 */ /* 0x000fe20000000f00 */
[-C--:B------:R-:W-:Y:S04]  /*bf10*/  HMMA.16816.F32.BF16 R152, R200, R148.reuse, R20 ;  /* 0x00000094c898723c */ /* 0x080fe80000041814 */
[----:B------:R-:W-:Y:S02]  /*bf20*/  MOV R18, R178 ;  /* 0x000000b200127202 */ /* 0x000fe40000000f00 */
[----:B------:R-:W-:Y:S02]  /*bf30*/  MOV R17, R177 ;  /* 0x000000b100117202 */ /* 0x000fe40000000f00 */
[----:B------:R-:W-:Y:S04]  /*bf40*/  MOV R23, R175 ;  /* 0x000000af00177202 */ /* 0x000fe80000000f00 */
[----:B------:R-:W-:Y:S02]  /*bf50*/  MOV R21, R173 ;  /* 0x000000ad00157202 */ /* 0x000fe40000000f00 */
[----:B------:R-:W-:Y:S02]  /*bf60*/  MOV R22, R174 ;  /* 0x000000ae00167202 */ /* 0x000fe40000000f00 */
[C---:B------:R-:W-:Y:S04]  /*bf70*/  HMMA.16816.F32.BF16 R172, R204.reuse, R148, R24 ;  /* 0x00000094ccac723c */ /* 0x040fe80000041818 */
[----:B------:R-:W-:Y:S02]  /*bf80*/  MOV R16, R176 ;  /* 0x000000b000107202 */ /* 0x000fe40000000f00 */
[----:B------:R-:W-:Y:S02]  /*bf90*/  MOV R20, R138 ;  /* 0x0000008a00147202 */ /* 0x000fe40000000f00 */
[-C--:B------:R-:W-:Y:S04]  /*bfa0*/  HMMA.16816.F32.BF16 R176, R204, R150.reuse, R28 ;  /* 0x00000096ccb0723c */ /* 0x080fe8000004181c */
[----:B------:R-:W-:Y:S01]  /*bfb0*/  MOV R26, R137 ;  /* 0x00000089001a7202 */ /* 0x000fe20000000f00 */
[----:B------:R-:W-:Y:S01]  /*bfc0*/  FADD.FTZ R225, R225, R20 ;  /* 0x00000014e1e17221 */ /* 0x000fe20000010000 */
[----:B------:R-:W-:Y:S02]  /*bfd0*/  MOV R27, R136 ;  /* 0x00000088001b7202 */ /* 0x000fe40000000f00 */
[C---:B------:R-:W-:Y:S04]  /*bfe0*/  HMMA.16816.F32.BF16 R148, R200.reuse, R150, R32 ;  /* 0x00000096c894723c */ /* 0x040fe80000041820 */
[----:B------:R-:W-:Y:S02]  /*bff0*/  FADD.FTZ R220, R220, R26 ;  /* 0x0000001adcdc7221 */ /* 0x000fe40000010000 */
[----:B------:R-:W-:Y:S02]  /*c000*/  FADD.FTZ R226, R226, R27 ;  /* 0x0000001be2e27221 */ /* 0x000fe40000010000 */
[-C--:B-1----:R-:W-:Y:S04]  /*c010*/  HMMA.16816.F32.BF16 R144, R200, R140.reuse, R36 ;  /* 0x0000008cc890723c */ /* 0x082fe80000041824 */
[----:B------:R-:W-:Y:S02]  /*c020*/  FADD.FTZ R220, R219, R220 ;  /* 0x000000dcdbdc7221 */ /* 0x000fe40000010000 */
[----:B------:R-:W-:Y:S02]  /*c030*/  FADD.FTZ R226, R224, R226 ;  /* 0x000000e2e0e27221 */ /* 0x000fe40000010000 */
[C---:B------:R-:W-:Y:S04]  /*c040*/  HMMA.16816.F32.BF16 R180, R204.reuse, R140, R40 ;  /* 0x0000008cccb4723c */ /* 0x040fe80000041828 */
[----:B------:R-:W-:Y:S02]  /*c050*/  FADD.FTZ R220, R21, R220 ;  /* 0x000000dc15dc7221 */ /* 0x000fe40000010000 */
[----:B------:R-:W-:Y:S02]  /*c060*/  FADD.FTZ R225, R223, R225 ;  /* 0x000000e1dfe17221 */ /* 0x000fe40000010000 */
[-C--:B------:R-:W-:Y:S04]  /*c070*/  HMMA.16816.F32.BF16 R184, R204, R142.reuse, R44 ;  /* 0x0000008eccb8723c */ /* 0x080fe8000004182c */
[----:B------:R-:W-:Y:S02]  /*c080*/  FADD.FTZ R220, R23, R220 ;  /* 0x000000dc17dc7221 */ /* 0x000fe40000010000 */
[----:B------:R-:W-:Y:S02]  /*c090*/  FADD.FTZ R226, R22, R226 ;  /* 0x000000e216e27221 */ /* 0x000fe40000010000 */
[C---:B------:R-:W-:Y:S04]  /*c0a0*/  HMMA.16816.F32.BF16 R140, R200.reuse, R142, R48 ;  /* 0x0000008ec88c723c */ /* 0x040fe80000041830 */
[----:B------:R-:W-:Y:S01]  /*c0b0*/  FADD.FTZ R220, R199, R220 ;  /* 0x000000dcc7dc7221 */ /* 0x000fe20000010000 */
[----:B------:R-:W-:Y:S01]  /*c0c0*/  MOV R199, R3 ;  /* 0x0000000300c77202 */ /* 0x000fe20000000f00 */
[----:B------:R-:W-:Y:S02]  /*c0d0*/  FADD.FTZ R225, R230, R225 ;  /* 0x000000e1e6e17221 */ /* 0x000fe40000010000 */
[-C--:B----4-:R-:W-:Y:S04]  /*c0e0*/  HMMA.16816.F32.BF16 R136, R200, R132.reuse, R52 ;  /* 0x00000084c888723c */ /* 0x090fe80000041834 */
        /* <DEDUP_REMOVED lines=22> */
[----:B------:R-:W-:Y:S01]  /*c250*/  FADD.FTZ R225, R198, R225 ;  /* 0x000000e1c6e17221 */ /* 0x000fe20000010000 */
[----:B------:R-:W-:Y:S01]  /*c260*/  MOV R198, R196 ;  /* 0x000000c400c67202 */ /* 0x000fe20000000f00 */
[-C--:B--2---:R-:W-:Y:S08]  /*c270*/  HMMA.16816.F32.BF16 R84, R200, R4.reuse, R84 ;  /* 0x00000004c854723c */ /* 0x084ff00000041854 */
[C---:B------:R-:W-:Y:S01]  /*c280*/  HMMA.16816.F32.BF16 R88, R204.reuse, R4, R88 ;  /* 0x00000004cc58723c */ /* 0x040fe20000041858 */
[----:B------:R-:W2:Y:S04]  /*c290*/  LDL R5, [R1+0xec] ;  /* 0x0000ec0001057983 */ /* 0x000ea80000100800 */
[----:B------:R-:W2:Y:S03]  /*c2a0*/  LDL.LU R4, [R1+0xe8] ;  /* 0x0000e80001047983 */ /* 0x000ea60000300800 */
[-C--:B------:R-:W-:Y:S08]  /*c2b0*/  HMMA.16816.F32.BF16 R92, R204, R6.reuse, R92 ;  /* 0x00000006cc5c723c */ /* 0x080ff0000004185c */
[C---:B------:R-:W-:Y:S07]  /*c2c0*/  HMMA.16816.F32.BF16 R96, R200.reuse, R6, R96 ;  /* 0x00000006c860723c */ /* 0x040fee0000041860 */
[----:B------:R-:W-:Y:S01]  /*c2d0*/  FADD.FTZ R6, R213, R220 ;  /* 0x000000dcd5067221 */ /* 0x000fe20000010000 */
[-C--:B---3--:R-:W-:Y:S04]  /*c2e0*/  HMMA.16816.F32.BF16 R100, R200, R8.reuse, R100 ;  /* 0x00000008c864723c */ /* 0x088fe80000041864 */
[----:B------:R1:W-:Y:S04]  /*c2f0*/  STL [R1+0xe4], R6 ;  /* 0x0000e40601007387 */ /* 0x0003e80000100800 */
[C---:B------:R-:W-:Y:S08]  /*c300*/  HMMA.16816.F32.BF16 R104, R204.reuse, R8, R104 ;  /* 0x00000008cc68723c */ /* 0x040ff00000041868 */
[-C--:B------:R-:W-:Y:S08]  /*c310*/  HMMA.16816.F32.BF16 R108, R204, R10.reuse, R108 ;  /* 0x0000000acc6c723c */ /* 0x080ff0000004186c */
[C---:B------:R-:W-:Y:S08]  /*c320*/  HMMA.16816.F32.BF16 R112, R200.reuse, R10, R112 ;  /* 0x0000000ac870723c */ /* 0x040ff00000041870 */
[-C--:B-----5:R-:W-:Y:S08]  /*c330*/  HMMA.16816.F32.BF16 R116, R200, R12.reuse, R116 ;  /* 0x0000000cc874723c */ /* 0x0a0ff00000041874 */
[C---:B------:R-:W-:Y:S08]  /*c340*/  HMMA.16816.F32.BF16 R120, R204.reuse, R12, R120 ;  /* 0x0000000ccc78723c */ /* 0x040ff00000041878 */
[-C--:B------:R-:W-:Y:S08]  /*c350*/  HMMA.16816.F32.BF16 R124, R204, R14.reuse, R124 ;  /* 0x0000000ecc7c723c */ /* 0x080ff0000004187c */
[----:B------:R-:W-:Y:S07]  /*c360*/  HMMA.16816.F32.BF16 R128, R200, R14, R128 ;  /* 0x0000000ec880723c */ /* 0x000fee0000041880 */
[----:B------:R-:W-:Y:S01]  /*c370*/  FADD.FTZ R203, R221, R226 ;  /* 0x000000e2ddcb7221 */ /* 0x000fe20000010000 */
[----:B------:R-:W-:Y:S01]  /*c380*/  MOV R200, R2 ;  /* 0x0000000200c87202 */ /* 0x000fe20000000f00 */
[----:B------:R-:W-:Y:S03]  /*c390*/  FADD.FTZ R202, R197, R225 ;  /* 0x000000e1c5ca7221 */ /* 0x000fe60000010000 */
[----:B------:R-:W-:Y:S02]  /*c3a0*/  MOV R197, R0 ;  /* 0x0000000000c57202 */ /* 0x000fe40000000f00 */
[C---:B--2---:R-:W-:Y:S02]  /*c3b0*/  ISETP.GT.AND P0, PT, R4.reuse, R5, PT ;  /* 0x000000050400720c */ /* 0x044fe40003f04270 */
[----:B------:R-:W-:Y:S05]  /*c3c0*/  IADD3 R4, R4, -0x1, RZ ;  /* 0xffffffff04047810 */ /* 0x000fea0007ffe0ff */
[----:B------:R1:W-:Y:S04]  /*c3d0*/  STL [R1+0xe8], R4 ;  /* 0x0000e80401007387 */ /* 0x0003e80000100800 */
[----:B------:R1:W-:Y:S02]  /*c3e0*/  STL [R1+0xe8], R4 ;  /* 0x0000e80401007387 */ /* 0x0003e40000100800 */
[----:B-1----:R-:W-:-:S05]  /*c3f0*/  @P0 BRA `(.L_x_1247) ;  /* 0xffffad3000000947 */ /* 0x002fca000383ffff */
.L_x_1236:
[----:B--2---:R-:W2:Y:S04]  /*c400*/  LDL R5, [R1+0xa8] ;  /* 0x0000a80001057983 */ /* 0x004ea80000100800 */
[----:B------:R-:W2:Y:S02]  /*c410*/  LDL R4, [R1+0xe8] ;  /* 0x0000e80001047983 */ /* 0x000ea40000100800 */
[----:B--2---:R-:W-:-:S13]  /*c420*/  ISETP.GE.AND P0, PT, R4, R5, PT ;  /* 0x000000050400720c */ /* 0x004fda0003f06270 */
[----:B------:R-:W-:Y:S05]  /*c430*/  @!P0 BRA `(.L_x_1248) ;  /* 0x0000479000008947 */ /* 0x000fea0003800000 */
[----:B------:R-:W-:Y:S01]  /*c440*/  IMAD.MOV.U32 R200, RZ, RZ, R2 ;  /* 0x000000ffffc87224 */ /* 0x000fe200078e0002 */
[----:B------:R-:W-:Y:S01]  /*c450*/  MOV R198, R196 ;  /* 0x000000c400c67202 */ /* 0x000fe20000000f00 */
[----:B------:R-:W-:Y:S01]  /*c460*/  IMAD.MOV.U32 R199, RZ, RZ, R3 ;  /* 0x000000ffffc77224 */ /* 0x000fe200078e0003 */
[----:B------:R-:W-:Y:S02]  /*c470*/  MOV R197, R0 ;  /* 0x0000000000c57202 */ /* 0x000fe40000000f00 */
.L_x_1255:
[----:B------:R-:W2:Y:S01]  /*c480*/  LDL R11, [R1+0xb8] ;  /* 0x0000b800010b7983 */ /* 0x000ea20000100800 */
[----:B------:R-:W-:Y:S04]  /*c490*/  DEPBAR.LE SB0, 0x0 ;  /* 0x000080000000791a */ /* 0x000fe80000000000 */
[----:B------:R-:W3:Y:S01]  /*c4a0*/  LDL R10, [R1+0xb4] ;  /* 0x0000b400010a7983 */ /* 0x000ee20000100800 */
[----:B------:R-:W-:Y:S03]  /*c4b0*/  WARPSYNC 0xffffffff ;  /* 0xffffffff00007948 */ /* 0x000fe60003800000 */
[----:B------:R-:W4:Y:S04]  /*c4c0*/  LDL.64 R8, [R1+0xc8] ;  /* 0x0000c80001087983 */ /* 0x000f280000100a00 */
[----:B------:R-:W5:Y:S04]  /*c4d0*/  LDL R7, [R1+0x9c] ;  /* 0x00009c0001077983 */ /* 0x000f680000100800 */
[----:B------:R-:W4:Y:S04]  /*c4e0*/  LDL R6, [R1+0x4] ;  /* 0x0000040001067983 */ /* 0x000f280000100800 */
[----:B------:R-:W5:Y:S04]  /*c4f0*/  LDL R5, [R1] ;  /* 0x0000000001057983 */ /* 0x000f680000100800 */
[----:B------:R-:W5:Y:S04]  /*c500*/  LDL R4, [R1+0x18] ;  /* 0x0000180001047983 */ /* 0x000f680000100800 */
[----:B------:R-:W-:Y:S06]  /*c510*/  BAR.SYNC.DEFER_BLOCKING 0x0 ;  /* 0x0000000000007b1d */ /* 0x000fec0000010000 */
[----:B------:R1:W1:Y:S04]  /*c520*/  LDSM.16.M88.4 R64, [R251] ;  /* 0x00000000fb40783b */ /* 0x0002680000000200 */
[----:B------:R1:W1:Y:S04]  /*c530*/  LDSM.16.M88.4 R60, [R251+0x2000] ;  /* 0x00200000fb3c783b */ /* 0x0002680000000200 */
        /* <DEDUP_REMOVED lines=10> */
[C---:B--2---:R-:W-:Y:S01]  /*c5e0*/  IMAD.WIDE.U32 R2, R11.reuse, c[0x0][0x208], RZ ;  /* 0x000082000b027a25 */ /* 0x044fe200078e00ff */
[----:B------:R-:W-:Y:S02]  /*c5f0*/  SHF.R.S32.HI R0, RZ, 0x1f, R11 ;  /* 0x0000001fff007819 */ /* 0x000fe4000001140b */
[----:B---3--:R-:W-:Y:S03]  /*c600*/  SHF.R.S32.HI R52, RZ, 0x1f, R10 ;  /* 0x0000001fff347819 */ /* 0x008fe6000001140a */
[----:B------:R-:W-:Y:S04]  /*c610*/  IMAD R0, R0, c[0x0][0x208], RZ ;  /* 0x0000820000007a24 */ /* 0x000fe800078e02ff */
[----:B------:R-:W-:Y:S02]  /*c620*/  IMAD R0, R11, c[0x0][0x20c], R0 ;  /* 0x000083000b007a24 */ /* 0x000fe400078e0200 */
[----:B------:R-:W-:Y:S02]  /*c630*/  IMAD R52, R52, c[0x0][0x218], RZ ;  /* 0x0000860034347a24 */ /* 0x000fe400078e02ff */
[----:B------:R-:W-:Y:S02]  /*c640*/  IMAD.IADD R3, R3, 0x1, R0 ;  /* 0x0000000103037824 */ /* 0x000fe400078e0200 */
[----:B------:R-:W-:Y:S01]  /*c650*/  IMAD R52, R10, c[0x0][0x21c], R52 ;  /* 0x000087000a347a24 */ /* 0x000fe200078e0234 */
[----:B----4-:R-:W-:Y:S01]  /*c660*/  SHF.L.U32 R44, R6, 0x1, RZ ;  /* 0x00000001062c7819 */ /* 0x010fe200000006ff */
[----:B------:R-:W-:Y:S05]  /*c670*/  IMAD.WIDE.U32 R2, R10, c[0x0][0x218], R2 ;  /* 0x000086000a027a25 */ /* 0x000fea00078e0002 */
[----:B------:R-:W-:Y:S02]  /*c680*/  IADD3 R0, P0, R8, R2, RZ ;  /* 0x0000000208007210 */ /* 0x000fe40007f1e0ff */
[----:B------:R-:W-:Y:S01]  /*c690*/  SHF.L.U64.HI R2, R6, 0x1, R252 ;  /* 0x0000000106027819 */ /* 0x000fe200000102fc */
[----:B-----5:R-:W-:Y:S01]  /*c6a0*/  IMAD.SHL.U32 R40, R4, 0x2, RZ ;  /* 0x0000000204287824 */ /* 0x020fe200078e00ff */
[----:B------:R-:W-:Y:S02]  /*c6b0*/  IADD3.X R52, R7, R3, R52, P0, !PT ;  /* 0x0000000307347210 */ /* 0x000fe400007fe434 */
[----:B------:R-:W-:Y:S02]  /*c6c0*/  LEA R45, P0, R0, c[0x0][0x1f8], 0x1 ;  /* 0x00007e00002d7a11 */ /* 0x000fe400078008ff */
[----:B------:R-:W-:Y:S02]  /*c6d0*/  SHF.L.U64.HI R3, R4, 0x1, R5 ;  /* 0x0000000104037819 */ /* 0x000fe40000010205 */
[----:B------:R-:W-:Y:S01]  /*c6e0*/  LEA.HI.X R52, R0, c[0x0][0x1fc], R52, 0x1, P0 ;  /* 0x00007f0000347a11 */ /* 0x000fe200000f0c34 */
[----:B------:R-:W-:-:S06]  /*c6f0*/  BRA.DIV ~URZ, `(.L_x_1249) ;  /* 0x0000a4827f007947 */ /* 0x000fcc000b800000 */
[----:B-1----:R1:W2:Y:S02]  /*c700*/  SHFL.IDX PT, R28, R52, RZ, 0x181f ;  /* 0x00181fff341c7589 */ /* 0x0022a400000e0000 */
.L_x_1296:
[-C--:B------:R-:W-:Y:S01]  /*c710*/  HMMA.16816.F32.BF16 R4, R64, R16.reuse, RZ ;  /* 0x000000104004723c */ /* 0x080fe200000418ff */
[----:B------:R-:W3:Y:S01]  /*c720*/  LDL R196, [R1+0x18] ;  /* 0x0000180001c47983 */ /* 0x000ee20000100800 */
[----:B------:R-:W-:Y:S03]  /*c730*/  BSSY B0, `(.L_x_1250) ;  /* 0x00001b4000007945 */ /* 0x000fe60003800000 */
[----:B------:R-:W4:Y:S03]  /*c740*/  LDL R201, [R1+0x4] ;  /* 0x0000040001c97983 */ /* 0x000f260000100800 */
[C---:B------:R-:W-:Y:S01]  /*c750*/  HMMA.16816.F32.BF16 R8, R60.reuse, R16, RZ ;  /* 0x000000103c08723c */ /* 0x040fe200000418ff */
[----:B------:R-:W5:Y:S04]  /*c760*/  LDL R53, [R1+0x8] ;  /* 0x0000080001357983 */ /* 0x000f680000100800 */
[----:B------:R-:W1:Y:S03]  /*c770*/  SHFL.IDX PT, R36, R45, RZ, 0x181f ;  /* 0x00181fff2d247589 */ /* 0x000e6600000e0000 */
[-C--:B------:R-:W-:Y:S05]  /*c780*/  HMMA.16816.F32.BF16 R12, R60, R18.reuse, RZ ;  /* 0x000000123c0c723c */ /* 0x080fea00000418ff */
[----:B------:R-:W2:Y:S03]  /*c790*/  SHFL.IDX PT, R38, R45, 0x1, 0x181f ;  /* 0x00381f002d267f89 */ /* 0x000ea600000e0000 */
[C---:B------:R-:W-:Y:S05]  /*c7a0*/  HMMA.16816.F32.BF16 R16, R64.reuse, R18, RZ ;  /* 0x000000124010723c */ /* 0x040fea00000418ff */
[----:B------:R-:W1:Y:S03]  /*c7b0*/  SHFL.IDX PT, R0, R52, 0x1, 0x181f ;  /* 0x00381f0034007f89 */ /* 0x000e6600000e0000 */
[-C--:B------:R-:W-:Y:S05]  /*c7c0*/  HMMA.16816.F32.BF16 R20, R64, R32.reuse, RZ ;  /* 0x000000204014723c */ /* 0x080fea00000418ff */
[----:B------:R-:W1:Y:S03]  /*c7d0*/  SHFL.IDX PT, R41, R45, 0x2, 0x181f ;  /* 0x00581f002d297f89 */ /* 0x000e6600000e0000 */
[C---:B------:R-:W-:Y:S05]  /*c7e0*/  HMMA.16816.F32.BF16 R24, R60.reuse, R32, RZ ;  /* 0x000000203c18723c */ /* 0x040fea00000418ff */
[----:B------:R-:W2:Y:S08]  /*c7f0*/  SHFL.IDX PT, R42, R52, 0x2, 0x181f ;  /* 0x00581f00342a7f89 */ /* 0x000eb000000e0000 */
[----:B------:R-:W3:Y:S08]  /*c800*/  SHFL.IDX PT, R45, R45, 0x3, 0x181f ;  /* 0x00781f002d2d7f89 */ /* 0x000ef000000e0000 */
[----:B-1----:R-:W1:Y:S01]  /*c810*/  SHFL.IDX PT, R52, R52, 0x3, 0x181f ;  /* 0x00781f0034347f89 */ /* 0x002e6200000e0000 */
[C---:B------:R-:W-:Y:S02]  /*c820*/  IADD3 R30, P4, R36.reuse, R40, RZ ;  /* 0x00000028241e7210 */ /* 0x040fe40007f9e0ff */
[----:B------:R-:W-:Y:S02]  /*c830*/  IADD3 R36, P5, R36, R44, RZ ;  /* 0x0000002c24247210 */ /* 0x000fe40007fbe0ff */
[CC--:B--2---:R-:W-:Y:S02]  /*c840*/  IADD3.X R31, R28.reuse, R3.reuse, RZ, P4, !PT ;  /* 0x000000031c1f7210 */ /* 0x0c4fe400027fe4ff */
[----:B------:R-:W-:Y:S02]  /*c850*/  IADD3.X R37, R28, R2, RZ, P5, !PT ;  /* 0x000000021c257210 */ /* 0x000fe40002ffe4ff */
[C---:B------:R-:W-:Y:S02]  /*c860*/  IADD3 R46, P4, R38.reuse, R40, RZ ;  /* 0x00000028262e7210 */ /* 0x040fe40007f9e0ff */
[----:B------:R-:W-:Y:S02]  /*c870*/  IADD3 R38, P5, R38, R44, RZ ;  /* 0x0000002c26267210 */ /* 0x000fe40007fbe0ff */
[CC--:B------:R-:W-:Y:S02]  /*c880*/  IADD3.X R47, R0.reuse, R3.reuse, RZ, P4, !PT ;  /* 0x00000003002f7210 */ /* 0x0c0fe400027fe4ff */
[----:B------:R-:W-:Y:S02]  /*c890*/  IADD3.X R39, R0, R2, RZ, P5, !PT ;  /* 0x0000000200277210 */ /* 0x000fe40002ffe4ff */
[----:B---3--:R-:W-:Y:S02]  /*c8a0*/  ISETP.GE.AND P2, PT, R196, c[0x0][0x1d4], PT ;  /* 0x00007500c4007a0c */ /* 0x008fe40003f46270 */
[----:B----4-:R-:W-:Y:S02]  /*c8b0*/  ISETP.GE.AND P0, PT, R201, c[0x0][0x1d4], PT ;  /* 0x00007500c9007a0c */ /* 0x010fe40003f06270 */
[----:B------:R-:W-:Y:S04]  /*c8c0*/  SEL R0, RZ, 0x10, P2 ;  /* 0x00000010ff007807 */ /* 0x000fe80001000000 */
[C---:B------:R-:W-:Y:S02]  /*c8d0*/  IADD3 R54, -R0.reuse, 0x10, RZ ;  /* 0x0000001000367810 */ /* 0x040fe40007ffe1ff */
[----:B------:R-:W-:Y:S03]  /*c8e0*/  ISETP.NE.U32.AND P6, PT, R0, RZ, PT ;  /* 0x000000ff0000720c */ /* 0x000fe60003fc5070 */
[----:B-----5:R2:W-:Y:S01]  /*c8f0*/  LDGSTS.E.BYPASS.LTC128B.128 [R53+0x100], [R30.64], !P2 ;  /* 0x001000001e357fae */ /* 0x0205e2000d101d48 */
[----:B------:R-:W-:Y:S07]  /*c900*/  LOP3.LUT R54, R54, 0xf, RZ, 0xc0, !PT ;  /* 0x0000000f36367812 */ /* 0x000fee00078ec0ff */
[----:B------:R3:W-:Y:S08]  /*c910*/  LDGSTS.E.BYPASS.LTC128B.128 [R53+0x2100], [R36.64], !P0 ;  /* 0x0210000024357fae */ /* 0x0007f0000c101d48 */
[----:B------:R4:W-:Y:S08]  /*c920*/  LDGSTS.E.BYPASS.LTC128B.128 [R53+0x900], [R46.64], !P2 ;  /* 0x009000002e357fae */ /* 0x0009f0000d101d48 */
[----:B------:R5:W-:Y:S01]  /*c930*/  LDGSTS.E.BYPASS.LTC128B.128 [R53+0x2900], [R38.64], !P0 ;  /* 0x0290000026357fae */ /* 0x000be2000c101d48 */
[-C--:B--2---:R-:W-:Y:S08]  /*c940*/  HMMA.16816.F32.BF16 R28, R60, R34.reuse, RZ ;  /* 0x000000223c1c723c */ /* 0x084ff000000418ff */
[C---:B------:R-:W-:Y:S04]  /*c950*/  HMMA.16816.F32.BF16 R32, R64.reuse, R34, RZ ;  /* 0x000000224020723c */ /* 0x040fe800000418ff */
[C---:B---3--:R-:W-:Y:S04]  /*c960*/  IADD3 R36, P4, R41.reuse, R40, RZ ;  /* 0x0000002829247210 */ /* 0x048fe80007f9e0ff */
[----:B------:R-:W-:Y:S04]  /*c970*/  IADD3.X R37, R42, R3, RZ, P4, !PT ;  /* 0x000000032a257210 */ /* 0x000fe800027fe4ff */
[----:B----4-:R-:W-:Y:S01]  /*c980*/  SEL R46, RZ, 0x10, P0 ;  /* 0x00000010ff2e7807 */ /* 0x010fe20000000000 */
[----:B------:R5:W-:Y:S01]  /*c990*/  LDGSTS.E.BYPASS.LTC128B.128 [R53+0x1100], [R36.64], !P2 ;  /* 0x0110000024357fae */ /* 0x000be2000d101d48 */
[----:B------:R-:W-:Y:S02]  /*c9a0*/  IADD3 R58, P2, R41, R44, RZ ;  /* 0x0000002c293a7210 */ /* 0x000fe40007f5e0ff */
[----:B------:R-:W-:Y:S02]  /*c9b0*/  ISETP.NE.U32.AND P5, PT, R46, RZ, PT ;  /* 0x000000ff2e00720c */ /* 0x000fe40003fa5070 */
[----:B------:R-:W-:Y:S02]  /*c9c0*/  IADD3.X R59, R42, R2, RZ, P2, !PT ;  /* 0x000000022a3b7210 */ /* 0x000fe400017fe4ff */
[-C--:B------:R-:W-:Y:S02]  /*c9d0*/  IADD3 R54, P4, P2, R54, R45.reuse, R40 ;  /* 0x0000002d36367210 */ /* 0x080fe40007a9e028 */
[----:B------:R-:W-:Y:S01]  /*c9e0*/  IADD3 R46, -R46, 0x10, RZ ;  /* 0x000000102e2e7810 */ /* 0x000fe20007ffe1ff */
[----:B------:R2:W-:Y:S01]  /*c9f0*/  LDGSTS.E.BYPASS.LTC128B.128 [R53+0x3100], [R58.64], !P0 ;  /* 0x031000003a357fae */ /* 0x0005e2000c101d48 */
[-C--:B-1----:R-:W-:Y:S02]  /*ca00*/  IADD3.X R55, RZ, R52.reuse, R3, P4, P2 ;  /* 0x00000034ff377210 */ /* 0x082fe400027e4403 */
[----:B------:R-:W-:Y:S04]  /*ca10*/  LOP3.LUT R46, R46, 0xf, RZ, 0xc0, !PT ;  /* 0x0000000f2e2e7812 */ /* 0x000fe800078ec0ff */
[----:B------:R-:W-:Y:S01]  /*ca20*/  IADD3 R56, P4, P2, R46, R45, R44 ;  /* 0x0000002d2e387210 */ /* 0x000fe20007a9e02c */
[----:B------:R2:W-:Y:S03]  /*ca30*/  LDGSTS.E.BYPASS.LTC128B.128.ZFILL [R53+0x1900], [R54.64], P6 ;  /* 0x0190000036357fae */ /* 0x0005e6000b141d48 */
[----:B------:R-:W-:Y:S05]  /*ca40*/  IADD3.X R57, RZ, R52, R2, P4, P2 ;  /* 0x00000034ff397210 */ /* 0x000fea00027e4402 */
[----:B------:R-:W3:Y:S01]  /*ca50*/  LDL R2, [R1+0xa8] ;  /* 0x0000a80001027983 */ /* 0x000ee20000100800 */
[-C--:B-----5:R-:W-:Y:S03]  /*ca60*/  HMMA.16816.F32.BF16 R36, R64, R48.reuse, RZ ;  /* 0x000000304024723c */ /* 0x0a0fe600000418ff */
[----:B------:R2:W-:Y:S05]  /*ca70*/  LDGSTS.E.BYPASS.LTC128B.128.ZFILL [R53+0x3900], [R56.64], P5 ;  /* 0x0390000038357fae */ /* 0x0005ea000a941d48 */
[C---:B------:R-:W-:Y:S03]  /*ca80*/  HMMA.16816.F32.BF16 R40, R60.reuse, R48, RZ ;  /* 0x000000303c28723c */ /* 0x040fe600000418ff */
[----:B------:R-:W3:Y:S04]  /*ca90*/  LDL R3, [R1+0xe8] ;  /* 0x0000e80001037983 */ /* 0x000ee80000100800 */
[----:B------:R-:W0:Y:S01]  /*caa0*/  LDGDEPBAR ;  /* 0x00000000000079af */ /* 0x000e220000000000 */
[-C--:B------:R-:W-:Y:S08]  /*cab0*/  HMMA.16816.F32.BF16 R44, R60, R50.reuse, RZ ;  /* 0x000000323c2c723c */ /* 0x080ff000000418ff */
[C---:B------:R-:W-:Y:S08]  /*cac0*/  HMMA.16816.F32.BF16 R48, R64.reuse, R50, RZ ;  /* 0x000000324030723c */ /* 0x040ff000000418ff */
[-C--:B--2---:R-:W-:Y:S08]  /*cad0*/  HMMA.16816.F32.BF16 R52, R64, R204.reuse, RZ ;  /* 0x000000cc4034723c */ /* 0x084ff000000418ff */
        /* <DEDUP_REMOVED lines=43> */
[----:B------:R-:W-:Y:S02]  /*cd90*/  LDSM.16.M88.4 R220, [R238+-0x1000] ;  /* 0xfff00000eedc783b */ /* 0x000fe40000000200 */
[----:B---3--:R-:W-:Y:S05]  /*cda0*/  ISETP.GT.AND P2, PT, R3, R2, PT ;  /* 0x000000020300720c */ /* 0x008fea0003f44270 */
[----:B------:R-:W-:Y:S01]  /*cdb0*/  HMMA.16816.F32.BF16 R64, R204, R226, R64 ;  /* 0x000000e2cc40723c */ /* 0x000fe20000041840 */
[----:B------:R-:W3:Y:S07]  /*cdc0*/  LDSM.16.M88.4 R204, [R238+-0x1800] ;  /* 0xffe80000eecc783b */ /* 0x000eee0000000200 */
[-C--:B-1----:R-:W-:Y:S01]  /*cdd0*/  HMMA.16816.F32.BF16 R4, R208, R212.reuse, R4 ;  /* 0x000000d4d004723c */ /* 0x082fe20000041804 */
[----:B------:R-:W1:Y:S07]  /*cde0*/  LDSM.16.M88.4 R224, [R238+-0x800] ;  /* 0xfff80000eee0783b */ /* 0x000e6e0000000200 */
        /* <DEDUP_REMOVED lines=104> */
[----:B------:R-:W-:Y:S03]  /*d470*/  FMUL.FTZ R19, R19, c[0x0][0x320] ;  /* 0x0000c80013137a20 */ /* 0x000fe60000410000 */
[----:B------:R4:W1:Y:S10]  /*d480*/  MUFU.TANH R216, R7 ;  /* 0x0000000700d87308 */ /* 0x0008740000002400 */
[----:B------:R-:W1:Y:S10]  /*d490*/  MUFU.TANH R222, R8 ;  /* 0x0000000800de7308 */ /* 0x000e740000002400 */
[----:B------:R-:W1:Y:S01]  /*d4a0*/  MUFU.TANH R223, R9 ;  /* 0x0000000900df7308 */ /* 0x000e620000002400 */
[----:B----4-:R-:W4:Y:S09]  /*d4b0*/  LDSM.16.M88.4 R4, [R238+0x800] ;  /* 0x00080000ee04783b */ /* 0x010f320000000200 */
[----:B------:R-:W1:Y:S10]  /*d4c0*/  MUFU.TANH R206, R10 ;  /* 0x0000000a00ce7308 */ /* 0x000e740000002400 */
[----:B------:R5:W1:Y:S10]  /*d4d0*/  MUFU.TANH R207, R11 ;  /* 0x0000000b00cf7308 */ /* 0x000a740000002400 */
[----:B------:R1:W1:Y:S10]  /*d4e0*/  MUFU.TANH R225, R12 ;  /* 0x0000000c00e17308 */ /* 0x0002740000002400 */
[----:B------:R2:W2:Y:S01]  /*d4f0*/  MUFU.TANH R226, R13 ;  /* 0x0000000d00e27308 */ /* 0x0004a20000002400 */
[----:B-----5:R-:W5:Y:S01]  /*d500*/  LDSM.16.M88.4 R8, [R238+0x1000] ;  /* 0x00100000ee08783b */ /* 0x020f620000000200 */
[-C--:B----4-:R-:W-:Y:S08]  /*d510*/  HMMA.16816.F32.BF16 R20, R212, R4.reuse, R20 ;  /* 0x00000004d414723c */ /* 0x090ff00000041814 */
[----:B------:R-:W4:Y:S01]  /*d520*/  MUFU.TANH R218, R16 ;  /* 0x0000001000da7308 */ /* 0x000f220000002400 */
[C---:B------:R-:W-:Y:S04]  /*d530*/  HMMA.16816.F32.BF16 R24, R208.reuse, R4, R24 ;  /* 0x00000004d018723c */ /* 0x040fe80000041818 */
[----:B-1----:R-:W-:Y:S05]  /*d540*/  FMUL.FTZ R12, R14, c[0x0][0x320] ;  /* 0x0000c8000e0c7a20 */ /* 0x002fea0000410000 */
[----:B------:R-:W1:Y:S01]  /*d550*/  MUFU.TANH R219, R17 ;  /* 0x0000001100db7308 */ /* 0x000e620000002400 */
[-C--:B------:R-:W-:Y:S03]  /*d560*/  HMMA.16816.F32.BF16 R28, R208, R6.reuse, R28 ;  /* 0x00000006d01c723c */ /* 0x080fe6000004181c */
[----:B--2---:R-:W-:Y:S05]  /*d570*/  FMUL.FTZ R13, R15, c[0x0][0x320] ;  /* 0x0000c8000f0d7a20 */ /* 0x004fea0000410000 */
[C---:B------:R-:W-:Y:S01]  /*d580*/  HMMA.16816.F32.BF16 R32, R212.reuse, R6, R32 ;  /* 0x00000006d420723c */ /* 0x040fe20000041820 */
[----:B------:R2:W1:Y:S01]  /*d590*/  MUFU.TANH R227, R18 ;  /* 0x0000001200e37308 */ /* 0x0004620000002400 */
[----:B------:R-:W1:Y:S01]  /*d5a0*/  LDSM.16.M88.4 R4, [R238+0x1800] ;  /* 0x00180000ee04783b */ /* 0x000e620000000200 */
[----:B------:R-:W-:Y:S04]  /*d5b0*/  DEPBAR.LE SB0, 0x0 ;  /* 0x000080000000791a */ /* 0x000fe80000000000 */
[----:B------:R-:W-:Y:S02]  /*d5c0*/  FMUL.FTZ R20, R20, c[0x0][0x320] ;  /* 0x0000c80014147a20 */ /* 0x000fe40000410000 */
[----:B------:R-:W-:Y:S02]  /*d5d0*/  FMUL.FTZ R21, R21, c[0x0][0x320] ;  /* 0x0000c80015157a20 */ /* 0x000fe40000410000 */
[----:B------:R3:W1:Y:S01]  /*d5e0*/  MUFU.TANH R228, R19 ;  /* 0x0000001300e47308 */ /* 0x0006620000002400 */
[----:B------:R-:W-:Y:S01]  /*d5f0*/  BAR.SYNC.DEFER_BLOCKING 0x0 ;  /* 0x0000000000007b1d */ /* 0x000fe20000010000 */
[----:B------:R-:W-:Y:S01]  /*d600*/  FMUL.FTZ R22, R22, c[0x0][0x320] ;  /* 0x0000c80016167a20 */ /* 0x000fe20000410000 */
[-C--:B-----5:R-:W-:Y:S05]  /*d610*/  HMMA.16816.F32.BF16 R36, R212, R8.reuse, R36 ;  /* 0x00000008d424723c */ /* 0x0a0fea0000041824 */
[----:B------:R-:W-:Y:S02]  /*d620*/  FMUL.FTZ R15, R26, c[0x0][0x320] ;  /* 0x0000c8001a0f7a20 */ /* 0x000fe40000410000 */
[----:B------:R5:W1:Y:S01]  /*d630*/  MUFU.TANH R224, R20 ;  /* 0x0000001400e07308 */ /* 0x000a620000002400 */
[----:B------:R-:W-:Y:S01]  /*d640*/  FMUL.FTZ R14, R27, c[0x0][0x320] ;  /* 0x0000c8001b0e7a20 */ /* 0x000fe20000410000 */
[C---:B------:R-:W-:Y:S04]  /*d650*/  HMMA.16816.F32.BF16 R40, R208.reuse, R8, R40 ;  /* 0x00000008d028723c */ /* 0x040fe80000041828 */
[----:B--2---:R-:W-:Y:S02]  /*d660*/  FMUL.FTZ R18, R24, c[0x0][0x320] ;  /* 0x0000c80018127a20 */ /* 0x004fe40000410000 */
[----:B------:R-:W-:Y:S02]  /*d670*/  FMUL.FTZ R17, R30, c[0x0][0x320] ;  /* 0x0000c8001e117a20 */ /* 0x000fe40000410000 */
[----:B------:R2:W2:Y:S01]  /*d680*/  MUFU.TANH R221, R21 ;  /* 0x0000001500dd7308 */ /* 0x0004a20000002400 */
[-C--:B------:R-:W-:Y:S03]  /*d690*/  HMMA.16816.F32.BF16 R44, R208, R10.reuse, R44 ;  /* 0x0000000ad02c723c */ /* 0x080fe6000004182c */
[----:B---3--:R-:W-:Y:S02]  /*d6a0*/  FMUL.FTZ R19, R25, c[0x0][0x320] ;  /* 0x0000c80019137a20 */ /* 0x008fe40000410000 */
[----:B------:R-:W-:Y:S02]  /*d6b0*/  FMUL.FTZ R16, R31, c[0x0][0x320] ;  /* 0x0000c8001f107a20 */ /* 0x000fe40000410000 */
[----:B------:R-:W-:Y:S01]  /*d6c0*/  FMUL.FTZ R31, R32, c[0x0][0x320] ;  /* 0x0000c800201f7a20 */ /* 0x000fe20000410000 */
[C---:B------:R-:W-:Y:S01]  /*d6d0*/  HMMA.16816.F32.BF16 R48, R212.reuse, R10, R48 ;  /* 0x0000000ad430723c */ /* 0x040fe20000041830 */
[----:B------:R3:W3:Y:S03]  /*d6e0*/  MUFU.TANH R229, R22 ;  /* 0x0000001600e57308 */ /* 0x0006e60000002400 */
[----:B------:R-:W-:Y:S02]  /*d6f0*/  FMUL.FTZ R32, R33, c[0x0][0x320] ;  /* 0x0000c80021207a20 */ /* 0x000fe40000410000 */
[----:B-----5:R-:W-:Y:S02]  /*d700*/  FMUL.FTZ R20, R29, c[0x0][0x320] ;  /* 0x0000c8001d147a20 */ /* 0x020fe40000410000 */
[-C--:B-1----:R-:W-:Y:S03]  /*d710*/  HMMA.16816.F32.BF16 R52, R212, R4.reuse, R52 ;  /* 0x00000004d434723c */ /* 0x082fe60000041834 */
[----:B------:R-:W1:Y:S01]  /*d720*/  MUFU.TANH R12, R12 ;  /* 0x0000000c000c7308 */ /* 0x000e620000002400 */
[----:B------:R-:W-:Y:S02]  /*d730*/  FMUL.FTZ R42, R42, c[0x0][0x320] ;  /* 0x0000c8002a2a7a20 */ /* 0x000fe40000410000 */
[----:B------:R-:W-:Y:S02]  /*d740*/  FMUL.FTZ R27, R35, c[0x0][0x320] ;  /* 0x0000c800231b7a20 */ /* 0x000fe40000410000 */
[C---:B------:R-:W-:Y:S04]  /*d750*/  HMMA.16816.F32.BF16 R56, R208.reuse, R4, R56 ;  /* 0x00000004d038723c */ /* 0x040fe80000041838 */
[----:B------:R-:W-:Y:S01]  /*d760*/  FMUL.FTZ R45, R45, c[0x0][0x320] ;  /* 0x0000c8002d2d7a20 */ /* 0x000fe20000410000 */
[----:B------:R-:W1:Y:S01]  /*d770*/  MUFU.TANH R230, R42 ;  /* 0x0000002a00e67308 */ /* 0x000e620000002400 */
[----:B--2---:R-:W-:Y:S02]  /*d780*/  FMUL.FTZ R21, R28, c[0x0][0x320] ;  /* 0x0000c8001c157a20 */ /* 0x004fe40000410000 */
[-C--:B------:R-:W-:Y:S04]  /*d790*/  HMMA.16816.F32.BF16 R60, R208, R6.reuse, R60 ;  /* 0x00000006d03c723c */ /* 0x080fe8000004183c */
[----:B---3--:R-:W-:Y:S02]  /*d7a0*/  FMUL.FTZ R22, R23, c[0x0][0x320] ;  /* 0x0000c80017167a20 */ /* 0x008fe40000410000 */
[----:B------:R-:W-:Y:S01]  /*d7b0*/  FMUL.FTZ R28, R34, c[0x0][0x320] ;  /* 0x0000c800221c7a20 */ /* 0x000fe20000410000 */
[----:B------:R2:W3:Y:S01]  /*d7c0*/  MUFU.TANH R231, R45 ;  /* 0x0000002d00e77308 */ /* 0x0004e20000002400 */
[----:B------:R-:W-:Y:S04]  /*d7d0*/  HMMA.16816.F32.BF16 R64, R212, R6, R64 ;  /* 0x00000006d440723c */ /* 0x000fe80000041840 */
[----:B------:R-:W-:Y:S02]  /*d7e0*/  FMUL.FTZ R34, R36, c[0x0][0x320] ;  /* 0x0000c80024227a20 */ /* 0x000fe40000410000 */
[----:B------:R-:W-:Y:S02]  /*d7f0*/  FMUL.FTZ R33, R37, c[0x0][0x320] ;  /* 0x0000c80025217a20 */ /* 0x000fe40000410000 */
[----:B------:R-:W-:Y:S01]  /*d800*/  FMUL.FTZ R30, R38, c[0x0][0x320] ;  /* 0x0000c800261e7a20 */ /* 0x000fe20000410000 */
[----:B------:R-:W1:Y:S03]  /*d810*/  MUFU.TANH R13, R13 ;  /* 0x0000000d000d7308 */ /* 0x000e660000002400 */
        /* <DEDUP_REMOVED lines=8> */
[----:B--2---:R-:W-:Y:S02]  /*d8a0*/  FMUL.FTZ R45, R48, c[0x0][0x320] ;  /* 0x0000c800302d7a20 */ /* 0x004fe40000410000 */
[----:B------:R-:W-:Y:S01]  /*d8b0*/  FMUL.FTZ R44, R49, c[0x0][0x320] ;  /* 0x0000c800312c7a20 */ /* 0x000fe20000410000 */
[----:B------:R-:W2:Y:S01]  /*d8c0*/  MUFU.TANH R18, R18 ;  /* 0x0000001200127308 */ /* 0x000ea20000002400 */
        /* <DEDUP_REMOVED lines=20> */
[----:B------:R-:W-:Y:S05]  /*da10*/  FMUL.FTZ R66, R66, c[0x0][0x320] ;  /* 0x0000c80042427a20 */ /* 0x000fea0000410000 */
        /* <DEDUP_REMOVED lines=29> */
[----:B------:R-:W1:Y:S10]  /*dbf0*/  MUFU.TANH R35, R35 ;  /* 0x0000002300237308 */ /* 0x000e740000002400 */
[----:B------:R1:W1:Y:S10]  /*dc00*/  MUFU.TANH R210, R60 ;  /* 0x0000003c00d27308 */ /* 0x0002740000002400 */
[----:B------:R-:W1:Y:S10]  /*dc10*/  MUFU.TANH R43, R43 ;  /* 0x0000002b002b7308 */ /* 0x000e740000002400 */
[----:B------:R-:W1:Y:S10]  /*dc20*/  MUFU.TANH R37, R37 ;  /* 0x0000002500257308 */ /* 0x000e740000002400 */
[----:B------:R-:W1:Y:S10]  /*dc30*/  MUFU.TANH R36, R36 ;  /* 0x0000002400247308 */ /* 0x000e740000002400 */
[----:B------:R-:W1:Y:S10]  /*dc40*/  MUFU.TANH R50, R50 ;  /* 0x0000003200327308 */ /* 0x000e740000002400 */
[----:B------:R-:W1:Y:S10]  /*dc50*/  MUFU.TANH R49, R49 ;  /* 0x0000003100317308 */ /* 0x000e740000002400 */
[----:B------:R1:W1:Y:S10]  /*dc60*/  MUFU.TANH R214, R66 ;  /* 0x0000004200d67308 */ /* 0x0002740000002400 */
[----:B------:R-:W1:Y:S01]  /*dc70*/  MUFU.TANH R48, R48 ;  /* 0x0000003000307308 */ /* 0x000e620000002400 */
[----:B------:R-:W-:-:S05]  /*dc80*/  @!P2 BRA `(.L_x_1251) ;  /* 0x000005e00000a947 */ /* 0x000fca0003800000 */
[----:B--234-:R-:W2:Y:S04]  /*dc90*/  LDL R51, [R1+0xbc] ;  /* 0x0000bc0001337983 */ /* 0x01cea80000100800 */
[----:B------:R-:W3:Y:S04]  /*dca0*/  LDL.64 R54, [R1+0xd8] ;  /* 0x0000d80001367983 */ /* 0x000ee80000100a00 */
[----:B------:R-:W4:Y:S04]  /*dcb0*/  LDL R9, [R1+0xa4] ;  /* 0x0000a40001097983 */ /* 0x000f280000100800 */
[----:B------:R-:W5:Y:S04]  /*dcc0*/  S2R R217, SR_TID.X ;  /* 0x0000000000d97919 */ /* 0x000f680000002100 */
[----:B------:R-:W3:Y:S01]  /*dcd0*/  LDL.64 R52, [R1+0xd0] ;  /* 0x0000d00001347983 */ /* 0x000ee20000100a00 */
[----:B--2---:R-:W-:Y:S01]  /*dce0*/  IMAD R3, R3, 0x40, R51 ;  /* 0x0000004003037824 */ /* 0x004fe200078e0233 */
[--C-:B-----5:R-:W-:Y:S02]  /*dcf0*/  SHF.R.S32.HI R2, RZ, 0x1f, R217.reuse ;  /* 0x0000001fff027819 */ /* 0x120fe400000114d9 */
[----:B------:R-:W-:Y:S02]  /*dd00*/  SHF.R.S32.HI R8, RZ, 0x1f, R217 ;  /* 0x0000001fff087819 */ /* 0x000fe400000114d9 */
[-C--:B------:R-:W-:Y:S02]  /*dd10*/  LEA.HI R2, R2, R217.reuse, RZ, 0x3 ;  /* 0x000000d902027211 */ /* 0x080fe400078f18ff */
[----:B------:R-:W-:Y:S02]  /*dd20*/  LEA.HI R8, R8, R217, RZ, 0x3 ;  /* 0x000000d908087211 */ /* 0x000fe400078f18ff */
[----:B------:R-:W-:Y:S02]  /*dd30*/  LOP3.LUT R2, R2, 0xfffffff8, RZ, 0xc0, !PT ;  /* 0xfffffff802027812 */ /* 0x000fe400078ec0ff */
[----:B------:R-:W-:Y:S03]  /*dd40*/  SHF.R.S32.HI R8, RZ, 0x3, R8 ;  /* 0x00000003ff087819 */ /* 0x000fe60000011408 */
[----:B------:R-:W-:Y:S02]  /*dd50*/  IMAD.IADD R2, R217, 0x1, -R2 ;  /* 0x00000001d9027824 */ /* 0x000fe400078e0a02 */
[----:B---3--:R-:W-:Y:S01]  /*dd60*/  IMAD.SHL.U32 R53, R201, 0x2, RZ ;  /* 0x00000002c9357824 */ /* 0x008fe200078e00ff */
[----:B------:R-:W2:Y:S01]  /*dd70*/  LDL R217, [R1+0xa0] ;  /* 0x0000a00001d97983 */ /* 0x000ea20000100800 */
[----:B------:R-:W-:Y:S03]  /*dd80*/  IMAD R2, R2, 0x10, R8 ;  /* 0x0000001002027824 */ /* 0x000fe600078e0208 */
[----:B------:R-:W3:Y:S02]  /*dd90*/  LDL R8, [R1] ;  /* 0x0000000001087983 */ /* 0x000ee40000100800 */
[----:B------:R-:W-:Y:S05]  /*dda0*/  IADD3 R2, R3, -0x40, R2 ;  /* 0xffffffc003027810 */ /* 0x000fea0007ffe002 */
[----:B------:R-:W-:Y:S04]  /*ddb0*/  @P3 IMAD.HI.U32 R4, R2, c[0x0][0x2bc], RZ ;  /* 0x0000af0002043a27 */ /* 0x000fe800078e00ff */
[----:B------:R-:W-:Y:S01]  /*ddc0*/  IMAD.MOV.U32 R3, RZ, RZ, R2 ;  /* 0x000000ffff037224 */ /* 0x000fe200078e0002 */
[----:B------:R-:W-:Y:S04]  /*ddd0*/  @P3 SHF.R.U32.HI R3, RZ, c[0x0][0x2c0], R4 ;  /* 0x0000b000ff033a19 */ /* 0x000fe80000011604 */
[----:B------:R-:W-:Y:S02]  /*dde0*/  @!P1 IADD3 R5, P2, R3, R54, RZ ;  /* 0x0000003603059210 */ /* 0x000fe40007f5e0ff */
[----:B------:R-:W-:Y:S02]  /*ddf0*/  SHF.L.U64.HI R54, R201, 0x1, R252 ;  /* 0x00000001c9367819 */ /* 0x000fe400000102fc */
[----:B----4-:R-:W-:Y:S01]  /*de00*/  @!P1 LEA.HI.X.SX32 R4, R3, R9, 0x1, P2 ;  /* 0x0000000903049211 */ /* 0x010fe200010f0eff */
[----:B------:R-:W-:Y:S01]  /*de10*/  IMAD.MOV.U32 R9, RZ, RZ, RZ ;  /* 0x000000ffff097224 */ /* 0x000fe200078e00ff */
[C---:B------:R-:W-:Y:S01]  /*de20*/  @!P1 LEA R6, P2, R5.reuse, c[0x0][0x2a0], 0x2 ;  /* 0x0000a80005069a11 */ /* 0x040fe200078410ff */
[----:B------:R-:W-:Y:S03]  /*de30*/  IMAD.MOV R3, RZ, RZ, -R3 ;  /* 0x000000ffff037224 */ /* 0x000fe600078e0a03 */
[----:B------:R-:W-:Y:S01]  /*de40*/  @!P1 LEA.HI.X R7, R5, c[0x0][0x2a4], R4, 0x2, P2 ;  /* 0x0000a90005079a11 */ /* 0x000fe200010f1404 */
[----:B------:R-:W-:Y:S04]  /*de50*/  IMAD R51, R3, c[0x0][0x2b8], R2 ;  /* 0x0000ae0003337a24 */ /* 0x000fe800078e0202 */
[C---:B------:R-:W-:Y:S01]  /*de60*/  IMAD.WIDE.U32 R4, R51.reuse, c[0x0][0x1e0], RZ ;  /* 0x0000780033047a25 */ /* 0x040fe200078e00ff */
[----:B------:R-:W4:Y:S01]  /*de70*/  @!P1 LDG.E R9, [R6.64] ;  /* 0x0000000806099981 */ /* 0x000f22000c1e1900 */
[----:B------:R-:W-:Y:S03]  /*de80*/  SHF.R.S32.HI R2, RZ, 0x1f, R51 ;  /* 0x0000001fff027819 */ /* 0x000fe60000011433 */
[----:B------:R5:W-:Y:S02]  /*de90*/  STL [R1+0xb8], R51 ;  /* 0x0000b83301007387 */ /* 0x000be40000100800 */
[----:B------:R-:W-:Y:S04]  /*dea0*/  IMAD R2, R2, c[0x0][0x1e0], RZ ;  /* 0x0000780002027a24 */ /* 0x000fe800078e02ff */
[----:B------:R-:W-:Y:S04]  /*deb0*/  IMAD R2, R51, c[0x0][0x1e4], R2 ;  /* 0x0000790033027a24 */ /* 0x000fe800078e0202 */
[----:B------:R-:W-:Y:S02]  /*dec0*/  IMAD.IADD R5, R5, 0x1, R2 ;  /* 0x0000000105057824 */ /* 0x000fe400078e0202 */
[----:B-----5:R-:W-:Y:S01]  /*ded0*/  IMAD.SHL.U32 R51, R196, 0x2, RZ ;  /* 0x00000002c4337824 */ /* 0x020fe200078e00ff */
[----:B----4-:R-:W-:Y:S01]  /*dee0*/  SHF.R.S32.HI R2, RZ, 0x1f, R9 ;  /* 0x0000001fff027819 */ /* 0x010fe20000011409 */
[----:B------:R4:W-:Y:S01]  /*def0*/  STL [R1+0xb4], R9 ;  /* 0x0000b40901007387 */ /* 0x0009e20000100800 */
[C---:B------:R-:W-:Y:S04]  /*df00*/  IMAD.WIDE.U32 R4, R9.reuse, c[0x0][0x1f0], R4 ;  /* 0x00007c0009047a25 */ /* 0x040fe800078e0004 */
[----:B------:R-:W-:Y:S01]  /*df10*/  IMAD R2, R2, c[0x0][0x1f0], RZ ;  /* 0x00007c0002027a24 */ /* 0x000fe200078e02ff */
[----:B------:R-:W-:Y:S02]  /*df20*/  IADD3 R4, P2, R52, R4, RZ ;  /* 0x0000000434047210 */ /* 0x000fe40007f5e0ff */
[----:B---3--:R-:W-:Y:S01]  /*df30*/  SHF.L.U64.HI R52, R196, 0x1, R8 ;  /* 0x00000001c4347819 */ /* 0x008fe20000010208 */
[----:B------:R-:W-:Y:S05]  /*df40*/  IMAD R2, R9, c[0x0][0x1f4], R2 ;  /* 0x00007d0009027a24 */ /* 0x000fea00078e0202 */
[----:B--2---:R-:W-:Y:S02]  /*df50*/  IADD3.X R2, R217, R5, R2, P2, !PT ;  /* 0x00000005d9027210 */ /* 0x004fe400017fe402 */
[C---:B------:R-:W-:Y:S04]  /*df60*/  LEA R3, P2, R4.reuse, c[0x0][0x1c8], 0x1 ;  /* 0x0000720004037a11 */ /* 0x040fe800078408ff */
[----:B------:R-:W-:Y:S01]  /*df70*/  LEA.HI.X R2, R4, c[0x0][0x1cc], R2, 0x1, P2 ;  /* 0x0000730004027a11 */ /* 0x000fe200010f0c02 */
[----:B------:R-:W-:-:S06]  /*df80*/  BRA.DIV ~URZ, `(.L_x_1252) ;  /* 0x00008c627f007947 */ /* 0x000fcc000b800000 */
[----:B------:R2:W3:Y:S02]  /*df90*/  SHFL.IDX PT, R55, R2, RZ, 0x181f ;  /* 0x00181fff02377589 */ /* 0x0004e400000e0000 */
.L_x_1297:
[----:B------:R-:W-:-:S05]  /*dfa0*/  BRA.DIV ~URZ, `(.L_x_1253) ;  /* 0x00008cb27f007947 */ /* 0x000fca000b800000 */
[----:B-1----:R-:W5:Y:S01]  /*dfb0*/  LDL R58, [R1+0x8] ;  /* 0x00000800013a7983 */ /* 0x002f620000100800 */
[C---:B------:R-:W-:Y:S02]  /*dfc0*/  ISETP.NE.U32.AND P2, PT, R0.reuse, RZ, PT ;  /* 0x000000ff0000720c */ /* 0x040fe40003f45070 */
[----:B------:R-:W-:Y:S01]  /*dfd0*/  IADD3 R4, -R0, 0x10, RZ ;  /* 0x0000001000047810 */ /* 0x000fe20007ffe1ff */
[----:B------:R-:W1:Y:S03]  /*dfe0*/  SHFL.IDX PT, R5, R3, RZ, 0x181f ;  /* 0x00181fff03057589 */ /* 0x000e6600000e0000 */
[----:B------:R-:W-:Y:S04]  /*dff0*/  LOP3.LUT R4, R4, 0xf, RZ, 0xc0, !PT ;  /* 0x0000000f04047812 */ /* 0x000fe800078ec0ff */
[C-C-:B-1----:R-:W-:Y:S04]  /*e000*/  IADD3 R6, P5, P4, R4.reuse, R5, R51.reuse ;  /* 0x0000000504067210 */ /* 0x142fe80007cbe033 */
[----:B---3--:R-:W-:Y:S05]  /*e010*/  IADD3.X R7, RZ, R55, R52, P5, P4 ;  /* 0x00000037ff077210 */ /* 0x008fea0002fe8434 */
[----:B------:R-:W-:Y:S01]  /*e020*/  @!PT LDS RZ, [RZ] ;  /* 0x00000000fffff984 */ /* 0x000fe20000000800 */
[----:B------:R-:W-:Y:S01]  /*e030*/  @!PT LDS RZ, [RZ] ;  /* 0x00000000fffff984 */ /* 0x000fe20000000800 */
[----:B-----5:R1:W-:Y:S02]  /*e040*/  LDGSTS.E.BYPASS.LTC128B.128.ZFILL [R58+0x4100], [R6.64], P2 ;  /* 0x04100000063a7fae */ /* 0x0203e40009141d48 */
[----:B-1----:R-:W-:Y:S02]  /*e050*/  IADD3 R6, P4, R5, R53, RZ ;  /* 0x0000003505067210 */ /* 0x002fe40007f9e0ff */
[----:B------:R-:W1:Y:S03]  /*e060*/  SHFL.IDX PT, R5, R3, 0x1, 0x181f ;  /* 0x00381f0003057f89 */ /* 0x000e6600000e0000 */
[----:B------:R-:W-:Y:S05]  /*e070*/  IMAD.X R7, R55, 0x1, R54, P4 ;  /* 0x0000000137077824 */ /* 0x000fea00020e0636 */
[----:B------:R3:W-:Y:S01]  /*e080*/  LDGSTS.E.BYPASS.LTC128B.128 [R58+0x6100], [R6.64], !P0 ;  /* 0x06100000063a7fae */ /* 0x0007e2000c101d48 */
[--C-:B-1----:R-:W-:Y:S03]  /*e090*/  IADD3 R8, P5, P4, R4, R5, R51.reuse ;  /* 0x0000000504087210 */ /* 0x102fe60007cbe033 */
[----:B---3--:R-:W1:Y:S02]  /*e0a0*/  SHFL.IDX PT, R6, R2, 0x1, 0x181f ;  /* 0x00381f0002067f89 */ /* 0x008e6400000e0000 */
[----:B-1--4-:R-:W-:Y:S02]  /*e0b0*/  IADD3.X R9, RZ, R6, R52, P5, P4 ;  /* 0x00000006ff097210 */ /* 0x012fe40002fe8434 */
[----:B------:R-:W-:Y:S02]  /*e0c0*/  IADD3 R56, P4, R5, R53, RZ ;  /* 0x0000003505387210 */ /* 0x000fe40007f9e0ff */
[----:B------:R-:W1:Y:S03]  /*e0d0*/  SHFL.IDX PT, R5, R3, 0x2, 0x181f ;  /* 0x00581f0003057f89 */ /* 0x000e6600000e0000 */
[----:B------:R-:W-:Y:S01]  /*e0e0*/  IMAD.X R57, R6, 0x1, R54, P4 ;  /* 0x0000000106397824 */ /* 0x000fe200020e0636 */
[----:B------:R1:W-:Y:S04]  /*e0f0*/  LDGSTS.E.BYPASS.LTC128B.128.ZFILL [R58+0x4900], [R8.64], P2 ;  /* 0x04900000083a7fae */ /* 0x0003e80009141d48 */
[----:B------:R-:W3:Y:S04]  /*e100*/  SHFL.IDX PT, R6, R2, 0x2, 0x181f ;  /* 0x00581f0002067f89 */ /* 0x000ee800000e0000 */
[----:B------:R4:W-:Y:S04]  /*e110*/  LDGSTS.E.BYPASS.LTC128B.128 [R58+0x6900], [R56.64], !P0 ;  /* 0x06900000383a7fae */ /* 0x0009e8000c101d48 */
[----:B--2---:R-:W2:Y:S01]  /*e120*/  SHFL.IDX PT, R2, R2, 0x3, 0x181f ;  /* 0x00781f0002027f89 */ /* 0x004ea200000e0000 */
[----:B-1----:R-:W-:Y:S04]  /*e130*/  IADD3 R8, P5, P4, R4, R5, R51 ;  /* 0x0000000504087210 */ /* 0x002fe80007cbe033 */
[----:B---3--:R-:W-:Y:S05]  /*e140*/  IADD3.X R9, RZ, R6, R52, P5, P4 ;  /* 0x00000006ff097210 */ /* 0x008fea0002fe8434 */
[----:B------:R1:W-:Y:S02]  /*e150*/  LDGSTS.E.BYPASS.LTC128B.128.ZFILL [R58+0x5100], [R8.64], P2 ;  /* 0x05100000083a7fae */ /* 0x0003e40009141d48 */
[----:B-1----:R-:W-:Y:S02]  /*e160*/  IADD3 R8, P2, R5, R53, RZ ;  /* 0x0000003505087210 */ /* 0x002fe40007f5e0ff */
[----:B------:R4:W1:Y:S03]  /*e170*/  SHFL.IDX PT, R5, R3, 0x3, 0x181f ;  /* 0x00781f0003057f89 */ /* 0x00086600000e0000 */
[----:B------:R-:W-:Y:S05]  /*e180*/  IMAD.X R9, R6, 0x1, R54, P2 ;  /* 0x0000000106097824 */ /* 0x000fea00010e0636 */
[----:B------:R4:W-:Y:S03]  /*e190*/  LDGSTS.E.BYPASS.LTC128B.128 [R58+0x7100], [R8.64], !P0 ;  /* 0x07100000083a7fae */ /* 0x0009e6000c101d48 */
.L_x_1298:
[C---:B--2---:R-:W-:Y:S01]  /*e1a0*/  ISETP.NE.U32.AND P2, PT, R0.reuse, RZ, PT ;  /* 0x000000ff0000720c */ /* 0x044fe20003f45070 */
[----:B----4-:R-:W2:Y:S01]  /*e1b0*/  LDL R3, [R1+0x8] ;  /* 0x0000080001037983 */ /* 0x010ea20000100800 */
[----:B------:R-:W-:Y:S04]  /*e1c0*/  IADD3 R0, -R0, 0x10, RZ ;  /* 0x0000001000007810 */ /* 0x000fe80007ffe1ff */
[----:B------:R-:W-:Y:S04]  /*e1d0*/  LOP3.LUT R0, R0, 0xf, RZ, 0xc0, !PT ;  /* 0x0000000f00007812 */ /* 0x000fe800078ec0ff */
[----:B-1----:R-:W-:Y:S04]  /*e1e0*/  IADD3 R6, P5, P4, R0, R5, R51 ;  /* 0x0000000500067210 */ /* 0x002fe80007cbe033 */
[----:B------:R-:W-:Y:S05]  /*e1f0*/  IADD3.X R7, RZ, R2, R52, P5, P4 ;  /* 0x00000002ff077210 */ /* 0x000fea0002fe8434 */
[----:B------:R-:W-:Y:S01]  /*e200*/  @!PT LDS RZ, [RZ] ;  /* 0x00000000fffff984 */ /* 0x000fe20000000800 */
[----:B------:R-:W-:Y:S01]  /*e210*/  @!PT LDS RZ, [RZ] ;  /* 0x00000000fffff984 */ /* 0x000fe20000000800 */
[----:B------:R-:W-:Y:S01]  /*e220*/  @!PT LDS RZ, [RZ] ;  /* 0x00000000fffff984 */ /* 0x000fe20000000800 */
[----:B--2---:R1:W-:Y:S01]  /*e230*/  LDGSTS.E.BYPASS.LTC128B.128.ZFILL [R3+0x5900], [R6.64], P2 ;  /* 0x0590000006037fae */ /* 0x0043e20009141d48 */
[----:B------:R-:W-:Y:S05]  /*e240*/  IADD3 R4, P2, R5, R53, RZ ;  /* 0x0000003505047210 */ /* 0x000fea0007f5e0ff */
[----:B------:R-:W-:Y:S05]  /*e250*/  IMAD.X R5, R2, 0x1, R54, P2 ;  /* 0x0000000102057824 */ /* 0x000fea00010e0636 */
[----:B------:R1:W-:Y:S03]  /*e260*/  LDGSTS.E.BYPASS.LTC128B.128 [R3+0x7900], [R4.64], !P0 ;  /* 0x0790000004037fae */ /* 0x0003e6000c101d48 */
.L_x_1251:
[----:B--234-:R-:W-:Y:S05]  /*e270*/  BSYNC B0 ;  /* 0x0000000000007941 */ /* 0x01cfea0003800000 */
.L_x_1250:
        /* <DEDUP_REMOVED lines=80> */
[----:B------:R1:W2:Y:S02]  /*e780*/  SHFL.BFLY PT, R196, R4, 0x1, 0x1f ;  /* 0x0c201f0004c47f89 */ /* 0x0002a400000e0000 */
.L_x_1299:
[----:B------:R-:W3:Y:S01]  /*e790*/  LDL.LU R5, [R1+0xe0] ;  /* 0x0000e00001057983 */ /* 0x000ee20000300800 */
[C---:B------:R-:W-:Y:S01]  /*e7a0*/  FMUL.FTZ R217, R3.reuse, c[0x0][0x2d0] ;  /* 0x0000b40003d97a20 */ /* 0x040fe20000410000 */
[----:B--2---:R-:W-:Y:S01]  /*e7b0*/  FMNMX.FTZ R196, R196, R4, !PT ;  /* 0x00000004c4c47209 */ /* 0x004fe20007810000 */
[----:B------:R-:W-:Y:S01]  /*e7c0*/  FADD.FTZ R201, -R3, R199 ;  /* 0x000000c703c97221 */ /* 0x000fe20000010100 */
[----:B------:R-:W2:Y:S01]  /*e7d0*/  LDL.LU R54, [R1+0xe4] ;  /* 0x0000e40001367983 */ /* 0x000ea20000300800 */
[--C-:B------:R-:W-:Y:S01]  /*e7e0*/  FFMA.FTZ R204, R204, c[0x0][0x2d0], -R217.reuse ;  /* 0x0000b400cccc7a23 */ /* 0x100fe200000108d9 */
[----:B------:R-:W-:Y:S01]  /*e7f0*/  WARPSYNC 0xffffffff ;  /* 0xffffffff00007948 */ /* 0x000fe20003800000 */
[----:B------:R-:W-:Y:S02]  /*e800*/  FMUL.FTZ R201, R201, c[0x0][0x2d0] ;  /* 0x0000b400c9c97a20 */ /* 0x000fe40000410000 */
[--C-:B-1----:R-:W-:Y:S02]  /*e810*/  FFMA.FTZ R4, R220, c[0x0][0x2d0], -R217.reuse ;  /* 0x0000b400dc047a23 */ /* 0x102fe400000108d9 */
[----:B------:R-:W-:Y:S01]  /*e820*/  MUFU.EX2 R204, R204 ;  /* 0x000000cc00cc7308 */ /* 0x000fe20000000800 */
[----:B------:R-:W-:Y:S02]  /*e830*/  FMUL.FTZ R213, R2, c[0x0][0x2d0] ;  /* 0x0000b40002d57a20 */ /* 0x000fe40000410000 */
[----:B------:R-:W-:Y:S02]  /*e840*/  FFMA.FTZ R53, R32, c[0x0][0x2d0], -R217 ;  /* 0x0000b40020357a23 */ /* 0x000fe400000108d9 */
[----:B------:R-:W-:Y:S02]  /*e850*/  FFMA.FTZ R205, R205, c[0x0][0x2d0], -R213 ;  /* 0x0000b400cdcd7a23 */ /* 0x000fe400000108d5 */
[--C-:B------:R-:W-:Y:S02]  /*e860*/  FFMA.FTZ R9, R218, c[0x0][0x2d0], -R217.reuse ;  /* 0x0000b400da097a23 */ /* 0x100fe400000108d9 */
[----:B------:R-:W-:Y:S01]  /*e870*/  FFMA.FTZ R51, R219, c[0x0][0x2d0], -R217 ;  /* 0x0000b400db337a23 */ /* 0x000fe200000108d9 */
[----:B------:R-:W1:Y:S01]  /*e880*/  MUFU.EX2 R201, R201 ;  /* 0x000000c900c97308 */ /* 0x000e620000000800 */
[--C-:B------:R-:W-:Y:S02]  /*e890*/  FFMA.FTZ R59, R27, c[0x0][0x2d0], -R213.reuse ;  /* 0x0000b4001b3b7a23 */ /* 0x100fe400000108d5 */
[----:B------:R-:W-:Y:S02]  /*e8a0*/  FMUL.FTZ R209, R0, c[0x0][0x2d0] ;  /* 0x0000b40000d17a20 */ /* 0x000fe40000410000 */
[----:B------:R-:W-:Y:S02]  /*e8b0*/  FFMA.FTZ R62, R28, c[0x0][0x2d0], -R213 ;  /* 0x0000b4001c3e7a23 */ /* 0x000fe400000108d5 */
[--C-:B------:R-:W-:Y:S02]  /*e8c0*/  FFMA.FTZ R222, R222, c[0x0][0x2d0], -R209.reuse ;  /* 0x0000b400dede7a23 */ /* 0x100fe400000108d1 */
[--C-:B------:R-:W-:Y:S01]  /*e8d0*/  FFMA.FTZ R28, R223, c[0x0][0x2d0], -R209.reuse ;  /* 0x0000b400df1c7a23 */ /* 0x100fe200000108d1 */
[----:B------:R-:W4:Y:S01]  /*e8e0*/  MUFU.EX2 R4, R4 ;  /* 0x0000000400047308 */ /* 0x000f220000000800 */
[----:B------:R-:W-:Y:S02]  /*e8f0*/  FFMA.FTZ R223, R20, c[0x0][0x2d0], -R209 ;  /* 0x0000b40014df7a23 */ /* 0x000fe400000108d1 */
[----:B------:R-:W-:Y:S02]  /*e900*/  FFMA.FTZ R57, R33, c[0x0][0x2d0], -R217 ;  /* 0x0000b40021397a23 */ /* 0x000fe400000108d9 */
[--C-:B------:R-:W-:Y:S02]  /*e910*/  FFMA.FTZ R33, R226, c[0x0][0x2d0], -R209.reuse ;  /* 0x0000b400e2217a23 */ /* 0x100fe400000108d1 */
[----:B------:R-:W-:Y:S02]  /*e920*/  FFMA.FTZ R226, R21, c[0x0][0x2d0], -R209 ;  /* 0x0000b40015e27a23 */ /* 0x000fe400000108d1 */
[----:B------:R-:W-:Y:S01]  /*e930*/  FFMA.FTZ R219, R31, c[0x0][0x2d0], -R217 ;  /* 0x0000b4001fdb7a23 */ /* 0x000fe200000108d9 */
[----:B------:R-:W-:Y:S01]  /*e940*/  MUFU.EX2 R205, R205 ;  /* 0x000000cd00cd7308 */ /* 0x000fe20000000800 */
[----:B------:R-:W-:Y:S02]  /*e950*/  FFMA.FTZ R31, R22, c[0x0][0x2d0], -R213 ;  /* 0x0000b400161f7a23 */ /* 0x000fe400000108d5 */
[----:B------:R-:W-:Y:S02]  /*e960*/  FFMA.FTZ R58, R18, c[0x0][0x2d0], -R209 ;  /* 0x0000b400123a7a23 */ /* 0x000fe400000108d1 */
[--C-:B------:R-:W-:Y:S02]  /*e970*/  FFMA.FTZ R220, R221, c[0x0][0x2d0], -R217.reuse ;  /* 0x0000b400dddc7a23 */ /* 0x100fe400000108d9 */
[----:B------:R-:W-:Y:S02]  /*e980*/  FFMA.FTZ R221, R47, c[0x0][0x2d0], -R217 ;  /* 0x0000b4002fdd7a23 */ /* 0x000fe400000108d9 */
[----:B------:R-:W-:Y:S01]  /*e990*/  FFMA.FTZ R47, R19, c[0x0][0x2d0], -R209 ;  /* 0x0000b400132f7a23 */ /* 0x000fe200000108d1 */
[----:B------:R-:W5:Y:S01]  /*e9a0*/  MUFU.EX2 R9, R9 ;  /* 0x0000000900097308 */ /* 0x000f620000000800 */
[--C-:B------:R-:W-:Y:S02]  /*e9b0*/  FFMA.FTZ R52, R224, c[0x0][0x2d0], -R217.reuse ;  /* 0x0000b400e0347a23 */ /* 0x100fe400000108d9 */
[--C-:B------:R-:W-:Y:S02]  /*e9c0*/  FFMA.FTZ R67, R44, c[0x0][0x2d0], -R217.reuse ;  /* 0x0000b4002c437a23 */ /* 0x100fe400000108d9 */
[--C-:B------:R-:W-:Y:S02]  /*e9d0*/  FFMA.FTZ R224, R46, c[0x0][0x2d0], -R217.reuse ;  /* 0x0000b4002ee07a23 */ /* 0x100fe400000108d9 */
[--C-:B------:R-:W-:Y:S02]  /*e9e0*/  FFMA.FTZ R218, R50, c[0x0][0x2d0], -R217.reuse ;  /* 0x0000b40032da7a23 */ /* 0x100fe400000108d9 */
[--C-:B------:R-:W-:Y:S01]  /*e9f0*/  FFMA.FTZ R56, R34, c[0x0][0x2d0], -R217.reuse ;  /* 0x0000b40022387a23 */ /* 0x100fe200000108d9 */
[----:B------:R1:W1:Y:S01]  /*ea00*/  MUFU.EX2 R27, R51 ;  /* 0x00000033001b7308 */ /* 0x0002620000000800 */
[--C-:B------:R-:W-:Y:S02]  /*ea10*/  FFMA.FTZ R45, R45, c[0x0][0x2d0], -R217.reuse ;  /* 0x0000b4002d2d7a23 */ /* 0x100fe400000108d9 */
[----:B------:R-:W-:Y:S02]  /*ea20*/  FFMA.FTZ R217, R49, c[0x0][0x2d0], -R217 ;  /* 0x0000b40031d97a23 */ /* 0x000fe400000108d9 */
[--C-:B------:R-:W-:Y:S02]  /*ea30*/  FFMA.FTZ R49, R229, c[0x0][0x2d0], -R213.reuse ;  /* 0x0000b400e5317a23 */ /* 0x100fe400000108d5 */
[--C-:B------:R-:W-:Y:S02]  /*ea40*/  FFMA.FTZ R63, R39, c[0x0][0x2d0], -R213.reuse ;  /* 0x0000b400273f7a23 */ /* 0x100fe400000108d5 */
[--C-:B------:R-:W-:Y:S01]  /*ea50*/  FFMA.FTZ R7, R227, c[0x0][0x2d0], -R213.reuse ;  /* 0x0000b400e3077a23 */ /* 0x100fe200000108d5 */
[----:B------:R2:W-:Y:S01]  /*ea60*/  MUFU.EX2 R20, R222 ;  /* 0x000000de00147308 */ /* 0x0005e20000000800 */
[----:B------:R-:W-:Y:S02]  /*ea70*/  FFMA.FTZ R6, R228, c[0x0][0x2d0], -R213 ;  /* 0x0000b400e4067a23 */ /* 0x000fe400000108d5 */
[--C-:B------:R-:W-:Y:S02]  /*ea80*/  FFMA.FTZ R34, R225, c[0x0][0x2d0], -R209.reuse ;  /* 0x0000b400e1227a23 */ /* 0x100fe400000108d1 */
[----:B------:R-:W-:Y:S02]  /*ea90*/  FFMA.FTZ R55, R24, c[0x0][0x2d0], -R209 ;  /* 0x0000b40018377a23 */ /* 0x000fe400000108d1 */
[--C-:B------:R-:W-:Y:S02]  /*eaa0*/  FFMA.FTZ R66, R30, c[0x0][0x2d0], -R213.reuse ;  /* 0x0000b4001e427a23 */ /* 0x100fe400000108d5 */
[--C-:B------:R-:W-:Y:S01]  /*eab0*/  FFMA.FTZ R65, R29, c[0x0][0x2d0], -R213.reuse ;  /* 0x0000b4001d417a23 */ /* 0x100fe200000108d5 */
[----:B------:R-:W-:Y:S01]  /*eac0*/  MUFU.EX2 R21, R28 ;  /* 0x0000001c00157308 */ /* 0x000fe20000000800 */
[--C-:B------:R-:W-:Y:S02]  /*ead0*/  FFMA.FTZ R64, R40, c[0x0][0x2d0], -R213.reuse ;  /* 0x0000b40028407a23 */ /* 0x100fe400000108d5 */
[--C-:B------:R-:W-:Y:S01]  /*eae0*/  FFMA.FTZ R215, R41, c[0x0][0x2d0], -R213.reuse ;  /* 0x0000b40029d77a23 */ /* 0x100fe200000108d5 */
[----:B-1----:R-:W-:Y:S01]  /*eaf0*/  MOV R51, R45 ;  /* 0x0000002d00337202 */ /* 0x002fe20000000f00 */
[----:B------:R-:W-:Y:S02]  /*eb00*/  FFMA.FTZ R214, R214, c[0x0][0x2d0], -R213 ;  /* 0x0000b400d6d67a23 */ /* 0x000fe400000108d5 */
[--C-:B------:R-:W-:Y:S01]  /*eb10*/  FFMA.FTZ R212, R38, c[0x0][0x2d0], -R209.reuse ;  /* 0x0000b40026d47a23 */ /* 0x100fe200000108d1 */
[----:B------:R-:W-:Y:S01]  /*eb20*/  MOV R38, R57 ;  /* 0x0000003900267202 */ /* 0x000fe20000000f00 */
[--C-:B------:R-:W-:Y:S01]  /*eb30*/  FFMA.FTZ R211, R211, c[0x0][0x2d0], -R209.reuse ;  /* 0x0000b400d3d37a23 */ /* 0x100fe200000108d1 */
[----:B------:R-:W-:Y:S01]  /*eb40*/  MUFU.EX2 R226, R226 ;  /* 0x000000e200e27308 */ /* 0x000fe20000000800 */
[--C-:B------:R-:W-:Y:S02]  /*eb50*/  FFMA.FTZ R210, R210, c[0x0][0x2d0], -R209.reuse ;  /* 0x0000b400d2d27a23 */ /* 0x100fe400000108d1 */
[--C-:B------:R-:W-:Y:S02]  /*eb60*/  FFMA.FTZ R50, R26, c[0x0][0x2d0], -R209.reuse ;  /* 0x0000b4001a327a23 */ /* 0x100fe400000108d1 */
[----:B------:R-:W-:Y:S05]  /*eb70*/  FFMA.FTZ R231, R231, c[0x0][0x2d0], -R209 ;  /* 0x0000b400e7e77a23 */ /* 0x000fea00000108d1 */
[----:B------:R-:W-:Y:S10]  /*eb80*/  MUFU.EX2 R223, R223 ;  /* 0x000000df00df7308 */ /* 0x000ff40000000800 */
[----:B------:R-:W-:Y:S10]  /*eb90*/  MUFU.EX2 R231, R231 ;  /* 0x000000e700e77308 */ /* 0x000ff40000000800 */
[----:B------:R-:W-:Y:S10]  /*eba0*/  MUFU.EX2 R215, R215 ;  /* 0x000000d700d77308 */ /* 0x000ff40000000800 */
[----:B------:R-:W-:Y:S10]  /*ebb0*/  MUFU.EX2 R214, R214 ;  /* 0x000000d600d67308 */ /* 0x000ff40000000800 */
[----:B------:R-:W-:Y:S01]  /*ebc0*/  MUFU.EX2 R212, R212 ;  /* 0x000000d400d47308 */ /* 0x000fe20000000800 */
        /* <DEDUP_REMOVED lines=16> */
[----:B---3--:R-:W-:Y:S01]  /*ecd0*/  FFMA.FTZ R8, R201, R5, R204 ;  /* 0x00000005c9087223 */ /* 0x008fe200000100cc */
[----:B----4-:R-:W-:Y:S01]  /*ece0*/  F2FP.BF16.PACK_AB R204, R4, R204 ;  /* 0x000000cc04cc723e */ /* 0x010fe200000010ff */
[--C-:B------:R-:W-:Y:S02]  /*ecf0*/  FFMA.FTZ R5, R216, c[0x0][0x2d0], -R213.reuse ;  /* 0x0000b400d8057a23 */ /* 0x100fe400000108d5 */
[----:B------:R-:W-:Y:S02]  /*ed00*/  FADD.FTZ R8, R4, R8 ;  /* 0x0000000804087221 */ /* 0x000fe40000010000 */
[----:B------:R-:W-:Y:S02]  /*ed10*/  FADD.FTZ R4, -R2, R200 ;  /* 0x000000c802047221 */ /* 0x000fe40000010100 */
[----:B------:R-:W-:Y:S01]  /*ed20*/  MUFU.EX2 R5, R5 ;  /* 0x0000000500057308 */ /* 0x000fe20000000800 */
[----:B-----5:R-:W-:Y:S02]  /*ed30*/  FADD.FTZ R8, R9, R8 ;  /* 0x0000000809087221 */ /* 0x020fe40000010000 */
[----:B------:R-:W-:Y:S02]  /*ed40*/  FMUL.FTZ R4, R4, c[0x0][0x2d0] ;  /* 0x0000b40004047a20 */ /* 0x000fe40000410000 */
[----:B--2---:R-:W-:Y:S02]  /*ed50*/  FADD.FTZ R222, R27, R8 ;  /* 0x000000081bde7221 */ /* 0x004fe40000010000 */
[--C-:B------:R-:W-:Y:S02]  /*ed60*/  FFMA.FTZ R216, R42, c[0x0][0x2d0], -R213.reuse ;  /* 0x0000b4002ad87a23 */ /* 0x100fe400000108d5 */
[----:B------:R-:W-:Y:S01]  /*ed70*/  FFMA.FTZ R213, R48, c[0x0][0x2d0], -R213 ;  /* 0x0000b40030d57a23 */ /* 0x000fe200000108d5 */
[----:B------:R-:W1:Y:S10]  /*ed80*/  MUFU.EX2 R199, R4 ;  /* 0x0000000400c77308 */ /* 0x000e740000000800 */
[----:B------:R-:W-:Y:S10]  /*ed90*/  MUFU.EX2 R213, R213 ;  /* 0x000000d500d57308 */ /* 0x000ff40000000800 */
[----:B------:R-:W-:Y:S01]  /*eda0*/  MUFU.EX2 R216, R216 ;  /* 0x000000d800d87308 */ /* 0x000fe20000000800 */
[----:B-1----:R-:W-:Y:S01]  /*edb0*/  FFMA.FTZ R32, R199, R54, R205 ;  /* 0x00000036c7207223 */ /* 0x002fe200000100cd */
[C---:B------:R-:W-:Y:S01]  /*edc0*/  F2FP.BF16.PACK_AB R205, R5.reuse, R205 ;  /* 0x000000cd05cd723e */ /* 0x040fe200000010ff */
[----:B------:R-:W-:Y:S02]  /*edd0*/  FADD.FTZ R4, -R196, R198 ;  /* 0x000000c6c4047221 */ /* 0x000fe40000010100 */
[----:B------:R-:W-:Y:S02]  /*ede0*/  FADD.FTZ R32, R5, R32 ;  /* 0x0000002005207221 */ /* 0x000fe40000010000 */
[----:B------:R-:W-:Y:S02]  /*edf0*/  FADD.FTZ R5, -R0, R197 ;  /* 0x000000c500057221 */ /* 0x000fe40000010100 */
[----:B------:R-:W-:Y:S02]  /*ee00*/  FMUL.FTZ R197, R196, c[0x0][0x2d0] ;  /* 0x0000b400c4c57a20 */ /* 0x000fe40000410000 */
[----:B------:R-:W-:Y:S02]  /*ee10*/  FMUL.FTZ R5, R5, c[0x0][0x2d0] ;  /* 0x0000b40005057a20 */ /* 0x000fe40000410000 */
[----:B------:R-:W-:Y:S02]  /*ee20*/  FMUL.FTZ R4, R4, c[0x0][0x2d0] ;  /* 0x0000b40004047a20 */ /* 0x000fe40000410000 */
[--C-:B------:R-:W-:Y:S01]  /*ee30*/  FFMA.FTZ R22, R206, c[0x0][0x2d0], -R197.reuse ;  /* 0x0000b400ce167a23 */ /* 0x100fe200000108c5 */
[----:B------:R-:W-:Y:S01]  /*ee40*/  F2FP.BF16.PACK_AB R206, R27, R9 ;  /* 0x000000091bce723e */ /* 0x000fe200000010ff */
[----:B------:R-:W1:Y:S01]  /*ee50*/  MUFU.EX2 R5, R5 ;  /* 0x0000000500057308 */ /* 0x000e620000000800 */
[--C-:B------:R-:W-:Y:S01]  /*ee60*/  FFMA.FTZ R229, R23, c[0x0][0x2d0], -R197.reuse ;  /* 0x0000b40017e57a23 */ /* 0x100fe200000108c5 */
[----:B------:R-:W-:Y:S01]  /*ee70*/  MOV R23, R31 ;  /* 0x0000001f00177202 */ /* 0x000fe20000000f00 */
[--C-:B------:R-:W-:Y:S02]  /*ee80*/  FFMA.FTZ R39, R14, c[0x0][0x2d0], -R197.reuse ;  /* 0x0000b4000e277a23 */ /* 0x100fe400000108c5 */
[--C-:B------:R-:W-:Y:S02]  /*ee90*/  FFMA.FTZ R16, R16, c[0x0][0x2d0], -R197.reuse ;  /* 0x0000b40010107a23 */ /* 0x100fe400000108c5 */
[----:B------:R-:W-:Y:S02]  /*eea0*/  FFMA.FTZ R207, R207, c[0x0][0x2d0], -R197 ;  /* 0x0000b400cfcf7a23 */ /* 0x000fe400000108c5 */
[----:B------:R-:W-:Y:S01]  /*eeb0*/  FFMA.FTZ R54, R25, c[0x0][0x2d0], -R209 ;  /* 0x0000b40019367a23 */ /* 0x000fe200000108d1 */
[----:B------:R-:W2:Y:S01]  /*eec0*/  MUFU.EX2 R4, R4 ;  /* 0x0000000400047308 */ /* 0x000ea20000000800 */
[--C-:B------:R-:W-:Y:S02]  /*eed0*/  FFMA.FTZ R19, R12, c[0x0][0x2d0], -R197.reuse ;  /* 0x0000b4000c137a23 */ /* 0x100fe400000108c5 */
[--C-:B------:R-:W-:Y:S02]  /*eee0*/  FFMA.FTZ R18, R13, c[0x0][0x2d0], -R197.reuse ;  /* 0x0000b4000d127a23 */ /* 0x100fe400000108c5 */
[----:B------:R-:W-:Y:S02]  /*eef0*/  FFMA.FTZ R48, R15, c[0x0][0x2d0], -R197 ;  /* 0x0000b4000f307a23 */ /* 0x000fe400000108c5 */
[----:B------:R-:W-:Y:S02]  /*ef00*/  FFMA.FTZ R209, R43, c[0x0][0x2d0], -R209 ;  /* 0x0000b4002bd17a23 */ /* 0x000fe400000108d1 */
[--C-:B------:R-:W-:Y:S01]  /*ef10*/  FFMA.FTZ R225, R17, c[0x0][0x2d0], -R197.reuse ;  /* 0x0000b40011e17a23 */ /* 0x100fe200000108c5 */
[----:B------:R-:W-:Y:S01]  /*ef20*/  MOV R17, R56 ;  /* 0x0000003800117202 */ /* 0x000fe20000000f00 */
[--C-:B------:R-:W-:Y:S01]  /*ef30*/  FFMA.FTZ R228, R11, c[0x0][0x2d0], -R197.reuse ;  /* 0x0000b4000be47a23 */ /* 0x100fe200000108c5 */
[----:B------:R-:W-:Y:S01]  /*ef40*/  MUFU.EX2 R229, R229 ;  /* 0x000000e500e57308 */ /* 0x000fe20000000800 */
[----:B------:R-:W-:Y:S02]  /*ef50*/  FFMA.FTZ R227, R10, c[0x0][0x2d0], -R197 ;  /* 0x0000b4000ae37a23 */ /* 0x000fe400000108c5 */
[C---:B-1----:R-:W-:Y:S02]  /*ef60*/  FMUL.FTZ R9, R5.reuse, R165 ;  /* 0x000000a505097220 */ /* 0x042fe40000410000 */
[C---:B------:R-:W-:Y:S02]  /*ef70*/  FFMA.FTZ R203, R5.reuse, R203, R20 ;  /* 0x000000cb05cb7223 */ /* 0x040fe40000010014 */
[----:B------:R-:W-:Y:S01]  /*ef80*/  FMUL.FTZ R8, R5, R164 ;  /* 0x000000a405087220 */ /* 0x000fe20000410000 */
[----:B------:R-:W-:Y:S01]  /*ef90*/  F2FP.BF16.PACK_AB R164, R21, R20 ;  /* 0x0000001415a4723e */ /* 0x000fe200000010ff */
[C---:B------:R-:W-:Y:S01]  /*efa0*/  FMUL.FTZ R25, R5.reuse, R173 ;  /* 0x000000ad05197220 */ /* 0x040fe20000410000 */
[----:B------:R1:W-:Y:S01]  /*efb0*/  MUFU.EX2 R165, R22 ;  /* 0x0000001600a57308 */ /* 0x0003e20000000800 */
[----:B------:R-:W-:Y:S02]  /*efc0*/  FMUL.FTZ R12, R5, R168 ;  /* 0x000000a8050c7220 */ /* 0x000fe40000410000 */
[C---:B--2---:R-:W-:Y:S02]  /*efd0*/  FMUL.FTZ R14, R4.reuse, R170 ;  /* 0x000000aa040e7220 */ /* 0x044fe40000410000 */
[----:B------:R-:W-:Y:S01]  /*efe0*/  FADD.FTZ R170, R21, R203 ;  /* 0x000000cb15aa7221 */ /* 0x000fe20000010000 */
        /* <DEDUP_REMOVED lines=15> */
[C---:B------:R-:W-:Y:S02]  /*f0e0*/  FMUL.FTZ R13, R5.reuse, R169 ;  /* 0x000000a9050d7220 */ /* 0x040fe40000410000 */
[C---:B------:R-:W-:Y:S01]  /*f0f0*/  FMUL.FTZ R24, R5.reuse, R172 ;  /* 0x000000ac05187220 */ /* 0x040fe20000410000 */
[----:B-1----:R-:W1:Y:S01]  /*f100*/  LDSM.16.MT88.4 R20, [R246] ;  /* 0x00000000f614783b */ /* 0x002e620000004200 */
[C---:B------:R-:W-:Y:S02]  /*f110*/  FMUL.FTZ R15, R4.reuse, R171 ;  /* 0x000000ab040f7220 */ /* 0x040fe40000410000 */
[C---:B------:R-:W-:Y:S01]  /*f120*/  FMUL.FTZ R28, R5.reuse, R176 ;  /* 0x000000b0051c7220 */ /* 0x040fe20000410000 */
[----:B------:R-:W2:Y:S01]  /*f130*/  MUFU.EX2 R16, R7 ;  /* 0x0000000700107308 */ /* 0x000ea20000000800 */
        /* <DEDUP_REMOVED lines=9> */
[----:B------:R2:W-:Y:S01]  /*f1d0*/  MUFU.EX2 R175, R207 ;  /* 0x000000cf00af7308 */ /* 0x0005e20000000800 */
[C---:B------:R-:W-:Y:S01]  /*f1e0*/  FMUL.FTZ R72, R5.reuse, R72 ;  /* 0x0000004805487220 */ /* 0x040fe20000410000 */
[----:B------:R-:W-:Y:S01]  /*f1f0*/  MOV R193, R38 ;  /* 0x0000002600c17202 */ /* 0x000fe20000000f00 */
[C---:B------:R-:W-:Y:S01]  /*f200*/  FMUL.FTZ R73, R5.reuse, R73 ;  /* 0x0000004905497220 */ /* 0x040fe20000410000 */
[----:B------:R-:W-:Y:S01]  /*f210*/  MOV R188, R66 ;  /* 0x0000004200bc7202 */ /* 0x000fe20000000f00 */
        /* <DEDUP_REMOVED lines=9> */
[----:B------:R-:W3:Y:S01]  /*f2b0*/  MUFU.EX2 R169, R33 ;  /* 0x0000002100a97308 */ /* 0x000ee20000000800 */
[C---:B------:R-:W-:Y:S02]  /*f2c0*/  FMUL.FTZ R108, R5.reuse, R108 ;  /* 0x0000006c056c7220 */ /* 0x040fe40000410000 */
[----:B------:R-:W-:Y:S01]  /*f2d0*/  FMUL.FTZ R109, R5, R109 ;  /* 0x0000006d056d7220 */ /* 0x000fe20000410000 */
[----:B--2---:R-:W-:Y:S01]  /*f2e0*/  F2FP.BF16.PACK_AB R207, R173, R16 ;  /* 0x00000010adcf723e */ /* 0x004fe200000010ff */
[C---:B------:R-:W-:Y:S01]  /*f2f0*/  FMUL.FTZ R42, R4.reuse, R182 ;  /* 0x000000b6042a7220 */ /* 0x040fe20000410000 */
[----:B------:R-:W-:Y:S01]  /*f300*/  MOV R182, R39 ;  /* 0x0000002700b67202 */ /* 0x000fe20000000f00 */
        /* <DEDUP_REMOVED lines=29> */
[----:B------:R-:W-:Y:S02]  /*f4e0*/  FMUL.FTZ R125, R5, R125 ;  /* 0x0000007d057d7220 */ /* 0x000fe40000410000 */
[C---:B------:R-:W-:Y:S01]  /*f4f0*/  FMUL.FTZ R10, R4.reuse, R166 ;  /* 0x000000a6040a7220 */ /* 0x040fe20000410000 */
[----:B---3--:R-:W-:Y:S01]  /*f500*/  F2FP.BF16.PACK_AB R166, R169, R172 ;  /* 0x000000aca9a6723e */ /* 0x008fe200000010ff */
[----:B------:R-:W-:Y:S01]  /*f510*/  FMUL.FTZ R11, R4, R167 ;  /* 0x000000a7040b7220 */ /* 0x000fe20000410000 */
[----:B--2---:R-:W-:Y:S01]  /*f520*/  F2FP.BF16.PACK_AB R167, R168, R171 ;  /* 0x000000aba8a7723e */ /* 0x004fe200000010ff */
[C---:B------:R-:W-:Y:S01]  /*f530*/  FMUL.FTZ R26, R4.reuse, R174 ;  /* 0x000000ae041a7220 */ /* 0x040fe20000410000 */
[----:B------:R-:W-:Y:S01]  /*f540*/  MUFU.EX2 R177, R177 ;  /* 0x000000b100b17308 */ /* 0x000fe20000000800 */
        /* <DEDUP_REMOVED lines=9> */
[----:B------:R-:W-:Y:S01]  /*f5e0*/  FFMA.FTZ R202, R4, R202, R165 ;  /* 0x000000ca04ca7223 */ /* 0x000fe200000100a5 */
[----:B------:R-:W-:Y:S01]  /*f5f0*/  F2FP.BF16.PACK_AB R165, R175, R165 ;  /* 0x000000a5afa5723e */ /* 0x000fe200000010ff */
[C---:B------:R-:W-:Y:S01]  /*f600*/  FMUL.FTZ R4, R201.reuse, R160 ;  /* 0x000000a0c9047220 */ /* 0x040fe20000410000 */
[----:B------:R-:W-:Y:S01]  /*f610*/  MOV R160, R52 ;  /* 0x0000003400a07202 */ /* 0x000fe20000000f00 */
[----:B------:R-:W-:Y:S01]  /*f620*/  FMUL.FTZ R5, R201, R161 ;  /* 0x000000a1c9057220 */ /* 0x000fe20000410000 */
[----:B------:R-:W-:Y:S01]  /*f630*/  LDSM.16.MT88.4 R52, [R244] ;  /* 0x00000000f434783b */ /* 0x000fe20000004200 */
[C---:B------:R-:W-:Y:S01]  /*f640*/  FMUL.FTZ R6, R199.reuse, R162 ;  /* 0x000000a2c7067220 */ /* 0x040fe20000410000 */
[----:B------:R-:W-:Y:S01]  /*f650*/  MUFU.EX2 R161, R194 ;  /* 0x000000c200a17308 */ /* 0x000fe20000000800 */
[----:B------:R-:W-:Y:S02]  /*f660*/  FMUL.FTZ R7, R199, R163 ;  /* 0x000000a3c7077220 */ /* 0x000fe40000410000 */
[--C-:B------:R-:W-:Y:S02]  /*f670*/  FFMA.FTZ R208, R208, c[0x0][0x2d0], -R197.reuse ;  /* 0x0000b400d0d07a23 */ /* 0x100fe400000108c5 */
[--C-:B------:R-:W-:Y:S02]  /*f680*/  FFMA.FTZ R198, R37, c[0x0][0x2d0], -R197.reuse ;  /* 0x0000b40025c67a23 */ /* 0x100fe400000108c5 */
[--C-:B------:R-:W-:Y:S01]  /*f690*/  FFMA.FTZ R230, R230, c[0x0][0x2d0], -R197.reuse ;  /* 0x0000b400e6e67a23 */ /* 0x100fe200000108c5 */
[-C--:B-1----:R-:W-:Y:S02]  /*f6a0*/  HMMA.16816.F32.BF16 R4, R204, R20.reuse, R4 ;  /* 0x00000014cc04723c */ /* 0x082fe40000041804 */
[----:B------:R-:W-:Y:S03]  /*f6b0*/  MUFU.EX2 R163, R183 ;  /* 0x000000b700a37308 */ /* 0x000fe60000000800 */
[--C-:B------:R-:W-:Y:S02]  /*f6c0*/  FFMA.FTZ R200, R35, c[0x0][0x2d0], -R197.reuse ;  /* 0x0000b40023c87a23 */ /* 0x100fe400000108c5 */
[----:B------:R-:W-:Y:S01]  /*f6d0*/  FFMA.FTZ R197, R36, c[0x0][0x2d0], -R197 ;  /* 0x0000b40024c57a23 */ /* 0x000fe200000108c5 */
[C---:B------:R-:W-:Y:S01]  /*f6e0*/  HMMA.16816.F32.BF16 R8, R164.reuse, R20, R8 ;  /* 0x00000014a408723c */ /* 0x040fe20000041808 */
[----:B------:R-:W1:Y:S03]  /*f6f0*/  LDSM.16.MT88.4 R36, [R245] ;  /* 0x00000000f524783b */ /* 0x000e660000004200 */
[----:B------:R-:W-:Y:S01]  /*f700*/  FMUL.FTZ R19, R199, R159 ;  /* 0x0000009fc7137220 */ /* 0x000fe20000410000 */
[----:B------:R-:W-:Y:S01]  /*f710*/  MUFU.EX2 R162, R182 ;  /* 0x000000b600a27308 */ /* 0x000fe20000000800 */
[C---:B------:R-:W-:Y:S02]  /*f720*/  FMUL.FTZ R33, R201.reuse, R149 ;  /* 0x00000095c9217220 */ /* 0x040fe40000410000 */
[-C--:B------:R-:W-:Y:S04]  /*f730*/  HMMA.16816.F32.BF16 R12, R164, R22.reuse, R12 ;  /* 0x00000016a40c723c */ /* 0x080fe8000004180c */
[----:B------:R-:W-:Y:S02]  /*f740*/  FADD.FTZ R174, R16, R32 ;  /* 0x0000002010ae7221 */ /* 0x000fe40000010000 */
[C---:B------:R-:W-:Y:S01]  /*f750*/  FMUL.FTZ R16, R201.reuse, R156 ;  /* 0x0000009cc9107220 */ /* 0x040fe20000410000 */
[----:B------:R-:W-:Y:S01]  /*f760*/  MUFU.EX2 R230, R230 ;  /* 0x000000e600e67308 */ /* 0x000fe20000000800 */
[----:B------:R-:W-:Y:S04]  /*f770*/  FMUL.FTZ R17, R201, R157 ;  /* 0x0000009dc9117220 */ /* 0x000fe80000410000 */
[----:B------:R-:W-:Y:S02]  /*f780*/  FMUL.FTZ R18, R199, R158 ;  /* 0x0000009ec7127220 */ /* 0x000fe40000410000 */
[----:B------:R-:W-:Y:S02]  /*f790*/  FMUL.FTZ R32, R201, R148 ;  /* 0x00000094c9207220 */ /* 0x000fe40000410000 */
[C---:B------:R-:W-:Y:S01]  /*f7a0*/  FMUL.FTZ R34, R199.reuse, R150 ;  /* 0x00000096c7227220 */ /* 0x040fe20000410000 */
[----:B------:R-:W-:Y:S01]  /*f7b0*/  MUFU.EX2 R156, R178 ;  /* 0x000000b2009c7308 */ /* 0x000fe20000000800 */
[----:B------:R-:W-:Y:S01]  /*f7c0*/  FMUL.FTZ R35, R199, R151 ;  /* 0x00000097c7237220 */ /* 0x000fe20000410000 */
[C---:B------:R-:W-:Y:S01]  /*f7d0*/  HMMA.16816.F32.BF16 R16, R204.reuse, R22, R16 ;  /* 0x00000016cc10723c */ /* 0x040fe20000041810 */
[----:B------:R-:W-:Y:S03]  /*f7e0*/  LDSM.16.MT88.4 R148, [R244+0x800] ;  /* 0x00080000f494783b */ /* 0x000fe60000004200 */
[C---:B------:R-:W-:Y:S02]  /*f7f0*/  FMUL.FTZ R20, R201.reuse, R152 ;  /* 0x00000098c9147220 */ /* 0x040fe40000410000 */
[----:B------:R-:W-:Y:S02]  /*f800*/  FMUL.FTZ R21, R201, R153 ;  /* 0x00000099c9157220 */ /* 0x000fe40000410000 */
[C---:B------:R-:W-:Y:S01]  /*f810*/  FMUL.FTZ R23, R199.reuse, R155 ;  /* 0x0000009bc7177220 */ /* 0x040fe20000410000 */
[----:B------:R-:W2:Y:S03]  /*f820*/  MUFU.EX2 R152, R195 ;  /* 0x000000c300987308 */ /* 0x000ea60000000800 */
[----:B------:R-:W-:Y:S02]  /*f830*/  FMUL.FTZ R22, R199, R154 ;  /* 0x0000009ac7167220 */ /* 0x000fe40000410000 */
[C---:B------:R-:W-:Y:S02]  /*f840*/  FMUL.FTZ R48, R201.reuse, R140 ;  /* 0x0000008cc9307220 */ /* 0x040fe40000410000 */
[----:B------:R-:W-:Y:S02]  /*f850*/  FMUL.FTZ R49, R201, R141 ;  /* 0x0000008dc9317220 */ /* 0x000fe40000410000 */
[C---:B------:R-:W-:Y:S01]  /*f860*/  FMUL.FTZ R50, R199.reuse, R142 ;  /* 0x0000008ec7327220 */ /* 0x040fe20000410000 */
[-C--:B-1----:R-:W-:Y:S01]  /*f870*/  HMMA.16816.F32.BF16 R20, R204, R36.reuse, R20 ;  /* 0x00000024cc14723c */ /* 0x082fe20000041814 */
[----:B------:R-:W-:Y:S02]  /*f880*/  MUFU.EX2 R153, R187 ;  /* 0x000000bb00997308 */ /* 0x000fe40000000800 */
[----:B------:R-:W-:Y:S02]  /*f890*/  FMUL.FTZ R51, R199, R143 ;  /* 0x0000008fc7337220 */ /* 0x000fe40000410000 */
[----:B------:R-:W1:Y:S01]  /*f8a0*/  LDSM.16.MT88.4 R140, [R243] ;  /* 0x00000000f38c783b */ /* 0x000e620000004200 */
[C---:B------:R-:W-:Y:S02]  /*f8b0*/  FMUL.FTZ R64, R201.reuse, R132 ;  /* 0x00000084c9407220 */ /* 0x040fe40000410000 */
[C---:B------:R-:W-:Y:S03]  /*f8c0*/  HMMA.16816.F32.BF16 R24, R164.reuse, R36, R24 ;  /* 0x00000024a418723c */ /* 0x040fe60000041818 */
[----:B------:R-:W-:Y:S01]  /*f8d0*/  MUFU.EX2 R158, R193 ;  /* 0x000000c1009e7308 */ /* 0x000fe20000000800 */
[----:B------:R-:W-:Y:S02]  /*f8e0*/  FMUL.FTZ R65, R201, R133 ;  /* 0x00000085c9417220 */ /* 0x000fe40000410000 */
[----:B------:R-:W-:Y:S02]  /*f8f0*/  FMUL.FTZ R66, R199, R134 ;  /* 0x00000086c7427220 */ /* 0x000fe40000410000 */
[-C--:B------:R-:W-:Y:S04]  /*f900*/  HMMA.16816.F32.BF16 R28, R164, R38.reuse, R28 ;  /* 0x00000026a41c723c */ /* 0x080fe8000004181c */
[C---:B------:R-:W-:Y:S01]  /*f910*/  FMUL.FTZ R36, R201.reuse, R144 ;  /* 0x00000090c9247220 */ /* 0x040fe20000410000 */
[----:B------:R-:W-:Y:S01]  /*f920*/  MUFU.EX2 R155, R192 ;  /* 0x000000c0009b7308 */ /* 0x000fe20000000800 */
[----:B------:R-:W-:Y:S02]  /*f930*/  FMUL.FTZ R37, R201, R145 ;  /* 0x00000091c9257220 */ /* 0x000fe40000410000 */
[C---:B------:R-:W-:Y:S04]  /*f940*/  HMMA.16816.F32.BF16 R32, R204.reuse, R38, R32 ;  /* 0x00000026cc20723c */ /* 0x040fe80000041820 */
[C---:B------:R-:W-:Y:S02]  /*f950*/  FMUL.FTZ R67, R199.reuse, R135 ;  /* 0x00000087c7437220 */ /* 0x040fe40000410000 */
[----:B------:R-:W3:Y:S01]  /*f960*/  LDSM.16.MT88.4 R132, [R246+0x2000] ;  /* 0x00200000f684783b */ /* 0x000ee20000004200 */
[C---:B------:R-:W-:Y:S01]  /*f970*/  FMUL.FTZ R38, R199.reuse, R146 ;  /* 0x00000092c7267220 */ /* 0x040fe20000410000 */
[----:B------:R-:W-:Y:S01]  /*f980*/  MUFU.EX2 R157, R189 ;  /* 0x000000bd009d7308 */ /* 0x000fe20000000800 */
[C---:B------:R-:W-:Y:S03]  /*f990*/  FMUL.FTZ R39, R199.reuse, R147 ;  /* 0x00000093c7277220 */ /* 0x040fe60000410000 */
[C---:B------:R-:W-:Y:S02]  /*f9a0*/  FMUL.FTZ R70, R199.reuse, R70 ;  /* 0x00000046c7467220 */ /* 0x040fe40000410000 */
[----:B------:R-:W-:Y:S01]  /*f9b0*/  LDSM.16.MT88.4 R144, [R245+0x800] ;  /* 0x00080000f590783b */ /* 0x000fe20000004200 */
[C---:B------:R-:W-:Y:S01]  /*f9c0*/  FMUL.FTZ R71, R199.reuse, R71 ;  /* 0x00000047c7477220 */ /* 0x040fe20000410000 */
[-C--:B------:R-:W-:Y:S02]  /*f9d0*/  HMMA.16816.F32.BF16 R36, R204, R52.reuse, R36 ;  /* 0x00000034cc24723c */ /* 0x080fe40000041824 */
[----:B------:R-:W-:Y:S01]  /*f9e0*/  MUFU.EX2 R178, R181 ;  /* 0x000000b500b27308 */ /* 0x000fe20000000800 */
[C---:B------:R-:W-:Y:S02]  /*f9f0*/  FMUL.FTZ R82, R199.reuse, R82 ;  /* 0x00000052c7527220 */ /* 0x040fe40000410000 */
[C---:B------:R-:W-:Y:S02]  /*fa00*/  FMUL.FTZ R83, R199.reuse, R83 ;  /* 0x00000053c7537220 */ /* 0x040fe40000410000 */
[C---:B------:R-:W-:Y:S01]  /*fa10*/  FMUL.FTZ R86, R199.reuse, R86 ;  /* 0x00000056c7567220 */ /* 0x040fe20000410000 */
[C---:B------:R-:W-:Y:S04]  /*fa20*/  HMMA.16816.F32.BF16 R40, R164.reuse, R52, R40 ;  /* 0x00000034a428723c */ /* 0x040fe80000041828 */
[C---:B------:R-:W-:Y:S01]  /*fa30*/  FMUL.FTZ R87, R199.reuse, R87 ;  /* 0x00000057c7577220 */ /* 0x040fe20000410000 */
[----:B------:R-:W-:Y:S01]  /*fa40*/  MUFU.EX2 R227, R227 ;  /* 0x000000e300e37308 */ /* 0x000fe20000000800 */
[----:B------:R-:W-:Y:S02]  /*fa50*/  FMUL.FTZ R98, R199, R98 ;  /* 0x00000062c7627220 */ /* 0x000fe40000410000 */
[-C--:B------:R-:W-:Y:S04]  /*fa60*/  HMMA.16816.F32.BF16 R44, R164, R54.reuse, R44 ;  /* 0x00000036a42c723c */ /* 0x080fe8000004182c */
[C---:B------:R-:W-:Y:S02]  /*fa70*/  FMUL.FTZ R52, R201.reuse, R136 ;  /* 0x00000088c9347220 */ /* 0x040fe40000410000 */
[----:B------:R-:W-:Y:S01]  /*fa80*/  FMUL.FTZ R53, R201, R137 ;  /* 0x00000089c9357220 */ /* 0x000fe20000410000 */
[----:B------:R-:W-:Y:S01]  /*fa90*/  F2FP.BF16.PACK_AB R201, R215, R216 ;  /* 0x000000d8d7c9723e */ /* 0x000fe200000010ff */
[C---:B------:R-:W-:Y:S01]  /*faa0*/  HMMA.16816.F32.BF16 R48, R204.reuse, R54, R48 ;  /* 0x00000036cc30723c */ /* 0x040fe20000041830 */
[----:B------:R-:W4:Y:S03]  /*fab0*/  MUFU.EX2 R136, R160 ;  /* 0x000000a000887308 */ /* 0x000f260000000800 */
[C---:B------:R-:W-:Y:S02]  /*fac0*/  FMUL.FTZ R99, R199.reuse, R99 ;  /* 0x00000063c7637220 */ /* 0x040fe40000410000 */
[C---:B------:R-:W-:Y:S02]  /*fad0*/  FMUL.FTZ R102, R199.reuse, R102 ;  /* 0x00000066c7667220 */ /* 0x040fe40000410000 */
[C---:B------:R-:W-:Y:S03]  /*fae0*/  FMUL.FTZ R54, R199.reuse, R138 ;  /* 0x0000008ac7367220 */ /* 0x040fe60000410000 */
[----:B------:R-:W-:Y:S01]  /*faf0*/  MUFU.EX2 R138, R219 ;  /* 0x000000db008a7308 */ /* 0x000fe20000000800 */
[C---:B------:R-:W-:Y:S02]  /*fb00*/  FMUL.FTZ R55, R199.reuse, R139 ;  /* 0x0000008bc7377220 */ /* 0x040fe40000410000 */
[C---:B------:R-:W-:Y:S02]  /*fb10*/  FMUL.FTZ R103, R199.reuse, R103 ;  /* 0x00000067c7677220 */ /* 0x040fe40000410000 */
[C---:B------:R-:W-:Y:S02]  /*fb20*/  FMUL.FTZ R114, R199.reuse, R114 ;  /* 0x00000072c7727220 */ /* 0x040fe40000410000 */
[----:B------:R-:W-:Y:S01]  /*fb30*/  FMUL.FTZ R115, R199, R115 ;  /* 0x00000073c7737220 */ /* 0x000fe20000410000 */
[-C--:B-1----:R-:W-:Y:S02]  /*fb40*/  HMMA.16816.F32.BF16 R52, R204, R140.reuse, R52 ;  /* 0x0000008ccc34723c */ /* 0x082fe40000041834 */
[----:B------:R1:W-:Y:S01]  /*fb50*/  MUFU.EX2 R137, R203 ;  /* 0x000000cb00897308 */ /* 0x0003e20000000800 */
[----:B------:R-:W-:Y:S02]  /*fb60*/  FADD.FTZ R170, R172, R170 ;  /* 0x000000aaacaa7221 */ /* 0x000fe40000010000 */
[----:B------:R-:W-:Y:S02]  /*fb70*/  FADD.FTZ R174, R173, R174 ;  /* 0x000000aeadae7221 */ /* 0x000fe40000010000 */
[C---:B------:R-:W-:Y:S01]  /*fb80*/  FMUL.FTZ R118, R199.reuse, R118 ;  /* 0x00000076c7767220 */ /* 0x040fe20000410000 */
[C---:B------:R-:W-:Y:S04]  /*fb90*/  HMMA.16816.F32.BF16 R56, R164.reuse, R140, R56 ;  /* 0x0000008ca438723c */ /* 0x040fe80000041838 */
[----:B--2---:R-:W-:Y:S01]  /*fba0*/  FADD.FTZ R174, R152, R174 ;  /* 0x000000ae98ae7221 */ /* 0x004fe20000010000 */
[----:B------:R-:W-:Y:S01]  /*fbb0*/  MUFU.EX2 R160, R186 ;  /* 0x000000ba00a07308 */ /* 0x000fe20000000800 */
[C---:B------:R-:W-:Y:S02]  /*fbc0*/  FMUL.FTZ R119, R199.reuse, R119 ;  /* 0x00000077c7777220 */ /* 0x040fe40000410000 */
[-C--:B------:R-:W-:Y:S04]  /*fbd0*/  HMMA.16816.F32.BF16 R60, R164, R142.reuse, R60 ;  /* 0x0000008ea43c723c */ /* 0x080fe8000004183c */
[----:B----4-:R-:W-:Y:S02]  /*fbe0*/  FADD.FTZ R154, R136, R222 ;  /* 0x000000de889a7221 */ /* 0x010fe40000010000 */
[----:B------:R-:W-:Y:S01]  /*fbf0*/  FMUL.FTZ R130, R199, R130 ;  /* 0x00000082c7827220 */ /* 0x000fe20000410000 */
[----:B------:R-:W-:Y:S01]  /*fc00*/  MUFU.EX2 R172, R188 ;  /* 0x000000bc00ac7308 */ /* 0x000fe20000000800 */
[C---:B------:R-:W-:Y:S01]  /*fc10*/  HMMA.16816.F32.BF16 R64, R204.reuse, R142, R64 ;  /* 0x0000008ecc40723c */ /* 0x040fe20000041840 */
[----:B------:R-:W-:Y:S03]  /*fc20*/  LDSM.16.MT88.4 R140, [R246+0x800] ;  /* 0x00080000f68c783b */ /* 0x000fe60000004200 */
[----:B-1----:R-:W-:Y:S01]  /*fc30*/  F2FP.BF16.PACK_AB R203, R213, R214 ;  /* 0x000000d6d5cb723e */ /* 0x002fe200000010ff */
[----:B------:R-:W-:Y:S02]  /*fc40*/  FMUL.FTZ R131, R199, R131 ;  /* 0x00000083c7837220 */ /* 0x000fe40000410000 */
[----:B------:R-:W-:Y:S01]  /*fc50*/  FADD.FTZ R202, R175, R202 ;  /* 0x000000caafca7221 */ /* 0x000fe20000010000 */
[-C--:B---3--:R-:W-:Y:S01]  /*fc60*/  HMMA.16816.F32.BF16 R68, R204, R132.reuse, R68 ;  /* 0x00000084cc44723c */ /* 0x088fe20000041844 */
[----:B------:R-:W-:Y:S03]  /*fc70*/  MUFU.EX2 R175, R185 ;  /* 0x000000b900af7308 */ /* 0x000fe60000000800 */
[----:B------:R-:W-:Y:S04]  /*fc80*/  FADD.FTZ R171, R171, R202 ;  /* 0x000000caabab7221 */ /* 0x000fe80000010000 */
[C---:B------:R-:W-:Y:S03]  /*fc90*/  HMMA.16816.F32.BF16 R72, R164.reuse, R132, R72 ;  /* 0x00000084a448723c */ /* 0x040fe60000041848 */
[----:B------:R-:W-:Y:S01]  /*fca0*/  MUFU.EX2 R199, R184 ;  /* 0x000000b800c77308 */ /* 0x000fe20000000800 */
[----:B------:R-:W-:Y:S04]  /*fcb0*/  FADD.FTZ R171, R168, R171 ;  /* 0x000000aba8ab7221 */ /* 0x000fe80000010000 */
[-C--:B------:R-:W-:Y:S04]  /*fcc0*/  HMMA.16816.F32.BF16 R76, R164, R134.reuse, R76 ;  /* 0x00000086a44c723c */ /* 0x080fe8000004184c */
[----:B------:R-:W-:Y:S01]  /*fcd0*/  FADD.FTZ R171, R163, R171 ;  /* 0x000000aba3ab7221 */ /* 0x000fe20000010000 */
[----:B------:R-:W-:Y:S03]  /*fce0*/  MUFU.EX2 R202, R218 ;  /* 0x000000da00ca7308 */ /* 0x000fe60000000800 */
[C---:B------:R-:W-:Y:S01]  /*fcf0*/  HMMA.16816.F32.BF16 R80, R204.reuse, R134, R80 ;  /* 0x00000086cc50723c */ /* 0x040fe20000041850 */
[----:B------:R-:W1:Y:S06]  /*fd00*/  LDSM.16.MT88.4 R132, [R245+0x2000] ;  /* 0x00200000f584783b */ /* 0x000e6c0000004200 */
[----:B------:R-:W-:Y:S10]  /*fd10*/  MUFU.EX2 R218, R210 ;  /* 0x000000d200da7308 */ /* 0x000ff40000000800 */
[----:B------:R-:W-:Y:S10]  /*fd20*/  MUFU.EX2 R168, R217 ;  /* 0x000000d900a87308 */ /* 0x000ff40000000800 */
[----:B------:R-:W-:Y:S10]  /*fd30*/  MUFU.EX2 R217, R211 ;  /* 0x000000d300d97308 */ /* 0x000ff40000000800 */
[----:B------:R-:W2:Y:S01]  /*fd40*/  MUFU.EX2 R139, R220 ;  /* 0x000000dc008b7308 */ /* 0x000ea20000000800 */
[-C--:B-1----:R-:W-:Y:S09]  /*fd50*/  HMMA.16816.F32.BF16 R84, R204, R132.reuse, R84 ;  /* 0x00000084cc54723c */ /* 0x082ff20000041854 */
[----:B------:R-:W-:Y:S01]  /*fd60*/  MUFU.EX2 R220, R191 ;  /* 0x000000bf00dc7308 */ /* 0x000fe20000000800 */
[C---:B------:R-:W-:Y:S08]  /*fd70*/  HMMA.16816.F32.BF16 R88, R164.reuse, R132, R88 ;  /* 0x00000084a458723c */ /* 0x040ff00000041858 */
[-C--:B------:R-:W-:Y:S01]  /*fd80*/  HMMA.16816.F32.BF16 R92, R164, R134.reuse, R92 ;  /* 0x00000086a45c723c */ /* 0x080fe2000004185c */
[----:B------:R-:W1:Y:S03]  /*fd90*/  MUFU.EX2 R219, R190 ;  /* 0x000000be00db7308 */ /* 0x000e660000000800 */
[C---:B--2---:R-:W-:Y:S01]  /*fda0*/  F2FP.BF16.PACK_AB R136, R139.reuse, R136 ;  /* 0x000000888b88723e */ /* 0x044fe200000010ff */
[----:B------:R-:W-:Y:S03]  /*fdb0*/  FADD.FTZ R154, R139, R154 ;  /* 0x0000009a8b9a7221 */ /* 0x000fe60000010000 */
[C---:B------:R-:W-:Y:S01]  /*fdc0*/  HMMA.16816.F32.BF16 R96, R204.reuse, R134, R96 ;  /* 0x00000086cc60723c */ /* 0x040fe20000041860 */
[----:B------:R-:W2:Y:S02]  /*fdd0*/  LDSM.16.MT88.4 R132, [R244+0x2000] ;  /* 0x00200000f484783b */ /* 0x000ea40000004200 */
[----:B------:R-:W3:Y:S01]  /*fde0*/  MUFU.EX2 R222, R179 ;  /* 0x000000b300de7308 */ /* 0x000ee20000000800 */
[----:B------:R-:W-:Y:S01]  /*fdf0*/  FADD.FTZ R154, R138, R154 ;  /* 0x0000009a8a9a7221 */ /* 0x000fe20000010000 */
[C---:B------:R-:W-:Y:S03]  /*fe00*/  F2FP.BF16.PACK_AB R138, R137.reuse, R138 ;  /* 0x0000008a898a723e */ /* 0x040fe600000010ff */
[----:B------:R-:W-:Y:S01]  /*fe10*/  FADD.FTZ R154, R137, R154 ;  /* 0x0000009a899a7221 */ /* 0x000fe20000010000 */
[----:B------:R-:W-:Y:S04]  /*fe20*/  F2FP.BF16.PACK_AB R137, R161, R152 ;  /* 0x00000098a189723e */ /* 0x000fe800000010ff */
[----:B------:R-:W-:Y:S01]  /*fe30*/  MUFU.EX2 R173, R180 ;  /* 0x000000b400ad7308 */ /* 0x000fe20000000800 */
[----:B-1----:R-:W-:Y:S09]  /*fe40*/  F2FP.BF16.PACK_AB R139, R219, R220 ;  /* 0x000000dcdb8b723e */ /* 0x002ff200000010ff */
[----:B------:R-:W-:Y:S10]  /*fe50*/  MUFU.EX2 R179, R200 ;  /* 0x000000c800b37308 */ /* 0x000ff40000000800 */
[----:B------:R-:W-:Y:S01]  /*fe60*/  MUFU.EX2 R198, R198 ;  /* 0x000000c600c67308 */ /* 0x000fe20000000800 */
[-C--:B--2---:R-:W-:Y:S09]  /*fe70*/  HMMA.16816.F32.BF16 R100, R204, R132.reuse, R100 ;  /* 0x00000084cc64723c */ /* 0x084ff20000041864 */
[----:B------:R-:W1:Y:S01]  /*fe80*/  MUFU.EX2 R197, R197 ;  /* 0x000000c500c57308 */ /* 0x000e620000000800 */
[C---:B------:R-:W-:Y:S08]  /*fe90*/  HMMA.16816.F32.BF16 R104, R164.reuse, R132, R104 ;  /* 0x00000084a468723c */ /* 0x040ff00000041868 */
[-C--:B------:R-:W-:Y:S08]  /*fea0*/  HMMA.16816.F32.BF16 R108, R164, R134.reuse, R108 ;  /* 0x00000086a46c723c */ /* 0x080ff0000004186c */
[C---:B------:R-:W-:Y:S01]  /*feb0*/  HMMA.16816.F32.BF16 R112, R204.reuse, R134, R112 ;  /* 0x00000086cc70723c */ /* 0x040fe20000041870 */
[----:B------:R-:W2:Y:S07]  /*fec0*/  LDSM.16.MT88.4 R132, [R243+0x2000] ;  /* 0x00200000f384783b */ /* 0x000eae0000004200 */
[-C--:B--2---:R-:W-:Y:S08]  /*fed0*/  HMMA.16816.F32.BF16 R116, R204, R132.reuse, R116 ;  /* 0x00000084cc74723c */ /* 0x084ff00000041874 */
[C---:B------:R-:W-:Y:S07]  /*fee0*/  HMMA.16816.F32.BF16 R120, R164.reuse, R132, R120 ;  /* 0x00000084a478723c */ /* 0x040fee0000041878 */
[----:B------:R-:W-:Y:S01]  /*fef0*/  F2FP.BF16.PACK_AB R132, R160, R153 ;  /* 0x00000099a084723e */ /* 0x000fe200000010ff */
[-C--:B------:R-:W-:Y:S01]  /*ff00*/  HMMA.16816.F32.BF16 R124, R164, R134.reuse, R124 ;  /* 0x00000086a47c723c */ /* 0x080fe2000004187c */
[----:B------:R-:W-:Y:S03]  /*ff10*/  MUFU.EX2 R166, R224 ;  /* 0x000000e000a67308 */ /* 0x000fe60000000800 */
[----:B------:R-:W-:Y:S03]  /*ff20*/  F2FP.BF16.PACK_AB R133, R162, R163 ;  /* 0x000000a3a285723e */ /* 0x000fe600000010ff */
[----:B------:R-:W-:Y:S01]  /*ff30*/  FADD.FTZ R165, R169, R170 ;  /* 0x000000aaa9a57221 */ /* 0x000fe20000010000 */
[----:B------:R-:W-:Y:S03]  /*ff40*/  HMMA.16816.F32.BF16 R128, R204, R134, R128 ;  /* 0x00000086cc80723c */ /* 0x000fe60000041880 */
[----:B------:R-:W2:Y:S01]  /*ff50*/  MUFU.EX2 R224, R208 ;  /* 0x000000d000e07308 */ /* 0x000ea20000000800 */
[----:B------:R-:W-:Y:S03]  /*ff60*/  FADD.FTZ R165, R153, R165 ;  /* 0x000000a599a57221 */ /* 0x000fe60000010000 */
[----:B------:R-:W-:Y:S01]  /*ff70*/  F2FP.BF16.PACK_AB R134, R223, R226 ;  /* 0x000000e2df86723e */ /* 0x000fe200000010ff */
[-C--:B------:R-:W-:Y:S05]  /*ff80*/  HMMA.16816.F32.BF16 R4, R136, R140.reuse, R4 ;  /* 0x0000008c8804723c */ /* 0x080fea0000041804 */
[----:B---3--:R-:W-:Y:S01]  /*ff90*/  F2FP.BF16.PACK_AB R135, R222, R225 ;  /* 0x000000e1de87723e */ /* 0x008fe200000010ff */
[----:B------:R-:W3:Y:S01]  /*ffa0*/  MUFU.EX2 R167, R221 ;  /* 0x000000dd00a77308 */ /* 0x000ee20000000800 */
[----:B------:R-:W-:Y:S02]  /*ffb0*/  F2FP.BF16.PACK_AB R204, R217, R212 ;  /* 0x000000d4d9cc723e */ /* 0x000fe400000010ff */
[----:B-1----:R-:W-:Y:S03]  /*ffc0*/  F2FP.BF16.PACK_AB R207, R197, R198 ;  /* 0x000000c6c5cf723e */ /* 0x002fe600000010ff */
[C---:B------:R-:W-:Y:S04]  /*ffd0*/  HMMA.16816.F32.BF16 R8, R132.reuse, R140, R8 ;  /* 0x0000008c8408723c */ /* 0x040fe80000041808 */
[----:B------:R1:W4:Y:S01]  /*ffe0*/  MUFU.EX2 R221, R209 ;  /* 0x000000d100dd7308 */ /* 0x0003220000000800 */
[----:B--2---:R-:W-:Y:S03]  /*fff0*/  F2FP.BF16.PACK_AB R205, R179, R224 ;  /* 0x000000e0b3cd723e */ /* 0x004fe600000010ff */
[-C--:B------:R-:W-:Y:S08]  /*10000*/  HMMA.16816.F32.BF16 R12, R132, R142.reuse, R12 ;  /* 0x0000008e840c723c */ /* 0x080ff0000004180c */
[C---:B------:R-:W-:Y:S01]  /*10010*/  HMMA.16816.F32.BF16 R16, R136.reuse, R142, R16 ;  /* 0x0000008e8810723c */ /* 0x040fe20000041810 */
[----:B------:R-:W2:Y:S03]  /*10020*/  LDSM.16.MT88.4 R140, [R243+0x800] ;  /* 0x00080000f38c783b */ /* 0x000ea60000004200 */
[----:B---3--:R-:W-:Y:S04]  /*10030*/  F2FP.BF16.PACK_AB R200, R167, R166 ;  /* 0x000000a6a7c8723e */ /* 0x008fe800000010ff */
[-C--:B------:R-:W-:Y:S01]  /*10040*/  HMMA.16816.F32.BF16 R20, R136, R144.reuse, R20 ;  /* 0x000000908814723c */ /* 0x080fe20000041814 */
[----:B-1----:R-:W-:Y:S03]  /*10050*/  LDSM.16.MT88.4 R208, [R246+0x3800] ;  /* 0x00380000f6d0783b */ /* 0x002fe60000004200 */
[----:B----4-:R-:W-:Y:S04]  /*10060*/  F2FP.BF16.PACK_AB R206, R221, R218 ;  /* 0x000000daddce723e */ /* 0x010fe800000010ff */
        /* <DEDUP_REMOVED lines=14> */
[-C--:B-1----:R-:W-:Y:S08]  /*10150*/  HMMA.16816.F32.BF16 R68, R136, R144.reuse, R68 ;  /* 0x000000908844723c */ /* 0x082ff00000041844 */
[C---:B------:R-:W-:Y:S08]  /*10160*/  HMMA.16816.F32.BF16 R72, R132.reuse, R144, R72 ;  /* 0x000000908448723c */ /* 0x040ff00000041848 */
[-C--:B------:R-:W-:Y:S08]  /*10170*/  HMMA.16816.F32.BF16 R76, R132, R146.reuse, R76 ;  /* 0x00000092844c723c */ /* 0x080ff0000004184c */
[C---:B------:R-:W-:Y:S01]  /*10180*/  HMMA.16816.F32.BF16 R80, R136.reuse, R146, R80 ;  /* 0x000000928850723c */ /* 0x040fe20000041850 */
[----:B------:R-:W1:Y:S07]  /*10190*/  LDSM.16.MT88.4 R144, [R243+0x2800] ;  /* 0x00280000f390783b */ /* 0x000e6e0000004200 */
[-C--:B---3--:R-:W-:Y:S08]  /*101a0*/  HMMA.16816.F32.BF16 R84, R136, R148.reuse, R84 ;  /* 0x000000948854723c */ /* 0x088ff00000041854 */
        /* <DEDUP_REMOVED lines=25> */
[-C--:B---3--:R-:W-:Y:S01]  /*10340*/  HMMA.16816.F32.BF16 R4, R132, R148.reuse, R4 ;  /* 0x000000948404723c */ /* 0x088fe20000041804 */
[----:B------:R-:W1:Y:S04]  /*10350*/  LDSM.16.MT88.4 R144, [R244+0x1000] ;  /* 0x00100000f490783b */ /* 0x000e680000004200 */
[----:B------:R-:W-:Y:S02]  /*10360*/  F2FP.BF16.PACK_AB R137, R229, R230 ;  /* 0x000000e6e589723e */ /* 0x000fe400000010ff */
[----:B------:R-:W-:Y:S02]  /*10370*/  F2FP.BF16.PACK_AB R139, R227, R228 ;  /* 0x000000e4e38b723e */ /* 0x000fe400000010ff */
[----:B------:R-:W-:Y:S05]  /*10380*/  LDSM.16.MT88.4 R156, [R245+0x3000] ;  /* 0x00300000f59c783b */ /* 0x000fea0000004200 */
        /* <DEDUP_REMOVED lines=45> */
[----:B--2---:R-:W-:Y:S02]  /*10660*/  FADD.FTZ R136, R160, R165 ;  /* 0x000000a5a0887221 */ /* 0x004fe40000010000 */
[-C--:B---3--:R-:W-:Y:S05]  /*10670*/  HMMA.16816.F32.BF16 R160, R200, R156.reuse, R4 ;  /* 0x0000009cc8a0723c */ /* 0x088fea0000041804 */
        /* <DEDUP_REMOVED lines=66> */
[C---:B------:R-:W-:Y:S08]  /*10aa0*/  HMMA.16816.F32.BF16 R96, R200.reuse, R6, R96 ;  /* 0x00000006c860723c */ /* 0x040ff00000041860 */
[-C--:B---3--:R-:W-:Y:S08]  /*10ab0*/  HMMA.16816.F32.BF16 R100, R200, R8.reuse, R100 ;  /* 0x00000008c864723c */ /* 0x088ff00000041864 */
        /* <DEDUP_REMOVED lines=11> */
[C---:B--2---:R-:W-:Y:S01]  /*10b70*/  ISETP.GT.AND P0, PT, R4.reuse, R5, PT ;  /* 0x000000050400720c */ /* 0x044fe20003f04270 */
[----:B------:R-:W-:Y:S01]  /*10b80*/  FADD.FTZ R5, R213, R220 ;  /* 0x000000dcd5057221 */ /* 0x000fe20000010000 */
[----:B------:R-:W-:Y:S04]  /*10b90*/  IADD3 R4, R4, -0x1, RZ ;  /* 0xffffffff04047810 */ /* 0x000fe80007ffe0ff */
[----:B------:R1:W-:Y:S04]  /*10ba0*/  STL [R1+0xe4], R5 ;  /* 0x0000e40501007387 */ /* 0x0003e80000100800 */
[----:B------:R1:W-:Y:S03]  /*10bb0*/  STL [R1+0xe8], R4 ;  /* 0x0000e80401007387 */ /* 0x0003e60000100800 */
[----:B-1----:R-:W-:-:S05]  /*10bc0*/  @P0 BRA `(.L_x_1255) ;  /* 0xffffb8b000000947 */ /* 0x002fca000383ffff */
.L_x_1248:
[----:B------:R-:W-:Y:S05]  /*10bd0*/  BRA.DIV ~URZ, `(.L_x_1256) ;  /* 0x000067a27f007947 */ /* 0x000fea000b800000 */
[----:B------:R-:W2:Y:S04]  /*10be0*/  LDL R4, [R1+0xe0] ;  /* 0x0000e00001047983 */ /* 0x000ea80000100800 */
[----:B--2---:R1:W2:Y:S02]  /*10bf0*/  SHFL.BFLY PT, R10, R4, 0x2, 0x1f ;  /* 0x0c401f00040a7f89 */ /* 0x0042a400000e0000 */
.L_x_1300:
[----:B-1----:R-:W3:Y:S02]  /*10c00*/  LDL.LU R4, [R1+0xe0] ;  /* 0x0000e00001047983 */ /* 0x002ee40000300800 */
[----:B--23--:R-:W-:Y:S01]  /*10c10*/  FADD.FTZ R10, R10, R4 ;  /* 0x000000040a0a7221 */ /* 0x00cfe20000010000 */
[----:B------:R-:W-:Y:S05]  /*10c20*/  BRA.DIV ~URZ, `(.L_x_1257) ;  /* 0x000067b27f007947 */ /* 0x000fea000b800000 */
[----:B------:R-:W2:Y:S04]  /*10c30*/  LDL.LU R6, [R1+0xe4] ;  /* 0x0000e40001067983 */ /* 0x000ea80000300800 */
[----:B------:R-:W1:Y:S04]  /*10c40*/  SHFL.BFLY PT, R5, R203, 0x2, 0x1f ;  /* 0x0c401f00cb057f89 */ /* 0x000e6800000e0000 */
[----:B------:R-:W3:Y:S01]  /*10c50*/  SHFL.BFLY PT, R4, R202, 0x2, 0x1f ;  /* 0x0c401f00ca047f89 */ /* 0x000ee200000e0000 */
[----:B-1----:R-:W-:-:S02]  /*10c60*/  FADD.FTZ R203, R5, R203 ;  /* 0x000000cb05cb7221 */ /* 0x002fc40000010000 */
[----:B---3--:R-:W-:-:S03]  /*10c70*/  FADD.FTZ R202, R4, R202 ;  /* 0x000000ca04ca7221 */ /* 0x008fc60000010000 */
[----:B------:R-:W1:Y:S04]  /*10c80*/  SHFL.BFLY PT, R8, R203, 0x1, 0x1f ;  /* 0x0c201f00cb087f89 */ /* 0x000e6800000e0000 */
[----:B------:R-:W-:Y:S01]  /*10c90*/  SHFL.BFLY PT, R4, R202, 0x1, 0x1f ;  /* 0x0c201f00ca047f89 */ /* 0x000fe200000e0000 */
[----:B-1----:R-:W-:-:S03]  /*10ca0*/  FADD.FTZ R8, R203, R8 ;  /* 0x00000008cb087221 */ /* 0x002fc60000010000 */
[----:B--2---:R-:W1:Y:S02]  /*10cb0*/  SHFL.BFLY PT, R9, R6, 0x2, 0x1f ;  /* 0x0c401f0006097f89 */ /* 0x004e6400000e0000 */
[----:B-1----:R-:W-:Y:S02]  /*10cc0*/  FADD.FTZ R9, R9, R6 ;  /* 0x0000000609097221 */ /* 0x002fe40000010000 */
[----:B------:R-:W1:Y:S04]  /*10cd0*/  SHFL.BFLY PT, R6, R10, 0x1, 0x1f ;  /* 0x0c201f000a067f89 */ /* 0x000e6800000e0000 */
[----:B------:R-:W2:Y:S01]  /*10ce0*/  SHFL.BFLY PT, R5, R9, 0x1, 0x1f ;  /* 0x0c201f0009057f89 */ /* 0x000ea200000e0000 */
[----:B-1----:R-:W-:Y:S02]  /*10cf0*/  FADD.FTZ R10, R10, R6 ;  /* 0x000000060a0a7221 */ /* 0x002fe40000010000 */
[----:B--2---:R-:W-:-:S05]  /*10d00*/  FADD.FTZ R9, R9, R5 ;  /* 0x0000000509097221 */ /* 0x004fca0000010000 */
.L_x_1301:
[----:B------:R-:W-:Y:S01]  /*10d10*/  FSETP.NE.FTZ.AND P2, PT, R9, RZ, PT ;  /* 0x000000ff0900720b */ /* 0x000fe20003f55000 */
[----:B------:R-:W-:Y:S01]  /*10d20*/  FADD.FTZ R4, R4, R202 ;  /* 0x000000ca04047221 */ /* 0x000fe20000010000 */
[----:B------:R-:W-:-:S02]  /*10d30*/  FSETP.NE.FTZ.AND P3, PT, R10, RZ, PT ;  /* 0x000000ff0a00720b */ /* 0x000fc40003f75000 */
[----:B------:R-:W-:Y:S02]  /*10d40*/  MOV R5, RZ ;  /* 0x000000ff00057202 */ /* 0x000fe40000000f00 */
[----:B------:R-:W-:Y:S02]  /*10d50*/  MOV R6, RZ ;  /* 0x000000ff00067202 */ /* 0x000fe40000000f00 */
[----:B------:R-:W-:Y:S02]  /*10d60*/  FSETP.NE.FTZ.AND P1, PT, R8, RZ, PT ;  /* 0x000000ff0800720b */ /* 0x000fe40003f35000 */
[----:B------:R-:W-:Y:S02]  /*10d70*/  FSETP.NE.FTZ.AND P0, PT, R4, RZ, PT ;  /* 0x000000ff0400720b */ /* 0x000fe40003f15000 */
[----:B------:R-:W-:Y:S01]  /*10d80*/  MOV R12, 0xff800000 ;  /* 0xff800000000c7802 */ /* 0x000fe20000000f00 */
[----:B------:R-:W1:Y:S01]  /*10d90*/  @P2 MUFU.RCP R5, R9 ;  /* 0x0000000900052308 */ /* 0x000e620000001000 */
[----:B------:R-:W-:-:S02]  /*10da0*/  @P2 MOV R13, 0x3f317218 ;  /* 0x3f317218000d2802 */ /* 0x000fc40000000f00 */
[----:B------:R-:W-:Y:S02]  /*10db0*/  @P3 MOV R14, 0x3f317218 ;  /* 0x3f317218000e3802 */ /* 0x000fe40000000f00 */
[----:B------:R-:W-:Y:S01]  /*10dc0*/  MOV R11, 0xff800000 ;  /* 0xff800000000b7802 */ /* 0x000fe20000000f00 */
[----:B------:R-:W-:Y:S02]  /*10dd0*/  @P2 FMUL.FTZ R13, R13, c[0x0][0x2d0] ;  /* 0x0000b4000d0d2a20 */ /* 0x000fe40000410000 */
[----:B------:R-:W2:Y:S01]  /*10de0*/  @P3 MUFU.RCP R6, R10 ;  /* 0x0000000a00063308 */ /* 0x000ea20000001000 */
[----:B------:R-:W-:Y:S02]  /*10df0*/  @P3 FMUL.FTZ R14, R14, c[0x0][0x2d0] ;  /* 0x0000b4000e0e3a20 */ /* 0x000fe40000410000 */
[----:B-1----:R-:W-:-:S05]  /*10e00*/  FMUL.FTZ R162, R5, R162 ;  /* 0x000000a205a27220 */ /* 0x002fca0000410000 */
[----:B------:R1:W3:Y:S01]  /*10e10*/  @P3 MUFU.LG2 R7, R10 ;  /* 0x0000000a00073308 */ /* 0x0002e20000000c00 */
[C---:B------:R-:W-:Y:S02]  /*10e20*/  FMUL.FTZ R163, R5.reuse, R163 ;  /* 0x000000a305a37220 */ /* 0x040fe40000410000 */
[C---:B------:R-:W-:Y:S02]  /*10e30*/  FMUL.FTZ R158, R5.reuse, R158 ;  /* 0x0000009e059e7220 */ /* 0x040fe40000410000 */
[C---:B------:R-:W-:Y:S02]  /*10e40*/  FMUL.FTZ R159, R5.reuse, R159 ;  /* 0x0000009f059f7220 */ /* 0x040fe40000410000 */
[C---:B------:R-:W-:Y:S01]  /*10e50*/  FMUL.FTZ R154, R5.reuse, R154 ;  /* 0x0000009a059a7220 */ /* 0x040fe20000410000 */
[----:B------:R-:W4:Y:S01]  /*10e60*/  @P2 MUFU.LG2 R9, R9 ;  /* 0x0000000900092308 */ /* 0x000f220000000c00 */
[C---:B------:R-:W-:Y:S02]  /*10e70*/  FMUL.FTZ R155, R5.reuse, R155 ;  /* 0x0000009b059b7220 */ /* 0x040fe40000410000 */
[----:B------:R-:W-:-:S02]  /*10e80*/  FMUL.FTZ R150, R5, R150 ;  /* 0x0000009605967220 */ /* 0x000fc40000410000 */
[C---:B------:R-:W-:Y:S02]  /*10e90*/  FMUL.FTZ R151, R5.reuse, R151 ;  /* 0x0000009705977220 */ /* 0x040fe40000410000 */
[C---:B------:R-:W-:Y:S01]  /*10ea0*/  FMUL.FTZ R146, R5.reuse, R146 ;  /* 0x0000009205927220 */ /* 0x040fe20000410000 */
[----:B-1----:R-:W-:Y:S01]  /*10eb0*/  MOV R10, 0xff800000 ;  /* 0xff800000000a7802 */ /* 0x002fe20000000f00 */
        /* <DEDUP_REMOVED lines=56> */
[----:B------:R-:W-:Y:S01]  /*11240*/  MOV R6, RZ ;  /* 0x000000ff00067202 */ /* 0x000fe20000000f00 */
[----:B------:R-:W-:Y:S01]  /*11250*/  @P1 FMUL.FTZ R15, R5, c[0x0][0x2d0] ;  /* 0x0000b400050f1a20 */ /* 0x000fe20000410000 */
[----:B------:R-:W-:Y:S01]  /*11260*/  MOV R5, RZ ;  /* 0x000000ff00057202 */ /* 0x000fe20000000f00 */
[----:B---3--:R-:W-:Y:S02]  /*11270*/  @P3 FMUL.FTZ R7, R7, 0.69314718246459960938 ;  /* 0x3f31721807073820 */ /* 0x008fe40000410000 */
[----:B----4-:R-:W-:Y:S01]  /*11280*/  @P2 FMUL.FTZ R9, R9, 0.69314718246459960938 ;  /* 0x3f31721809092820 */ /* 0x010fe20000410000 */
[----:B------:R-:W1:Y:S01]  /*11290*/  @P1 MUFU.RCP R6, R8 ;  /* 0x0000000800061308 */ /* 0x000e620000001000 */
[----:B------:R-:W-:Y:S01]  /*112a0*/  @P3 FFMA.FTZ R10, R14, R3, R7 ;  /* 0x000000030e0a3223 */ /* 0x000fe20000010007 */
[----:B------:R-:W-:Y:S01]  /*112b0*/  @P0 MOV R3, 0x3f317218 ;  /* 0x3f31721800030802 */ /* 0x000fe20000000f00 */
[----:B------:R-:W-:Y:S01]  /*112c0*/  @P2 FFMA.FTZ R11, R13, R2, R9 ;  /* 0x000000020d0b2223 */ /* 0x000fe20000010009 */
[----:B------:R-:W-:-:S03]  /*112d0*/  MOV R2, 0x1 ;  /* 0x0000000100027802 */ /* 0x000fc60000000f00 */
[----:B------:R-:W-:Y:S01]  /*112e0*/  @P0 FMUL.FTZ R3, R3, c[0x0][0x2d0] ;  /* 0x0000b40003030a20 */ /* 0x000fe20000410000 */
[----:B------:R-:W2:Y:S08]  /*112f0*/  @P1 MUFU.LG2 R8, R8 ;  /* 0x0000000800081308 */ /* 0x000eb00000000c00 */
[----:B------:R-:W-:Y:S01]  /*11300*/  @P0 MUFU.RCP R5, R4 ;  /* 0x0000000400050308 */ /* 0x000fe20000001000 */
[----:B-1----:R-:W-:-:S02]  /*11310*/  FMUL.FTZ R164, R6, R164 ;  /* 0x000000a406a47220 */ /* 0x002fc40000410000 */
[C---:B------:R-:W-:Y:S02]  /*11320*/  FMUL.FTZ R165, R6.reuse, R165 ;  /* 0x000000a506a57220 */ /* 0x040fe40000410000 */
[C---:B------:R-:W-:Y:S02]  /*11330*/  FMUL.FTZ R168, R6.reuse, R168 ;  /* 0x000000a806a87220 */ /* 0x040fe40000410000 */
[----:B------:R-:W-:Y:S01]  /*11340*/  FMUL.FTZ R169, R6, R169 ;  /* 0x000000a906a97220 */ /* 0x000fe20000410000 */
[----:B------:R-:W1:Y:S01]  /*11350*/  @P0 MUFU.LG2 R4, R4 ;  /* 0x0000000400040308 */ /* 0x000e620000000c00 */
[----:B--2---:R-:W-:Y:S02]  /*11360*/  @P1 FMUL.FTZ R8, R8, 0.69314718246459960938 ;  /* 0x3f31721808081820 */ /* 0x004fe40000410000 */
[C---:B------:R-:W-:Y:S02]  /*11370*/  FMUL.FTZ R172, R6.reuse, R172 ;  /* 0x000000ac06ac7220 */ /* 0x040fe40000410000 */
[----:B------:R-:W-:Y:S01]  /*11380*/  @P1 FFMA.FTZ R12, R15, R0, R8 ;  /* 0x000000000f0c1223 */ /* 0x000fe20000010008 */
[----:B------:R-:W-:Y:S01]  /*11390*/  MOV R0, 0xff800000 ;  /* 0xff80000000007802 */ /* 0x000fe20000000f00 */
[----:B------:R-:W-:-:S02]  /*113a0*/  FMUL.FTZ R173, R6, R173 ;  /* 0x000000ad06ad7220 */ /* 0x000fc40000410000 */
[C---:B------:R-:W-:Y:S02]  /*113b0*/  FMUL.FTZ R176, R6.reuse, R176 ;  /* 0x000000b006b07220 */ /* 0x040fe40000410000 */
[C---:B------:R-:W-:Y:S02]  /*113c0*/  FMUL.FTZ R177, R6.reuse, R177 ;  /* 0x000000b106b17220 */ /* 0x040fe40000410000 */
[C---:B------:R-:W-:Y:S02]  /*113d0*/  FMUL.FTZ R180, R6.reuse, R180 ;  /* 0x000000b406b47220 */ /* 0x040fe40000410000 */
[----:B------:R-:W-:Y:S02]  /*113e0*/  FMUL.FTZ R181, R6, R181 ;  /* 0x000000b506b57220 */ /* 0x000fe40000410000 */
[----:B-1----:R-:W-:Y:S02]  /*113f0*/  @P0 FMUL.FTZ R4, R4, 0.69314718246459960938 ;  /* 0x3f31721804040820 */ /* 0x002fe40000410000 */
        /* <DEDUP_REMOVED lines=53> */
[----:B------:R-:W-:Y:S02]  /*11750*/  FMUL.FTZ R127, R5, R127 ;  /* 0x0000007f057f7220 */ /* 0x000fe40000410000 */
[----:B------:R-:W-:-:S02]  /*11760*/  @P0 FFMA.FTZ R0, R3, R196, R4 ;  /* 0x000000c403000223 */ /* 0x000fc40000010004 */
.L_x_1203:
[----:B-1----:R1:W5:Y:S01]  /*11770*/  LDL R9, [R1+0x1c] ;  /* 0x00001c0001097983 */ /* 0x0023620000100800 */
[----:B------:R-:W-:Y:S03]  /*11780*/  BSSY B0, `(.L_x_1258) ;  /* 0x0000012000007945 */ /* 0x000fe60003800000 */
[----:B------:R-:W2:Y:S02]  /*11790*/  S2R R8, SR_TID.X ;  /* 0x0000000000087919 */ /* 0x000ea40000002100 */
[----:B--2---:R-:W-:-:S13]  /*117a0*/  LOP3.LUT P0, RZ, R8, 0x7f, RZ, 0xc0, !PT ;  /* 0x0000007f08ff7812 */ /* 0x004fda000780c0ff */
[----:B------:R-:W-:Y:S05]  /*117b0*/  @P0 BRA `(.L_x_1259) ;  /* 0x000000e000000947 */ /* 0x000fea0003800000 */
[----:B-1----:R-:W1:Y:S01]  /*117c0*/  S2R R3, SR_LANEID ;  /* 0x0000000000037919 */ /* 0x002e620000000000 */
[----:B------:R-:W-:Y:S01]  /*117d0*/  VOTEU.ANY UR4, UPT, PT ;  /* 0x0000000000047886 */ /* 0x000fe200038e0100 */
[----:B------:R-:W-:Y:S01]  /*117e0*/  IMAD.MOV.U32 R6, RZ, RZ, c[0x0][0x580] ;  /* 0x00016000ff067624 */ /* 0x000fe200078e00ff */
[----:B------:R-:W1:Y:S01]  /*117f0*/  FLO.U32 R5, UR4 ;  /* 0x0000000400057d00 */ /* 0x000e6200080e0000 */
[----:B------:R-:W-:-:S07]  /*11800*/  IMAD.MOV.U32 R7, RZ, RZ, c[0x0][0x584] ;  /* 0x00016100ff077624 */ /* 0x000fce00078e00ff */
[----:B------:R-:W2:Y:S01]  /*11810*/  POPC R4, UR4 ;  /* 0x0000000400047d09 */ /* 0x000ea20008000000 */
[----:B-1----:R-:W-:-:S13]  /*11820*/  ISETP.EQ.U32.AND P0, PT, R5, R3, PT ;  /* 0x000000030500720c */ /* 0x002fda0003f02070 */
[----:B--2---:R-:W2:Y:S04]  /*11830*/  @P0 ATOMG.E.ADD.STRONG.GPU PT, R4, [R6.64], R4 ;  /* 0x00000004060409a8 */ /* 0x004ea800081ee1c8 */
[----:B------:R-:W1:Y:S02]  /*11840*/  S2R R3, SR_LTMASK ;  /* 0x0000000000037919 */ /* 0x000e640000003900 */
[----:B-1----:R-:W-:-:S06]  /*11850*/  LOP3.LUT R3, R3, UR4, RZ, 0xc0, !PT ;  /* 0x0000000403037c12 */ /* 0x002fcc000f8ec0ff */
[----:B------:R-:W1:Y:S01]  /*11860*/  POPC R3, R3 ;  /* 0x0000000300037309 */ /* 0x000e620000000000 */
[----:B--2---:R-:W1:Y:S02]  /*11870*/  SHFL.IDX PT, R4, R4, R5, 0x1f ;  /* 0x00001f0504047589 */ /* 0x004e6400000e0000 */
[----:B-1---5:R-:W-:-:S05]  /*11880*/  IADD3 R9, R4, c[0x0][0xc], R3 ;  /* 0x0000030004097a10 */ /* 0x022fca0007ffe003 */
[----:B------:R1:W-:Y:S02]  /*11890*/  STL [R1+0x1c], R9 ;  /* 0x00001c0901007387 */ /* 0x0003e40000100800 */
.L_x_1259:
[----:B-1----:R-:W-:Y:S05]  /*118a0*/  BSYNC B0 ;  /* 0x0000000000007941 */ /* 0x002fea0003800000 */
.L_x_1258:
[----:B------:R-:W-:Y:S01]  /*118b0*/  PRMT R2, R2, 0x9910, RZ ;  /* 0x0000991002027816 */ /* 0x000fe200000000ff */
[----:B------:R-:W-:Y:S03]  /*118c0*/  BSSY B1, `(.L_x_1260) ;  /* 0x00001d7000017945 */ /* 0x000fe60003800000 */
[----:B------:R-:W-:Y:S01]  /*118d0*/  ISETP.NE.AND P0, PT, R2, RZ, PT ;  /* 0x000000ff0200720c */ /* 0x000fe20003f05270 */
[----:B-----5:R-:W-:-:S12]  /*118e0*/  IMAD.MOV.U32 R2, RZ, RZ, R9 ;  /* 0x000000ffff027224 */ /* 0x020fd800078e0009 */
[----:B------:R-:W-:Y:S05]  /*118f0*/  @!P0 BRA `(.L_x_1261) ;  /* 0x00001a7000008947 */ /* 0x000fea0003800000 */
[----:B------:R-:W-:Y:S01]  /*11900*/  WARPSYNC 0xffffffff ;  /* 0xffffffff00007948 */ /* 0x000fe20003800000 */
[----:B------:R-:W-:Y:S06]  /*11910*/  BAR.SYNC.DEFER_BLOCKING 0x1, 0x80 ;  /* 0x0042000000007b1d */ /* 0x000fec0000010000 */
[----:B------:R-:W-:Y:S05]  /*11920*/  BRA.CONV ~URZ, `(.L_x_1262) ;  /* 0x000000837f007947 */ /* 0x000fea000b800000 */
[----:B------:R-:W-:Y:S01]  /*11930*/  SHF.R.S32.HI R3, RZ, 0x1f, R8 ;  /* 0x0000001fff037819 */ /* 0x000fe20000011408 */
[----:B------:R-:W-:Y:S01]  /*11940*/  IMAD.MOV.U32 R6, RZ, RZ, RZ ;  /* 0x000000ffff067224 */ /* 0x000fe200078e00ff */
[----:B------:R-:W-:Y:S01]  /*11950*/  MOV R4, 0x119b0 ;  /* 0x000119b000047802 */ /* 0x000fe20000000f00 */
[----:B------:R-:W-:Y:S01]  /*11960*/  IMAD.MOV.U32 R5, RZ, RZ, 0x1f ;  /* 0x0000001fff057424 */ /* 0x000fe200078e00ff */
[----:B------:R-:W-:-:S04]  /*11970*/  LEA.HI R3, R3, R8, RZ, 0x7 ;  /* 0x0000000803037211 */ /* 0x000fc800078f38ff */
[----:B------:R-:W-:-:S05]  /*11980*/  SHF.R.S32.HI R3, RZ, 0x7, R3 ;  /* 0x00000007ff037819 */ /* 0x000fca0000011403 */
[----:B------:R-:W-:Y:S02]  /*11990*/  IMAD.MOV.U32 R7, RZ, RZ, R3 ;  /* 0x000000ffff077224 */ /* 0x000fe400078e0003 */
[----:B------:R-:W-:Y:S05]  /*119a0*/  CALL.REL.NOINC `($__internal_19_$__cuda_sm70_shflsync_idx_p) ;  /* 0x00005d4000007944 */ /* 0x000fea0003c00000 */
.L_x_1262:
[----:B------:R-:W2:Y:S04]  /*119b0*/  LDL.LU R6, [R1+0xb0] ;  /* 0x0000b00001067983 */ /* 0x000ea80000300800 */
[----:B------:R-:W3:Y:S04]  /*119c0*/  LDL R8, [R1+0x10] ;  /* 0x0000100001087983 */ /* 0x000ee80000100800 */
[----:B------:R-:W4:Y:S04]  /*119d0*/  LDL.LU R13, [R1+0xc4] ;  /* 0x0000c400010d7983 */ /* 0x000f280000300800 */
[----:B------:R-:W3:Y:S04]  /*119e0*/  LDL.LU R18, [R1+0xc0] ;  /* 0x0000c00001127983 */ /* 0x000ee80000300800 */
[----:B------:R-:W3:Y:S01]  /*119f0*/  LDL.LU R21, [R1+0xac] ;  /* 0x0000ac0001157983 */ /* 0x000ee20000300800 */
[----:B------:R-:W-:-:S03]  /*11a00*/  MOV R3, 0x1 ;  /* 0x0000000100037802 */ /* 0x000fc60000000f00 */
[----:B------:R-:W3:Y:S01]  /*11a10*/  LDL R20, [R1+0x14] ;  /* 0x0000140001147983 */ /* 0x000ee20000100800 */
[----:B------:R-:W-:-:S03]  /*11a20*/  ISETP.NE.AND P0, PT, R3, c[0x0][0x4e8], PT ;  /* 0x00013a0003007a0c */ /* 0x000fc60003f05270 */
[----:B------:R-:W1:Y:S04]  /*11a30*/  S2R R25, SR_TID.X ;  /* 0x0000000000197919 */ /* 0x000e680000002100 */
[----:B------:R2:W5:Y:S04]  /*11a40*/  LDL R55, [R1+0x54] ;  /* 0x0000540001377983 */ /* 0x0005680000100800 */
[----:B------:R2:W5:Y:S04]  /*11a50*/  LDL R54, [R1+0xc] ;  /* 0x00000c0001367983 */ /* 0x0005680000100800 */
[----:B------:R2:W5:Y:S04]  /*11a60*/  LDL R53, [R1+0x50] ;  /* 0x0000500001357983 */ /* 0x0005680000100800 */
[----:B------:R2:W5:Y:S04]  /*11a70*/  LDL R52, [R1+0x90] ;  /* 0x0000900001347983 */ /* 0x0005680000100800 */
[----:B------:R2:W5:Y:S01]  /*11a80*/  LDL R51, [R1+0x4c] ;  /* 0x00004c0001337983 */ /* 0x0005620000100800 */
[----:B-1----:R-:W-:-:S03]  /*11a90*/  SHF.R.S32.HI R24, RZ, 0x1f, R25 ;  /* 0x0000001fff187819 */ /* 0x002fc60000011419 */
[----:B------:R1:W5:Y:S01]  /*11aa0*/  LDL R50, [R1+0x8c] ;  /* 0x00008c0001327983 */ /* 0x0003620000100800 */
[----:B------:R-:W-:-:S03]  /*11ab0*/  LEA.HI R24, R24, R25, RZ, 0x5 ;  /* 0x0000001918187211 */ /* 0x000fc600078f28ff */
[----:B------:R1:W5:Y:S01]  /*11ac0*/  LDL R49, [R1+0x48] ;  /* 0x0000480001317983 */ /* 0x0003620000100800 */
[----:B------:R-:W-:-:S03]  /*11ad0*/  LOP3.LUT R24, R24, 0xffffffe0, RZ, 0xc0, !PT ;  /* 0xffffffe018187812 */ /* 0x000fc600078ec0ff */
[----:B------:R1:W5:Y:S01]  /*11ae0*/  LDL R48, [R1+0x88] ;  /* 0x0000880001307983 */ /* 0x0003620000100800 */
[----:B------:R-:W-:-:S03]  /*11af0*/  IADD3 R24, -R24, R25, RZ ;  /* 0x0000001918187210 */ /* 0x000fc60007ffe1ff */
[----:B------:R1:W5:Y:S01]  /*11b00*/  LDL R47, [R1+0x44] ;  /* 0x00004400012f7983 */ /* 0x0003620000100800 */
[----:B------:R-:W-:-:S03]  /*11b10*/  LOP3.LUT P1, RZ, R24, 0x3, RZ, 0xc0, !PT ;  /* 0x0000000318ff7812 */ /* 0x000fc6000782c0ff */
        /* <DEDUP_REMOVED lines=23> */
[----:B------:R-:W-:-:S02]  /*11c90*/  ULDC UR5, c[0x0][0x4e8] ;  /* 0x00013a0000057ab9 */ /* 0x000fc40000000800 */
[----:B------:R-:W-:Y:S02]  /*11ca0*/  ULDC UR4, c[0x0][0x388] ;  /* 0x0000e20000047ab9 */ /* 0x000fe40000000800 */
[----:B------:R-:W-:Y:S01]  /*11cb0*/  UIMAD UR4, UR5, UR4, URZ ;  /* 0x00000004050472a4 */ /* 0x000fe2000f8e023f */
[----:B------:R-:W-:Y:S01]  /*11cc0*/  BSSY B0, `(.L_x_1263) ;  /* 0x000009b000007945 */ /* 0x000fe20003800000 */
[----:B--2---:R-:W-:Y:S01]  /*11cd0*/  SHF.R.S32.HI R16, RZ, 0x1f, R6 ;  /* 0x0000001fff107819 */ /* 0x004fe20000011406 */
[----:B------:R-:W-:-:S04]  /*11ce0*/  IMAD.WIDE.U32 R4, R6, c[0x0][0x4d0], RZ ;  /* 0x0001340006047a25 */ /* 0x000fc800078e00ff */
[C---:B------:R-:W-:Y:S02]  /*11cf0*/  IMAD R14, R16.reuse, c[0x0][0x4d0], RZ ;  /* 0x00013400100e7a24 */ /* 0x040fe400078e02ff */
[----:B------:R-:W-:Y:S02]  /*11d00*/  IMAD R16, R16, c[0x0][0x438], RZ ;  /* 0x00010e0010107a24 */ /* 0x000fe400078e02ff */
[C---:B------:R-:W-:Y:S02]  /*11d10*/  IMAD R14, R6.reuse, c[0x0][0x4d4], R14 ;  /* 0x00013500060e7a24 */ /* 0x040fe400078e020e */
[C---:B------:R-:W-:Y:S02]  /*11d20*/  IMAD R16, R6.reuse, c[0x0][0x43c], R16 ;  /* 0x00010f0006107a24 */ /* 0x040fe400078e0210 */
[----:B------:R-:W-:Y:S01]  /*11d30*/  IMAD.WIDE.U32 R6, R6, c[0x0][0x438], RZ ;  /* 0x00010e0006067a25 */ /* 0x000fe200078e00ff */
[----:B------:R-:W-:Y:S02]  /*11d40*/  IADD3 R15, R5, R14, RZ ;  /* 0x0000000e050f7210 */ /* 0x000fe40007ffe0ff */
[----:B----4-:R-:W-:Y:S01]  /*11d50*/  SHF.R.S32.HI R5, RZ, 0x1f, R13 ;  /* 0x0000001fff057819 */ /* 0x010fe2000001140d */
[----:B------:R-:W-:Y:S01]  /*11d60*/  IMAD.IADD R17, R7, 0x1, R16 ;  /* 0x0000000107117824 */ /* 0x000fe200078e0210 */
[----:B------:R-:W-:Y:S01]  /*11d70*/  MOV R14, R4 ;  /* 0x00000004000e7202 */ /* 0x000fe20000000f00 */
[----:B---3--:R-:W-:Y:S01]  /*11d80*/  IMAD.IADD R4, R8, 0x1, R21 ;  /* 0x0000000108047824 */ /* 0x008fe200078e0215 */
[----:B------:R-:W-:Y:S01]  /*11d90*/  MOV R16, R6 ;  /* 0x0000000600107202 */ /* 0x000fe20000000f00 */
[----:B------:R-:W-:-:S02]  /*11da0*/  IMAD R6, R5, c[0x0][0x4d8], RZ ;  /* 0x0001360005067a24 */ /* 0x000fc400078e02ff */
[----:B------:R-:W-:Y:S01]  /*11db0*/  IMAD R5, R5, c[0x0][0x440], RZ ;  /* 0x0001100005057a24 */ /* 0x000fe200078e02ff */
[----:B------:R-:W-:Y:S01]  /*11dc0*/  MOV R7, R4 ;  /* 0x0000000400077202 */ /* 0x000fe20000000f00 */
[----:B------:R-:W-:-:S04]  /*11dd0*/  @P0 IMAD.HI.U32 R8, R4, c[0x0][0x4ec], RZ ;  /* 0x00013b0004080a27 */ /* 0x000fc800078e00ff */
[----:B------:R-:W-:Y:S01]  /*11de0*/  IMAD.MOV.U32 R9, RZ, RZ, R4 ;  /* 0x000000ffff097224 */ /* 0x000fe200078e0004 */
[----:B------:R-:W-:Y:S01]  /*11df0*/  @P0 SHF.R.U32.HI R9, RZ, c[0x0][0x4f0], R8 ;  /* 0x00013c00ff090a19 */ /* 0x000fe20000011608 */
[C---:B------:R-:W-:Y:S02]  /*11e00*/  IMAD R5, R13.reuse, c[0x0][0x444], R5 ;  /* 0x000111000d057a24 */ /* 0x040fe400078e0205 */
[----:B------:R-:W-:-:S04]  /*11e10*/  IMAD.WIDE.U32 R16, R13, c[0x0][0x440], R16 ;  /* 0x000110000d107a25 */ /* 0x000fc800078e0010 */
[----:B------:R-:W-:Y:S02]  /*11e20*/  IMAD R6, R13, c[0x0][0x4dc], R6 ;  /* 0x000137000d067a24 */ /* 0x000fe400078e0206 */
[----:B------:R-:W-:Y:S01]  /*11e30*/  @P0 IMAD.HI.U32 R3, R4, c[0x0][0x4ec], RZ ;  /* 0x00013b0004030a27 */ /* 0x000fe200078e00ff */
[----:B------:R-:W-:-:S03]  /*11e40*/  IADD3 R17, R17, R5, RZ ;  /* 0x0000000511117210 */ /* 0x000fc60007ffe0ff */
[----:B------:R-:W-:Y:S01]  /*11e50*/  IMAD.WIDE.U32 R14, R13, c[0x0][0x4d8], R14 ;  /* 0x000136000d0e7a25 */ /* 0x000fe200078e000e */
[----:B------:R-:W-:Y:S02]  /*11e60*/  SHF.R.S32.HI R13, RZ, 0x1f, R18 ;  /* 0x0000001fff0d7819 */ /* 0x000fe40000011412 */
[----:B------:R-:W-:Y:S01]  /*11e70*/  @P0 SHF.R.U32.HI R7, RZ, c[0x0][0x4f0], R3 ;  /* 0x00013c00ff070a19 */ /* 0x000fe20000011603 */
[----:B------:R-:W-:Y:S02]  /*11e80*/  IMAD.IADD R15, R15, 0x1, R6 ;  /* 0x000000010f0f7824 */ /* 0x000fe400078e0206 */
[----:B------:R-:W-:Y:S02]  /*11e90*/  IMAD.MOV R5, RZ, RZ, -R9 ;  /* 0x000000ffff057224 */ /* 0x000fe400078e0a09 */
[C---:B------:R-:W-:Y:S02]  /*11ea0*/  IMAD R3, R13.reuse, c[0x0][0x4e0], RZ ;  /* 0x000138000d037a24 */ /* 0x040fe400078e02ff */
[----:B------:R-:W-:-:S02]  /*11eb0*/  IMAD R13, R13, c[0x0][0x448], RZ ;  /* 0x000112000d0d7a24 */ /* 0x000fc400078e02ff */
[----:B------:R-:W-:Y:S02]  /*11ec0*/  IMAD R5, R5, c[0x0][0x4e8], R4 ;  /* 0x00013a0005057a24 */ /* 0x000fe400078e0204 */
[----:B------:R-:W-:Y:S01]  /*11ed0*/  IMAD.WIDE.U32 R14, R18, c[0x0][0x4e0], R14 ;  /* 0x00013800120e7a25 */ /* 0x000fe200078e000e */
[----:B------:R-:W-:-:S03]  /*11ee0*/  SHF.R.S32.HI R8, RZ, 0x1f, R9 ;  /* 0x0000001fff087819 */ /* 0x000fc60000011409 */
[C---:B------:R-:W-:Y:S02]  /*11ef0*/  IMAD R3, R18.reuse, c[0x0][0x4e4], R3 ;  /* 0x0001390012037a24 */ /* 0x040fe400078e0203 */
[C---:B------:R-:W-:Y:S01]  /*11f00*/  IMAD R13, R18.reuse, c[0x0][0x44c], R13 ;  /* 0x00011300120d7a24 */ /* 0x040fe200078e020d */
[----:B------:R-:W-:Y:S01]  /*11f10*/  IADD3 R14, P0, R9, R14, RZ ;  /* 0x0000000e090e7210 */ /* 0x000fe20007f1e0ff */
[----:B------:R-:W-:Y:S01]  /*11f20*/  IMAD.WIDE.U32 R18, R18, c[0x0][0x448], R16 ;  /* 0x0001120012127a25 */ /* 0x000fe200078e0010 */
[----:B------:R-:W-:Y:S02]  /*11f30*/  SHF.R.S32.HI R16, RZ, 0x1f, R5 ;  /* 0x0000001fff107819 */ /* 0x000fe40000011405 */
[----:B------:R-:W-:-:S03]  /*11f40*/  IADD3.X R15, R8, R15, R3, P0, !PT ;  /* 0x0000000f080f7210 */ /* 0x000fc600007fe403 */
[----:B------:R-:W-:Y:S01]  /*11f50*/  IMAD R16, R16, c[0x0][0x4c8], RZ ;  /* 0x0001320010107a24 */ /* 0x000fe200078e02ff */
[----:B------:R-:W-:Y:S01]  /*11f60*/  SHF.R.S32.HI R6, RZ, 0x1f, R7 ;  /* 0x0000001fff067819 */ /* 0x000fe20000011407 */
[----:B------:R-:W-:-:S04]  /*11f70*/  IMAD.WIDE.U32 R8, R5, c[0x0][0x4c8], R14 ;  /* 0x0001320005087a25 */ /* 0x000fc800078e000e */
[----:B------:R-:W-:Y:S01]  /*11f80*/  IMAD R16, R5, c[0x0][0x4cc], R16 ;  /* 0x0001330005107a24 */ /* 0x000fe200078e0210 */
[----:B------:R-:W-:Y:S01]  /*11f90*/  IADD3 R19, R19, R13, RZ ;  /* 0x0000000d13137210 */ /* 0x000fe20007ffe0ff */
[----:B------:R-:W-:Y:S01]  /*11fa0*/  IMAD.MOV R3, RZ, RZ, -R7 ;  /* 0x000000ffff037224 */ /* 0x000fe200078e0a07 */
[----:B------:R-:W-:Y:S01]  /*11fb0*/  LEA R14, P0, R8, c[0x0][0x4a8], 0x2 ;  /* 0x00012a00080e7a11 */ /* 0x000fe200078010ff */
[----:B------:R-:W-:Y:S02]  /*11fc0*/  IMAD.IADD R16, R9, 0x1, R16 ;  /* 0x0000000109107824 */ /* 0x000fe400078e0210 */
[----:B------:R-:W-:Y:S02]  /*11fd0*/  IMAD R6, R6, c[0x0][0x430], RZ ;  /* 0x00010c0006067a24 */ /* 0x000fe400078e02ff */
[----:B------:R-:W-:Y:S01]  /*11fe0*/  IMAD R4, R3, c[0x0][0x4e8], R4 ;  /* 0x00013a0003047a24 */ /* 0x000fe200078e0204 */
[----:B------:R-:W-:Y:S01]  /*11ff0*/  LEA.HI.X R3, R8, c[0x0][0x4ac], R16, 0x2, P0 ;  /* 0x00012b0008037a11 */ /* 0x000fe200000f1410 */
[----:B------:R-:W-:-:S02]  /*12000*/  IMAD R6, R7, c[0x0][0x434], R6 ;  /* 0x00010d0007067a24 */ /* 0x000fc400078e0206 */
[----:B------:R-:W-:-:S04]  /*12010*/  IMAD.WIDE.U32 R18, R7, c[0x0][0x430], R18 ;  /* 0x00010c0007127a25 */ /* 0x000fc800078e0012 */
[----:B------:R-:W-:Y:S01]  /*12020*/  IMAD.IADD R5, R20, 0x1, R21 ;  /* 0x0000000114057824 */ /* 0x000fe200078e0215 */
[----:B------:R-:W-:Y:S01]  /*12030*/  IADD3 R23, R19, R6, RZ ;  /* 0x0000000613177210 */ /* 0x000fe20007ffe0ff */
[----:B------:R-:W-:Y:S01]  /*12040*/  SHFL.IDX PT, R20, R14, RZ, 0x1c1f ;  /* 0x001c1fff0e147589 */ /* 0x000fe200000e0000 */
[----:B------:R-:W-:-:S03]  /*12050*/  MOV R22, R18 ;  /* 0x0000001200167202 */ /* 0x000fc60000000f00 */
[----:B------:R-:W2:Y:S04]  /*12060*/  SHFL.IDX PT, R21, R3, RZ, 0x1c1f ;  /* 0x001c1fff03157589 */ /* 0x000ea800000e0000 */
[----:B------:R-:W-:Y:S04]  /*12070*/  SHFL.IDX PT, R18, R14, 0x1, 0x1c1f ;  /* 0x003c1f000e127f89 */ /* 0x000fe800000e0000 */
[----:B------:R-:W3:Y:S01]  /*12080*/  SHFL.IDX PT, R19, R3, 0x1, 0x1c1f ;  /* 0x003c1f0003137f89 */ /* 0x000ee200000e0000 */
[C---:B------:R-:W-:Y:S02]  /*12090*/  IADD3 R8, R5.reuse, 0x8, RZ ;  /* 0x0000000805087810 */ /* 0x040fe40007ffe0ff */
[----:B------:R-:W-:Y:S01]  /*120a0*/  ISETP.GE.OR P4, PT, R5, UR4, P1 ;  /* 0x0000000405007c0c */ /* 0x000fe20008f86670 */
[----:B------:R-:W-:Y:S01]  /*120b0*/  SHFL.IDX PT, R16, R14, 0x2, 0x1c1f ;  /* 0x005c1f000e107f89 */ /* 0x000fe200000e0000 */
[----:B------:R-:W-:-:S03]  /*120c0*/  ISETP.GE.OR P3, PT, R8, UR4, P1 ;  /* 0x0000000408007c0c */ /* 0x000fc60008f66670 */
[----:B------:R-:W4:Y:S01]  /*120d0*/  SHFL.IDX PT, R17, R3, 0x2, 0x1c1f ;  /* 0x005c1f0003117f89 */ /* 0x000f2200000e0000 */
[----:B------:R-:W-:-:S03]  /*120e0*/  SHF.R.S32.HI R6, RZ, 0x1f, R4 ;  /* 0x0000001fff067819 */ /* 0x000fc60000011404 */
[----:B------:R-:W-:Y:S04]  /*120f0*/  SHFL.IDX PT, R14, R14, 0x3, 0x1c1f ;  /* 0x007c1f000e0e7f89 */ /* 0x000fe800000e0000 */
[----:B------:R1:W4:Y:S01]  /*12100*/  SHFL.IDX PT, R15, R3, 0x3, 0x1c1f ;  /* 0x007c1f00030f7f89 */ /* 0x00032200000e0000 */
[----:B------:R-:W-:Y:S01]  /*12110*/  IADD3 R7, R5, 0x40, RZ ;  /* 0x0000004005077810 */ /* 0x000fe20007ffe0ff */
[----:B------:R-:W-:Y:S02]  /*12120*/  IMAD.WIDE.U32 R22, R4, c[0x0][0x428], R22 ;  /* 0x00010a0004167a25 */ /* 0x000fe400078e0016 */
[----:B--2---:R2:W-:Y:S01]  /*12130*/  @!P4 ST.E [R20.64], R10 ;  /* 0x0000000a1400c985 */ /* 0x0045e2000c101908 */
[----:B------:R-:W-:-:S03]  /*12140*/  ISETP.GE.OR P2, PT, R7, UR4, P1 ;  /* 0x0000000407007c0c */ /* 0x000fc60008f46670 */
[----:B---3--:R2:W-:Y:S01]  /*12150*/  @!P3 ST.E [R18.64], R11 ;  /* 0x0000000b1200b985 */ /* 0x0085e2000c101908 */
[C---:B------:R-:W-:Y:S01]  /*12160*/  ISETP.GE.AND P3, PT, R5.reuse, UR4, PT ;  /* 0x0000000405007c0c */ /* 0x040fe2000bf66270 */
[----:B-1----:R-:W-:Y:S01]  /*12170*/  IMAD R3, R6, c[0x0][0x428], RZ ;  /* 0x00010a0006037a24 */ /* 0x002fe200078e02ff */
[----:B------:R-:W-:-:S03]  /*12180*/  IADD3 R6, R5, 0x48, RZ ;  /* 0x0000004805067810 */ /* 0x000fc60007ffe0ff */
[----:B------:R-:W-:Y:S01]  /*12190*/  IMAD R3, R4, c[0x0][0x42c], R3 ;  /* 0x00010b0004037a24 */ /* 0x000fe200078e0203 */
[----:B------:R-:W-:Y:S02]  /*121a0*/  ISETP.GE.OR P1, PT, R6, UR4, P1 ;  /* 0x0000000406007c0c */ /* 0x000fe40008f26670 */
[C---:B------:R-:W-:Y:S01]  /*121b0*/  LEA R4, P0, R22.reuse, c[0x0][0x400], 0x2 ;  /* 0x0001000016047a11 */ /* 0x040fe200078010ff */
[----:B------:R-:W-:Y:S01]  /*121c0*/  IMAD.IADD R3, R23, 0x1, R3 ;  /* 0x0000000117037824 */ /* 0x000fe200078e0203 */
[----:B----4-:R2:W-:Y:S04]  /*121d0*/  @!P2 ST.E [R16.64], R12 ;  /* 0x0000000c1000a985 */ /* 0x0105e8000c101908 */
[----:B------:R-:W-:Y:S01]  /*121e0*/  LEA.HI.X R3, R22, c[0x0][0x404], R3, 0x2, P0 ;  /* 0x0001010016037a11 */ /* 0x000fe200000f1403 */
[----:B------:R2:W1:Y:S01]  /*121f0*/  SHFL.IDX PT, R9, R4, RZ, 0x1c1f ;  /* 0x001c1fff04097589 */ /* 0x00046200000e0000 */
[----:B------:R-:W-:-:S02]  /*12200*/  ISETP.GE.AND P2, PT, R8, UR4, PT ;  /* 0x0000000408007c0c */ /* 0x000fc4000bf46270 */
[----:B------:R-:W-:Y:S01]  /*12210*/  ISETP.GE.AND P0, PT, R6, UR4, PT ;  /* 0x0000000406007c0c */ /* 0x000fe2000bf06270 */
[----:B------:R2:W-:Y:S01]  /*12220*/  @!P1 ST.E [R14.64], R0 ;  /* 0x000000000e009985 */ /* 0x0005e2000c101908 */
[----:B------:R-:W-:-:S03]  /*12230*/  ISETP.GE.AND P1, PT, R7, UR4, PT ;  /* 0x0000000407007c0c */ /* 0x000fc6000bf26270 */
[----:B------:R2:W3:Y:S01]  /*12240*/  SHFL.IDX PT, R10, R3, RZ, 0x1c1f ;  /* 0x001c1fff030a7589 */ /* 0x0004e200000e0000 */
[----:B------:R-:W-:Y:S05]  /*12250*/  @P3 BRA `(.L_x_1264) ;  /* 0x0000041000003947 */ /* 0x000fea0003800000 */
[----:B-----5:R-:W-:Y:S02]  /*12260*/  ISETP.GE.AND P5, PT, R54, c[0x0][0x3c8], PT ;  /* 0x0000f20036007a0c */ /* 0x020fe40003fa6270 */
[----:B------:R-:W-:Y:S02]  /*12270*/  ISETP.GE.AND P4, PT, R52, c[0x0][0x3c8], PT ;  /* 0x0000f20034007a0c */ /* 0x000fe40003f86270 */
[----:B------:R-:W-:-:S09]  /*12280*/  ISETP.GE.AND P6, PT, R28, c[0x0][0x3c8], PT ;  /* 0x0000f2001c007a0c */ /* 0x000fd20003fc6270 */
[----:B-1----:R-:W-:-:S04]  /*12290*/  @!P5 LEA R6, P3, R54, R9, 0x2 ;  /* 0x000000093606d211 */ /* 0x002fc800078610ff */
[----:B---3--:R-:W-:Y:S02]  /*122a0*/  @!P5 LEA.HI.X R7, R54, R10, R55, 0x2, P3 ;  /* 0x0000000a3607d211 */ /* 0x008fe400018f1437 */
[----:B------:R-:W-:-:S03]  /*122b0*/  ISETP.GE.AND P3, PT, R50, c[0x0][0x3c8], PT ;  /* 0x0000f20032007a0c */ /* 0x000fc60003f66270 */
[----:B------:R1:W-:Y:S02]  /*122c0*/  @!P5 ST.E.64 [R6.64], R160 ;  /* 0x000000a00600d985 */ /* 0x0003e4000c101b08 */
[----:B-1----:R-:W-:-:S04]  /*122d0*/  @!P4 LEA R6, P5, R52, R9, 0x2 ;  /* 0x000000093406c211 */ /* 0x002fc800078a10ff */
[----:B------:R-:W-:Y:S02]  /*122e0*/  @!P4 LEA.HI.X R7, R52, R10, R53, 0x2, P5 ;  /* 0x0000000a3407c211 */ /* 0x000fe400028f1435 */
        /* <DEDUP_REMOVED lines=41> */
[----:B------:R1:W-:Y:S01]  /*12580*/  @!P3 ST.E.64 [R6.64], R96 ;  /* 0x000000600600b985 */ /* 0x0003e2000c101b08 */
[----:B--2---:R-:W-:-:S04]  /*12590*/  @!P5 LEA R14, P3, R30, R9, 0x2 ;  /* 0x000000091e0ed211 */ /* 0x004fc800078610ff */
[----:B------:R-:W-:Y:S02]  /*125a0*/  @!P5 LEA.HI.X R15, R30, R10, R31, 0x2, P3 ;  /* 0x0000000a1e0fd211 */ /* 0x000fe400018f141f */
[----:B------:R-:W-:Y:S02]  /*125b0*/  ISETP.GE.AND P5, PT, R26, c[0x0][0x3c8], PT ;  /* 0x0000f2001a007a0c */ /* 0x000fe40003fa6270 */
[----:B------:R-:W-:-:S04]  /*125c0*/  @!P6 LEA R12, P3, R28, R9, 0x2 ;  /* 0x000000091c0ce211 */ /* 0x000fc800078610ff */
[----:B------:R-:W-:-:S07]  /*125d0*/  @!P6 LEA.HI.X R13, R28, R10, R29, 0x2, P3 ;  /* 0x0000000a1c0de211 */ /* 0x000fce00018f141d */
[----:B-1----:R-:W-:-:S04]  /*125e0*/  @!P5 LEA R6, P3, R26, R9, 0x2 ;  /* 0x000000091a06d211 */ /* 0x002fc800078610ff */
[----:B------:R-:W-:Y:S02]  /*125f0*/  @!P5 LEA.HI.X R7, R26, R10, R27, 0x2, P3 ;  /* 0x0000000a1a07d211 */ /* 0x000fe400018f141b */
[----:B------:R-:W-:-:S04]  /*12600*/  @!P4 LEA R8, P3, R24, R9, 0x2 ;  /* 0x000000091808c211 */ /* 0x000fc800078610ff */
[----:B------:R-:W-:Y:S02]  /*12610*/  @!P4 LEA.HI.X R9, R24, R10, R25, 0x2, P3 ;  /* 0x0000000a1809c211 */ /* 0x000fe400018f1419 */
[----:B------:R-:W-:-:S13]  /*12620*/  ISETP.GE.AND P3, PT, R30, c[0x0][0x3c8], PT ;  /* 0x0000f2001e007a0c */ /* 0x000fda0003f66270 */
[----:B------:R1:W-:Y:S04]  /*12630*/  @!P3 ST.E.64 [R14.64], R100 ;  /* 0x000000640e00b985 */ /* 0x0003e8000c101b08 */
[----:B------:R1:W-:Y:S04]  /*12640*/  @!P6 ST.E.64 [R12.64], R112 ;  /* 0x000000700c00e985 */ /* 0x0003e8000c101b08 */
[----:B------:R1:W-:Y:S04]  /*12650*/  @!P5 ST.E.64 [R6.64], R116 ;  /* 0x000000740600d985 */ /* 0x0003e8000c101b08 */
[----:B------:R1:W-:Y:S02]  /*12660*/  @!P4 ST.E.64 [R8.64], R128 ;  /* 0x000000800800c985 */ /* 0x0003e4000c101b08 */
.L_x_1264:
[----:B------:R-:W-:Y:S05]  /*12670*/  BSYNC B0 ;  /* 0x0000000000007941 */ /* 0x000fea0003800000 */
.L_x_1263:
[----:B------:R4:W2:Y:S01]  /*12680*/  SHFL.IDX PT, R5, R3, 0x1, 0x1c1f ;  /* 0x003c1f0003057f89 */ /* 0x0008a200000e0000 */
[----:B------:R-:W-:Y:S03]  /*12690*/  BSSY B0, `(.L_x_1265) ;  /* 0x0000043000007945 */ /* 0x000fe60003800000 */
[----:B--2---:R4:W2:Y:S01]  /*126a0*/  SHFL.IDX PT, R0, R4, 0x1, 0x1c1f ;  /* 0x003c1f0004007f89 */ /* 0x0048a200000e0000 */
[----:B------:R-:W-:Y:S05]  /*126b0*/  @P2 BRA `(.L_x_1266) ;  /* 0x0000040000002947 */ /* 0x000fea0003800000 */
[----:B-----5:R-:W-:Y:S02]  /*126c0*/  ISETP.GE.AND P5, PT, R54, c[0x0][0x3c8], PT ;  /* 0x0000f20036007a0c */ /* 0x020fe40003fa6270 */
[----:B------:R-:W-:-:S02]  /*126d0*/  ISETP.GE.AND P2, PT, R52, c[0x0][0x3c8], PT ;  /* 0x0000f20034007a0c */ /* 0x000fc40003f46270 */
[----:B------:R-:W-:-:S09]  /*126e0*/  ISETP.GE.AND P3, PT, R50, c[0x0][0x3c8], PT ;  /* 0x0000f20032007a0c */ /* 0x000fd20003f66270 */
[----:B-12---:R-:W-:-:S04]  /*126f0*/  @!P5 LEA R8, P4, R54, R0, 0x2 ;  /* 0x000000003608d211 */ /* 0x006fc800078810ff */
[----:B------:R-:W-:Y:S02]  /*12700*/  @!P5 LEA.HI.X R9, R54, R5, R55, 0x2, P4 ;  /* 0x000000053609d211 */ /* 0x000fe400020f1437 */
[----:B------:R-:W-:-:S03]  /*12710*/  @!P2 LEA R6, P4, R52, R0, 0x2 ;  /* 0x000000003406a211 */ /* 0x000fc600078810ff */
[----:B------:R1:W-:Y:S01]  /*12720*/  @!P5 ST.E.64 [R8.64], R162 ;  /* 0x000000a20800d985 */ /* 0x0003e2000c101b08 */
[----:B------:R-:W-:Y:S02]  /*12730*/  ISETP.GE.AND P5, PT, R48, c[0x0][0x3c8], PT ;  /* 0x0000f20030007a0c */ /* 0x000fe40003fa6270 */
[----:B------:R-:W-:-:S05]  /*12740*/  @!P2 LEA.HI.X R7, R52, R5, R53, 0x2, P4 ;  /* 0x000000053407a211 */ /* 0x000fca00020f1435 */
[----:B------:R2:W-:Y:S01]  /*12750*/  @!P2 ST.E.64 [R6.64], R158 ;  /* 0x0000009e0600a985 */ /* 0x0005e2000c101b08 */
[----:B------:R-:W-:Y:S02]  /*12760*/  ISETP.GE.AND P2, PT, R46, c[0x0][0x3c8], PT ;  /* 0x0000f2002e007a0c */ /* 0x000fe40003f46270 */
[----:B-1----:R-:W-:-:S04]  /*12770*/  @!P3 LEA R8, P4, R50, R0, 0x2 ;  /* 0x000000003208b211 */ /* 0x002fc800078810ff */
[----:B------:R-:W-:Y:S02]  /*12780*/  @!P3 LEA.HI.X R9, R50, R5, R51, 0x2, P4 ;  /* 0x000000053209b211 */ /* 0x000fe400020f1433 */
[----:B--2---:R-:W-:-:S03]  /*12790*/  @!P5 LEA R6, P4, R48, R0, 0x2 ;  /* 0x000000003006d211 */ /* 0x004fc600078810ff */
        /* <DEDUP_REMOVED lines=35> */
[----:B------:R-:W-:Y:S01]  /*129d0*/  @!P3 ST.E.64 [R6.64], R98 ;  /* 0x000000620600b985 */ /* 0x000fe2000c101b08 */
[----:B------:R-:W-:Y:S02]  /*129e0*/  ISETP.GE.AND P3, PT, R26, c[0x0][0x3c8], PT ;  /* 0x0000f2001a007a0c */ /* 0x000fe40003f66270 */
[----:B-1----:R-:W-:-:S04]  /*129f0*/  @!P5 LEA R8, P2, R30, R0, 0x2 ;  /* 0x000000001e08d211 */ /* 0x002fc800078410ff */
[----:B------:R-:W-:Y:S02]  /*12a00*/  @!P5 LEA.HI.X R9, R30, R5, R31, 0x2, P2 ;  /* 0x000000051e09d211 */ /* 0x000fe400010f141f */
[----:B------:R-:W-:-:S03]  /*12a10*/  ISETP.GE.AND P2, PT, R24, c[0x0][0x3c8], PT ;  /* 0x0000f20018007a0c */ /* 0x000fc60003f46270 */
[----:B------:R1:W-:Y:S02]  /*12a20*/  @!P5 ST.E.64 [R8.64], R102 ;  /* 0x000000660800d985 */ /* 0x0003e4000c101b08 */
[----:B-1----:R-:W-:-:S04]  /*12a30*/  @!P4 LEA R8, P5, R28, R0, 0x2 ;  /* 0x000000001c08c211 */ /* 0x002fc800078a10ff */
[----:B------:R-:W-:Y:S02]  /*12a40*/  @!P4 LEA.HI.X R9, R28, R5, R29, 0x2, P5 ;  /* 0x000000051c09c211 */ /* 0x000fe400028f141d */
[----:B------:R-:W-:-:S03]  /*12a50*/  @!P3 LEA R6, P5, R26, R0, 0x2 ;  /* 0x000000001a06b211 */ /* 0x000fc600078a10ff */
[----:B------:R1:W-:Y:S01]  /*12a60*/  @!P4 ST.E.64 [R8.64], R114 ;  /* 0x000000720800c985 */ /* 0x0003e2000c101b08 */
[----:B------:R-:W-:Y:S02]  /*12a70*/  @!P3 LEA.HI.X R7, R26, R5, R27, 0x2, P5 ;  /* 0x000000051a07b211 */ /* 0x000fe400028f141b */
[----:B---3--:R-:W-:-:S03]  /*12a80*/  @!P2 LEA R10, P5, R24, R0, 0x2 ;  /* 0x00000000180aa211 */ /* 0x008fc600078a10ff */
[----:B------:R1:W-:Y:S01]  /*12a90*/  @!P3 ST.E.64 [R6.64], R118 ;  /* 0x000000760600b985 */ /* 0x0003e2000c101b08 */
[----:B------:R-:W-:-:S05]  /*12aa0*/  @!P2 LEA.HI.X R11, R24, R5, R25, 0x2, P5 ;  /* 0x00000005180ba211 */ /* 0x000fca00028f1419 */
[----:B------:R1:W-:Y:S04]  /*12ab0*/  @!P2 ST.E.64 [R10.64], R130 ;  /* 0x000000820a00a985 */ /* 0x0003e8000c101b08 */
.L_x_1266:
[----:B------:R-:W-:Y:S05]  /*12ac0*/  BSYNC B0 ;  /* 0x0000000000007941 */ /* 0x000fea0003800000 */
.L_x_1265:
[----:B------:R4:W3:Y:S01]  /*12ad0*/  SHFL.IDX PT, R5, R3, 0x2, 0x1c1f ;  /* 0x005c1f0003057f89 */ /* 0x0008e200000e0000 */
[----:B------:R-:W-:Y:S03]  /*12ae0*/  BSSY B0, `(.L_x_1267) ;  /* 0x0000043000007945 */ /* 0x000fe60003800000 */
[----:B--2---:R4:W2:Y:S01]  /*12af0*/  SHFL.IDX PT, R0, R4, 0x2, 0x1c1f ;  /* 0x005c1f0004007f89 */ /* 0x0048a200000e0000 */
[----:B------:R-:W-:Y:S05]  /*12b00*/  @P1 BRA `(.L_x_1268) ;  /* 0x0000040000001947 */ /* 0x000fea0003800000 */
[----:B-----5:R-:W-:Y:S02]  /*12b10*/  ISETP.GE.AND P3, PT, R54, c[0x0][0x3c8], PT ;  /* 0x0000f20036007a0c */ /* 0x020fe40003f66270 */
[----:B------:R-:W-:Y:S02]  /*12b20*/  ISETP.GE.AND P5, PT, R52, c[0x0][0x3c8], PT ;  /* 0x0000f20034007a0c */ /* 0x000fe40003fa6270 */
[----:B------:R-:W-:Y:S02]  /*12b30*/  ISETP.GE.AND P2, PT, R50, c[0x0][0x3c8], PT ;  /* 0x0000f20032007a0c */ /* 0x000fe40003f46270 */
[----:B------:R-:W-:-:S07]  /*12b40*/  ISETP.GE.AND P1, PT, R48, c[0x0][0x3c8], PT ;  /* 0x0000f20030007a0c */ /* 0x000fce0003f26270 */
[----:B-12---:R-:W-:-:S04]  /*12b50*/  @!P3 LEA R8, P4, R54, R0, 0x2 ;  /* 0x000000003608b211 */ /* 0x006fc800078810ff */
[----:B---3--:R-:W-:Y:S02]  /*12b60*/  @!P3 LEA.HI.X R9, R54, R5, R55, 0x2, P4 ;  /* 0x000000053609b211 */ /* 0x008fe400020f1437 */
        /* <DEDUP_REMOVED lines=39> */
[----:B--2---:R-:W-:Y:S02]  /*12de0*/  @!P1 LEA R6, P5, R32, R0, 0x2 ;  /* 0x0000000020069211 */ /* 0x004fe400078a10ff */
[----:B------:R-:W-:Y:S01]  /*12df0*/  ISETP.GE.AND P3, PT, R28, c[0x0][0x3c8], PT ;  /* 0x0000f2001c007a0c */ /* 0x000fe20003f66270 */
[----:B------:R1:W-:Y:S01]  /*12e00*/  @!P2 ST.E.64 [R8.64], R88 ;  /* 0x000000580800a985 */ /* 0x0003e2000c101b08 */
[----:B------:R-:W-:Y:S02]  /*12e10*/  @!P1 LEA.HI.X R7, R32, R5, R33, 0x2, P5 ;  /* 0x0000000520079211 */ /* 0x000fe400028f1421 */
[----:B------:R-:W-:-:S03]  /*12e20*/  ISETP.GE.AND P2, PT, R26, c[0x0][0x3c8], PT ;  /* 0x0000f2001a007a0c */ /* 0x000fc60003f46270 */
[----:B------:R2:W-:Y:S01]  /*12e30*/  @!P1 ST.E.64 [R6.64], R92 ;  /* 0x0000005c06009985 */ /* 0x0005e2000c101b08 */
[----:B------:R-:W-:Y:S02]  /*12e40*/  ISETP.GE.AND P1, PT, R24, c[0x0][0x3c8], PT ;  /* 0x0000f20018007a0c */ /* 0x000fe40003f26270 */
[----:B-1----:R-:W-:-:S04]  /*12e50*/  @!P4 LEA R8, P5, R30, R0, 0x2 ;  /* 0x000000001e08c211 */ /* 0x002fc800078a10ff */
[----:B------:R-:W-:Y:S02]  /*12e60*/  @!P4 LEA.HI.X R9, R30, R5, R31, 0x2, P5 ;  /* 0x000000051e09c211 */ /* 0x000fe400028f141f */
[----:B------:R-:W-:-:S03]  /*12e70*/  @!P3 LEA R10, P5, R28, R0, 0x2 ;  /* 0x000000001c0ab211 */ /* 0x000fc600078a10ff */
[----:B------:R1:W-:Y:S01]  /*12e80*/  @!P4 ST.E.64 [R8.64], R104 ;  /* 0x000000680800c985 */ /* 0x0003e2000c101b08 */
        /* <DEDUP_REMOVED lines=8> */
.L_x_1268:
[----:B------:R-:W-:Y:S05]  /*12f10*/  BSYNC B0 ;  /* 0x0000000000007941 */ /* 0x000fea0003800000 */
.L_x_1267:
[----:B----4-:R-:W4:Y:S04]  /*12f20*/  SHFL.IDX PT, R3, R3, 0x3, 0x1c1f ;  /* 0x007c1f0003037f89 */ /* 0x010f2800000e0000 */
[----:B------:R-:W3:Y:S01]  /*12f30*/  SHFL.IDX PT, R4, R4, 0x3, 0x1c1f ;  /* 0x007c1f0004047f89 */ /* 0x000ee200000e0000 */
[----:B------:R-:W-:Y:S05]  /*12f40*/  @P0 BRA `(.L_x_1269) ;  /* 0x000006e000000947 */ /* 0x000fea0003800000 */
[----:B-----5:R-:W-:Y:S02]  /*12f50*/  ISETP.GE.AND P1, PT, R54, c[0x0][0x3c8], PT ;  /* 0x0000f20036007a0c */ /* 0x020fe40003f26270 */
[----:B------:R-:W-:Y:S02]  /*12f60*/  ISETP.GE.AND P2, PT, R52, c[0x0][0x3c8], PT ;  /* 0x0000f20034007a0c */ /* 0x000fe40003f46270 */
[----:B------:R-:W-:-:S09]  /*12f70*/  ISETP.GE.AND P3, PT, R50, c[0x0][0x3c8], PT ;  /* 0x0000f20032007a0c */ /* 0x000fd20003f66270 */
[-C--:B-1-3--:R-:W-:Y:S02]  /*12f80*/  @!P1 LEA R8, P0, R54, R4.reuse, 0x2 ;  /* 0x0000000436089211 */ /* 0x08afe400078010ff */
[----:B------:R-:W-:Y:S02]  /*12f90*/  @!P2 LEA R6, P5, R52, R4, 0x2 ;  /* 0x000000043406a211 */ /* 0x000fe400078a10ff */
[-C--:B----4-:R-:W-:Y:S02]  /*12fa0*/  @!P1 LEA.HI.X R9, R54, R3.reuse, R55, 0x2, P0 ;  /* 0x0000000336099211 */ /* 0x090fe400000f1437 */
[----:B------:R-:W-:Y:S02]  /*12fb0*/  ISETP.GE.AND P0, PT, R48, c[0x0][0x3c8], PT ;  /* 0x0000f20030007a0c */ /* 0x000fe40003f06270 */
[----:B------:R-:W-:Y:S01]  /*12fc0*/  @!P2 LEA.HI.X R7, R52, R3, R53, 0x2, P5 ;  /* 0x000000033407a211 */ /* 0x000fe200028f1435 */
[----:B------:R1:W-:Y:S01]  /*12fd0*/  @!P1 ST.E.64 [R8.64], R166 ;  /* 0x000000a608009985 */ /* 0x0003e2000c101b08 */
[----:B------:R-:W-:-:S03]  /*12fe0*/  ISETP.GE.AND P1, PT, R46, c[0x0][0x3c8], PT ;  /* 0x0000f2002e007a0c */ /* 0x000fc60003f26270 */
[----:B------:R3:W-:Y:S01]  /*12ff0*/  @!P2 ST.E.64 [R6.64], R170 ;  /* 0x000000aa0600a985 */ /* 0x0007e2000c101b08 */
[----:B------:R-:W-:Y:S02]  /*13000*/  ISETP.GE.AND P2, PT, R44, c[0x0][0x3c8], PT ;  /* 0x0000f2002c007a0c */ /* 0x000fe40003f46270 */
[----:B-1----:R-:W-:-:S04]  /*13010*/  @!P3 LEA R8, P4, R50, R4, 0x2 ;  /* 0x000000043208b211 */ /* 0x002fc800078810ff */
[-C--:B------:R-:W-:Y:S02]  /*13020*/  @!P3 LEA.HI.X R9, R50, R3.reuse, R51, 0x2, P4 ;  /* 0x000000033209b211 */ /* 0x080fe400020f1433 */
[----:B---3--:R-:W-:Y:S02]  /*13030*/  @!P0 LEA R6, P5, R48, R4, 0x2 ;  /* 0x0000000430068211 */ /* 0x008fe400078a10ff */
[----:B------:R-:W-:Y:S01]  /*13040*/  ISETP.GE.AND P4, PT, R42, c[0x0][0x3c8], PT ;  /* 0x0000f2002a007a0c */ /* 0x000fe20003f86270 */
[----:B------:R1:W-:Y:S01]  /*13050*/  @!P3 ST.E.64 [R8.64], R174 ;  /* 0x000000ae0800b985 */ /* 0x0003e2000c101b08 */
[----:B------:R-:W-:-:S05]  /*13060*/  @!P0 LEA.HI.X R7, R48, R3, R49, 0x2, P5 ;  /* 0x0000000330078211 */ /* 0x000fca00028f1431 */
[----:B------:R3:W-:Y:S01]  /*13070*/  @!P0 ST.E.64 [R6.64], R178 ;  /* 0x000000b206008985 */ /* 0x0007e2000c101b08 */
[----:B-1----:R-:W-:-:S04]  /*13080*/  @!P1 LEA R8, P3, R46, R4, 0x2 ;  /* 0x000000042e089211 */ /* 0x002fc800078610ff */
[-C--:B------:R-:W-:Y:S02]  /*13090*/  @!P1 LEA.HI.X R9, R46, R3.reuse, R47, 0x2, P3 ;  /* 0x000000032e099211 */ /* 0x080fe400018f142f */
[----:B------:R-:W-:Y:S02]  /*130a0*/  ISETP.GE.AND P3, PT, R40, c[0x0][0x3c8], PT ;  /* 0x0000f20028007a0c */ /* 0x000fe40003f66270 */
[----:B---3--:R-:W-:Y:S01]  /*130b0*/  @!P2 LEA R6, P0, R44, R4, 0x2 ;  /* 0x000000042c06a211 */ /* 0x008fe200078010ff */
[----:B------:R1:W-:Y:S01]  /*130c0*/  @!P1 ST.E.64 [R8.64], R182 ;  /* 0x000000b608009985 */ /* 0x0003e2000c101b08 */
[----:B------:R-:W-:Y:S02]  /*130d0*/  ISETP.GE.AND P1, PT, R38, c[0x0][0x3c8], PT ;  /* 0x0000f20026007a0c */ /* 0x000fe40003f26270 */
[----:B------:R-:W-:Y:S02]  /*130e0*/  @!P2 LEA.HI.X R7, R44, R3, R45, 0x2, P0 ;  /* 0x000000032c07a211 */ /* 0x000fe400000f142d */
[----:B------:R-:W-:-:S03]  /*130f0*/  ISETP.GE.AND P0, PT, R36, c[0x0][0x3c8], PT ;  /* 0x0000f20024007a0c */ /* 0x000fc60003f06270 */
[----:B------:R3:W-:Y:S01]  /*13100*/  @!P2 ST.E.64 [R6.64], R186 ;  /* 0x000000ba0600a985 */ /* 0x0007e2000c101b08 */
[----:B-1----:R-:W-:-:S04]  /*13110*/  @!P4 LEA R8, P5, R42, R4, 0x2 ;  /* 0x000000042a08c211 */ /* 0x002fc800078a10ff */
[-C--:B------:R-:W-:Y:S02]  /*13120*/  @!P4 LEA.HI.X R9, R42, R3.reuse, R43, 0x2, P5 ;  /* 0x000000032a09c211 */ /* 0x080fe400028f142b */
[-C--:B------:R-:W-:Y:S02]  /*13130*/  @!P1 LEA R10, P5, R38, R4.reuse, 0x2 ;  /* 0x00000004260a9211 */ /* 0x080fe400078a10ff */
[----:B---3--:R-:W-:Y:S01]  /*13140*/  @!P3 LEA R6, P2, R40, R4, 0x2 ;  /* 0x000000042806b211 */ /* 0x008fe200078410ff */
[----:B------:R1:W-:Y:S01]  /*13150*/  @!P4 ST.E.64 [R8.64], R190 ;  /* 0x000000be0800c985 */ /* 0x0003e2000c101b08 */
[----:B------:R-:W-:Y:S02]  /*13160*/  ISETP.GE.AND P4, PT, R34, c[0x0][0x3c8], PT ;  /* 0x0000f20022007a0c */ /* 0x000fe40003f86270 */
[-C--:B------:R-:W-:Y:S02]  /*13170*/  @!P3 LEA.HI.X R7, R40, R3.reuse, R41, 0x2, P2 ;  /* 0x000000032807b211 */ /* 0x080fe400010f1429 */
[----:B------:R-:W-:-:S03]  /*13180*/  @!P1 LEA.HI.X R11, R38, R3, R39, 0x2, P5 ;  /* 0x00000003260b9211 */ /* 0x000fc600028f1427 */
[----:B------:R3:W-:Y:S01]  /*13190*/  @!P3 ST.E.64 [R6.64], R194 ;  /* 0x000000c20600b985 */ /* 0x0007e2000c101b08 */
[----:B------:R-:W-:-:S03]  /*131a0*/  ISETP.GE.AND P3, PT, R32, c[0x0][0x3c8], PT ;  /* 0x0000f20020007a0c */ /* 0x000fc60003f66270 */
[----:B------:R-:W-:Y:S01]  /*131b0*/  @!P1 ST.E.64 [R10.64], R74 ;  /* 0x0000004a0a009985 */ /* 0x000fe2000c101b08 */
[----:B------:R-:W-:Y:S02]  /*131c0*/  ISETP.GE.AND P1, PT, R28, c[0x0][0x3c8], PT ;  /* 0x0000f2001c007a0c */ /* 0x000fe40003f26270 */
[----:B-1----:R-:W-:-:S04]  /*131d0*/  @!P0 LEA R8, P2, R36, R4, 0x2 ;  /* 0x0000000424088211 */ /* 0x002fc800078410ff */
[-C--:B------:R-:W-:Y:S02]  /*131e0*/  @!P0 LEA.HI.X R9, R36, R3.reuse, R37, 0x2, P2 ;  /* 0x0000000324098211 */ /* 0x080fe400010f1425 */
[----:B------:R-:W-:Y:S02]  /*131f0*/  ISETP.GE.AND P2, PT, R30, c[0x0][0x3c8], PT ;  /* 0x0000f2001e007a0c */ /* 0x000fe40003f46270 */
[----:B---3--:R-:W-:Y:S01]  /*13200*/  @!P4 LEA R6, P5, R34, R4, 0x2 ;  /* 0x000000042206c211 */ /* 0x008fe200078a10ff */
[----:B------:R1:W-:Y:S01]  /*13210*/  @!P0 ST.E.64 [R8.64], R78 ;  /* 0x0000004e08008985 */ /* 0x0003e2000c101b08 */
[----:B------:R-:W-:Y:S02]  /*13220*/  ISETP.GE.AND P0, PT, R26, c[0x0][0x3c8], PT ;  /* 0x0000f2001a007a0c */ /* 0x000fe40003f06270 */
[----:B------:R-:W-:-:S05]  /*13230*/  @!P4 LEA.HI.X R7, R34, R3, R35, 0x2, P5 ;  /* 0x000000032207c211 */ /* 0x000fca00028f1423 */
[----:B------:R3:W-:Y:S02]  /*13240*/  @!P4 ST.E.64 [R6.64], R90 ;  /* 0x0000005a0600c985 */ /* 0x0007e4000c101b08 */
[----:B------:R-:W-:-:S04]  /*13250*/  @!P2 LEA R12, P4, R30, R4, 0x2 ;  /* 0x000000041e0ca211 */ /* 0x000fc800078810ff */
[----:B------:R-:W-:Y:S02]  /*13260*/  @!P2 LEA.HI.X R13, R30, R3, R31, 0x2, P4 ;  /* 0x000000031e0da211 */ /* 0x000fe400020f141f */
[----:B-1----:R-:W-:-:S04]  /*13270*/  @!P3 LEA R8, P5, R32, R4, 0x2 ;  /* 0x000000042008b211 */ /* 0x002fc800078a10ff */
[-C--:B------:R-:W-:Y:S02]  /*13280*/  @!P3 LEA.HI.X R9, R32, R3.reuse, R33, 0x2, P5 ;  /* 0x000000032009b211 */ /* 0x080fe400028f1421 */
[-C--:B------:R-:W-:Y:S02]  /*13290*/  @!P1 LEA R10, P5, R28, R4.reuse, 0x2 ;  /* 0x000000041c0a9211 */ /* 0x080fe400078a10ff */
[----:B---3--:R-:W-:Y:S01]  /*132a0*/  @!P0 LEA R6, P4, R26, R4, 0x2 ;  /* 0x000000041a068211 */ /* 0x008fe200078810ff */
[----:B------:R1:W-:Y:S01]  /*132b0*/  @!P3 ST.E.64 [R8.64], R94 ;  /* 0x0000005e0800b985 */ /* 0x0003e2000c101b08 */
[-C--:B------:R-:W-:Y:S02]  /*132c0*/  @!P1 LEA.HI.X R11, R28, R3.reuse, R29, 0x2, P5 ;  /* 0x000000031c0b9211 */ /* 0x080fe400028f141d */
[----:B------:R-:W-:Y:S01]  /*132d0*/  @!P0 LEA.HI.X R7, R26, R3, R27, 0x2, P4 ;  /* 0x000000031a078211 */ /* 0x000fe200020f141b */
[----:B------:R1:W-:Y:S04]  /*132e0*/  @!P2 ST.E.64 [R12.64], R106 ;  /* 0x0000006a0c00a985 */ /* 0x0003e8000c101b08 */
[----:B------:R1:W-:Y:S04]  /*132f0*/  @!P1 ST.E.64 [R10.64], R110 ;  /* 0x0000006e0a009985 */ /* 0x0003e8000c101b08 */
[----:B------:R1:W-:Y:S01]  /*13300*/  @!P0 ST.E.64 [R6.64], R122 ;  /* 0x0000007a06008985 */ /* 0x0003e2000c101b08 */
[----:B------:R-:W-:-:S13]  /*13310*/  ISETP.GE.AND P0, PT, R24, c[0x0][0x3c8], PT ;  /* 0x0000f20018007a0c */ /* 0x000fda0003f06270 */
[----:B------:R-:W-:Y:S05]  /*13320*/  @P0 BRA `(.L_x_1269) ;  /* 0x0000030000000947 */ /* 0x000fea0003800000 */
[----:B------:R-:W-:-:S04]  /*13330*/  LEA R4, P0, R24, R4, 0x2 ;  /* 0x0000000418047211 */ /* 0x000fc800078010ff */
[----:B------:R-:W-:-:S05]  /*13340*/  LEA.HI.X R5, R24, R3, R25, 0x2, P0 ;  /* 0x0000000318057211 */ /* 0x000fca00000f1419 */
[----:B------:R3:W-:Y:S01]  /*13350*/  ST.E.64 [R4.64], R126 ;  /* 0x0000007e04007985 */ /* 0x0007e2000c101b08 */
[----:B------:R-:W-:Y:S05]  /*13360*/  BRA `(.L_x_1269) ;  /* 0x000002c000007947 */ /* 0x000fea0003800000 */
.L_x_1261:
[----:B------:R-:W1:Y:S02]  /*13370*/  S2R R5, SR_TID.X ;  /* 0x0000000000057919 */ /* 0x000e640000002100 */
[----:B-1----:R-:W-:-:S13]  /*13380*/  ISETP.GT.AND P0, PT, R5, 0x7f, PT ;  /* 0x0000007f0500780c */ /* 0x002fda0003f04270 */
        /* <DEDUP_REMOVED lines=10> */
[----:B------:R-:W-:Y:S02]  /*13430*/  ISETP.NE.AND P0, PT, R4, 0x1, PT ;  /* 0x000000010400780c */ /* 0x000fe40003f05270 */
[----:B------:R-:W-:-:S02]  /*13440*/  MOV R6, R3 ;  /* 0x0000000300067202 */ /* 0x000fc40000000f00 */
[----:B--2---:R-:W-:Y:S01]  /*13450*/  SHF.R.S32.HI R4, RZ, 0x1f, R5 ;  /* 0x0000001fff047819 */ /* 0x004fe20000011405 */
[----:B------:R-:W-:Y:S01]  /*13460*/  IMAD.WIDE.U32 R8, R5, c[0x0][0x4d0], RZ ;  /* 0x0001340005087a25 */ /* 0x000fe200078e00ff */
[----:B---3--:R-:W-:-:S03]  /*13470*/  SHF.R.S32.HI R0, RZ, 0x1f, R10 ;  /* 0x0000001fff007819 */ /* 0x008fc6000001140a */
[----:B------:R-:W-:-:S04]  /*13480*/  IMAD R4, R4, c[0x0][0x4d0], RZ ;  /* 0x0001340004047a24 */ /* 0x000fc800078e02ff */
[----:B------:R-:W-:Y:S02]  /*13490*/  IMAD R4, R5, c[0x0][0x4d4], R4 ;  /* 0x0001350005047a24 */ /* 0x000fe400078e0204 */
[----:B------:R-:W-:-:S03]  /*134a0*/  @P0 IMAD.HI.U32 R5, R3, c[0x0][0x4ec], RZ ;  /* 0x00013b0003050a27 */ /* 0x000fc600078e00ff */
[----:B------:R-:W-:Y:S01]  /*134b0*/  IADD3 R9, R9, R4, RZ ;  /* 0x0000000409097210 */ /* 0x000fe20007ffe0ff */
[----:B------:R-:W-:Y:S01]  /*134c0*/  IMAD R0, R0, c[0x0][0x4d8], RZ ;  /* 0x0001360000007a24 */ /* 0x000fe200078e02ff */
[----:B------:R-:W-:Y:S02]  /*134d0*/  @P0 SHF.R.U32.HI R6, RZ, c[0x0][0x4f0], R5 ;  /* 0x00013c00ff060a19 */ /* 0x000fe40000011605 */
[----:B----4-:R-:W-:Y:S01]  /*134e0*/  SHF.R.S32.HI R4, RZ, 0x1f, R7 ;  /* 0x0000001fff047819 */ /* 0x010fe20000011407 */
[----:B------:R-:W-:Y:S01]  /*134f0*/  IMAD R0, R10, c[0x0][0x4dc], R0 ;  /* 0x000137000a007a24 */ /* 0x000fe200078e0200 */
[----:B------:R-:W-:Y:S01]  /*13500*/  IADD3 R5, -R6, RZ, RZ ;  /* 0x000000ff06057210 */ /* 0x000fe20007ffe1ff */
[----:B------:R-:W-:-:S04]  /*13510*/  IMAD.WIDE.U32 R8, R10, c[0x0][0x4d8], R8 ;  /* 0x000136000a087a25 */ /* 0x000fc800078e0008 */
[----:B------:R-:W-:Y:S01]  /*13520*/  IMAD R4, R4, c[0x0][0x4e0], RZ ;  /* 0x0001380004047a24 */ /* 0x000fe200078e02ff */
[----:B------:R-:W-:Y:S01]  /*13530*/  IADD3 R9, R9, R0, RZ ;  /* 0x0000000009097210 */ /* 0x000fe20007ffe0ff */
[----:B------:R-:W-:Y:S01]  /*13540*/  IMAD R5, R5, c[0x0][0x4e8], R3 ;  /* 0x00013a0005057a24 */ /* 0x000fe200078e0203 */
[----:B------:R-:W-:Y:S01]  /*13550*/  SHF.R.S32.HI R0, RZ, 0x1f, R6 ;  /* 0x0000001fff007819 */ /* 0x000fe20000011406 */
[C---:B------:R-:W-:Y:S02]  /*13560*/  IMAD R4, R7.reuse, c[0x0][0x4e4], R4 ;  /* 0x0001390007047a24 */ /* 0x040fe400078e0204 */
[----:B------:R-:W-:Y:S01]  /*13570*/  IMAD.WIDE.U32 R8, R7, c[0x0][0x4e0], R8 ;  /* 0x0001380007087a25 */ /* 0x000fe200078e0008 */
[----:B------:R-:W-:-:S04]  /*13580*/  SHF.R.S32.HI R3, RZ, 0x1f, R5 ;  /* 0x0000001fff037819 */ /* 0x000fc80000011405 */
[----:B------:R-:W-:Y:S01]  /*13590*/  IADD3 R6, P0, R6, R8, RZ ;  /* 0x0000000806067210 */ /* 0x000fe20007f1e0ff */
[----:B------:R-:W-:-:S03]  /*135a0*/  IMAD R3, R3, c[0x0][0x4c8], RZ ;  /* 0x0001320003037a24 */ /* 0x000fc600078e02ff */
[----:B------:R-:W-:Y:S01]  /*135b0*/  IADD3.X R7, R0, R9, R4, P0, !PT ;  /* 0x0000000900077210 */ /* 0x000fe200007fe404 */
[----:B------:R-:W-:Y:S01]  /*135c0*/  IMAD R3, R5, c[0x0][0x4cc], R3 ;  /* 0x0001330005037a24 */ /* 0x000fe200078e0203 */
[----:B------:R-:W-:-:S03]  /*135d0*/  MOV R0, 0xff800000 ;  /* 0xff80000000007802 */ /* 0x000fc60000000f00 */
[----:B------:R-:W-:-:S05]  /*135e0*/  IMAD.WIDE.U32 R6, R5, c[0x0][0x4c8], R6 ;  /* 0x0001320005067a25 */ /* 0x000fca00078e0006 */
[----:B------:R-:W-:Y:S02]  /*135f0*/  IADD3 R3, R7, R3, RZ ;  /* 0x0000000307037210 */ /* 0x000fe40007ffe0ff */
[----:B------:R-:W-:-:S04]  /*13600*/  LEA R4, P0, R6, c[0x0][0x4a8], 0x2 ;  /* 0x00012a0006047a11 */ /* 0x000fc800078010ff */
[----:B------:R-:W-:-:S05]  /*13610*/  LEA.HI.X R5, R6, c[0x0][0x4ac], R3, 0x2, P0 ;  /* 0x00012b0006057a11 */ /* 0x000fca00000f1403 */
[----:B------:R1:W-:Y:S04]  /*13620*/  STG.E [R4.64], R0 ;  /* 0x0000000004007986 */ /* 0x0003e8000c101908 */
.L_x_1269:
[----:B------:R-:W-:Y:S05]  /*13630*/  BSYNC B1 ;  /* 0x0000000000017941 */ /* 0x000fea0003800000 */
.L_x_1260:
[----:B------:R-:W-:-:S13]  /*13640*/  ISETP.NE.AND P0, PT, RZ, UR6, PT ;  /* 0x00000006ff007c0c */ /* 0x000fda000bf05270 */
[----:B------:R-:W-:Y:S01]  /*13650*/  @P0 WARPSYNC 0xffffffff ;  /* 0xffffffff00000948 */ /* 0x000fe20003800000 */
[----:B------:R-:W-:Y:S06]  /*13660*/  @P0 BAR.SYNC.DEFER_BLOCKING 0x5, 0x80 ;  /* 0x0142000000000b1d */ /* 0x000fec0000010000 */
[----:B-12---:R-:W1:Y:S04]  /*13670*/  @P0 LDS R0, [0x10100] ;  /* 0x01010000ff000984 */ /* 0x006e680000000800 */
[----:B-1----:R1:W-:Y:S04]  /*13680*/  @P0 STL [R1+0x1c], R0 ;  /* 0x00001c0001000387 */ /* 0x0023e80000100800 */
[----:B------:R-:W-:Y:S06]  /*13690*/  @P0 BAR.ARV 0x4, 0x80 ;  /* 0x0102000000000b1d */ /* 0x000fec0000002000 */
[----:B------:R-:W-:Y:S05]  /*136a0*/  @P0 BRA `(.L_x_1270) ;  /* 0x0000009000000947 */ /* 0x000fea0003800000 */
[----:B------:R-:W-:Y:S05]  /*136b0*/  BRA.DIV ~URZ, `(.L_x_1271) ;  /* 0x00003f727f007947 */ /* 0x000fea000b800000 */
[----:B---3--:R2:W3:Y:S02]  /*136c0*/  SHFL.IDX PT, R5, R2, RZ, 0x1f ;  /* 0x00001fff02057589 */ /* 0x0084e400000e0000 */
.L_x_1302:
[----:B-1----:R-:W1:Y:S01]  /*136d0*/  S2R R0, SR_TID.X ;  /* 0x0000000000007919 */ /* 0x002e620000002100 */
[----:B------:R-:W-:Y:S03]  /*136e0*/  WARPSYNC 0xffffffff ;  /* 0xffffffff00007948 */ /* 0x000fe60003800000 */
[----:B------:R-:W-:Y:S06]  /*136f0*/  BAR.SYNC.DEFER_BLOCKING 0x4, 0x80 ;  /* 0x0102000000007b1d */ /* 0x000fec0000010000 */
[----:B---3--:R3:W-:Y:S01]  /*13700*/  STL [R1+0x1c], R5 ;  /* 0x00001c0501007387 */ /* 0x0087e20000100800 */
[----:B-1----:R-:W-:-:S13]  /*13710*/  LOP3.LUT P0, RZ, R0, 0x7f, RZ, 0xc0, !PT ;  /* 0x0000007f00ff7812 */ /* 0x002fda000780c0ff */
[----:B------:R3:W-:Y:S04]  /*13720*/  @!P0 STS [0x10100], R2 ;  /* 0x01010002ff008388 */ /* 0x0007e80000000800 */
[----:B------:R-:W-:Y:S06]  /*13730*/  BAR.ARV 0x5, 0x80 ;  /* 0x0142000000007b1d */ /* 0x000fec0000002000 */
.L_x_1270:
[----:B-12---:R-:W2:Y:S02]  /*13740*/  LDL R0, [R1+0x1c] ;  /* 0x00001c0001007983 */ /* 0x006ea40000100800 */
[----:B--2---:R-:W-:-:S13]  /*13750*/  ISETP.GE.AND P0, PT, R0, c[0x0][0x538], PT ;  /* 0x00014e0000007a0c */ /* 0x004fda0003f06270 */
[----:B---345:R-:W-:Y:S01]  /*13760*/  @P0 CALL.REL.NOINC `(.L_x_1272) ;  /* 0x0000001000000944 */ /* 0x038fe20003c00000 */
[----:B------:R-:W-:Y:S05]  /*13770*/  BRA `(.L_x_1273) ;  /* 0xfffed33000007947 */ /* 0x000fea000383ffff */
.L_x_1272:
[----:B------:R-:W-:Y:S05]  /*13780*/  EXIT ;  /* 0x000000000000794d */ /* 0x000fea0003800000 */
.L_x_1204:
[----:B------:R-:W-:Y:S01]  /*13790*/  IMAD.MOV.U32 R7, RZ, RZ, R11 ;  /* 0x000000ffff077224 */ /* 0x000fe200078e000b */
[----:B------:R-:W-:Y:S01]  /*137a0*/  MOV R6, RZ ;  /* 0x000000ff00067202 */ /* 0x000fe20000000f00 */
[----:B------:R-:W-:Y:S01]  /*137b0*/  IMAD.MOV.U32 R5, RZ, RZ, 0x181f ;  /* 0x0000181fff057424 */ /* 0x000fe200078e00ff */
[----:B------:R-:W-:Y:S02]  /*137c0*/  MOV R4, 0x137e0 ;  /* 0x000137e000047802 */ /* 0x000fe40000000f00 */
[----:B-----5:R-:W-:Y:S05]  /*137d0*/  CALL.REL.NOINC `($__internal_19_$__cuda_sm70_shflsync_idx_p) ;  /* 0x00003f1000007944 */ /* 0x020fea0003c00000 */
[----:B------:R-:W-:Y:S01]  /*137e0*/  MOV R13, R5 ;  /* 0x00000005000d7202 */ /* 0x000fe20000000f00 */
[----:B------:R-:W-:Y:S05]  /*137f0*/  BRA `(.L_x_1274) ;  /* 0xfffee16000007947 */ /* 0x000fea000383ffff */
.L_x_1205:
[----:B------:R-:W-:Y:S01]  /*13800*/  IMAD.MOV.U32 R7, RZ, RZ, R12 ;  /* 0x000000ffff077224 */ /* 0x000fe200078e000c */
[----:B------:R-:W-:Y:S01]  /*13810*/  MOV R6, RZ ;  /* 0x000000ff00067202 */ /* 0x000fe20000000f00 */
[----:B------:R-:W-:Y:S01]  /*13820*/  IMAD.MOV.U32 R5, RZ, RZ, 0x181f ;  /* 0x0000181fff057424 */ /* 0x000fe200078e00ff */
[----:B------:R-:W-:Y:S02]  /*13830*/  MOV R4, 0x13850 ;  /* 0x0001385000047802 */ /* 0x000fe40000000f00 */
[----:B-12--5:R-:W-:Y:S05]  /*13840*/  CALL.REL.NOINC `($__internal_19_$__cuda_sm70_shflsync_idx_p) ;  /* 0x00003ea000007944 */ /* 0x026fea0003c00000 */
[----:B------:R-:W-:Y:S01]  /*13850*/  MOV R4, R5 ;  /* 0x0000000500047202 */ /* 0x000fe20000000f00 */
[----:B------:R-:W-:Y:S05]  /*13860*/  BRA `(.L_x_1275) ;  /* 0xfffee11000007947 */ /* 0x000fea000383ffff */
.L_x_1208:
[----:B-1----:R-:W-:Y:S01]  /*13870*/  IMAD.MOV.U32 R7, RZ, RZ, R11 ;  /* 0x000000ffff077224 */ /* 0x002fe200078e000b */
[----:B------:R-:W-:Y:S01]  /*13880*/  MOV R6, 0x1 ;  /* 0x0000000100067802 */ /* 0x000fe20000000f00 */
[----:B------:R-:W-:Y:S01]  /*13890*/  IMAD.MOV.U32 R5, RZ, RZ, 0x181f ;  /* 0x0000181fff057424 */ /* 0x000fe200078e00ff */
[----:B----4-:R-:W-:-:S02]  /*138a0*/  MOV R4, 0x138c0 ;  /* 0x000138c000047802 */ /* 0x010fc40000000f00 */
[----:B--2--5:R-:W-:Y:S05]  /*138b0*/  CALL.REL.NOINC `($__internal_19_$__cuda_sm70_shflsync_idx_p) ;  /* 0x00003e3000007944 */ /* 0x024fea0003c00000 */
[----:B------:R-:W-:Y:S01]  /*138c0*/  IMAD.MOV.U32 R13, RZ, RZ, R5 ;  /* 0x000000ffff0d7224 */ /* 0x000fe200078e0005 */
[----:B------:R-:W-:Y:S01]  /*138d0*/  MOV R6, 0x1 ;  /* 0x0000000100067802 */ /* 0x000fe20000000f00 */
[----:B------:R-:W-:Y:S01]  /*138e0*/  IMAD.MOV.U32 R7, RZ, RZ, R12 ;  /* 0x000000ffff077224 */ /* 0x000fe200078e000c */
[----:B------:R-:W-:-:S02]  /*138f0*/  MOV R5, 0x181f ;  /* 0x0000181f00057802 */ /* 0x000fc40000000f00 */
[----:B------:R-:W-:Y:S02]  /*13900*/  MOV R4, 0x13920 ;  /* 0x0001392000047802 */ /* 0x000fe40000000f00 */
[----:B------:R-:W-:Y:S05]  /*13910*/  CALL.REL.NOINC `($__internal_19_$__cuda_sm70_shflsync_idx_p) ;  /* 0x00003dd000007944 */ /* 0x000fea0003c00000 */
[----:B------:R-:W-:Y:S01]  /*13920*/  MOV R4, R5 ;  /* 0x0000000500047202 */ /* 0x000fe20000000f00 */
[----:B------:R-:W-:Y:S05]  /*13930*/  BRA `(.L_x_1276) ;  /* 0xfffee20000007947 */ /* 0x000fea000383ffff */
.L_x_1211:
[----:B-1----:R-:W-:Y:S01]  /*13940*/  IMAD.MOV.U32 R7, RZ, RZ, R11 ;  /* 0x000000ffff077224 */ /* 0x002fe200078e000b */
[----:B------:R-:W-:Y:S01]  /*13950*/  MOV R6, 0x2 ;  /* 0x0000000200067802 */ /* 0x000fe20000000f00 */
[----:B------:R-:W-:Y:S01]  /*13960*/  IMAD.MOV.U32 R5, RZ, RZ, 0x181f ;  /* 0x0000181fff057424 */ /* 0x000fe200078e00ff */
[----:B------:R-:W-:Y:S02]  /*13970*/  MOV R4, 0x13990 ;  /* 0x0001399000047802 */ /* 0x000fe40000000f00 */
[----:B--23-5:R-:W-:Y:S05]  /*13980*/  CALL.REL.NOINC `($__internal_19_$__cuda_sm70_shflsync_idx_p) ;  /* 0x00003d6000007944 */ /* 0x02cfea0003c00000 */
[----:B------:R-:W-:Y:S01]  /*13990*/  MOV R13, R5 ;  /* 0x00000005000d7202 */ /* 0x000fe20000000f00 */
[----:B------:R-:W-:Y:S05]  /*139a0*/  BRA `(.L_x_1277) ;  /* 0xfffee2d000007947 */ /* 0x000fea000383ffff */
.L_x_1212:
[----:B-1----:R-:W-:Y:S01]  /*139b0*/  IMAD.MOV.U32 R7, RZ, RZ, R12 ;  /* 0x000000ffff077224 */ /* 0x002fe200078e000c */
[----:B------:R-:W-:Y:S01]  /*139c0*/  MOV R6, 0x2 ;  /* 0x0000000200067802 */ /* 0x000fe20000000f00 */
[----:B------:R-:W-:Y:S01]  /*139d0*/  IMAD.MOV.U32 R5, RZ, RZ, 0x181f ;  /* 0x0000181fff057424 */ /* 0x000fe200078e00ff */
[----:B------:R-:W-:Y:S02]  /*139e0*/  MOV R4, 0x13a00 ;  /* 0x00013a0000047802 */ /* 0x000fe40000000f00 */
[----:B--2345:R-:W-:Y:S05]  /*139f0*/  CALL.REL.NOINC `($__internal_19_$__cuda_sm70_shflsync_idx_p) ;  /* 0x00003cf000007944 */ /* 0x03cfea0003c00000 */
[----:B------:R-:W-:Y:S01]  /*13a00*/  MOV R4, R5 ;  /* 0x0000000500047202 */ /* 0x000fe20000000f00 */
[----:B------:R-:W-:Y:S05]  /*13a10*/  BRA `(.L_x_1278) ;  /* 0xfffee28000007947 */ /* 0x000fea000383ffff */
.L_x_1215:
[----:B--2---:R-:W-:Y:S01]  /*13a20*/  IMAD.MOV.U32 R7, RZ, RZ, R11 ;  /* 0x000000ffff077224 */ /* 0x004fe200078e000b */
[----:B------:R-:W-:Y:S01]  /*13a30*/  MOV R6, 0x3 ;  /* 0x0000000300067802 */ /* 0x000fe20000000f00 */
[----:B------:R-:W-:Y:S01]  /*13a40*/  IMAD.MOV.U32 R5, RZ, RZ, 0x181f ;  /* 0x0000181fff057424 */ /* 0x000fe200078e00ff */
[----:B------:R-:W-:-:S02]  /*13a50*/  MOV R4, 0x13a70 ;  /* 0x00013a7000047802 */ /* 0x000fc40000000f00 */
[----:B-1-345:R-:W-:Y:S05]  /*13a60*/  CALL.REL.NOINC `($__internal_19_$__cuda_sm70_shflsync_idx_p) ;  /* 0x00003c8000007944 */ /* 0x03afea0003c00000 */
        /* <DEDUP_REMOVED lines=8> */
.L_x_1218:
[----:B-1----:R-:W-:Y:S01]  /*13af0*/  IMAD.MOV.U32 R7, RZ, RZ, R11 ;  /* 0x000000ffff077224 */ /* 0x002fe200078e000b */
[----:B------:R-:W-:Y:S01]  /*13b00*/  MOV R6, 0x4 ;  /* 0x0000000400067802 */ /* 0x000fe20000000f00 */
[----:B------:R-:W-:Y:S01]  /*13b10*/  IMAD.MOV.U32 R5, RZ, RZ, 0x181f ;  /* 0x0000181fff057424 */ /* 0x000fe200078e00ff */
[----:B--2---:R-:W-:Y:S02]  /*13b20*/  MOV R4, 0x13b40 ;  /* 0x00013b4000047802 */ /* 0x004fe40000000f00 */
[----:B---345:R-:W-:Y:S05]  /*13b30*/  CALL.REL.NOINC `($__internal_19_$__cuda_sm70_shflsync_idx_p) ;  /* 0x00003bb000007944 */ /* 0x038fea0003c00000 */
[----:B------:R-:W-:Y:S01]  /*13b40*/  MOV R13, R5 ;  /* 0x00000005000d7202 */ /* 0x000fe20000000f00 */
[----:B------:R-:W-:Y:S05]  /*13b50*/  BRA `(.L_x_1280) ;  /* 0xfffee3d000007947 */ /* 0x000fea000383ffff */
.L_x_1219:
[----:B------:R-:W-:Y:S01]  /*13b60*/  IMAD.MOV.U32 R7, RZ, RZ, R12 ;  /* 0x000000ffff077224 */ /* 0x000fe200078e000c */
[----:B------:R-:W-:Y:S01]  /*13b70*/  MOV R6, 0x4 ;  /* 0x0000000400067802 */ /* 0x000fe20000000f00 */
[----:B------:R-:W-:Y:S01]  /*13b80*/  IMAD.MOV.U32 R5, RZ, RZ, 0x181f ;  /* 0x0000181fff057424 */ /* 0x000fe200078e00ff */
[----:B--2---:R-:W-:Y:S02]  /*13b90*/  MOV R4, 0x13bb0 ;  /* 0x00013bb000047802 */ /* 0x004fe40000000f00 */
[----:B-1-345:R-:W-:Y:S05]  /*13ba0*/  CALL.REL.NOINC `($__internal_19_$__cuda_sm70_shflsync_idx_p) ;  /* 0x00003b4000007944 */ /* 0x03afea0003c00000 */
[----:B------:R-:W-:Y:S01]  /*13bb0*/  MOV R4, R5 ;  /* 0x0000000500047202 */ /* 0x000fe20000000f00 */
[----:B------:R-:W-:Y:S05]  /*13bc0*/  BRA `(.L_x_1281) ;  /* 0xfffee38000007947 */ /* 0x000fea000383ffff */
.L_x_1222:
[----:B-1----:R-:W-:Y:S01]  /*13bd0*/  IMAD.MOV.U32 R7, RZ, RZ, R11 ;  /* 0x000000ffff077224 */ /* 0x002fe200078e000b */
[----:B------:R-:W-:Y:S01]  /*13be0*/  MOV R6, 0x5 ;  /* 0x0000000500067802 */ /* 0x000fe20000000f00 */
[----:B------:R-:W-:Y:S01]  /*13bf0*/  IMAD.MOV.U32 R5, RZ, RZ, 0x181f ;  /* 0x0000181fff057424 */ /* 0x000fe200078e00ff */
[----:B------:R-:W-:-:S02]  /*13c00*/  MOV R4, 0x13c20 ;  /* 0x00013c2000047802 */ /* 0x000fc40000000f00 */
[----:B--2345:R-:W-:Y:S05]  /*13c10*/  CALL.REL.NOINC `($__internal_19_$__cuda_sm70_shflsync_idx_p) ;  /* 0x00003ad000007944 */ /* 0x03cfea0003c00000 */
        /* <DEDUP_REMOVED lines=8> */
.L_x_1225:
[----:B-1----:R-:W-:Y:S01]  /*13ca0*/  IMAD.MOV.U32 R7, RZ, RZ, R11 ;  /* 0x000000ffff077224 */ /* 0x002fe200078e000b */
[----:B------:R-:W-:Y:S01]  /*13cb0*/  MOV R6, 0x6 ;  /* 0x0000000600067802 */ /* 0x000fe20000000f00 */
[----:B------:R-:W-:Y:S01]  /*13cc0*/  IMAD.MOV.U32 R5, RZ, RZ, 0x181f ;  /* 0x0000181fff057424 */ /* 0x000fe200078e00ff */
[----:B------:R-:W-:Y:S02]  /*13cd0*/  MOV R4, 0x13cf0 ;  /* 0x00013cf000047802 */ /* 0x000fe40000000f00 */
[----:B--2345:R-:W-:Y:S05]  /*13ce0*/  CALL.REL.NOINC `($__internal_19_$__cuda_sm70_shflsync_idx_p) ;  /* 0x00003a0000007944 */ /* 0x03cfea0003c00000 */
[----:B------:R-:W-:Y:S01]  /*13cf0*/  MOV R13, R5 ;  /* 0x00000005000d7202 */ /* 0x000fe20000000f00 */
[----:B------:R-:W-:Y:S05]  /*13d00*/  BRA `(.L_x_1283) ;  /* 0xfffee4d000007947 */ /* 0x000fea000383ffff */
.L_x_1226:
[----:B-1----:R-:W-:Y:S01]  /*13d10*/  IMAD.MOV.U32 R7, RZ, RZ, R12 ;  /* 0x000000ffff077224 */ /* 0x002fe200078e000c */
[----:B------:R-:W-:Y:S01]  /*13d20*/  MOV R6, 0x6 ;  /* 0x0000000600067802 */ /* 0x000fe20000000f00 */
[----:B------:R-:W-:Y:S01]  /*13d30*/  IMAD.MOV.U32 R5, RZ, RZ, 0x181f ;  /* 0x0000181fff057424 */ /* 0x000fe200078e00ff */
[----:B------:R-:W-:Y:S02]  /*13d40*/  MOV R4, 0x13d60 ;  /* 0x00013d6000047802 */ /* 0x000fe40000000f00 */
[----:B--2345:R-:W-:Y:S05]  /*13d50*/  CALL.REL.NOINC `($__internal_19_$__cuda_sm70_shflsync_idx_p) ;  /* 0x0000399000007944 */ /* 0x03cfea0003c00000 */
[----:B------:R-:W-:Y:S01]  /*13d60*/  MOV R4, R5 ;  /* 0x0000000500047202 */ /* 0x000fe20000000f00 */
[----:B------:R-:W-:Y:S05]  /*13d70*/  BRA `(.L_x_1284) ;  /* 0xfffee48000007947 */ /* 0x000fea000383ffff */
.L_x_1229:
        /* <DEDUP_REMOVED lines=13> */
.L_x_1232:
[----:B------:R-:W-:Y:S01]  /*13e50*/  IMAD.MOV.U32 R7, RZ, RZ, R12 ;  /* 0x000000ffff077224 */ /* 0x000fe200078e000c */
[----:B------:R-:W-:Y:S01]  /*13e60*/  MOV R6, RZ ;  /* 0x000000ff00067202 */ /* 0x000fe20000000f00 */
[----:B------:R-:W-:Y:S01]  /*13e70*/  IMAD.MOV.U32 R5, RZ, RZ, 0x181f ;  /* 0x0000181fff057424 */ /* 0x000fe200078e00ff */
[----:B------:R-:W-:Y:S02]  /*13e80*/  MOV R4, 0x13ea0 ;  /* 0x00013ea000047802 */ /* 0x000fe40000000f00 */
[----:B-1----:R-:W-:Y:S05]  /*13e90*/  CALL.REL.NOINC `($__internal_19_$__cuda_sm70_shflsync_idx_p) ;  /* 0x0000385000007944 */ /* 0x002fea0003c00000 */
[----:B------:R-:W-:Y:S01]  /*13ea0*/  MOV R14, R5 ;  /* 0x00000005000e7202 */ /* 0x000fe20000000f00 */
[----:B------:R-:W-:Y:S05]  /*13eb0*/  BRA `(.L_x_1286) ;  /* 0xffff06c000007947 */ /* 0x000fea000383ffff */
.L_x_1233:
[----:B------:R-:W-:Y:S01]  /*13ec0*/  IMAD.MOV.U32 R7, RZ, RZ, R13 ;  /* 0x000000ffff077224 */ /* 0x000fe200078e000d */
[----:B------:R-:W-:Y:S01]  /*13ed0*/  MOV R6, RZ ;  /* 0x000000ff00067202 */ /* 0x000fe20000000f00 */
[----:B------:R-:W-:Y:S01]  /*13ee0*/  IMAD.MOV.U32 R5, RZ, RZ, 0x181f ;  /* 0x0000181fff057424 */ /* 0x000fe200078e00ff */
[----:B------:R-:W-:Y:S02]  /*13ef0*/  MOV R4, 0x13f10 ;  /* 0x00013f1000047802 */ /* 0x000fe40000000f00 */
[----:B-123--:R-:W-:Y:S05]  /*13f00*/  CALL.REL.NOINC `($__internal_19_$__cuda_sm70_shflsync_idx_p) ;  /* 0x000037e000007944 */ /* 0x00efea0003c00000 */
[----:B------:R-:W2:Y:S04]  /*13f10*/  LDL R6, [R1+0x18] ;  /* 0x0000180001067983 */ /* 0x000ea80000100800 */
[----:B------:R-:W3:Y:S04]  /*13f20*/  LDL R4, [R1+0x4] ;  /* 0x0000040001047983 */ /* 0x000ee80000100800 */
[----:B------:R-:W4:Y:S01]  /*13f30*/  LDL R8, [R1+0x8] ;  /* 0x0000080001087983 */ /* 0x000f220000100800 */
[----:B--2---:R-:W-:-:S02]  /*13f40*/  ISETP.GE.AND P2, PT, R6, c[0x0][0x1d4], PT ;  /* 0x0000750006007a0c */ /* 0x004fc40003f46270 */
[C---:B------:R-:W-:Y:S02]  /*13f50*/  IADD3 R6, P5, R5.reuse, R138, RZ ;  /* 0x0000008a05067210 */ /* 0x040fe40007fbe0ff */
[----:B---3--:R-:W-:Y:S02]  /*13f60*/  ISETP.GE.AND P0, PT, R4, c[0x0][0x1d4], PT ;  /* 0x0000750004007a0c */ /* 0x008fe40003f06270 */
[----:B------:R-:W-:Y:S01]  /*13f70*/  IADD3 R4, P6, R5, R136, RZ ;  /* 0x0000008805047210 */ /* 0x000fe20007fde0ff */
[C---:B------:R-:W-:Y:S01]  /*13f80*/  IMAD.X R7, R14.reuse, 0x1, R137, P5 ;  /* 0x000000010e077824 */ /* 0x040fe200028e0689 */
[----:B------:R-:W-:Y:S02]  /*13f90*/  SEL R21, RZ, 0x10, P2 ;  /* 0x00000010ff157807 */ /* 0x000fe40001000000 */
[----:B------:R-:W-:Y:S01]  /*13fa0*/  SEL R15, RZ, 0x10, P0 ;  /* 0x00000010ff0f7807 */ /* 0x000fe20000000000 */
[----:B------:R-:W-:-:S05]  /*13fb0*/  IMAD.X R5, R14, 0x1, R67, P6 ;  /* 0x000000010e057824 */ /* 0x000fca00030e0643 */
[----:B------:R-:W-:Y:S01]  /*13fc0*/  @!PT LDS RZ, [RZ] ;  /* 0x00000000fffff984 */ /* 0x000fe20000000800 */
[----:B------:R-:W-:Y:S01]  /*13fd0*/  @!PT LDS RZ, [RZ] ;  /* 0x00000000fffff984 */ /* 0x000fe20000000800 */
[----:B------:R-:W-:Y:S01]  /*13fe0*/  @!PT LDS RZ, [RZ] ;  /* 0x00000000fffff984 */ /* 0x000fe20000000800 */
[----:B----4-:R1:W-:Y:S04]  /*13ff0*/  LDGSTS.E.BYPASS.LTC128B.128 [R8+0x4100], [R4.64], !P2 ;  /* 0x0410000004087fae */ /* 0x0103e8000d101d48 */
[----:B------:R2:W-:Y:S01]  /*14000*/  LDGSTS.E.BYPASS.LTC128B.128 [R8+0x6100], [R6.64], !P0 ;  /* 0x0610000006087fae */ /* 0x0005e2000c101d48 */
[----:B-1----:R-:W-:Y:S01]  /*14010*/  IMAD.MOV.U32 R5, RZ, RZ, 0x181f ;  /* 0x0000181fff057424 */ /* 0x002fe200078e00ff */
[----:B------:R-:W-:Y:S01]  /*14020*/  MOV R4, 0x14060 ;  /* 0x0001406000047802 */ /* 0x000fe20000000f00 */
[----:B--2---:R-:W-:Y:S02]  /*14030*/  IMAD.MOV.U32 R7, RZ, RZ, R12 ;  /* 0x000000ffff077224 */ /* 0x004fe400078e000c */
[----:B------:R-:W-:Y:S02]  /*14040*/  IMAD.MOV.U32 R6, RZ, RZ, 0x1 ;  /* 0x00000001ff067424 */ /* 0x000fe400078e00ff */
[----:B------:R-:W-:Y:S05]  /*14050*/  CALL.REL.NOINC `($__internal_19_$__cuda_sm70_shflsync_idx_p) ;  /* 0x0000369000007944 */ /* 0x000fea0003c00000 */
[----:B------:R-:W-:Y:S01]  /*14060*/  IMAD.MOV.U32 R14, RZ, RZ, R5 ;  /* 0x000000ffff0e7224 */ /* 0x000fe200078e0005 */
[----:B------:R-:W-:Y:S01]  /*14070*/  MOV R6, 0x1 ;  /* 0x0000000100067802 */ /* 0x000fe20000000f00 */
[----:B------:R-:W-:Y:S01]  /*14080*/  IMAD.MOV.U32 R7, RZ, RZ, R13 ;  /* 0x000000ffff077224 */ /* 0x000fe200078e000d */
[----:B------:R-:W-:-:S02]  /*14090*/  MOV R5, 0x181f ;  /* 0x0000181f00057802 */ /* 0x000fc40000000f00 */
[----:B------:R-:W-:Y:S02]  /*140a0*/  MOV R4, 0x140c0 ;  /* 0x000140c000047802 */ /* 0x000fe40000000f00 */
[----:B------:R-:W-:Y:S05]  /*140b0*/  CALL.REL.NOINC `($__internal_19_$__cuda_sm70_shflsync_idx_p) ;  /* 0x0000363000007944 */ /* 0x000fea0003c00000 */
[----:B------:R-:W2:Y:S01]  /*140c0*/  LDL R8, [R1+0x8] ;  /* 0x0000080001087983 */ /* 0x000ea20000100800 */
[----:B------:R-:W-:Y:S02]  /*140d0*/  IADD3 R6, -R21, 0x10, RZ ;  /* 0x0000001015067810 */ /* 0x000fe40007ffe1ff */
[----:B------:R-:W-:Y:S02]  /*140e0*/  IADD3 R4, -R15, 0x10, RZ ;  /* 0x000000100f047810 */ /* 0x000fe40007ffe1ff */
[----:B------:R-:W-:Y:S02]  /*140f0*/  LOP3.LUT R6, R6, 0xf, RZ, 0xc0, !PT ;  /* 0x0000000f06067812 */ /* 0x000fe400078ec0ff */
[----:B------:R-:W-:Y:S02]  /*14100*/  ISETP.NE.U32.AND P6, PT, R21, RZ, PT ;  /* 0x000000ff1500720c */ /* 0x000fe40003fc5070 */
[----:B------:R-:W-:Y:S02]  /*14110*/  IADD3 R6, P2, P0, R6, R5, R136 ;  /* 0x0000000506067210 */ /* 0x000fe4000785e088 */
[----:B------:R-:W-:-:S02]  /*14120*/  LOP3.LUT R4, R4, 0xf, RZ, 0xc0, !PT ;  /* 0x0000000f04047812 */ /* 0x000fc400078ec0ff */
[----:B------:R-:W-:Y:S02]  /*14130*/  ISETP.NE.U32.AND P5, PT, R15, RZ, PT ;  /* 0x000000ff0f00720c */ /* 0x000fe40003fa5070 */
[----:B------:R-:W-:Y:S02]  /*14140*/  IADD3.X R7, RZ, R14, R67, P2, P0 ;  /* 0x0000000eff077210 */ /* 0x000fe400017e0443 */
[----:B------:R-:W-:-:S04]  /*14150*/  IADD3 R4, P2, P0, R4, R5, R138 ;  /* 0x0000000504047210 */ /* 0x000fc8000785e08a */
[----:B------:R-:W-:Y:S01]  /*14160*/  IADD3.X R5, RZ, R14, R137, P2, P0 ;  /* 0x0000000eff057210 */ /* 0x000fe200017e0489 */
[----:B------:R-:W-:Y:S01]  /*14170*/  @!PT LDS RZ, [RZ] ;  /* 0x00000000fffff984 */ /* 0x000fe20000000800 */
[----:B------:R-:W-:Y:S01]  /*14180*/  @!PT LDS RZ, [RZ] ;  /* 0x00000000fffff984 */ /* 0x000fe20000000800 */
[----:B------:R-:W-:Y:S01]  /*14190*/  @!PT LDS RZ, [RZ] ;  /* 0x00000000fffff984 */ /* 0x000fe20000000800 */
[----:B--2---:R1:W-:Y:S04]  /*141a0*/  LDGSTS.E.BYPASS.LTC128B.128.ZFILL [R8+0x4900], [R6.64], P6 ;  /* 0x0490000006087fae */ /* 0x0043e8000b141d48 */
[----:B------:R2:W-:Y:S01]  /*141b0*/  LDGSTS.E.BYPASS.LTC128B.128.ZFILL [R8+0x6900], [R4.64], P5 ;  /* 0x0690000004087fae */ /* 0x0005e2000a941d48 */
[----:B-1----:R-:W-:Y:S02]  /*141c0*/  IMAD.MOV.U32 R7, RZ, RZ, R12 ;  /* 0x000000ffff077224 */ /* 0x002fe400078e000c */
[----:B------:R-:W-:Y:S02]  /*141d0*/  IMAD.MOV.U32 R6, RZ, RZ, 0x2 ;  /* 0x00000002ff067424 */ /* 0x000fe400078e00ff */
[----:B--2---:R-:W-:Y:S01]  /*141e0*/  IMAD.MOV.U32 R5, RZ, RZ, 0x181f ;  /* 0x0000181fff057424 */ /* 0x004fe200078e00ff */
[----:B------:R-:W-:-:S02]  /*141f0*/  MOV R4, 0x14210 ;  /* 0x0001421000047802 */ /* 0x000fc40000000f00 */
        /* <DEDUP_REMOVED lines=36> */
.L_x_1234:
[----:B------:R-:W-:Y:S01]  /*14440*/  IMAD.MOV.U32 R6, RZ, RZ, RZ ;  /* 0x000000ffff067224 */ /* 0x000fe200078e00ff */
[----:B------:R-:W-:Y:S02]  /*14450*/  MOV R5, 0x1c1f ;  /* 0x00001c1f00057802 */ /* 0x000fe40000000f00 */
[----:B------:R-:W-:Y:S02]  /*14460*/  MOV R4, 0x14480 ;  /* 0x0001448000047802 */ /* 0x000fe40000000f00 */
[----:B------:R-:W-:Y:S05]  /*14470*/  CALL.REL.NOINC `($__internal_19_$__cuda_sm70_shflsync_idx_p) ;  /* 0x0000327000007944 */ /* 0x000fea0003c00000 */
[----:B------:R-:W-:Y:S01]  /*14480*/  MOV R4, R5 ;  /* 0x0000000500047202 */ /* 0x000fe20000000f00 */
[----:B------:R-:W-:Y:S05]  /*14490*/  BRA `(.L_x_1288) ;  /* 0xffff050000007947 */ /* 0x000fea000383ffff */
.L_x_1235:
[----:B------:R-:W-:Y:S01]  /*144a0*/  IMAD.MOV.U32 R6, RZ, RZ, 0x1 ;  /* 0x00000001ff067424 */ /* 0x000fe200078e00ff */
[----:B------:R-:W-:Y:S02]  /*144b0*/  MOV R5, 0x1c1f ;  /* 0x00001c1f00057802 */ /* 0x000fe40000000f00 */
[----:B------:R-:W-:Y:S02]  /*144c0*/  MOV R4, 0x144e0 ;  /* 0x000144e000047802 */ /* 0x000fe40000000f00 */
[----:B-1----:R-:W-:Y:S05]  /*144d0*/  CALL.REL.NOINC `($__internal_19_$__cuda_sm70_shflsync_idx_p) ;  /* 0x0000321000007944 */ /* 0x002fea0003c00000 */
[----:B------:R-:W-:Y:S01]  /*144e0*/  IMAD.IADD R0, R2, 0x1, R5 ;  /* 0x0000000102007824 */ /* 0x000fe200078e0205 */
[----:B------:R-:W-:Y:S01]  /*144f0*/  MOV R4, 0x14740 ;  /* 0x0001474000047802 */ /* 0x000fe20000000f00 */
[----:B------:R-:W-:-:S02]  /*14500*/  IMAD.MOV.U32 R6, RZ, RZ, 0x2 ;  /* 0x00000002ff067424 */ /* 0x000fc400078e00ff */
[----:B------:R-:W-:Y:S01]  /*14510*/  IMAD.MOV.U32 R5, RZ, RZ, 0x1c1f ;  /* 0x00001c1fff057424 */ /* 0x000fe200078e00ff */
        /* <DEDUP_REMOVED lines=33> */
[----:B------:R-:W-:Y:S05]  /*14730*/  CALL.REL.NOINC `($__internal_19_$__cuda_sm70_shflsync_idx_p) ;  /* 0x00002fb000007944 */ /* 0x000fea0003c00000 */
[----:B------:R-:W-:Y:S01]  /*14740*/  IMAD.IADD R0, R2, 0x1, R5 ;  /* 0x0000000102007824 */ /* 0x000fe200078e0205 */
[----:B------:R-:W-:Y:S01]  /*14750*/  MOV R4, 0x149a0 ;  /* 0x000149a000047802 */ /* 0x000fe20000000f00 */
[----:B------:R-:W-:Y:S02]  /*14760*/  IMAD.MOV.U32 R6, RZ, RZ, 0x3 ;  /* 0x00000003ff067424 */ /* 0x000fe400078e00ff */
[----:B------:R-:W-:Y:S01]  /*14770*/  IMAD.MOV.U32 R5, RZ, RZ, 0x1c1f ;  /* 0x00001c1fff057424 */ /* 0x000fe200078e00ff */
[----:B------:R-:W-:-:S04]  /*14780*/  IMNMX R0, R3, R0, PT ;  /* 0x0000000003007217 */ /* 0x000fc80003800200 */
[C---:B------:R-:W-:Y:S02]  /*14790*/  ISETP.GT.AND P5, PT, R0.reuse, 0x1, PT ;  /* 0x000000010000780c */ /* 0x040fe40003fa4270 */
[C---:B------:R-:W-:Y:S02]  /*147a0*/  ISETP.GT.AND P6, PT, R0.reuse, RZ, PT ;  /* 0x000000ff0000720c */ /* 0x040fe40003fc4270 */
[C---:B------:R-:W-:Y:S02]  /*147b0*/  ISETP.GT.AND P2, PT, R0.reuse, 0x8, PT ;  /* 0x000000080000780c */ /* 0x040fe40003f44270 */
[----:B------:R-:W-:Y:S02]  /*147c0*/  ISETP.GT.AND P0, PT, R0, 0x9, PT ;  /* 0x000000090000780c */ /* 0x000fe40003f04270 */
[----:B------:R-:W-:Y:S02]  /*147d0*/  FSEL R108, R108, -INF , P5 ;  /* 0xff8000006c6c7808 */ /* 0x000fe40002800000 */
[----:B------:R-:W-:-:S02]  /*147e0*/  FSEL R15, R107, -INF , P6 ;  /* 0xff8000006b0f7808 */ /* 0x000fc40003000000 */
[----:B------:R-:W-:Y:S02]  /*147f0*/  ISETP.GT.AND P5, PT, R0, 0x11, PT ;  /* 0x000000110000780c */ /* 0x000fe40003fa4270 */
[----:B------:R-:W-:Y:S02]  /*14800*/  FSEL R14, R113, -INF , P2 ;  /* 0xff800000710e7808 */ /* 0x000fe40001000000 */
[----:B------:R-:W-:Y:S02]  /*14810*/  FSEL R13, R114, -INF , P0 ;  /* 0xff800000720d7808 */ /* 0x000fe40000000000 */
[C---:B------:R-:W-:Y:S02]  /*14820*/  ISETP.GT.AND P6, PT, R0.reuse, 0x10, PT ;  /* 0x000000100000780c */ /* 0x040fe40003fc4270 */
[C---:B------:R-:W-:Y:S02]  /*14830*/  ISETP.GT.AND P2, PT, R0.reuse, 0x18, PT ;  /* 0x000000180000780c */ /* 0x040fe40003f44270 */
[----:B------:R-:W-:-:S02]  /*14840*/  ISETP.GT.AND P0, PT, R0, 0x19, PT ;  /* 0x000000190000780c */ /* 0x000fc40003f04270 */
[----:B------:R-:W-:Y:S02]  /*14850*/  FSEL R84, R84, -INF , P5 ;  /* 0xff80000054547808 */ /* 0x000fe40002800000 */
[----:B------:R-:W-:Y:S02]  /*14860*/  FSEL R12, R100, -INF , P6 ;  /* 0xff800000640c7808 */ /* 0x000fe40003000000 */
[----:B------:R-:W-:Y:S02]  /*14870*/  ISETP.GT.AND P5, PT, R0, 0x21, PT ;  /* 0x000000210000780c */ /* 0x000fe40003fa4270 */
[----:B------:R-:W-:Y:S02]  /*14880*/  FSEL R72, R72, -INF , P2 ;  /* 0xff80000048487808 */ /* 0x000fe40001000000 */
[----:B------:R-:W-:Y:S02]  /*14890*/  FSEL R73, R73, -INF , P0 ;  /* 0xff80000049497808 */ /* 0x000fe40000000000 */
[----:B------:R-:W-:-:S02]  /*148a0*/  ISETP.GT.AND P6, PT, R0, 0x20, PT ;  /* 0x000000200000780c */ /* 0x000fc40003fc4270 */
[C---:B------:R-:W-:Y:S02]  /*148b0*/  ISETP.GT.AND P2, PT, R0.reuse, 0x28, PT ;  /* 0x000000280000780c */ /* 0x040fe40003f44270 */
[----:B------:R-:W-:Y:S02]  /*148c0*/  ISETP.GT.AND P0, PT, R0, 0x29, PT ;  /* 0x000000290000780c */ /* 0x000fe40003f04270 */
[----:B------:R-:W-:Y:S02]  /*148d0*/  FSEL R38, R58, -INF , P5 ;  /* 0xff8000003a267808 */ /* 0x000fe40002800000 */
[----:B------:R-:W-:Y:S02]  /*148e0*/  FSEL R39, R54, -INF , P6 ;  /* 0xff80000036277808 */ /* 0x000fe40003000000 */
[----:B------:R-:W-:Y:S02]  /*148f0*/  ISETP.GT.AND P5, PT, R0, 0x31, PT ;  /* 0x000000310000780c */ /* 0x000fe40003fa4270 */
[----:B------:R-:W-:-:S02]  /*14900*/  FSEL R37, R37, -INF , P2 ;  /* 0xff80000025257808 */ /* 0x000fc40001000000 */
[----:B------:R-:W-:Y:S02]  /*14910*/  FSEL R36, R26, -INF , P0 ;  /* 0xff8000001a247808 */ /* 0x000fe40000000000 */
        /* <DEDUP_REMOVED lines=9> */
[----:B------:R-:W-:Y:S01]  /*149b0*/  FMNMX.FTZ R0, R43, R42, !PT ;  /* 0x0000002a2b007209 */ /* 0x000fe20007810000 */
[----:B------:R-:W-:Y:S01]  /*149c0*/  IMAD.MOV.U32 R5, RZ, RZ, 0x2 ;  /* 0x00000002ff057424 */ /* 0x000fe200078e00ff */
[----:B------:R-:W-:Y:S02]  /*149d0*/  FMNMX.FTZ R4, R15, R108, !PT ;  /* 0x0000006c0f047209 */ /* 0x000fe40007810000 */
[----:B------:R-:W-:Y:S02]  /*149e0*/  IMNMX R3, R3, R2, PT ;  /* 0x0000000203037217 */ /* 0x000fe40003800200 */
[----:B------:R-:W-:Y:S02]  /*149f0*/  FMNMX.FTZ R2, R41, R31, !PT ;  /* 0x0000001f29027209 */ /* 0x000fe40007810000 */
[----:B------:R-:W-:-:S02]  /*14a00*/  ISETP.GT.AND P6, PT, R3, RZ, PT ;  /* 0x000000ff0300720c */ /* 0x000fc40003fc4270 */
[C---:B------:R-:W-:Y:S02]  /*14a10*/  ISETP.GT.AND P5, PT, R3.reuse, 0x1, PT ;  /* 0x000000010300780c */ /* 0x040fe40003fa4270 */
[C---:B------:R-:W-:Y:S02]  /*14a20*/  ISETP.GT.AND P2, PT, R3.reuse, 0x8, PT ;  /* 0x000000080300780c */ /* 0x040fe40003f44270 */
[----:B------:R-:W-:Y:S02]  /*14a30*/  ISETP.GT.AND P0, PT, R3, 0x9, PT ;  /* 0x000000090300780c */ /* 0x000fe40003f04270 */
[----:B------:R-:W-:Y:S02]  /*14a40*/  FSEL R47, R109, -INF , P6 ;  /* 0xff8000006d2f7808 */ /* 0x000fe40003000000 */
[----:B------:R-:W-:Y:S02]  /*14a50*/  FSEL R46, R110, -INF , P5 ;  /* 0xff8000006e2e7808 */ /* 0x000fe40002800000 */
[----:B------:R-:W-:-:S02]  /*14a60*/  FSEL R115, R115, -INF , P2 ;  /* 0xff80000073737808 */ /* 0x000fc40001000000 */
[----:B------:R-:W-:Y:S02]  /*14a70*/  FSEL R25, R116, -INF , P0 ;  /* 0xff80000074197808 */ /* 0x000fe40000000000 */
[C---:B------:R-:W-:Y:S02]  /*14a80*/  ISETP.GT.AND P6, PT, R3.reuse, 0x10, PT ;  /* 0x000000100300780c */ /* 0x040fe40003fc4270 */
[C---:B------:R-:W-:Y:S02]  /*14a90*/  ISETP.GT.AND P5, PT, R3.reuse, 0x11, PT ;  /* 0x000000110300780c */ /* 0x040fe40003fa4270 */
[C---:B------:R-:W-:Y:S02]  /*14aa0*/  ISETP.GT.AND P2, PT, R3.reuse, 0x18, PT ;  /* 0x000000180300780c */ /* 0x040fe40003f44270 */
[----:B------:R-:W-:Y:S02]  /*14ab0*/  ISETP.GT.AND P0, PT, R3, 0x19, PT ;  /* 0x000000190300780c */ /* 0x000fe40003f04270 */
[----:B------:R-:W-:-:S02]  /*14ac0*/  FSEL R85, R85, -INF , P6 ;  /* 0xff80000055557808 */ /* 0x000fc40003000000 */
[----:B------:R-:W-:Y:S02]  /*14ad0*/  FSEL R40, R101, -INF , P5 ;  /* 0xff80000065287808 */ /* 0x000fe40002800000 */
[----:B------:R-:W-:Y:S02]  /*14ae0*/  FSEL R48, R48, -INF , P2 ;  /* 0xff80000030307808 */ /* 0x000fe40001000000 */
[----:B------:R-:W-:Y:S02]  /*14af0*/  FSEL R49, R49, -INF , P0 ;  /* 0xff80000031317808 */ /* 0x000fe40000000000 */
[C---:B------:R-:W-:Y:S02]  /*14b00*/  ISETP.GT.AND P6, PT, R3.reuse, 0x20, PT ;  /* 0x000000200300780c */ /* 0x040fe40003fc4270 */
[C---:B------:R-:W-:Y:S02]  /*14b10*/  ISETP.GT.AND P5, PT, R3.reuse, 0x21, PT ;  /* 0x000000210300780c */ /* 0x040fe40003fa4270 */
[----:B------:R-:W-:-:S02]  /*14b20*/  ISETP.GT.AND P2, PT, R3, 0x28, PT ;  /* 0x000000280300780c */ /* 0x000fc40003f44270 */
[----:B------:R-:W-:Y:S02]  /*14b30*/  ISETP.GT.AND P0, PT, R3, 0x29, PT ;  /* 0x000000290300780c */ /* 0x000fe40003f04270 */
[----:B------:R-:W-:Y:S02]  /*14b40*/  FSEL R107, R55, -INF , P6 ;  /* 0xff800000376b7808 */ /* 0x000fe40003000000 */
[----:B------:R-:W-:Y:S02]  /*14b50*/  FSEL R106, R50, -INF , P5 ;  /* 0xff800000326a7808 */ /* 0x000fe40002800000 */
[----:B------:R-:W-:Y:S02]  /*14b60*/  FSEL R105, R20, -INF , P2 ;  /* 0xff80000014697808 */ /* 0x000fe40001000000 */
[----:B------:R-:W-:Y:S02]  /*14b70*/  FSEL R104, R27, -INF , P0 ;  /* 0xff8000001b687808 */ /* 0x000fe40000000000 */
[----:B------:R-:W-:-:S02]  /*14b80*/  ISETP.GT.AND P6, PT, R3, 0x30, PT ;  /* 0x000000300300780c */ /* 0x000fc40003fc4270 */
[C---:B------:R-:W-:Y:S02]  /*14b90*/  ISETP.GT.AND P5, PT, R3.reuse, 0x31, PT ;  /* 0x000000310300780c */ /* 0x040fe40003fa4270 */
[C---:B------:R-:W-:Y:S02]  /*14ba0*/  ISETP.GT.AND P2, PT, R3.reuse, 0x38, PT ;  /* 0x000000380300780c */ /* 0x040fe40003f44270 */
[----:B------:R-:W-:Y:S02]  /*14bb0*/  ISETP.GT.AND P0, PT, R3, 0x39, PT ;  /* 0x000000390300780c */ /* 0x000fe40003f04270 */
        /* <DEDUP_REMOVED lines=39> */
[----:B------:R-:W-:Y:S02]  /*14e30*/  FSEL R103, R11, -INF , P6 ;  /* 0xff8000000b677808 */ /* 0x000fe40003000000 */
[----:B------:R-:W-:Y:S02]  /*14e40*/  FMNMX.FTZ R2, R79, R2, !PT ;  /* 0x000000024f027209 */ /* 0x000fe40007810000 */
[----:B------:R-:W-:Y:S02]  /*14e50*/  FMNMX.FTZ R0, R36, R0, !PT ;  /* 0x0000000024007209 */ /* 0x000fe40007810000 */
[----:B------:R-:W-:Y:S02]  /*14e60*/  FMNMX.FTZ R196, R104, R196, !PT ;  /* 0x000000c468c47209 */ /* 0x000fe40007810000 */
[----:B------:R-:W-:Y:S02]  /*14e70*/  FMNMX.FTZ R3, R18, R3, !PT ;  /* 0x0000000312037209 */ /* 0x000fe40007810000 */
[----:B------:R-:W-:-:S02]  /*14e80*/  FSEL R102, R10, -INF , P5 ;  /* 0xff8000000a667808 */ /* 0x000fc40002800000 */
[----:B------:R-:W-:Y:S02]  /*14e90*/  FMNMX.FTZ R2, R78, R2, !PT ;  /* 0x000000024e027209 */ /* 0x000fe40007810000 */
[----:B------:R-:W-:Y:S02]  /*14ea0*/  FMNMX.FTZ R0, R35, R0, !PT ;  /* 0x0000000023007209 */ /* 0x000fe40007810000 */
[----:B------:R-:W-:Y:S02]  /*14eb0*/  FMNMX.FTZ R196, R103, R196, !PT ;  /* 0x000000c467c47209 */ /* 0x000fe40007810000 */
[----:B------:R-:W-:Y:S02]  /*14ec0*/  FMNMX.FTZ R3, R17, R3, !PT ;  /* 0x0000000311037209 */ /* 0x000fe40007810000 */
[----:B------:R-:W-:Y:S02]  /*14ed0*/  FSEL R101, R45, -INF , P2 ;  /* 0xff8000002d657808 */ /* 0x000fe40001000000 */
[----:B------:R-:W-:-:S02]  /*14ee0*/  FMNMX.FTZ R2, R77, R2, !PT ;  /* 0x000000024d027209 */ /* 0x000fc40007810000 */
[----:B------:R-:W-:Y:S02]  /*14ef0*/  FMNMX.FTZ R0, R34, R0, !PT ;  /* 0x0000000022007209 */ /* 0x000fe40007810000 */
[----:B------:R-:W-:Y:S02]  /*14f00*/  FMNMX.FTZ R196, R102, R196, !PT ;  /* 0x000000c466c47209 */ /* 0x000fe40007810000 */
[----:B------:R-:W-:Y:S02]  /*14f10*/  FMNMX.FTZ R3, R16, R3, !PT ;  /* 0x0000000310037209 */ /* 0x000fe40007810000 */
[----:B------:R-:W-:Y:S02]  /*14f20*/  FSEL R100, R44, -INF , P0 ;  /* 0xff8000002c647808 */ /* 0x000fe40000000000 */
[----:B------:R-:W-:Y:S01]  /*14f30*/  FMNMX.FTZ R2, R76, R2, !PT ;  /* 0x000000024c027209 */ /* 0x000fe20007810000 */
[----:B------:R-:W-:Y:S01]  /*14f40*/  IMAD.MOV.U32 R4, RZ, RZ, R3 ;  /* 0x000000ffff047224 */ /* 0x000fe200078e0003 */
[----:B------:R-:W-:-:S02]  /*14f50*/  FMNMX.FTZ R0, R33, R0, !PT ;  /* 0x0000000021007209 */ /* 0x000fc40007810000 */
[----:B------:R-:W-:Y:S02]  /*14f60*/  FMNMX.FTZ R196, R101, R196, !PT ;  /* 0x000000c465c47209 */ /* 0x000fe40007810000 */
[----:B------:R-:W-:Y:S02]  /*14f70*/  FMNMX.FTZ R2, R67, R2, !PT ;  /* 0x0000000243027209 */ /* 0x000fe40007810000 */
[----:B------:R-:W-:Y:S02]  /*14f80*/  FMNMX.FTZ R0, R32, R0, !PT ;  /* 0x0000000020007209 */ /* 0x000fe40007810000 */
[----:B------:R-:W-:Y:S02]  /*14f90*/  FMNMX.FTZ R196, R100, R196, !PT ;  /* 0x000000c464c47209 */ /* 0x000fe40007810000 */
[----:B------:R-:W-:Y:S02]  /*14fa0*/  MOV R6, 0x14fc0 ;  /* 0x00014fc000067802 */ /* 0x000fe40000000f00 */
[----:B------:R-:W-:Y:S05]  /*14fb0*/  CALL.REL.NOINC `($__internal_18_$__cuda_sm70_shflsync_bfly_p) ;  /* 0x000026d000007944 */ /* 0x000fea0003c00000 */
[----:B------:R-:W-:Y:S01]  /*14fc0*/  FMNMX.FTZ R3, R3, R5, !PT ;  /* 0x0000000503037209 */ /* 0x000fe20007810000 */
[----:B------:R-:W-:Y:S01]  /*14fd0*/  IMAD.MOV.U32 R5, RZ, RZ, 0x1 ;  /* 0x00000001ff057424 */ /* 0x000fe200078e00ff */
[----:B------:R-:W-:-:S03]  /*14fe0*/  MOV R6, 0x15010 ;  /* 0x0001501000067802 */ /* 0x000fc60000000f00 */
[----:B------:R-:W-:Y:S02]  /*14ff0*/  IMAD.MOV.U32 R4, RZ, RZ, R3 ;  /* 0x000000ffff047224 */ /* 0x000fe400078e0003 */
[----:B------:R-:W-:Y:S05]  /*15000*/  CALL.REL.NOINC `($__internal_18_$__cuda_sm70_shflsync_bfly_p) ;  /* 0x0000268000007944 */ /* 0x000fea0003c00000 */
[----:B------:R-:W-:Y:S01]  /*15010*/  FMNMX.FTZ R3, R3, R5, !PT ;  /* 0x0000000503037209 */ /* 0x000fe20007810000 */
[----:B------:R-:W-:Y:S01]  /*15020*/  IMAD.MOV.U32 R4, RZ, RZ, R2 ;  /* 0x000000ffff047224 */ /* 0x000fe200078e0002 */
[----:B------:R-:W-:Y:S01]  /*15030*/  MOV R6, 0x15060 ;  /* 0x0001506000067802 */ /* 0x000fe20000000f00 */
[----:B------:R-:W-:Y:S02]  /*15040*/  IMAD.MOV.U32 R5, RZ, RZ, 0x2 ;  /* 0x00000002ff057424 */ /* 0x000fe400078e00ff */
        /* <DEDUP_REMOVED lines=26> */
[----:B------:R-:W-:Y:S05]  /*151f0*/  BRA `(.L_x_1289) ;  /* 0xffff051000007947 */ /* 0x000fea000383ffff */
.L_x_1239:
[----:B------:R-:W-:Y:S01]  /*15200*/  MOV R6, RZ ;  /* 0x000000ff00067202 */ /* 0x000fe20000000f00 */
[----:B------:R-:W-:Y:S01]  /*15210*/  IMAD.MOV.U32 R7, RZ, RZ, R11 ;  /* 0x000000ffff077224 */ /* 0x000fe200078e000b */
[----:B------:R-:W-:Y:S01]  /*15220*/  MOV R4, 0x15250 ;  /* 0x0001525000047802 */ /* 0x000fe20000000f00 */
[----:B------:R-:W-:Y:S02]  /*15230*/  IMAD.MOV.U32 R5, RZ, RZ, 0x181f ;  /* 0x0000181fff057424 */ /* 0x000fe400078e00ff */
[----:B------:R-:W-:Y:S05]  /*15240*/  CALL.REL.NOINC `($__internal_19_$__cuda_sm70_shflsync_idx_p) ;  /* 0x000024a000007944 */ /* 0x000fea0003c00000 */
[----:B------:R-:W-:Y:S01]  /*15250*/  MOV R13, R5 ;  /* 0x00000005000d7202 */ /* 0x000fe20000000f00 */
[----:B------:R-:W-:-:S05]  /*15260*/  BRA `(.L_x_1290) ;  /* 0xffff21b000007947 */ /* 0x000fca000383ffff */
.L_x_1240:
[----:B------:R-:W-:Y:S01]  /*15270*/  MOV R6, RZ ;  /* 0x000000ff00067202 */ /* 0x000fe20000000f00 */
[----:B------:R-:W-:Y:S01]  /*15280*/  IMAD.MOV.U32 R7, RZ, RZ, R12 ;  /* 0x000000ffff077224 */ /* 0x000fe200078e000c */
[----:B------:R-:W-:Y:S01]  /*15290*/  MOV R4, 0x152c0 ;  /* 0x000152c000047802 */ /* 0x000fe20000000f00 */
[----:B------:R-:W-:Y:S02]  /*152a0*/  IMAD.MOV.U32 R5, RZ, RZ, 0x181f ;  /* 0x0000181fff057424 */ /* 0x000fe400078e00ff */
[----:B-12---:R-:W-:Y:S05]  /*152b0*/  CALL.REL.NOINC `($__internal_19_$__cuda_sm70_shflsync_idx_p) ;  /* 0x0000243000007944 */ /* 0x006fea0003c00000 */
[----:B------:R-:W2:Y:S04]  /*152c0*/  LDL R6, [R1+0x18] ;  /* 0x0000180001067983 */ /* 0x000ea80000100800 */
[----:B------:R-:W3:Y:S04]  /*152d0*/  LDL R4, [R1+0x4] ;  /* 0x0000040001047983 */ /* 0x000ee80000100800 */
[----:B------:R-:W4:Y:S01]  /*152e0*/  LDL R8, [R1+0x8] ;  /* 0x0000080001087983 */ /* 0x000f220000100800 */
[----:B--2---:R-:W-:Y:S02]  /*152f0*/  ISETP.GE.AND P5, PT, R6, c[0x0][0x1d4], PT ;  /* 0x0000750006007a0c */ /* 0x004fe40003fa6270 */
[----:B------:R-:W-:Y:S02]  /*15300*/  IADD3 R6, P2, R5, R0, RZ ;  /* 0x0000000005067210 */ /* 0x000fe40007f5e0ff */
[----:B---3--:R-:W-:Y:S02]  /*15310*/  ISETP.GE.AND P0, PT, R4, c[0x0][0x1d4], PT ;  /* 0x0000750004007a0c */ /* 0x008fe40003f06270 */
[----:B------:R-:W-:Y:S01]  /*15320*/  SEL R15, RZ, 0x10, P5 ;  /* 0x00000010ff0f7807 */ /* 0x000fe20002800000 */
[----:B------:R-:W-:Y:S01]  /*15330*/  IMAD.X R7, R13, 0x1, R2, P2 ;  /* 0x000000010d077824 */ /* 0x000fe200010e0602 */
[----:B------:R-:W-:Y:S02]  /*15340*/  IADD3 R4, P2, R5, R3, RZ ;  /* 0x0000000305047210 */ /* 0x000fe40007f5e0ff */
[----:B------:R-:W-:Y:S03]  /*15350*/  SEL R14, RZ, 0x10, P0 ;  /* 0x00000010ff0e7807 */ /* 0x000fe60000000000 */
[----:B------:R-:W-:Y:S01]  /*15360*/  @!PT LDS RZ, [RZ] ;  /* 0x00000000fffff984 */ /* 0x000fe20000000800 */
[----:B------:R-:W-:Y:S01]  /*15370*/  @!PT LDS RZ, [RZ] ;  /* 0x00000000fffff984 */ /* 0x000fe20000000800 */
[----:B------:R-:W-:Y:S01]  /*15380*/  @!PT LDS RZ, [RZ] ;  /* 0x00000000fffff984 */ /* 0x000fe20000000800 */
[----:B----4-:R1:W-:Y:S01]  /*15390*/  LDGSTS.E.BYPASS.LTC128B.128 [R8+0x100], [R6.64], !P5 ;  /* 0x0010000006087fae */ /* 0x0103e2000e901d48 */
[----:B------:R-:W-:Y:S05]  /*153a0*/  IMAD.X R5, R13, 0x1, R10, P2 ;  /* 0x000000010d057824 */ /* 0x000fea00010e060a */
[----:B------:R2:W-:Y:S01]  /*153b0*/  LDGSTS.E.BYPASS.LTC128B.128 [R8+0x2100], [R4.64], !P0 ;  /* 0x0210000004087fae */ /* 0x0005e2000c101d48 */
[----:B-1----:R-:W-:Y:S02]  /*153c0*/  IMAD.MOV.U32 R7, RZ, RZ, R11 ;  /* 0x000000ffff077224 */ /* 0x002fe400078e000b */
[----:B------:R-:W-:Y:S01]  /*153d0*/  IMAD.MOV.U32 R6, RZ, RZ, 0x1 ;  /* 0x00000001ff067424 */ /* 0x000fe200078e00ff */
[----:B--2---:R-:W-:Y:S01]  /*153e0*/  MOV R4, 0x15410 ;  /* 0x0001541000047802 */ /* 0x004fe20000000f00 */
[----:B------:R-:W-:Y:S02]  /*153f0*/  IMAD.MOV.U32 R5, RZ, RZ, 0x181f ;  /* 0x0000181fff057424 */ /* 0x000fe400078e00ff */
[----:B------:R-:W-:Y:S05]  /*15400*/  CALL.REL.NOINC `($__internal_19_$__cuda_sm70_shflsync_idx_p) ;  /* 0x000022e000007944 */ /* 0x000fea0003c00000 */
[----:B------:R-:W-:Y:S01]  /*15410*/  MOV R6, 0x1 ;  /* 0x0000000100067802 */ /* 0x000fe20000000f00 */
[----:B------:R-:W-:Y:S01]  /*15420*/  IMAD.MOV.U32 R13, RZ, RZ, R5 ;  /* 0x000000ffff0d7224 */ /* 0x000fe200078e0005 */
[----:B------:R-:W-:Y:S01]  /*15430*/  MOV R5, 0x181f ;  /* 0x0000181f00057802 */ /* 0x000fe20000000f00 */
[----:B------:R-:W-:Y:S01]  /*15440*/  IMAD.MOV.U32 R7, RZ, RZ, R12 ;  /* 0x000000ffff077224 */ /* 0x000fe200078e000c */
[----:B------:R-:W-:Y:S02]  /*15450*/  MOV R4, 0x15470 ;  /* 0x0001547000047802 */ /* 0x000fe40000000f00 */
[----:B------:R-:W-:Y:S05]  /*15460*/  CALL.REL.NOINC `($__internal_19_$__cuda_sm70_shflsync_idx_p) ;  /* 0x0000228000007944 */ /* 0x000fea0003c00000 */
[C---:B------:R-:W-:Y:S01]  /*15470*/  IADD3 R4, -R15.reuse, 0x10, RZ ;  /* 0x000000100f047810 */ /* 0x040fe20007ffe1ff */
[----:B------:R-:W2:Y:S01]  /*15480*/  LDL R8, [R1+0x8] ;  /* 0x0000080001087983 */ /* 0x000ea20000100800 */
[----:B------:R-:W-:Y:S02]  /*15490*/  ISETP.NE.U32.AND P5, PT, R15, RZ, PT ;  /* 0x000000ff0f00720c */ /* 0x000fe40003fa5070 */
[----:B------:R-:W-:Y:S04]  /*154a0*/  LOP3.LUT R4, R4, 0xf, RZ, 0xc0, !PT ;  /* 0x0000000f04047812 */ /* 0x000fe800078ec0ff */
[----:B------:R-:W-:Y:S02]  /*154b0*/  IADD3 R6, P2, P0, R4, R5, R0 ;  /* 0x0000000504067210 */ /* 0x000fe4000785e000 */
        /* <DEDUP_REMOVED lines=11> */
[----:B------:R2:W-:Y:S01]  /*15570*/  LDGSTS.E.BYPASS.LTC128B.128.ZFILL [R8+0x2900], [R4.64], P5 ;  /* 0x0290000004087fae */ /* 0x0005e2000a941d48 */
        /* <DEDUP_REMOVED lines=39> */
[----:B------:R-:W-:-:S05]  /*157f0*/  BRA `(.L_x_1291) ;  /* 0xffff1e5000007947 */ /* 0x000fca000383ffff */
.L_x_1243:
[----:B------:R-:W-:Y:S01]  /*15800*/  MOV R6, RZ ;  /* 0x000000ff00067202 */ /* 0x000fe20000000f00 */
[----:B------:R-:W-:Y:S01]  /*15810*/  IMAD.MOV.U32 R7, RZ, RZ, R48 ;  /* 0x000000ffff077224 */ /* 0x000fe200078e0030 */
[----:B------:R-:W-:Y:S01]  /*15820*/  MOV R4, 0x15850 ;  /* 0x0001585000047802 */ /* 0x000fe20000000f00 */
[----:B------:R-:W-:Y:S02]  /*15830*/  IMAD.MOV.U32 R5, RZ, RZ, 0x181f ;  /* 0x0000181fff057424 */ /* 0x000fe400078e00ff */
[----:B------:R-:W-:Y:S05]  /*15840*/  CALL.REL.NOINC `($__internal_19_$__cuda_sm70_shflsync_idx_p) ;  /* 0x00001ea000007944 */ /* 0x000fea0003c00000 */
[----:B------:R-:W-:Y:S01]  /*15850*/  MOV R55, R5 ;  /* 0x0000000500377202 */ /* 0x000fe20000000f00 */
[----:B------:R-:W-:-:S05]  /*15860*/  BRA `(.L_x_1292) ;  /* 0xffff350000007947 */ /* 0x000fca000383ffff */
.L_x_1244:
        /* <DEDUP_REMOVED lines=89> */
.L_x_1245:
[----:B------:R-:W-:Y:S01]  /*15e00*/  MOV R5, 0x1c1f ;  /* 0x00001c1f00057802 */ /* 0x000fe20000000f00 */
[----:B------:R-:W-:Y:S01]  /*15e10*/  IMAD.MOV.U32 R6, RZ, RZ, RZ ;  /* 0x000000ffff067224 */ /* 0x000fe200078e00ff */
[----:B------:R-:W-:Y:S02]  /*15e20*/  MOV R4, 0x15e40 ;  /* 0x00015e4000047802 */ /* 0x000fe40000000f00 */
[----:B------:R-:W-:Y:S05]  /*15e30*/  CALL.REL.NOINC `($__internal_19_$__cuda_sm70_shflsync_idx_p) ;  /* 0x000018b000007944 */ /* 0x000fea0003c00000 */
[----:B------:R-:W-:-:S05]  /*15e40*/  BRA `(.L_x_1294) ;  /* 0xffff336000007947 */ /* 0x000fca000383ffff */
.L_x_1246:
[----:B------:R-:W-:Y:S01]  /*15e50*/  MOV R5, 0x1c1f ;  /* 0x00001c1f00057802 */ /* 0x000fe20000000f00 */
[----:B------:R-:W-:Y:S01]  /*15e60*/  IMAD.MOV.U32 R6, RZ, RZ, 0x1 ;  /* 0x00000001ff067424 */ /* 0x000fe200078e00ff */
[----:B------:R-:W-:Y:S02]  /*15e70*/  MOV R4, 0x15e90 ;  /* 0x00015e9000047802 */ /* 0x000fe40000000f00 */
[----:B-1----:R-:W-:Y:S05]  /*15e80*/  CALL.REL.NOINC `($__internal_19_$__cuda_sm70_shflsync_idx_p) ;  /* 0x0000186000007944 */ /* 0x002fea0003c00000 */
[----:B------:R-:W-:Y:S01]  /*15e90*/  MOV R4, 0x160e0 ;  /* 0x000160e000047802 */ /* 0x000fe20000000f00 */
[----:B------:R-:W-:Y:S02]  /*15ea0*/  IMAD.IADD R5, R62, 0x1, R5 ;  /* 0x000000013e057824 */ /* 0x000fe400078e0205 */
[----:B------:R-:W-:Y:S03]  /*15eb0*/  IMAD.MOV.U32 R6, RZ, RZ, 0x2 ;  /* 0x00000002ff067424 */ /* 0x000fe600078e00ff */
[C---:B------:R-:W-:Y:S02]  /*15ec0*/  ISETP.GT.AND P6, PT, R5.reuse, RZ, PT ;  /* 0x000000ff0500720c */ /* 0x040fe40003fc4270 */
[C---:B------:R-:W-:Y:S02]  /*15ed0*/  ISETP.GT.AND P5, PT, R5.reuse, 0x1, PT ;  /* 0x000000010500780c */ /* 0x040fe40003fa4270 */
[C---:B------:R-:W-:Y:S02]  /*15ee0*/  ISETP.GT.AND P2, PT, R5.reuse, 0x8, PT ;  /* 0x000000080500780c */ /* 0x040fe40003f44270 */
        /* <DEDUP_REMOVED lines=24> */
[----:B------:R-:W-:Y:S01]  /*16070*/  ISETP.GT.AND P0, PT, R5, 0x39, PT ;  /* 0x000000390500780c */ /* 0x000fe20003f04270 */
[----:B------:R-:W-:Y:S01]  /*16080*/  IMAD.MOV.U32 R5, RZ, RZ, 0x1c1f ;  /* 0x00001c1fff057424 */ /* 0x000fe200078e00ff */
[----:B------:R-:W-:Y:S02]  /*16090*/  FSEL R216, R224, -INF , P6 ;  /* 0xff800000e0d87808 */ /* 0x000fe40003000000 */
[----:B------:R-:W-:Y:S02]  /*160a0*/  FSEL R215, R223, -INF , P5 ;  /* 0xff800000dfd77808 */ /* 0x000fe40002800000 */
[----:B------:R-:W-:Y:S02]  /*160b0*/  FSEL R214, R214, -INF , P2 ;  /* 0xff800000d6d67808 */ /* 0x000fe40001000000 */
[----:B------:R-:W-:Y:S02]  /*160c0*/  FSEL R21, R63, -INF , P0 ;  /* 0xff8000003f157808 */ /* 0x000fe40000000000 */
[----:B------:R-:W-:Y:S05]  /*160d0*/  CALL.REL.NOINC `($__internal_19_$__cuda_sm70_shflsync_idx_p) ;  /* 0x0000161000007944 */ /* 0x000fea0003c00000 */
        /* <DEDUP_REMOVED lines=37> */
[----:B------:R-:W-:Y:S01]  /*16330*/  FMNMX.FTZ R3, R50, R199, !PT ;  /* 0x000000c732037209 */ /* 0x000fe20007810000 */
[----:B------:R-:W-:Y:S01]  /*16340*/  IMAD.IADD R5, R62, 0x1, R5 ;  /* 0x000000013e057824 */ /* 0x000fe200078e0205 */
[----:B------:R-:W-:Y:S02]  /*16350*/  FMNMX.FTZ R2, R32, R200, !PT ;  /* 0x000000c820027209 */ /* 0x000fe40007810000 */
[----:B------:R-:W-:Y:S02]  /*16360*/  FMNMX.FTZ R0, R16, R197, !PT ;  /* 0x000000c510007209 */ /* 0x000fe40007810000 */
[C---:B------:R-:W-:Y:S02]  /*16370*/  ISETP.GT.AND P5, PT, R5.reuse, 0x1, PT ;  /* 0x000000010500780c */ /* 0x040fe40003fa4270 */
[C---:B------:R-:W-:Y:S02]  /*16380*/  ISETP.GT.AND P6, PT, R5.reuse, RZ, PT ;  /* 0x000000ff0500720c */ /* 0x040fe40003fc4270 */
[----:B------:R-:W-:Y:S02]  /*16390*/  FSEL R206, R206, -INF , P5 ;  /* 0xff800000cece7808 */ /* 0x000fe40002800000 */
[----:B------:R-:W-:Y:S02]  /*163a0*/  ISETP.GT.AND P5, PT, R5, 0x11, PT ;  /* 0x000000110500780c */ /* 0x000fe40003fa4270 */
[----:B------:R-:W-:Y:S02]  /*163b0*/  FSEL R12, R205, -INF , P6 ;  /* 0xff800000cd0c7808 */ /* 0x000fe40003000000 */
[----:B------:R-:W-:Y:S02]  /*163c0*/  FSEL R27, R27, -INF , P5 ;  /* 0xff8000001b1b7808 */ /* 0x000fe40002800000 */
[C---:B------:R-:W-:Y:S02]  /*163d0*/  ISETP.GT.AND P5, PT, R5.reuse, 0x21, PT ;  /* 0x000000210500780c */ /* 0x040fe40003fa4270 */
[----:B------:R-:W-:Y:S02]  /*163e0*/  ISETP.GT.AND P2, PT, R5, 0x8, PT ;  /* 0x000000080500780c */ /* 0x000fe40003f44270 */
[----:B------:R-:W-:Y:S02]  /*163f0*/  FSEL R43, R43, -INF , P5 ;  /* 0xff8000002b2b7808 */ /* 0x000fe40002800000 */
[C---:B------:R-:W-:Y:S02]  /*16400*/  ISETP.GT.AND P5, PT, R5.reuse, 0x31, PT ;  /* 0x000000310500780c */ /* 0x040fe40003fa4270 */
[----:B------:R-:W-:Y:S02]  /*16410*/  FMNMX.FTZ R4, R12, R198, !PT ;  /* 0x000000c60c047209 */ /* 0x000fe40007810000 */
[----:B------:R-:W-:Y:S02]  /*16420*/  ISETP.GT.AND P0, PT, R5, 0x9, PT ;  /* 0x000000090500780c */ /* 0x000fe40003f04270 */
[----:B------:R-:W-:Y:S02]  /*16430*/  FSEL R14, R14, -INF , P2 ;  /* 0xff8000000e0e7808 */ /* 0x000fe40001000000 */
[----:B------:R-:W-:Y:S02]  /*16440*/  FMNMX.FTZ R3, R51, R3, !PT ;  /* 0x0000000333037209 */ /* 0x000fe40007810000 */
[----:B------:R-:W-:Y:S02]  /*16450*/  FMNMX.FTZ R2, R33, R2, !PT ;  /* 0x0000000221027209 */ /* 0x000fe40007810000 */
[----:B------:R-:W-:Y:S02]  /*16460*/  FMNMX.FTZ R0, R17, R0, !PT ;  /* 0x0000000011007209 */ /* 0x000fe40007810000 */
[----:B------:R-:W-:Y:S02]  /*16470*/  FSEL R11, R46, -INF , P5 ;  /* 0xff8000002e0b7808 */ /* 0x000fe40002800000 */
[----:B------:R-:W-:Y:S02]  /*16480*/  FMNMX.FTZ R46, R206, R4, !PT ;  /* 0x00000004ce2e7209 */ /* 0x000fe40007810000 */
[----:B------:R-:W-:Y:S02]  /*16490*/  ISETP.GT.AND P6, PT, R5, 0x10, PT ;  /* 0x000000100500780c */ /* 0x000fe40003fc4270 */
[----:B------:R-:W-:Y:S02]  /*164a0*/  FSEL R15, R15, -INF , P0 ;  /* 0xff8000000f0f7808 */ /* 0x000fe40000000000 */
[----:B------:R-:W-:Y:S02]  /*164b0*/  FMNMX.FTZ R3, R52, R3, !PT ;  /* 0x0000000334037209 */ /* 0x000fe40007810000 */
[----:B------:R-:W-:Y:S02]  /*164c0*/  FMNMX.FTZ R2, R36, R2, !PT ;  /* 0x0000000224027209 */ /* 0x000fe40007810000 */
[----:B------:R-:W-:Y:S02]  /*164d0*/  FMNMX.FTZ R0, R18, R0, !PT ;  /* 0x0000000012007209 */ /* 0x000fe40007810000 */
[----:B------:R-:W-:Y:S02]  /*164e0*/  FMNMX.FTZ R46, R14, R46, !PT ;  /* 0x0000002e0e2e7209 */ /* 0x000fe40007810000 */
[----:B------:R-:W-:Y:S02]  /*164f0*/  FSEL R26, R26, -INF , P6 ;  /* 0xff8000001a1a7808 */ /* 0x000fe40003000000 */
[----:B------:R-:W-:Y:S02]  /*16500*/  FMNMX.FTZ R3, R54, R3, !PT ;  /* 0x0000000336037209 */ /* 0x000fe40007810000 */
[----:B------:R-:W-:Y:S02]  /*16510*/  FMNMX.FTZ R2, R48, R2, !PT ;  /* 0x0000000230027209 */ /* 0x000fe40007810000 */
[----:B------:R-:W-:Y:S02]  /*16520*/  FMNMX.FTZ R0, R20, R0, !PT ;  /* 0x0000000014007209 */ /* 0x000fe40007810000 */
[----:B------:R-:W-:Y:S02]  /*16530*/  FMNMX.FTZ R46, R15, R46, !PT ;  /* 0x0000002e0f2e7209 */ /* 0x000fe40007810000 */
[----:B------:R-:W-:Y:S02]  /*16540*/  ISETP.GT.AND P2, PT, R5, 0x18, PT ;  /* 0x000000180500780c */ /* 0x000fe40003f44270 */
[----:B------:R-:W-:Y:S02]  /*16550*/  FMNMX.FTZ R4, R58, R3, !PT ;  /* 0x000000033a047209 */ /* 0x000fe40007810000 */
[----:B------:R-:W-:Y:S02]  /*16560*/  FMNMX.FTZ R2, R47, R2, !PT ;  /* 0x000000022f027209 */ /* 0x000fe40007810000 */
[----:B------:R-:W-:Y:S02]  /*16570*/  FMNMX.FTZ R0, R24, R0, !PT ;  /* 0x0000000018007209 */ /* 0x000fe40007810000 */
[----:B------:R-:W-:Y:S02]  /*16580*/  FMNMX.FTZ R46, R26, R46, !PT ;  /* 0x0000002e1a2e7209 */ /* 0x000fe40007810000 */
[----:B------:R-:W-:Y:S02]  /*16590*/  ISETP.GT.AND P0, PT, R5, 0x19, PT ;  /* 0x000000190500780c */ /* 0x000fe40003f04270 */
[----:B------:R-:W-:Y:S02]  /*165a0*/  FSEL R30, R30, -INF , P2 ;  /* 0xff8000001e1e7808 */ /* 0x000fe40001000000 */
        /* <DEDUP_REMOVED lines=15> */
[C---:B------:R-:W-:Y:S02]  /*166a0*/  ISETP.GT.AND P2, PT, R5.reuse, 0x28, PT ;  /* 0x000000280500780c */ /* 0x040fe40003f44270 */
        /* <DEDUP_REMOVED lines=26> */
[----:B------:R-:W-:Y:S01]  /*16850*/  ISETP.GT.AND P0, PT, R5, 0x39, PT ;  /* 0x000000390500780c */ /* 0x000fe20003f04270 */
[----:B------:R-:W-:Y:S01]  /*16860*/  IMAD.MOV.U32 R5, RZ, RZ, 0x2 ;  /* 0x00000002ff057424 */ /* 0x000fe200078e00ff */
        /* <DEDUP_REMOVED lines=18> */
[----:B------:R-:W-:Y:S02]  /*16990*/  MOV R6, 0x169b0 ;  /* 0x000169b000067802 */ /* 0x000fe40000000f00 */
        /* <DEDUP_REMOVED lines=28> */
[----:B------:R-:W-:Y:S01]  /*16b60*/  MOV R196, R5 ;  /* 0x0000000500c47202 */ /* 0x000fe20000000f00 */
[----:B------:R-:W-:-:S05]  /*16b70*/  BRA `(.L_x_1295) ;  /* 0xffff33a000007947 */ /* 0x000fca000383ffff */
.L_x_1249:
[----:B-1----:R-:W-:Y:S01]  /*16b80*/  MOV R6, RZ ;  /* 0x000000ff00067202 */ /* 0x002fe20000000f00 */
[----:B------:R-:W-:Y:S01]  /*16b90*/  IMAD.MOV.U32 R7, RZ, RZ, R52 ;  /* 0x000000ffff077224 */ /* 0x000fe200078e0034 */
[----:B------:R-:W-:Y:S01]  /*16ba0*/  MOV R4, 0x16bd0 ;  /* 0x00016bd000047802 */ /* 0x000fe20000000f00 */
[----:B------:R-:W-:Y:S02]  /*16bb0*/  IMAD.MOV.U32 R5, RZ, RZ, 0x181f ;  /* 0x0000181fff057424 */ /* 0x000fe400078e00ff */
[----:B------:R-:W-:Y:S05]  /*16bc0*/  CALL.REL.NOINC `($__internal_19_$__cuda_sm70_shflsync_idx_p) ;  /* 0x00000b2000007944 */ /* 0x000fea0003c00000 */
[----:B------:R-:W-:Y:S01]  /*16bd0*/  MOV R28, R5 ;  /* 0x00000005001c7202 */ /* 0x000fe20000000f00 */
[----:B------:R-:W-:-:S05]  /*16be0*/  BRA `(.L_x_1296) ;  /* 0xffff5b2000007947 */ /* 0x000fca000383ffff */
.L_x_1252:
[----:B------:R-:W-:Y:S01]  /*16bf0*/  MOV R6, RZ ;  /* 0x000000ff00067202 */ /* 0x000fe20000000f00 */
[----:B------:R-:W-:Y:S01]  /*16c00*/  IMAD.MOV.U32 R7, RZ, RZ, R2 ;  /* 0x000000ffff077224 */ /* 0x000fe200078e0002 */
[----:B------:R-:W-:Y:S01]  /*16c10*/  MOV R4, 0x16c40 ;  /* 0x00016c4000047802 */ /* 0x000fe20000000f00 */
[----:B------:R-:W-:Y:S02]  /*16c20*/  IMAD.MOV.U32 R5, RZ, RZ, 0x181f ;  /* 0x0000181fff057424 */ /* 0x000fe400078e00ff */
[----:B-1--4-:R-:W-:Y:S05]  /*16c30*/  CALL.REL.NOINC `($__internal_19_$__cuda_sm70_shflsync_idx_p) ;  /* 0x00000ab000007944 */ /* 0x012fea0003c00000 */
[----:B------:R-:W-:Y:S01]  /*16c40*/  MOV R55, R5 ;  /* 0x0000000500377202 */ /* 0x000fe20000000f00 */
[----:B------:R-:W-:-:S05]  /*16c50*/  BRA `(.L_x_1297) ;  /* 0xffff734000007947 */ /* 0x000fca000383ffff */
.L_x_1253:
[----:B------:R-:W-:Y:S01]  /*16c60*/  MOV R6, RZ ;  /* 0x000000ff00067202 */ /* 0x000fe20000000f00 */
[----:B------:R-:W-:Y:S01]  /*16c70*/  IMAD.MOV.U32 R7, RZ, RZ, R3 ;  /* 0x000000ffff077224 */ /* 0x000fe200078e0003 */
[----:B------:R-:W-:Y:S01]  /*16c80*/  MOV R4, 0x16cb0 ;  /* 0x00016cb000047802 */ /* 0x000fe20000000f00 */
[----:B------:R-:W-:Y:S02]  /*16c90*/  IMAD.MOV.U32 R5, RZ, RZ, 0x181f ;  /* 0x0000181fff057424 */ /* 0x000fe400078e00ff */
[----:B-1234-:R-:W-:Y:S05]  /*16ca0*/  CALL.REL.NOINC `($__internal_19_$__cuda_sm70_shflsync_idx_p) ;  /* 0x00000a4000007944 */ /* 0x01efea0003c00000 */
[C---:B------:R-:W-:Y:S01]  /*16cb0*/  IADD3 R4, -R0.reuse, 0x10, RZ ;  /* 0x0000001000047810 */ /* 0x040fe20007ffe1ff */
[----:B------:R-:W2:Y:S01]  /*16cc0*/  LDL R8, [R1+0x8] ;  /* 0x0000080001087983 */ /* 0x000ea20000100800 */
[----:B------:R-:W-:Y:S02]  /*16cd0*/  ISETP.NE.U32.AND P2, PT, R0, RZ, PT ;  /* 0x000000ff0000720c */ /* 0x000fe40003f45070 */
[----:B------:R-:W-:Y:S04]  /*16ce0*/  LOP3.LUT R4, R4, 0xf, RZ, 0xc0, !PT ;  /* 0x0000000f04047812 */ /* 0x000fe800078ec0ff */
[----:B------:R-:W-:Y:S04]  /*16cf0*/  IADD3 R6, P5, P4, R4, R5, R51 ;  /* 0x0000000504067210 */ /* 0x000fe80007cbe033 */
[----:B------:R-:W-:Y:S02]  /*16d00*/  IADD3.X R7, RZ, R55, R52, P5, P4 ;  /* 0x00000037ff077210 */ /* 0x000fe40002fe8434 */
[----:B------:R-:W-:Y:S05]  /*16d10*/  IADD3 R4, P4, R5, R53, RZ ;  /* 0x0000003505047210 */ /* 0x000fea0007f9e0ff */
[----:B------:R-:W-:Y:S01]  /*16d20*/  IMAD.X R5, R55, 0x1, R54, P4 ;  /* 0x0000000137057824 */ /* 0x000fe200020e0636 */
[----:B------:R-:W-:Y:S01]  /*16d30*/  @!PT LDS RZ, [RZ] ;  /* 0x00000000fffff984 */ /* 0x000fe20000000800 */
[----:B------:R-:W-:Y:S01]  /*16d40*/  @!PT LDS RZ, [RZ] ;  /* 0x00000000fffff984 */ /* 0x000fe20000000800 */
[----:B------:R-:W-:Y:S01]  /*16d50*/  @!PT LDS RZ, [RZ] ;  /* 0x00000000fffff984 */ /* 0x000fe20000000800 */
[----:B--2---:R1:W-:Y:S04]  /*16d60*/  LDGSTS.E.BYPASS.LTC128B.128.ZFILL [R8+0x4100], [R6.64], P2 ;  /* 0x0410000006087fae */ /* 0x0043e80009141d48 */
        /* <DEDUP_REMOVED lines=61> */
.L_x_1254:
[----:B------:R-:W-:Y:S02]  /*17140*/  MOV R5, 0x2 ;  /* 0x0000000200057802 */ /* 0x000fe40000000f00 */
        /* <DEDUP_REMOVED lines=35> */
.L_x_1256:
[----:B------:R1:W5:Y:S01]  /*17380*/  LDL R4, [R1+0xe0] ;  /* 0x0000e00001047983 */ /* 0x0003620000100800 */
[----:B------:R-:W-:-:S02]  /*17390*/  MOV R5, 0x2 ;  /* 0x0000000200057802 */ /* 0x000fc40000000f00 */
[----:B------:R-:W-:Y:S02]  /*173a0*/  MOV R6, 0x173c0 ;  /* 0x000173c000067802 */ /* 0x000fe40000000f00 */
[----:B-1---5:R-:W-:Y:S05]  /*173b0*/  CALL.REL.NOINC `($__internal_18_$__cuda_sm70_shflsync_bfly_p) ;  /* 0x000002d000007944 */ /* 0x022fea0003c00000 */
[----:B------:R-:W-:Y:S01]  /*173c0*/  MOV R10, R5 ;  /* 0x00000005000a7202 */ /* 0x000fe20000000f00 */
[----:B------:R-:W-:Y:S05]  /*173d0*/  BRA `(.L_x_1300) ;  /* 0xffff982000007947 */ /* 0x000fea000383ffff */
.L_x_1257:
[----:B------:R-:W-:Y:S01]  /*173e0*/  IMAD.MOV.U32 R4, RZ, RZ, R10 ;  /* 0x000000ffff047224 */ /* 0x000fe200078e000a */
[----:B------:R-:W-:Y:S02]  /*173f0*/  MOV R5, 0x1 ;  /* 0x0000000100057802 */ /* 0x000fe40000000f00 */
[----:B------:R-:W-:Y:S02]  /*17400*/  MOV R6, 0x17420 ;  /* 0x0001742000067802 */ /* 0x000fe40000000f00 */
[----:B------:R-:W-:Y:S05]  /*17410*/  CALL.REL.NOINC `($__internal_18_$__cuda_sm70_shflsync_bfly_p) ;  /* 0x0000027000007944 */ /* 0x000fea0003c00000 */
[----:B------:R1:W5:Y:S01]  /*17420*/  LDL R4, [R1+0xe4] ;  /* 0x0000e40001047983 */ /* 0x0003620000100800 */
[----:B------:R-:W-:Y:S01]  /*17430*/  FADD.FTZ R10, R10, R5 ;  /* 0x000000050a0a7221 */ /* 0x000fe20000010000 */
[----:B------:R-:W-:Y:S02]  /*17440*/  MOV R5, 0x2 ;  /* 0x0000000200057802 */ /* 0x000fe40000000f00 */
[----:B------:R-:W-:Y:S02]  /*17450*/  MOV R6, 0x17470 ;  /* 0x0001747000067802 */ /* 0x000fe40000000f00 */
[----:B-1---5:R-:W-:Y:S05]  /*17460*/  CALL.REL.NOINC `($__internal_18_$__cuda_sm70_shflsync_bfly_p) ;  /* 0x0000022000007944 */ /* 0x022fea0003c00000 */
[----:B------:R-:W2:Y:S01]  /*17470*/  LDL.LU R4, [R1+0xe4] ;  /* 0x0000e40001047983 */ /* 0x000ea20000300800 */
[----:B------:R-:W-:Y:S01]  /*17480*/  MOV R6, 0x174d0 ;  /* 0x000174d000067802 */ /* 0x000fe20000000f00 */
[----:B--2---:R-:W-:Y:S01]  /*17490*/  FADD.FTZ R9, R4, R5 ;  /* 0x0000000504097221 */ /* 0x004fe20000010000 */
[----:B------:R-:W-:-:S04]  /*174a0*/  MOV R5, 0x1 ;  /* 0x0000000100057802 */ /* 0x000fc80000000f00 */
[----:B------:R-:W-:Y:S02]  /*174b0*/  MOV R4, R9 ;  /* 0x0000000900047202 */ /* 0x000fe40000000f00 */
[----:B------:R-:W-:Y:S05]  /*174c0*/  CALL.REL.NOINC `($__internal_18_$__cuda_sm70_shflsync_bfly_p) ;  /* 0x000001c000007944 */ /* 0x000fea0003c00000 */
[----:B------:R-:W-:Y:S01]  /*174d0*/  FADD.FTZ R9, R9, R5 ;  /* 0x0000000509097221 */ /* 0x000fe20000010000 */
[----:B------:R-:W-:Y:S02]  /*174e0*/  MOV R4, R203 ;  /* 0x000000cb00047202 */ /* 0x000fe40000000f00 */
[----:B------:R-:W-:Y:S02]  /*174f0*/  MOV R5, 0x2 ;  /* 0x0000000200057802 */ /* 0x000fe40000000f00 */
[----:B------:R-:W-:Y:S02]  /*17500*/  MOV R6, 0x17520 ;  /* 0x0001752000067802 */ /* 0x000fe40000000f00 */
[----:B------:R-:W-:Y:S05]  /*17510*/  CALL.REL.NOINC `($__internal_18_$__cuda_sm70_shflsync_bfly_p) ;  /* 0x0000017000007944 */ /* 0x000fea0003c00000 */
[----:B------:R-:W-:Y:S01]  /*17520*/  FADD.FTZ R8, R203, R5 ;  /* 0x00000005cb087221 */ /* 0x000fe20000010000 */
[----:B------:R-:W-:Y:S02]  /*17530*/  MOV R5, 0x1 ;  /* 0x0000000100057802 */ /* 0x000fe40000000f00 */
[----:B------:R-:W-:Y:S02]  /*17540*/  MOV R6, 0x17570 ;  /* 0x0001757000067802 */ /* 0x000fe40000000f00 */
[----:B------:R-:W-:-:S02]  /*17550*/  MOV R4, R8 ;  /* 0x0000000800047202 */ /* 0x000fc40000000f00 */
[----:B------:R-:W-:Y:S05]  /*17560*/  CALL.REL.NOINC `($__internal_18_$__cuda_sm70_shflsync_bfly_p) ;  /* 0x0000012000007944 */ /* 0x000fea0003c00000 */
[----:B------:R-:W-:Y:S01]  /*17570*/  FADD.FTZ R8, R8, R5 ;  /* 0x0000000508087221 */ /* 0x000fe20000010000 */
[----:B------:R-:W-:-:S02]  /*17580*/  MOV R4, R202 ;  /* 0x000000ca00047202 */ /* 0x000fc40000000f00 */
[----:B------:R-:W-:Y:S02]  /*17590*/  MOV R5, 0x2 ;  /* 0x0000000200057802 */ /* 0x000fe40000000f00 */
[----:B------:R-:W-:Y:S02]  /*175a0*/  MOV R6, 0x175c0 ;  /* 0x000175c000067802 */ /* 0x000fe40000000f00 */
[----:B------:R-:W-:Y:S05]  /*175b0*/  CALL.REL.NOINC `($__internal_18_$__cuda_sm70_shflsync_bfly_p) ;  /* 0x000000d000007944 */ /* 0x000fea0003c00000 */
[----:B------:R-:W-:Y:S01]  /*175c0*/  FADD.FTZ R202, R202, R5 ;  /* 0x00000005caca7221 */ /* 0x000fe20000010000 */
[----:B------:R-:W-:Y:S02]  /*175d0*/  MOV R5, 0x1 ;  /* 0x0000000100057802 */ /* 0x000fe40000000f00 */
[----:B------:R-:W-:Y:S02]  /*175e0*/  MOV R6, 0x17610 ;  /* 0x0001761000067802 */ /* 0x000fe40000000f00 */
[----:B------:R-:W-:Y:S02]  /*175f0*/  MOV R4, R202 ;  /* 0x000000ca00047202 */ /* 0x000fe40000000f00 */
[----:B------:R-:W-:Y:S05]  /*17600*/  CALL.REL.NOINC `($__internal_18_$__cuda_sm70_shflsync_bfly_p) ;  /* 0x0000008000007944 */ /* 0x000fea0003c00000 */
[----:B------:R-:W-:Y:S01]  /*17610*/  MOV R4, R5 ;  /* 0x0000000500047202 */ /* 0x000fe20000000f00 */
[----:B------:R-:W-:Y:S05]  /*17620*/  BRA `(.L_x_1301) ;  /* 0xffff96e000007947 */ /* 0x000fea000383ffff */
.L_x_1271:
[----:B------:R-:W-:Y:S01]  /*17630*/  IMAD.MOV.U32 R7, RZ, RZ, R2 ;  /* 0x000000ffff077224 */ /* 0x000fe200078e0002 */
[----:B------:R-:W-:Y:S01]  /*17640*/  MOV R6, RZ ;  /* 0x000000ff00067202 */ /* 0x000fe20000000f00 */
[----:B---3--:R-:W-:Y:S01]  /*17650*/  IMAD.MOV.U32 R5, RZ, RZ, 0x1f ;  /* 0x0000001fff057424 */ /* 0x008fe200078e00ff */
[----:B------:R-:W-:-:S02]  /*17660*/  MOV R4, 0x17680 ;  /* 0x0001768000047802 */ /* 0x000fc40000000f00 */
[----:B-1--45:R-:W-:Y:S05]  /*17670*/  CALL.REL.NOINC `($__internal_19_$__cuda_sm70_shflsync_idx_p) ;  /* 0x0000007000007944 */ /* 0x032fea0003c00000 */
[----:B------:R-:W-:Y:S05]  /*17680*/  BRA `(.L_x_1302) ;  /* 0xffffc04000007947 */ /* 0x000fea000383ffff */
        .weak           $__internal_18_$__cuda_sm70_shflsync_bfly_p
        .type           $__internal_18_$__cuda_sm70_shflsync_bfly_p,@function
        .size           $__internal_18_$__cuda_sm70_shflsync_bfly_p,($__internal_19_$__cuda_sm70_shflsync_idx_p - $__internal_18_$__cuda_sm70_shflsync_bfly_p)
$__internal_18_$__cuda_sm70_shflsync_bfly_p:
[----:B------:R-:W-:Y:S02]  /*17690*/  MOV R59, 0xffffffff ;  /* 0xffffffff003b7802 */ /* 0x000fe40000000f00 */
[----:B------:R-:W-:-:S02]  /*176a0*/  MOV R7, 0x1f ;  /* 0x0000001f00077802 */ /* 0x000fc40000000f00 */
[----:B------:R-:W-:Y:S04]  /*176b0*/  WARPSYNC R59 ;  /* 0x0000003b00007348 */ /* 0x000fe80003800000 */
[----:B------:R1:W2:Y:S02]  /*176c0*/  SHFL.BFLY PT, R5, R4, R5, R7 ;  /* 0x0c00000504057389 */ /* 0x0002a400000e0007 */
[----:B-1----:R-:W-:-:S04]  /*176d0*/  MOV R7, 0x0 ;  /* 0x0000000000077802 */ /* 0x002fc80000000f00 */
[----:B--2---:R-:W-:Y:S05]  /*176e0*/  RET.REL.NODEC R6 `(_ZN7cutlass13device_kernelIN5flash19enable_sm80_to_sm89INS1_16FlashAttnFwdSm80INS1_25CollectiveMainloopFwdSm80ILi4ELi1ELb0EN4cute5tupleIJNS5_1CILi128EEENS7_ILi64EEES8_EEELi128ENS_10bfloat16_tEfNS_4arch4Sm80ELb1ELb0ELb1ELb0ELb1ELb0ELb1ELb1EEENS1_21CollectiveEpilogueFwdINS6_IJS8_S8_S9_EEENS6_IJNS7_ILi1EEESH_SH_EEESB_SD_Li128ELb0ELb1ELb1ELb0EEENS1_30DynamicPersistentTileSchedulerILi128ELi128ELb1ELb1ELb0EEEEEEEEEvNT_6ParamsE) ;  /* 0xfffe891006007950 */ /* 0x004fea0003c3ffff */
        .weak           $__internal_19_$__cuda_sm70_shflsync_idx_p
        .type           $__internal_19_$__cuda_sm70_shflsync_idx_p,@function
        .size           $__internal_19_$__cuda_sm70_shflsync_idx_p,(.L_x_1811 - $__internal_19_$__cuda_sm70_shflsync_idx_p)
$__internal_19_$__cuda_sm70_shflsync_idx_p:
[----:B------:R-:W-:Y:S02]  /*176f0*/  MOV R8, 0xffffffff ;  /* 0xffffffff00087802 */ /* 0x000fe40000000f00 */
[----:B------:R-:W-:Y:S02]  /*17700*/  MOV R9, 0x0 ;  /* 0x0000000000097802 */ /* 0x000fe40000000f00 */
[----:B------:R-:W-:Y:S04]  /*17710*/  WARPSYNC R8 ;  /* 0x0000000800007348 */ /* 0x000fe80003800000 */
[----:B------:R1:W2:Y:S02]  /*17720*/  SHFL.IDX PT, R5, R7, R6, R5 ;  /* 0x0000000607057389 */ /* 0x0002a400000e0005 */
[----:B-1----:R-:W-:-:S04]  /*17730*/  MOV R8, R4 ;  /* 0x0000000400087202 */ /* 0x002fc80000000f00 */
[----:B--2---:R-:W-:Y:S05]  /*17740*/  RET.REL.NODEC R8 `(_ZN7cutlass13device_kernelIN5flash19enable_sm80_to_sm89INS1_16FlashAttnFwdSm80INS1_25CollectiveMainloopFwdSm80ILi4ELi1ELb0EN4cute5tupleIJNS5_1CILi128EEENS7_ILi64EEES8_EEELi128ENS_10bfloat16_tEfNS_4arch4Sm80ELb1ELb0ELb1ELb0ELb1ELb0ELb1ELb1EEENS1_21CollectiveEpilogueFwdINS6_IJS8_S8_S9_EEENS6_IJNS7_ILi1EEESH_SH_EEESB_SD_Li128ELb0ELb1ELb1ELb0EEENS1_30DynamicPersistentTileSchedulerILi128ELi128ELb1ELb1ELb0EEEEEEEEEvNT_6ParamsE) ;  /* 0xfffe88b008007950 */ /* 0x004fea0003c3ffff */
.L_x_1303:
        /* <DEDUP_REMOVED lines=11> */
.L_x_1811:


//--------------------- .text._ZN7cutlass13device_kernelIN5flash19enable_sm80_to_sm89INS1_16FlashAttnFwdSm80INS1_25CollectiveMainloopFwdSm80ILi8ELi1ELb1EN4cute5tupleIJNS5_1CILi128EEENS7_ILi112EEES8_EEELi128ENS_10bfloat16_tEfNS_4arch4Sm80ELb1ELb0ELb1ELb1ELb1ELb0ELb1ELb1EEENS1_21CollectiveEpilogueFwdINS6_IJS8_S8_S9_EEENS6_IJNS7_ILi1EEESH_SH_EEESB_SD_Li256ELb1ELb1ELb1ELb0EEENS1_36VarlenDynamicPersistentTileSchedulerILi128ELi112ELi256ELi256ELb1ELb1ELb0ELb1ELb1ELb1EEEEEEEEEvNT_6ParamsE --------------------------
	.section	.text._ZN7cutlass13device_kernelIN5flash19enable_sm80_to_sm89INS1_16FlashAttnFwdSm80INS1_25CollectiveMainloopFwdSm80ILi8ELi1ELb1EN4cute5tupleIJNS5_1CILi128EEENS7_ILi112EEES8_EEELi128ENS_10bfloat16_tEfNS_4arch4Sm80ELb1ELb0ELb1ELb1ELb1ELb0ELb1ELb1EEENS1_21CollectiveEpilogueFwdINS6_IJS8_S8_S9_EEENS6_IJNS7_ILi1EEESH_SH_EEESB_SD_Li256ELb1ELb1ELb1ELb0EEENS1_36VarlenDynamicPersistentTileSchedulerILi128ELi112ELi256ELi256ELb1ELb1ELb0ELb1ELb1ELb1EEEEEEEEEvNT_6ParamsE,"ax",@progbits
	.sectioninfo	@"SHI_REGISTERS=255"
	.align	128
.text._ZN7cutlass13device_kernelIN5flash19enable_sm80_to_sm89INS1_16FlashAttnFwdSm80INS1_25CollectiveMainloopFwdSm80ILi8ELi1ELb1EN4cute5tupleIJNS5_1CILi128EEENS7_ILi112EEES8_EEELi128ENS_10bfloat16_tEfNS_4arch4Sm80ELb1ELb0ELb1ELb1ELb1ELb0ELb1ELb1EEENS1_21CollectiveEpilogueFwdINS6_IJS8_S8_S9_EEENS6_IJNS7_ILi1EEESH_SH_EEESB_SD_Li256ELb1ELb1ELb1ELb0EEENS1_36VarlenDynamicPersistentTileSchedulerILi128ELi112ELi256ELi256ELb1ELb1ELb0ELb1ELb1ELb1EEEEEEEEEvNT_6ParamsE:
        .type           _ZN7cutlass13device_kernelIN5flash19enable_sm80_to_sm89INS1_16FlashAttnFwdSm80INS1_25CollectiveMainloopFwdSm80ILi8ELi1ELb1EN4cute5tupleIJNS5_1CILi128EEENS7_ILi112EEES8_EEELi128ENS_10bfloat16_tEfNS_4arch4Sm80ELb1ELb0ELb1ELb1ELb1ELb0ELb1ELb1EEENS1_21CollectiveEpilogueFwdINS6_IJS8_S8_S9_EEENS6_IJNS7_ILi1EEESH_SH_EEESB_SD_Li256ELb1ELb1ELb1ELb0EEENS1_36VarlenDynamicPersistentTileSchedulerILi128ELi112ELi256ELi256ELb1ELb1ELb0ELb1ELb1ELb1EEEEEEEEEvNT_6ParamsE,@function
        .size           _ZN7cutlass13device_kernelIN5flash19enable_sm80_to_sm89INS1_16FlashAttnFwdSm80INS1_25CollectiveMainloopFwdSm80ILi8ELi1ELb1EN4cute5tupleIJNS5_1CILi128EEENS7_ILi112EEES8_EEELi128ENS_10bfloat16_tEfNS_4arch4Sm80ELb1ELb0ELb1ELb1ELb1ELb0ELb1ELb1EEENS1_21CollectiveEpilogueFwdINS6_IJS8_S8_S9_EEENS6_IJNS7_ILi1EEESH_SH_EEESB_SD_Li256ELb1ELb1ELb1ELb0EEENS1_36VarlenDynamicPersistentTileSchedulerILi128ELi112ELi256ELi256ELb1ELb1ELb0ELb1ELb1ELb1EEEEEEEEEvNT_6ParamsE,(.L_x_1814 - _ZN7cutlass13device_kernelIN5flash19enable_sm80_to_sm89INS1_16FlashAttnFwdSm80INS1_25CollectiveMainloopFwdSm80ILi8ELi1ELb1EN4cute5tupleIJNS5_1CILi128EEENS7_ILi112EEES8_EEELi128ENS_10bfloat16_tEfNS_4arch4Sm80ELb1ELb0ELb1ELb1ELb1ELb0ELb1ELb1EEENS1_21CollectiveEpilogueFwdINS6_IJS8_S8_S9_EEENS6_IJNS7_ILi1EEESH_SH_EEESB_SD_Li256ELb1ELb1ELb1ELb0EEENS1_36VarlenDynamicPersistentTileSchedulerILi128ELi112ELi256ELi256ELb1ELb1ELb0ELb1ELb1ELb1EEEEEEEEEvNT_6ParamsE)
        .other          _ZN7cutlass13device_kernelIN5flash19enable_sm80_to_sm89INS1_16FlashAttnFwdSm80INS1_25CollectiveMainloopFwdSm80ILi8ELi1ELb1EN4cute5tupleIJNS5_1CILi128EEENS7_ILi112EEES8_EEELi128ENS_10bfloat16_tEfNS_4arch4Sm80ELb1ELb0ELb1ELb1ELb1ELb0ELb1ELb1EEENS1_21CollectiveEpilogueFwdINS6_IJS8_S8_S9_EEENS6_IJNS7_ILi1EEESH_SH_EEESB_SD_Li256ELb1ELb1ELb1ELb0EEENS1_36VarlenDynamicPersistentTileSchedulerILi128ELi112ELi256ELi256ELb1ELb1ELb0ELb1ELb1ELb1EEEEEEEEEvNT_6ParamsE,@"STO_CUDA_ENTRY STV_DEFAULT"
_ZN7cutlass13device_kernelIN5flash19enable_sm80_to_sm89INS1_16FlashAttnFwdSm80INS1_25CollectiveMainloopFwdSm80ILi8ELi1ELb1EN4cute5tupleIJNS5_1CILi128EEENS7_ILi112EEES8_EEELi128ENS_10bfloat16_tEfNS_4arch4Sm80ELb1ELb0ELb1ELb1ELb1ELb0ELb1ELb1EEENS1_21CollectiveEpilogueFwdINS6_IJS8_S8_S9_EEENS6_IJNS7_ILi1EEESH_SH_EEESB_SD_Li256ELb1ELb1ELb1ELb0EEENS1_36VarlenDynamicPersistentTileSchedulerILi128ELi112ELi256ELi256ELb1ELb1ELb0ELb1ELb1ELb1EEEEEEEEEvNT_6ParamsE:
        /* <DEDUP_REMOVED lines=54> */
.L_x_1309:
        /* <DEDUP_REMOVED lines=16> */
.L_x_1440:
        /* <DEDUP_REMOVED lines=16> */
.L_x_1441:
[----:B--2---:R-:W-:-:S05]  /*0560*/  IMAD R0, R0, c[0x0][0x538], RZ ;  /* 0x00014e0000007a24 */ /* 0x004fca00078e02ff */
[----:B------:R-:W-:-:S04]  /*0570*/  IADD3 R6, R0, R6, RZ ;  /* 0x0000000600067210 */ /* 0x000fc80007ffe0ff */
[----:B------:R-:W-:-:S13]  /*0580*/  ISETP.GT.AND P0, PT, R6, UR4, PT ;  /* 0x0000000406007c0c */ /* 0x000fda000bf04270 */
[----:B-1----:R-:W-:Y:S05]  /*0590*/  @!P0 BRA `(.L_x_1309) ;  /* 0xfffffdc000008947 */ /* 0x002fea000383ffff */
.L_x_1305:
[----:B------:R-:W-:-:S05]  /*05a0*/  IADD3 R10, -R0, R6, RZ ;  /* 0x00000006000a7210 */ /* 0x000fca0007ffe1ff */
[----:B------:R-:W-:-:S05]  /*05b0*/  IMAD R0, R4, c[0x0][0x538], R10 ;  /* 0x00014e0004007a24 */ /* 0x000fca00078e020a */
[----:B------:R-:W-:Y:S01]  /*05c0*/  ISETP.GT.AND P0, PT, R0, UR4, PT ;  /* 0x0000000400007c0c */ /* 0x000fe2000bf04270 */
[----:B------:R-:W-:-:S12]  /*05d0*/  BRA.DIV ~URZ, `(.L_x_1310) ;  /* 0x00013fb27f007947 */ /* 0x000fd8000b800000 */
[----:B------:R-:W-:-:S04]  /*05e0*/  VOTE.ANY R6, PT, !P0 ;  /* 0x0000000000067806 */ /* 0x000fc800040e0100 */
.L_x_1442:
[----:B------:R-:W1:Y:S02]  /*05f0*/  POPC R0, R6 ;  /* 0x0000000600007309 */ /* 0x000e640000000000 */
[----:B-1----:R-:W-:-:S05]  /*0600*/  IADD3 R2, R0, R7, RZ ;  /* 0x0000000700027210 */ /* 0x002fca0007ffe0ff */
[----:B------:R1:W-:Y:S01]  /*0610*/  STL [R1+0x54], R2 ;  /* 0x0000540201007387 */ /* 0x0003e20000100800 */
[----:B------:R-:W-:Y:S05]  /*0620*/  BRA.DIV ~URZ, `(.L_x_1311) ;  /* 0x00013fb27f007947 */ /* 0x000fea000b800000 */
[----:B------:R2:W3:Y:S01]  /*0630*/  SHFL.IDX PT, R12, R9, R0, 0x1f ;  /* 0x00001f00090c7589 */ /* 0x0004e200000e0000 */
[----:B------:R-:W-:-:S03]  /*0640*/  MOV R5, RZ ;  /* 0x000000ff00057202 */ /* 0x000fc60000000f00 */
[----:B------:R2:W4:Y:S04]  /*0650*/  SHFL.IDX PT, R9, R8, R0, 0x1f ;  /* 0x00001f0008097589 */ /* 0x00052800000e0000 */
.L_x_1443:
[----:B------:R-:W-:Y:S01]  /*0660*/  ISETP.NE.AND P0, PT, R6, RZ, PT ;  /* 0x000000ff0600720c */ /* 0x000fe20003f05270 */
[----:B------:R-:W-:-:S12]  /*0670*/  BSSY B0, `(.L_x_1312) ;  /* 0x0000005000007945 */ /* 0x000fd80003800000 */
[----:B------:R-:W-:Y:S05]  /*0680*/  @!P0 BRA `(.L_x_1313) ;  /* 0x0000003000008947 */ /* 0x000fea0003800000 */
[----:B--2---:R-:W-:Y:S01]  /*0690*/  IADD3 R0, R0, -0x1, RZ ;  /* 0xffffffff00007810 */ /* 0x004fe20007ffe0ff */
[----:B------:R-:W-:Y:S05]  /*06a0*/  BRA.DIV ~URZ, `(.L_x_1314) ;  /* 0x000140127f007947 */ /* 0x000fea000b800000 */
[----:B------:R2:W1:Y:S02]  /*06b0*/  SHFL.IDX PT, R5, R4, R0, 0x1f ;  /* 0x00001f0004057589 */ /* 0x00046400000e0000 */
.L_x_1313:
[----:B------:R-:W-:Y:S05]  /*06c0*/  BSYNC B0 ;  /* 0x0000000000007941 */ /* 0x000fea0003800000 */
.L_x_1312:
        /* <DEDUP_REMOVED lines=69> */
.L_x_1316:
        /* <DEDUP_REMOVED lines=70> */
.L_x_1317:
[----:B------:R-:W-:Y:S05]  /*0f80*/  BSYNC B0 ;  /* 0x0000000000007941 */ /* 0x000fea0003800000 */
.L_x_1315:
[----:B------:R-:W-:-:S04]  /*0f90*/  LOP3.LUT R0, RZ, R0, RZ, 0x33, !PT ;  /* 0x00000000ff007212 */ /* 0x000fc800078e33ff */
[----:B------:R-:W-:-:S05]  /*0fa0*/  IADD3 R0, R0, R12, RZ ;  /* 0x0000000c00007210 */ /* 0x000fca0007ffe0ff */
[----:B------:R2:W-:Y:S01]  /*0fb0*/  STL [R1+0x4c], R0 ;  /* 0x00004c0001007387 */ /* 0x0005e20000100800 */
[----:B------:R-:W-:Y:S05]  /*0fc0*/  BRA `(.L_x_1318) ;  /* 0x0000006000007947 */ /* 0x000fea0003800000 */
.L_x_1306:
[----:B------:R-:W-:Y:S01]  /*0fd0*/  MOV R0, UR4 ;  /* 0x0000000400007c02 */ /* 0x000fe20008000f00 */
[----:B------:R-:W-:Y:S04]  /*0fe0*/  STL [R1+0x4c], RZ ;  /* 0x00004cff01007387 */ /* 0x000fe80000100800 */
[----:B------:R-:W-:Y:S04]  /*0ff0*/  STL [R1+0x50], RZ ;  /* 0x000050ff01007387 */ /* 0x000fe80000100800 */
[----:B------:R1:W-:Y:S02]  /*1000*/  STL [R1+0x48], R0 ;  /* 0x0000480001007387 */ /* 0x0003e40000100800 */
[----:B-1----:R-:W-:-:S05]  /*1010*/  MOV R0, c[0x0][0x53c] ;  /* 0x00014f0000007a02 */ /* 0x002fca0000000f00 */
[----:B------:R1:W-:Y:S02]  /*1020*/  STL [R1+0x54], R0 ;  /* 0x0000540001007387 */ /* 0x0003e40000100800 */
.L_x_1318:
        /* <DEDUP_REMOVED lines=8> */
.L_x_1304:
[----:B-12---:R-:W2:Y:S02]  /*10b0*/  LDL R0, [R1+0x54] ;  /* 0x0000540001007983 */ /* 0x006ea40000100800 */
[----:B--2---:R-:W-:-:S13]  /*10c0*/  ISETP.GE.AND P0, PT, R0, c[0x0][0x53c], PT ;  /* 0x00014f0000007a0c */ /* 0x004fda0003f06270 */
[----:B------:R-:W-:Y:S05]  /*10d0*/  @P0 EXIT ;  /* 0x000000000000094d */ /* 0x000fea0003800000 */
[----:B------:R-:W1:Y:S01]  /*10e0*/  S2R R16, SR_TID.X ;  /* 0x0000000000107919 */ /* 0x000e620000002100 */
[----:B------:R-:W-:Y:S02]  /*10f0*/  ULDC UR5, c[0x0][0x2ac] ;  /* 0x0000ab0000057ab9 */ /* 0x000fe40000000800 */
[----:B------:R-:W-:Y:S02]  /*1100*/  ULDC UR4, c[0x0][0x1d0] ;  /* 0x0000740000047ab9 */ /* 0x000fe40000000800 */
[----:B------:R-:W-:Y:S01]  /*1110*/  UIMAD UR5, UR5, UR4, URZ ;  /* 0x00000004050572a4 */ /* 0x000fe2000f8e023f */
[----:B-1-3--:R-:W-:-:S04]  /*1120*/  SHF.R.S32.HI R7, RZ, 0x1f, R16 ;  /* 0x0000001fff077819 */ /* 0x00afc80000011410 */
        /* <DEDUP_REMOVED lines=30> */
[----:B------:R-:W-:Y:S02]  /*1310*/  LOP3.LUT R3, R10, 0xffffffe0, RZ, 0xc0, !PT ;  /* 0xffffffe00a037812 */ /* 0x000fe400078ec0ff */
[----:B------:R-:W-:Y:S01]  /*1320*/  LOP3.LUT R0, R6, 0x1c0, RZ, 0xc0, !PT ;  /* 0x000001c006007812 */ /* 0x000fe200078ec0ff */
[----:B------:R-:W-:Y:S01]  /*1330*/  IMAD.IADD R6, R2, 0x1, -R4 ;  /* 0x0000000102067824 */ /* 0x000fe200078e0a04 */
        /* <DEDUP_REMOVED lines=22> */
[C---:B------:R-:W-:Y:S01]  /*14a0*/  R2P PR, R8.reuse, 0x6 ;  /* 0x0000000608007804 */ /* 0x040fe20000000000 */
[----:B------:R-:W-:Y:S01]  /*14b0*/  IMAD.SHL.U32 R5, R8, 0x40, RZ ;  /* 0x0000004008057824 */ /* 0x000fe200078e00ff */
[C---:B------:R-:W-:Y:S01]  /*14c0*/  LOP3.LUT P4, RZ, R6.reuse, 0x2, RZ, 0xc0, !PT ;  /* 0x0000000206ff7812 */ /* 0x040fe2000788c0ff */
[----:B------:R-:W-:Y:S01]  /*14d0*/  IMAD.IADD R8, R3, 0x1, -R4 ;  /* 0x0000000103087824 */ /* 0x000fe200078e0a04 */
[----:B------:R-:W-:Y:S01]  /*14e0*/  LOP3.LUT P3, RZ, R6, 0x4, RZ, 0xc0, !PT ;  /* 0x0000000406ff7812 */ /* 0x000fe2000786c0ff */
[----:B------:R-:W-:Y:S01]  /*14f0*/  IMAD.SHL.U32 R6, R13, 0x8, RZ ;  /* 0x000000080d067824 */ /* 0x000fe200078e00ff */
[----:B------:R-:W-:Y:S01]  /*1500*/  LOP3.LUT R2, R2, 0x1c0, RZ, 0xc0, !PT ;  /* 0x000001c002027812 */ /* 0x000fe200078ec0ff */
[----:B------:R-:W-:Y:S01]  /*1510*/  IMAD R8, R8, 0x8, R17 ;  /* 0x0000000808087824 */ /* 0x000fe200078e0211 */
[----:B------:R-:W-:Y:S01]  /*1520*/  LOP3.LUT R4, R5, 0x1c0, RZ, 0xc0, !PT ;  /* 0x000001c005047812 */ /* 0x000fe200078ec0ff */
[----:B------:R1:W-:Y:S01]  /*1530*/  STL [R1+0x110], R17 ;  /* 0x0001101101007387 */ /* 0x0003e20000100800 */
[----:B------:R-:W-:Y:S01]  /*1540*/  LOP3.LUT R11, R11, 0x7ffffe00, R7, 0xf8, !PT ;  /* 0x7ffffe000b0b7812 */ /* 0x000fe200078ef807 */
[----:B------:R-:W-:Y:S01]  /*1550*/  IMAD R7, R9, 0x200, R3 ;  /* 0x0000020009077824 */ /* 0x000fe200078e0203 */
[----:B------:R-:W-:Y:S01]  /*1560*/  LOP3.LUT R6, R2, 0x8, R6, 0xf8, !PT ;  /* 0x0000000802067812 */ /* 0x000fe200078ef806 */
[----:B------:R-:W-:Y:S01]  /*1570*/  IMAD R0, R13, 0x200, R10 ;  /* 0x000002000d007824 */ /* 0x000fe200078e020a */
[----:B------:R-:W-:Y:S01]  /*1580*/  SHF.R.U32.HI R3, RZ, 0x3, R2 ;  /* 0x00000003ff037819 */ /* 0x000fe20000011602 */
[----:B------:R-:W-:Y:S01]  /*1590*/  IMAD.MOV.U32 R10, RZ, RZ, 0x40 ;  /* 0x00000040ff0a7424 */ /* 0x000fe200078e00ff */
[----:B------:R-:W-:Y:S01]  /*15a0*/  LEA.HI R2, R4, R4, RZ, 0x1d ;  /* 0x0000000404027211 */ /* 0x000fe200078fe8ff */
[----:B------:R-:W-:Y:S01]  /*15b0*/  IMAD.SHL.U32 R215, R11, 0x2, RZ ;  /* 0x000000020bd77824 */ /* 0x000fe200078e00ff */
[----:B------:R-:W-:-:S02]  /*15c0*/  IADD3 R222, -R20, 0x70, RZ ;  /* 0x0000007014de7810 */ /* 0x000fc40007ffe1ff */
[----:B------:R-:W-:Y:S01]  /*15d0*/  SEL R5, R16, 0xfffffff0, !P4 ;  /* 0xfffffff010057807 */ /* 0x000fe20006000000 */
[----:B------:R-:W-:Y:S01]  /*15e0*/  IMAD.U32 R7, R7, 0x2, R2 ;  /* 0x0000000207077824 */ /* 0x000fe200078e0002 */
[----:B------:R-:W-:Y:S01]  /*15f0*/  LOP3.LUT R2, R12, 0x7ffffffc, RZ, 0xc0, !PT ;  /* 0x7ffffffc0c027812 */ /* 0x000fe200078ec0ff */
[----:B------:R-:W-:Y:S01]  /*1600*/  IMAD R12, R19, 0x20, R20 ;  /* 0x00000020130c7824 */ /* 0x000fe200078e0214 */
[----:B------:R-:W-:Y:S02]  /*1610*/  SEL R4, R15, 0xffffffe0, !P3 ;  /* 0xffffffe00f047807 */ /* 0x000fe40005800000 */
[----:B------:R-:W-:Y:S01]  /*1620*/  IADD3 R248, R238, 0x40, RZ ;  /* 0x00000040eef87810 */ /* 0x000fe20007ffe0ff */
[----:B------:R-:W-:Y:S01]  /*1630*/  IMAD.IADD R2, R18, 0x1, -R2 ;  /* 0x0000000112027824 */ /* 0x000fe200078e0a02 */
[----:B------:R2:W-:Y:S01]  /*1640*/  STL [R1+0x4], R12 ;  /* 0x0000040c01007387 */ /* 0x0005e20000100800 */
[----:B------:R-:W-:Y:S01]  /*1650*/  LOP3.LUT R3, R6, R3, RZ, 0x3c, !PT ;  /* 0x0000000306037212 */ /* 0x000fe200078e3cff */
[----:B------:R-:W-:Y:S01]  /*1660*/  IMAD.SHL.U32 R6, R14, 0x40, RZ ;  /* 0x000000400e067824 */ /* 0x000fe200078e00ff */
[----:B------:R-:W-:Y:S01]  /*1670*/  LEA R188, R0, 0x8100, 0x1 ;  /* 0x0000810000bc7811 */ /* 0x000fe200078e08ff */
[----:B------:R-:W-:Y:S01]  /*1680*/  IMAD.SHL.U32 R26, R2, 0x2, RZ ;  /* 0x00000002021a7824 */ /* 0x000fe200078e00ff */
[----:B------:R3:W-:Y:S01]  /*1690*/  STL [R1+0x58], R8 ;  /* 0x0000580801007387 */ /* 0x0007e20000100800 */
[----:B------:R-:W-:Y:S01]  /*16a0*/  IMAD.IADD R4, R5, 0x1, R4 ;  /* 0x0000000105047824 */ /* 0x000fe200078e0204 */
[----:B------:R-:W-:-:S02]  /*16b0*/  SHF.R.S32.HI R5, RZ, 0x1f, R248 ;  /* 0x0000001fff057819 */ /* 0x000fc400000114f8 */
[C---:B------:R-:W-:Y:S01]  /*16c0*/  IADD3 R25, R26.reuse, 0x8, RZ ;  /* 0x000000081a197810 */ /* 0x040fe20007ffe0ff */
[----:B------:R-:W-:Y:S01]  /*16d0*/  STL [R1+0x44], R26 ;  /* 0x0000441a01007387 */ /* 0x000fe20000100800 */
[C---:B------:R-:W-:Y:S02]  /*16e0*/  IADD3 R24, R26.reuse, 0x10, RZ ;  /* 0x000000101a187810 */ /* 0x040fe40007ffe0ff */
[C---:B------:R-:W-:Y:S01]  /*16f0*/  IADD3 R23, R26.reuse, 0x18, RZ ;  /* 0x000000181a177810 */ /* 0x040fe20007ffe0ff */
[----:B------:R-:W-:Y:S01]  /*1700*/  STL [R1+0xac], R25 ;  /* 0x0000ac1901007387 */ /* 0x000fe20000100800 */
[C---:B------:R-:W-:Y:S02]  /*1710*/  IADD3 R22, R26.reuse, 0x20, RZ ;  /* 0x000000201a167810 */ /* 0x040fe40007ffe0ff */
[C---:B------:R-:W-:Y:S01]  /*1720*/  IADD3 R21, R26.reuse, 0x28, RZ ;  /* 0x000000281a157810 */ /* 0x040fe20007ffe0ff */
[----:B------:R-:W-:Y:S01]  /*1730*/  STL [R1+0xa8], R24 ;  /* 0x0000a81801007387 */ /* 0x000fe20000100800 */
[----:B------:R-:W-:-:S02]  /*1740*/  IADD3 R20, R26, 0x30, RZ ;  /* 0x000000301a147810 */ /* 0x000fc40007ffe0ff */
[C---:B------:R-:W-:Y:S01]  /*1750*/  IADD3 R19, R26.reuse, 0x38, RZ ;  /* 0x000000381a137810 */ /* 0x040fe20007ffe0ff */
[----:B------:R-:W-:Y:S01]  /*1760*/  STL [R1+0xa4], R23 ;  /* 0x0000a41701007387 */ /* 0x000fe20000100800 */
[C---:B------:R-:W-:Y:S02]  /*1770*/  IADD3 R18, R26.reuse, 0x40, RZ ;  /* 0x000000401a127810 */ /* 0x040fe40007ffe0ff */
[C---:B-1----:R-:W-:Y:S01]  /*1780*/  IADD3 R17, R26.reuse, 0x48, RZ ;  /* 0x000000481a117810 */ /* 0x042fe20007ffe0ff */
[----:B------:R-:W-:Y:S01]  /*1790*/  STL [R1+0xa0], R22 ;  /* 0x0000a01601007387 */ /* 0x000fe20000100800 */
[C---:B------:R-:W-:Y:S02]  /*17a0*/  IADD3 R16, R26.reuse, 0x50, RZ ;  /* 0x000000501a107810 */ /* 0x040fe40007ffe0ff */
[C---:B------:R-:W-:Y:S01]  /*17b0*/  IADD3 R14, R26.reuse, 0x58, RZ ;  /* 0x000000581a0e7810 */ /* 0x040fe20007ffe0ff */
[----:B------:R-:W-:Y:S01]  /*17c0*/  STL [R1+0x9c], R21 ;  /* 0x00009c1501007387 */ /* 0x000fe20000100800 */
[----:B------:R-:W-:-:S02]  /*17d0*/  IADD3 R13, R26, 0x60, RZ ;  /* 0x000000601a0d7810 */ /* 0x000fc40007ffe0ff */
[C---:B------:R-:W-:Y:S01]  /*17e0*/  SEL R5, R10.reuse, 0xffffffc0, !P2 ;  /* 0xffffffc00a057807 */ /* 0x040fe20005000000 */
[----:B------:R1:W-:Y:S01]  /*17f0*/  STL [R1+0x98], R20 ;  /* 0x0000981401007387 */ /* 0x0003e20000100800 */
[----:B------:R-:W-:Y:S02]  /*1800*/  SEL R0, R10, 0xffffffc0, !P3 ;  /* 0xffffffc00a007807 */ /* 0x000fe40005800000 */
[C---:B--2---:R-:W-:Y:S01]  /*1810*/  IADD3 R12, R26.reuse, 0x68, RZ ;  /* 0x000000681a0c7810 */ /* 0x044fe20007ffe0ff */
[----:B------:R-:W-:Y:S01]  /*1820*/  STL [R1+0x94], R19 ;  /* 0x0000941301007387 */ /* 0x000fe20000100800 */
[----:B------:R-:W-:Y:S02]  /*1830*/  IADD3 R11, R26, 0x70, RZ ;  /* 0x000000701a0b7810 */ /* 0x000fe40007ffe0ff */
[----:B------:R-:W-:Y:S01]  /*1840*/  LEA R10, R7, 0x80, 0x1 ;  /* 0x00000080070a7811 */ /* 0x000fe200078e08ff */
[----:B------:R-:W-:Y:S01]  /*1850*/  STL [R1+0x90], R18 ;  /* 0x0000901201007387 */ /* 0x000fe20000100800 */
[----:B------:R-:W-:-:S02]  /*1860*/  SHF.R.S32.HI R7, RZ, 0x1f, R25 ;  /* 0x0000001fff077819 */ /* 0x000fc40000011419 */
[----:B------:R-:W-:Y:S01]  /*1870*/  LOP3.LUT R3, R3, 0x7ffffe00, R6, 0xf8, !PT ;  /* 0x7ffffe0003037812 */ /* 0x000fe200078ef806 */
[----:B------:R2:W-:Y:S01]  /*1880*/  STL [R1+0x8c], R17 ;  /* 0x00008c1101007387 */ /* 0x0005e20000100800 */
[----:B------:R-:W-:Y:S02]  /*1890*/  SHF.R.S32.HI R6, RZ, 0x1f, R238 ;  /* 0x0000001fff067819 */ /* 0x000fe400000114ee */
[C---:B------:R-:W-:Y:S01]  /*18a0*/  SEL R6, R15.reuse, 0xffffffe0, !P1 ;  /* 0xffffffe00f067807 */ /* 0x040fe20004800000 */
[----:B------:R-:W-:Y:S01]  /*18b0*/  STL [R1+0x88], R16 ;  /* 0x0000881001007387 */ /* 0x000fe20000100800 */
[----:B------:R-:W-:Y:S02]  /*18c0*/  SEL R2, R15, 0xffffffe0, !P4 ;  /* 0xffffffe00f027807 */ /* 0x000fe40006000000 */
[----:B---3--:R-:W-:Y:S01]  /*18d0*/  IADD3 R8, R26, 0x78, RZ ;  /* 0x000000781a087810 */ /* 0x008fe20007ffe0ff */
[----:B------:R-:W-:Y:S01]  /*18e0*/  STL [R1+0x84], R14 ;  /* 0x0000840e01007387 */ /* 0x000fe20000100800 */
[----:B------:R-:W-:-:S02]  /*18f0*/  SHF.R.S32.HI R15, RZ, 0x1f, R24 ;  /* 0x0000001fff0f7819 */ /* 0x000fc40000011418 */
[----:B------:R-:W-:Y:S01]  /*1900*/  LEA R191, R3, 0x100, 0x1 ;  /* 0x0000010003bf7811 */ /* 0x000fe200078e08ff */
[----:B------:R-:W-:Y:S01]  /*1910*/  STL [R1+0x80], R13 ;  /* 0x0000800d01007387 */ /* 0x000fe20000100800 */
[----:B-1----:R-:W-:Y:S02]  /*1920*/  SHF.R.S32.HI R20, RZ, 0x1f, R20 ;  /* 0x0000001fff147819 */ /* 0x002fe40000011414 */
[--C-:B------:R-:W-:Y:S01]  /*1930*/  IADD3 R194, R0, R191, R2.reuse ;  /* 0x000000bf00c27210 */ /* 0x100fe20007ffe002 */
[----:B------:R-:W-:Y:S01]  /*1940*/  STL [R1+0x7c], R12 ;  /* 0x00007c0c01007387 */ /* 0x000fe20000100800 */
[----:B------:R-:W-:Y:S02]  /*1950*/  IMAD R210, R9, 0x800, R191 ;  /* 0x0000080009d27824 */ /* 0x000fe400078e02bf */
[----:B------:R-:W-:Y:S01]  /*1960*/  IMAD.IADD R193, R191, 0x1, R2 ;  /* 0x00000001bfc17824 */ /* 0x000fe200078e0202 */
[----:B------:R-:W-:Y:S01]  /*1970*/  STL [R1+0x78], R11 ;  /* 0x0000780b01007387 */ /* 0x000fe20000100800 */
[----:B------:R-:W-:-:S02]  /*1980*/  IMAD.IADD R211, R2, 0x1, R210 ;  /* 0x0000000102d37824 */ /* 0x000fc400078e02d2 */
[----:B------:R-:W-:Y:S01]  /*1990*/  IMAD R196, R4, 0x2, R191 ;  /* 0x0000000204c47824 */ /* 0x000fe200078e02bf */
[----:B------:R1:W-:Y:S01]  /*19a0*/  STL [R1+0x108], R7 ;  /* 0x0001080701007387 */ /* 0x0003e20000100800 */
[----:B--2---:R-:W-:Y:S01]  /*19b0*/  SHF.R.S32.HI R17, RZ, 0x1f, R17 ;  /* 0x0000001fff117819 */ /* 0x004fe20000011411 */
[----:B------:R-:W-:Y:S02]  /*19c0*/  IMAD.IADD R192, R191, 0x1, R0 ;  /* 0x00000001bfc07824 */ /* 0x000fe400078e0200 */
[----:B------:R-:W-:Y:S01]  /*19d0*/  STL [R1+0x74], R8 ;  /* 0x0000740801007387 */ /* 0x000fe20000100800 */
[C---:B------:R-:W-:Y:S02]  /*19e0*/  IMAD.IADD R213, R0.reuse, 0x1, R210 ;  /* 0x0000000100d57824 */ /* 0x040fe400078e02d2 */
[----:B------:R-:W-:Y:S01]  /*19f0*/  IMAD.IADD R212, R0, 0x1, R211 ;  /* 0x0000000100d47824 */ /* 0x000fe200078e02d3 */
[----:B------:R2:W-:Y:S04]  /*1a00*/  STL [R1+0x104], R15 ;  /* 0x0001040f01007387 */ /* 0x0005e80000100800 */
[----:B------:R-:W-:Y:S01]  /*1a10*/  STL [R1+0xb0], R10 ;  /* 0x0000b00a01007387 */ /* 0x000fe20000100800 */
        /* <DEDUP_REMOVED lines=39> */
.L_x_1439:
[----:B------:R-:W2:Y:S01]  /*1c90*/  LDL R0, [R1+0x54] ;  /* 0x0000540001007983 */ /* 0x000ea20000100800 */
[----:B-1----:R-:W-:Y:S01]  /*1ca0*/  IMAD.MOV.U32 R8, RZ, RZ, 0x4 ;  /* 0x00000004ff087424 */ /* 0x002fe200078e00ff */
[----:B------:R-:W-:-:S02]  /*1cb0*/  ISETP.NE.U32.AND P4, PT, RZ, c[0x0][0x370], PT ;  /* 0x0000dc00ff007a0c */ /* 0x000fc40003f85070 */
[----:B------:R-:W-:Y:S01]  /*1cc0*/  ISETP.NE.U32.AND P3, PT, RZ, c[0x0][0x360], PT ;  /* 0x0000d800ff007a0c */ /* 0x000fe20003f65070 */
[----:B--2---:R-:W-:-:S05]  /*1cd0*/  IMAD.WIDE R2, R0, R8, c[0x0][0x588] ;  /* 0x0001620000027625 */ /* 0x004fca00078e0208 */
[----:B------:R-:W2:Y:S01]  /*1ce0*/  LDG.E R14, [R2.64] ;  /* 0x00000006020e7981 */ /* 0x000ea2000c1e1900 */
[----:B------:R-:W-:Y:S01]  /*1cf0*/  ISETP.NE.AND.EX P4, PT, RZ, c[0x0][0x374], PT, P4 ;  /* 0x0000dd00ff007a0c */ /* 0x000fe20003f85340 */
[----:B------:R-:W-:Y:S01]  /*1d00*/  IMAD.MOV.U32 R13, RZ, RZ, RZ ;  /* 0x000000ffff0d7224 */ /* 0x000fe200078e00ff */
[----:B------:R-:W-:Y:S01]  /*1d10*/  ISETP.NE.AND.EX P3, PT, RZ, c[0x0][0x364], PT, P3 ;  /* 0x0000d900ff007a0c */ /* 0x000fe20003f65330 */
[----:B------:R-:W-:Y:S01]  /*1d20*/  IMAD.MOV.U32 R11, RZ, RZ, RZ ;  /* 0x000000ffff0b7224 */ /* 0x000fe200078e00ff */
[----:B------:R-:W-:-:S04]  /*1d30*/  ISETP.NE.U32.AND P0, PT, RZ, c[0x0][0x348], PT ;  /* 0x0000d200ff007a0c */ /* 0x000fc80003f05070 */
[----:B------:R-:W-:Y:S01]  /*1d40*/  ISETP.NE.AND.EX P0, PT, RZ, c[0x0][0x34c], PT, P0 ;  /* 0x0000d300ff007a0c */ /* 0x000fe20003f05300 */
[C---:B--2---:R-:W-:Y:S01]  /*1d50*/  IMAD.SHL.U32 R19, R14.reuse, 0x4, RZ ;  /* 0x000000040e137824 */ /* 0x044fe200078e00ff */
[----:B------:R-:W-:Y:S01]  /*1d60*/  SHF.R.S32.HI R16, RZ, 0x1f, R14 ;  /* 0x0000001fff107819 */ /* 0x000fe2000001140e */
[----:B------:R1:W-:Y:S02]  /*1d70*/  STL [R1+0x5c], R14 ;  /* 0x00005c0e01007387 */ /* 0x0003e40000100800 */
[C---:B------:R-:W-:Y:S02]  /*1d80*/  @P4 LEA R6, P2, R14.reuse, c[0x0][0x370], 0x2 ;  /* 0x0000dc000e064a11 */ /* 0x040fe400078410ff */
[C-C-:B------:R-:W-:Y:S01]  /*1d90*/  SHF.L.U64.HI R18, R14.reuse, 0x2, R16.reuse ;  /* 0x000000020e127819 */ /* 0x140fe20000010210 */
[----:B------:R1:W-:Y:S01]  /*1da0*/  STL [R1+0x70], R16 ;  /* 0x0000701001007387 */ /* 0x0003e20000100800 */
[----:B------:R-:W-:Y:S02]  /*1db0*/  @P3 IADD3 R4, P1, R19, c[0x0][0x360], RZ ;  /* 0x0000d80013043a10 */ /* 0x000fe40007f3e0ff */
[----:B------:R-:W-:Y:S01]  /*1dc0*/  @P4 LEA.HI.X R7, R14, c[0x0][0x374], R16, 0x2, P2 ;  /* 0x0000dd000e074a11 */ /* 0x000fe200010f1410 */
[----:B------:R1:W-:Y:S01]  /*1dd0*/  STL [R1+0x60], R19 ;  /* 0x0000601301007387 */ /* 0x0003e20000100800 */
[----:B------:R-:W-:-:S02]  /*1de0*/  @P3 IADD3.X R5, R18, c[0x0][0x364], RZ, P1, !PT ;  /* 0x0000d90012053a10 */ /* 0x000fc40000ffe4ff */
[----:B------:R-:W-:Y:S01]  /*1df0*/  IADD3 R2, P2, R19, c[0x0][0x348], RZ ;  /* 0x0000d20013027a10 */ /* 0x000fe20007f5e0ff */
[----:B------:R-:W2:Y:S03]  /*1e00*/  @P4 LDG.E R13, [R6.64] ;  /* 0x00000006060d4981 */ /* 0x000ea6000c1e1900 */
[----:B------:R-:W-:Y:S01]  /*1e10*/  IADD3.X R3, R18, c[0x0][0x34c], RZ, P2, !PT ;  /* 0x0000d30012037a10 */ /* 0x000fe200017fe4ff */
[----:B------:R-:W3:Y:S04]  /*1e20*/  @P3 LDG.E R0, [R4.64] ;  /* 0x0000000604003981 */ /* 0x000ee8000c1e1900 */
[----:B------:R1:W5:Y:S04]  /*1e30*/  @P0 LDG.E R11, [R2.64] ;  /* 0x00000006020b0981 */ /* 0x000368000c1e1900 */
[----:B------:R1:W-:Y:S01]  /*1e40*/  STL [R1+0x64], R18 ;  /* 0x0000641201007387 */ /* 0x0003e20000100800 */
[----:B------:R-:W-:Y:S03]  /*1e50*/  YIELD ;  /* 0x0000000000007946 */ /* 0x000fe60003800000 */
[----:B--2---:R1:W-:Y:S04]  /*1e60*/  STL [R1+0xc], R13 ;  /* 0x00000c0d01007387 */ /* 0x0043e80000100800 */
[----:B---3--:R1:W-:Y:S01]  /*1e70*/  @P3 STL [R1+0x38], R0 ;  /* 0x0000380001003387 */ /* 0x0083e20000100800 */
[----:B------:R-:W-:Y:S05]  /*1e80*/  @P3 BRA `(.L_x_1319) ;  /* 0x0000007000003947 */ /* 0x000fea0003800000 */
[----:B-1----:R-:W-:-:S05]  /*1e90*/  MOV R0, c[0x0][0x168] ;  /* 0x00005a0000007a02 */ /* 0x002fca0000000f00 */
[----:B------:R1:W-:Y:S01]  /*1ea0*/  STL [R1+0x38], R0 ;  /* 0x0000380001007387 */ /* 0x0003e20000100800 */
[----:B------:R-:W-:Y:S05]  /*1eb0*/  @!P0 BRA `(.L_x_1319) ;  /* 0x0000004000008947 */ /* 0x000fea0003800000 */
[----:B-1----:R1:W2:Y:S04]  /*1ec0*/  LDG.E R0, [R2.64] ;  /* 0x0000000602007981 */ /* 0x0022a8000c1e1900 */
[----:B-1----:R-:W2:Y:S02]  /*1ed0*/  LDG.E R2, [R2.64+0x4] ;  /* 0x0000040602027981 */ /* 0x002ea4000c1e1900 */
[----:B--2---:R-:W-:-:S05]  /*1ee0*/  IADD3 R0, -R0, R2, RZ ;  /* 0x0000000200007210 */ /* 0x004fca0007ffe1ff */
[----:B------:R1:W-:Y:S02]  /*1ef0*/  STL [R1+0x38], R0 ;  /* 0x0000380001007387 */ /* 0x0003e40000100800 */
.L_x_1319:
[----:B------:R-:W-:-:S04]  /*1f00*/  ISETP.NE.U32.AND P1, PT, RZ, c[0x0][0x368], PT ;  /* 0x0000da00ff007a0c */ /* 0x000fc80003f25070 */
[----:B------:R-:W-:-:S13]  /*1f10*/  ISETP.NE.AND.EX P1, PT, RZ, c[0x0][0x36c], PT, P1 ;  /* 0x0000db00ff007a0c */ /* 0x000fda0003f25310 */
[----:B------:R-:W-:Y:S05]  /*1f20*/  @!P1 BRA `(.L_x_1320) ;  /* 0x0000004000009947 */ /* 0x000fea0003800000 */
[----:B-1----:R-:W-:-:S04]  /*1f30*/  IADD3 R2, P1, R19, c[0x0][0x368], RZ ;  /* 0x0000da0013027a10 */ /* 0x002fc80007f3e0ff */
[----:B------:R-:W-:-:S05]  /*1f40*/  IADD3.X R3, R18, c[0x0][0x36c], RZ, P1, !PT ;  /* 0x0000db0012037a10 */ /* 0x000fca0000ffe4ff */
[----:B------:R1:W5:Y:S01]  /*1f50*/  LDG.E R0, [R2.64] ;  /* 0x0000000602007981 */ /* 0x000362000c1e1900 */
[----:B------:R-:W-:Y:S05]  /*1f60*/  BRA `(.L_x_1321) ;  /* 0x0000008000007947 */ /* 0x000fea0003800000 */
.L_x_1320:
[----:B------:R-:W-:Y:S01]  /*1f70*/  ISETP.NE.U32.AND P1, PT, RZ, c[0x0][0x350], PT ;  /* 0x0000d400ff007a0c */ /* 0x000fe20003f25070 */
[----:B-1----:R-:W-:-:S03]  /*1f80*/  IMAD.U32 R0, RZ, RZ, UR5 ;  /* 0x00000005ff007e24 */ /* 0x002fc6000f8e00ff */
[----:B------:R-:W-:-:S13]  /*1f90*/  ISETP.NE.AND.EX P1, PT, RZ, c[0x0][0x354], PT, P1 ;  /* 0x0000d500ff007a0c */ /* 0x000fda0003f25310 */
[----:B------:R-:W-:Y:S05]  /*1fa0*/  @!P1 BRA `(.L_x_1321) ;  /* 0x0000004000009947 */ /* 0x000fea0003800000 */
[----:B------:R-:W-:-:S05]  /*1fb0*/  IMAD.WIDE R2, R14, R8, c[0x0][0x350] ;  /* 0x0000d4000e027625 */ /* 0x000fca00078e0208 */
[----:B------:R-:W2:Y:S04]  /*1fc0*/  LDG.E R4, [R2.64] ;  /* 0x0000000602047981 */ /* 0x000ea8000c1e1900 */
[----:B------:R-:W2:Y:S02]  /*1fd0*/  LDG.E R0, [R2.64+0x4] ;  /* 0x0000040602007981 */ /* 0x000ea4000c1e1900 */
[----:B--2---:R-:W-:Y:S02]  /*1fe0*/  IADD3 R0, -R4, R0, RZ ;  /* 0x0000000004007210 */ /* 0x004fe40007ffe1ff */
.L_x_1321:
[----:B-1----:R-:W2:Y:S04]  /*1ff0*/  LDL R2, [R1+0x38] ;  /* 0x0000380001027983 */ /* 0x002ea80000100800 */
[----:B------:R-:W3:Y:S04]  /*2000*/  LDL.LU R3, [R1+0x4c] ;  /* 0x00004c0001037983 */ /* 0x000ee80000300800 */
[----:B------:R-:W4:Y:S01]  /*2010*/  LDL R17, [R1+0x50] ;  /* 0x0000500001117983 */ /* 0x000f220000100800 */
[----:B-----5:R-:W-:Y:S01]  /*2020*/  IMAD.IADD R44, R0, 0x1, -R13 ;  /* 0x00000001002c7824 */ /* 0x020fe200078e0a0d */
[----:B------:R-:W-:Y:S01]  /*2030*/  BSSY B0, `(.L_x_1322) ;  /* 0x000003f000007945 */ /* 0x000fe20003800000 */
[----:B------:R-:W-:-:S03]  /*2040*/  IMAD.MOV.U32 R4, RZ, RZ, RZ ;  /* 0x000000ffff047224 */ /* 0x000fc600078e00ff */
[C---:B------:R-:W-:Y:S01]  /*2050*/  IADD3 R5, R44.reuse, 0x6f, RZ ;  /* 0x0000006f2c057810 */ /* 0x040fe20007ffe0ff */
[----:B--2---:R-:W-:Y:S02]  /*2060*/  IMAD.MOV.U32 R15, RZ, RZ, R2 ;  /* 0x000000ffff0f7224 */ /* 0x004fe400078e0002 */
[----:B------:R-:W-:Y:S02]  /*2070*/  IMAD.MOV.U32 R2, RZ, RZ, c[0x0][0x2c4] ;  /* 0x0000b100ff027624 */ /* 0x000fe400078e00ff */
[----:B---3--:R-:W-:Y:S01]  /*2080*/  IMAD.SHL.U32 R12, R3, 0x80, RZ ;  /* 0x00000080030c7824 */ /* 0x008fe200078e00ff */
[----:B------:R-:W-:Y:S02]  /*2090*/  IADD3 R3, R44, 0x70, -R15 ;  /* 0x000000702c037810 */ /* 0x000fe40007ffe80f */
[----:B------:R-:W-:Y:S02]  /*20a0*/  ISETP.NE.AND P3, PT, R2, 0x1, PT ;  /* 0x000000010200780c */ /* 0x000fe40003f65270 */
[----:B------:R-:W-:Y:S01]  /*20b0*/  IADD3 R2, R12, 0x7f, RZ ;  /* 0x0000007f0c027810 */ /* 0x000fe20007ffe0ff */
[----:B------:R1:W-:Y:S04]  /*20c0*/  STL [R1+0x40], R12 ;  /* 0x0000400c01007387 */ /* 0x0003e80000100800 */
[----:B------:R1:W-:Y:S06]  /*20d0*/  STL [R1+0x3c], R44 ;  /* 0x00003c2c01007387 */ /* 0x0003ec0000100800 */
[----:B------:R-:W-:-:S05]  /*20e0*/  @P3 IMAD.HI.U32 R0, R2, c[0x0][0x2c8], RZ ;  /* 0x0000b20002003a27 */ /* 0x000fca00078e00ff */
[----:B------:R-:W-:Y:S01]  /*20f0*/  @P3 SHF.R.U32.HI R2, RZ, c[0x0][0x2cc], R0 ;  /* 0x0000b300ff023a19 */ /* 0x000fe20000011600 */
[----:B------:R-:W-:-:S04]  /*2100*/  IMAD.HI R0, R5, -0x6db6db6d, R4 ;  /* 0x9249249305007827 */ /* 0x000fc800078e0204 */
[----:B------:R-:W-:Y:S01]  /*2110*/  IMAD.IADD R3, R3, 0x1, R2 ;  /* 0x0000000103037824 */ /* 0x000fe200078e0202 */
[----:B------:R-:W-:Y:S01]  /*2120*/  SHF.R.U32.HI R4, RZ, 0x1f, R0 ;  /* 0x0000001fff047819 */ /* 0x000fe20000011600 */
[----:B------:R-:W-:-:S03]  /*2130*/  IMAD.MOV.U32 R2, RZ, RZ, RZ ;  /* 0x000000ffff027224 */ /* 0x000fc600078e00ff */
[----:B------:R-:W-:Y:S01]  /*2140*/  LEA.HI.SX32 R4, R0, R4, 0x1a ;  /* 0x0000000400047211 */ /* 0x000fe200078fd2ff */
[----:B------:R-:W-:Y:S01]  /*2150*/  IMAD.HI R2, R3, -0x6db6db6d, R2 ;  /* 0x9249249303027827 */ /* 0x000fe200078e0202 */
[----:B----4-:R-:W-:-:S04]  /*2160*/  LOP3.LUT R0, R17, 0xff000000, RZ, 0xc0, !PT ;  /* 0xff00000011007812 */ /* 0x010fc800078ec0ff */
[----:B------:R-:W-:Y:S02]  /*2170*/  SHF.R.U32.HI R3, RZ, 0x1f, R2 ;  /* 0x0000001fff037819 */ /* 0x000fe40000011602 */
[----:B------:R-:W-:Y:S02]  /*2180*/  SHF.R.U32.HI R0, RZ, 0x8, R0 ;  /* 0x00000008ff007819 */ /* 0x000fe40000011600 */
[----:B------:R-:W-:Y:S02]  /*2190*/  LEA.HI.SX32 R2, R2, R3, 0x1a ;  /* 0x0000000302027211 */ /* 0x000fe400078fd2ff */
[----:B------:R-:W-:Y:S02]  /*21a0*/  LOP3.LUT R3, R17, 0xff0000, RZ, 0xc0, !PT ;  /* 0x00ff000011037812 */ /* 0x000fe400078ec0ff */
[----:B------:R-:W-:Y:S01]  /*21b0*/  IMNMX R7, R4, R2, PT ;  /* 0x0000000204077217 */ /* 0x000fe20003800200 */
[----:B------:R-:W-:Y:S01]  /*21c0*/  IMAD.MOV.U32 R2, RZ, RZ, RZ ;  /* 0x000000ffff027224 */ /* 0x000fe200078e00ff */
[----:B------:R-:W-:-:S02]  /*21d0*/  LEA.HI R0, R3, R0, RZ, 0x10 ;  /* 0x0000000003007211 */ /* 0x000fc400078f80ff */
[----:B------:R-:W-:Y:S02]  /*21e0*/  ISETP.GE.AND P1, PT, R7, 0x1, PT ;  /* 0x000000010700780c */ /* 0x000fe40003f26270 */
[----:B------:R-:W-:Y:S02]  /*21f0*/  LOP3.LUT R20, R0, 0xff, RZ, 0xc0, !PT ;  /* 0x000000ff00147812 */ /* 0x000fe400078ec0ff */
[----:B------:R-:W-:-:S03]  /*2200*/  SHF.R.U32.HI R6, RZ, 0x10, R0 ;  /* 0x00000010ff067819 */ /* 0x000fc60000011600 */
[----:B------:R1:W-:Y:S04]  /*2210*/  STL [R1+0x6c], R20 ;  /* 0x00006c1401007387 */ /* 0x0003e80000100800 */
[----:B------:R1:W-:Y:S02]  /*2220*/  STL [R1+0x68], R6 ;  /* 0x0000680601007387 */ /* 0x0003e40000100800 */
[----:B------:R-:W-:Y:S05]  /*2230*/  @!P1 BRA `(.L_x_1323) ;  /* 0x000001e000009947 */ /* 0x000fea0003800000 */
[----:B------:R-:W-:-:S04]  /*2240*/  ISETP.NE.AND P1, PT, R6, RZ, PT ;  /* 0x000000ff0600720c */ /* 0x000fc80003f25270 */
[----:B------:R-:W-:-:S04]  /*2250*/  SEL R0, R6, c[0x0][0x338], P1 ;  /* 0x0000ce0006007a07 */ /* 0x000fc80000800000 */
[----:B------:R-:W-:Y:S02]  /*2260*/  IABS R3, R0 ;  /* 0x0000000000037213 */ /* 0x000fe40000000000 */
[----:B-1----:R-:W-:Y:S02]  /*2270*/  IADD3 R6, R0, -0x1, R7 ;  /* 0xffffffff00067810 */ /* 0x002fe40007ffe007 */
[----:B------:R-:W1:Y:S02]  /*2280*/  I2F.RP R2, R3 ;  /* 0x0000000300027306 */ /* 0x000e640000209400 */
[----:B------:R-:W-:-:S06]  /*2290*/  IABS R10, R6 ;  /* 0x00000006000a7213 */ /* 0x000fcc0000000000 */
        /* <DEDUP_REMOVED lines=24> */
.L_x_1323:
[----:B------:R-:W-:Y:S05]  /*2420*/  BSYNC B0 ;  /* 0x0000000000007941 */ /* 0x000fea0003800000 */
.L_x_1322:
[----:B------:R-:W-:Y:S01]  /*2430*/  IMAD R3, R20, R2, RZ ;  /* 0x0000000214037224 */ /* 0x000fe200078e02ff */
[----:B------:R-:W-:Y:S01]  /*2440*/  PRMT R0, RZ, 0x7610, R0 ;  /* 0x00007610ff007816 */ /* 0x000fe20000000000 */
[----:B------:R-:W-:Y:S01]  /*2450*/  CS2R R22, SRZ ;  /* 0x0000000000167805 */ /* 0x000fe2000001ff00 */
[----:B------:R-:W-:Y:S01]  /*2460*/  CS2R R26, SRZ ;  /* 0x00000000001a7805 */ /* 0x000fe2000001ff00 */
[----:B------:R-:W-:Y:S01]  /*2470*/  IMAD.IADD R2, R3, 0x1, R2 ;  /* 0x0000000103027824 */ /* 0x000fe200078e0202 */
[----:B------:R2:W-:Y:S01]  /*2480*/  STL [R1], R3 ;  /* 0x0000000301007387 */ /* 0x0005e20000100800 */
        /* <DEDUP_REMOVED lines=36> */
[----:B------:R-:W-:-:S04]  /*26d0*/  @P2 IADD3 R2, P1, R19, c[0x0][0x340], RZ ;  /* 0x0000d00013022a10 */ /* 0x000fc80007f3e0ff */
[----:B------:R-:W-:-:S05]  /*26e0*/  @P2 IADD3.X R3, R18, c[0x0][0x344], RZ, P1, !PT ;  /* 0x0000d10012032a10 */ /* 0x000fca0000ffe4ff */
[----:B------:R2:W5:Y:S01]  /*26f0*/  @P2 LDG.E R0, [R2.64] ;  /* 0x0000000602002981 */ /* 0x000562000c1e1900 */
[----:B------:R-:W-:Y:S01]  /*2700*/  IMAD.WIDE.U32 R4, R11, c[0x0][0x178], RZ ;  /* 0x00005e000b047a25 */ /* 0x000fe200078e00ff */
[----:B------:R-:W-:Y:S01]  /*2710*/  WARPSYNC 0xffffffff ;  /* 0xffffffff00007948 */ /* 0x000fe20003800000 */
[----:B------:R-:W-:Y:S02]  /*2720*/  LOP3.LUT R17, R17, 0xffff, RZ, 0xc0, !PT ;  /* 0x0000ffff11117812 */ /* 0x000fe400078ec0ff */
[----:B------:R-:W-:Y:S02]  /*2730*/  SEL R7, R14, RZ, !P0 ;  /* 0x000000ff0e077207 */ /* 0x000fe40004000000 */
[----:B------:R-:W-:Y:S02]  /*2740*/  SEL R8, R16, RZ, !P0 ;  /* 0x000000ff10087207 */ /* 0x000fe40004000000 */
[----:B------:R-:W-:Y:S02]  /*2750*/  IADD3 R138, R218, -0x1, RZ ;  /* 0xffffffffda8a7810 */ /* 0x000fe40007ffe0ff */
[----:B--2---:R-:W-:-:S05]  /*2760*/  SHF.R.S32.HI R2, RZ, 0x1f, R11 ;  /* 0x0000001fff027819 */ /* 0x004fca000001140b */
[----:B------:R-:W-:-:S04]  /*2770*/  IMAD R2, R2, c[0x0][0x178], RZ ;  /* 0x00005e0002027a24 */ /* 0x000fc800078e02ff */
[----:B------:R-:W-:-:S04]  /*2780*/  IMAD R2, R11, c[0x0][0x17c], R2 ;  /* 0x00005f000b027a24 */ /* 0x000fc800078e0202 */
[----:B-1----:R-:W-:Y:S02]  /*2790*/  IMAD.IADD R6, R5, 0x1, R2 ;  /* 0x0000000105067824 */ /* 0x002fe400078e0202 */
[----:B------:R-:W-:-:S03]  /*27a0*/  @!P2 IMAD.MOV.U32 R0, RZ, RZ, R14 ;  /* 0x000000ffff00a224 */ /* 0x000fc600078e000e */
[----:B------:R-:W2:Y:S01]  /*27b0*/  LDL R18, [R1+0x4] ;  /* 0x0000040001127983 */ /* 0x000ea20000100800 */
[----:B------:R-:W-:Y:S01]  /*27c0*/  IMAD.MOV.U32 R137, RZ, RZ, 0x70 ;  /* 0x00000070ff897424 */ /* 0x000fe200078e00ff */
[----:B-----5:R-:W-:Y:S01]  /*27d0*/  SHF.R.S32.HI R3, RZ, 0x1f, R0 ;  /* 0x0000001fff037819 */ /* 0x020fe20000011400 */
[----:B------:R-:W-:Y:S02]  /*27e0*/  IMAD.MOV.U32 R2, RZ, RZ, c[0x0][0x2b8] ;  /* 0x0000ae00ff027624 */ /* 0x000fe400078e00ff */
[----:B------:R-:W-:Y:S02]  /*27f0*/  IMAD R137, R218, R137, -0x70 ;  /* 0xffffff90da897424 */ /* 0x000fe400078e0289 */
[----:B------:R-:W-:Y:S01]  /*2800*/  IMAD.WIDE.U32 R10, R0, c[0x0][0x2b0], RZ ;  /* 0x0000ac00000a7a25 */ /* 0x000fe200078e00ff */
[----:B------:R-:W-:-:S03]  /*2810*/  ISETP.NE.AND P2, PT, R2, 0x1, PT ;  /* 0x000000010200780c */ /* 0x000fc60003f45270 */
[----:B------:R-:W-:Y:S01]  /*2820*/  IMAD.MOV.U32 R219, RZ, RZ, RZ ;  /* 0x000000ffffdb7224 */ /* 0x000fe200078e00ff */
[----:B------:R1:W-:Y:S04]  /*2830*/  STL.64 [R1+0x20], R10 ;  /* 0x0000200a01007387 */ /* 0x0003e80000100a00 */
[----:B------:R-:W-:Y:S01]  /*2840*/  BAR.SYNC.DEFER_BLOCKING 0x0 ;  /* 0x0000000000007b1d */ /* 0x000fe20000010000 */
[----:B------:R-:W-:Y:S02]  /*2850*/  IMAD R15, R15, c[0x0][0x2c4], RZ ;  /* 0x0000b1000f0f7a24 */ /* 0x000fe400078e02ff */
[----:B--2---:R-:W-:-:S04]  /*2860*/  IMAD.IADD R2, R18, 0x1, R137 ;  /* 0x0000000112027824 */ /* 0x004fc800078e0289 */
[C---:B------:R-:W-:Y:S01]  /*2870*/  IMAD.IADD R14, R2.reuse, 0x1, R13 ;  /* 0x00000001020e7824 */ /* 0x040fe200078e020d */
[----:B------:R-:W-:Y:S01]  /*2880*/  ISETP.GE.AND P1, PT, R2, R44, PT ;  /* 0x0000002c0200720c */ /* 0x000fe20003f26270 */
[----:B------:R-:W-:Y:S02]  /*2890*/  IMAD R2, R3, c[0x0][0x2b0], RZ ;  /* 0x0000ac0003027a24 */ /* 0x000fe400078e02ff */
[----:B------:R-:W-:Y:S01]  /*28a0*/  @P2 IMAD.HI.U32 R3, R14, c[0x0][0x2bc], RZ ;  /* 0x0000af000e032a27 */ /* 0x000fe200078e00ff */
[----:B------:R-:W-:-:S03]  /*28b0*/  ISETP.GT.OR P1, PT, R18, 0x6f, P1 ;  /* 0x0000006f1200780c */ /* 0x000fc60000f24670 */
[----:B------:R-:W-:Y:S01]  /*28c0*/  IMAD.MOV.U32 R13, RZ, RZ, R14 ;  /* 0x000000ffff0d7224 */ /* 0x000fe200078e000e */
[----:B------:R-:W-:Y:S01]  /*28d0*/  @P2 SHF.R.U32.HI R13, RZ, c[0x0][0x2c0], R3 ;  /* 0x0000b000ff0d2a19 */ /* 0x000fe20000011603 */
[----:B------:R-:W-:-:S04]  /*28e0*/  IMAD R2, R0, c[0x0][0x2b4], R2 ;  /* 0x0000ad0000027a24 */ /* 0x000fc800078e0202 */
[----:B------:R-:W-:-:S04]  /*28f0*/  IMAD.IADD R5, R11, 0x1, R2 ;  /* 0x000000010b057824 */ /* 0x000fc800078e0202 */
[C---:B------:R-:W-:Y:S01]  /*2900*/  @!P1 IADD3 R0, P0, R13.reuse, R10, RZ ;  /* 0x0000000a0d009210 */ /* 0x040fe20007f1e0ff */
[----:B------:R2:W-:Y:S03]  /*2910*/  STL [R1+0x30], R5 ;  /* 0x0000300501007387 */ /* 0x0005e60000100800 */
[----:B------:R-:W-:Y:S02]  /*2920*/  @!P1 LEA.HI.X.SX32 R3, R13, R5, 0x1, P0 ;  /* 0x000000050d039211 */ /* 0x000fe400000f0eff */
[----:B------:R-:W-:-:S04]  /*2930*/  @!P1 LEA R2, P0, R0, c[0x0][0x2a0], 0x2 ;  /* 0x0000a80000029a11 */ /* 0x000fc800078010ff */
[----:B------:R-:W-:-:S05]  /*2940*/  @!P1 LEA.HI.X R3, R0, c[0x0][0x2a4], R3, 0x2, P0 ;  /* 0x0000a90000039a11 */ /* 0x000fca00000f1403 */
[----:B------:R3:W4:Y:S01]  /*2950*/  @!P1 LDG.E R219, [R2.64] ;  /* 0x0000000602db9981 */ /* 0x000722000c1e1900 */
[----:B------:R-:W-:Y:S01]  /*2960*/  SHF.R.S32.HI R21, RZ, 0x1f, R238 ;  /* 0x0000001fff157819 */ /* 0x000fe200000114ee */
[C---:B------:R-:W-:Y:S01]  /*2970*/  IMAD.WIDE.U32 R24, R17.reuse, c[0x0][0x1e8], RZ ;  /* 0x00007a0011187a25 */ /* 0x040fe200078e00ff */
[----:B------:R-:W-:Y:S01]  /*2980*/  SHF.R.S32.HI R20, RZ, 0x1f, R248 ;  /* 0x0000001fff147819 */ /* 0x000fe200000114f8 */
[----:B-1----:R-:W1:Y:S01]  /*2990*/  S2R R10, SR_TID.X ;  /* 0x00000000000a7919 */ /* 0x002e620000002100 */
[----:B------:R-:W-:Y:S01]  /*29a0*/  ISETP.GE.AND P5, PT, R238, c[0x0][0x198], PT ;  /* 0x00006600ee007a0c */ /* 0x000fe20003fa6270 */
[----:B------:R-:W-:Y:S01]  /*29b0*/  IMAD R22, R17, c[0x0][0x1ec], R25 ;  /* 0x00007b0011167a24 */ /* 0x000fe200078e0219 */
[----:B------:R-:W-:Y:S01]  /*29c0*/  IADD3 R195, R188, 0x20, RZ ;  /* 0x00000020bcc37810 */ /* 0x000fe20007ffe0ff */
[----:B------:R-:W-:Y:S01]  /*29d0*/  IMAD R136, R138, -0x70, R44 ;  /* 0xffffff908a887824 */ /* 0x000fe200078e022c */
[----:B------:R-:W-:Y:S01]  /*29e0*/  STL.64 [R1+0x18], R24 ;  /* 0x0000181801007387 */ /* 0x000fe20000100a00 */
[----:B------:R-:W-:Y:S01]  /*29f0*/  SHF.L.U64.HI R220, R238, 0x1, R21 ;  /* 0x00000001eedc7819 */ /* 0x000fe20000010215 */
[----:B--2---:R-:W-:Y:S01]  /*2a00*/  IMAD.IADD R5, R18, 0x1, R12 ;  /* 0x0000000112057824 */ /* 0x004fe200078e020c */
[----:B------:R-:W-:Y:S01]  /*2a10*/  SHF.L.U64.HI R221, R248, 0x1, R20 ;  /* 0x00000001f8dd7819 */ /* 0x000fe20000010214 */
[----:B------:R-:W-:Y:S01]  /*2a20*/  STL [R1+0x10], R22 ;  /* 0x0000101601007387 */ /* 0x000fe20000100800 */
[----:B------:R-:W-:Y:S01]  /*2a30*/  BSSY B0, `(.L_x_1325) ;  /* 0x00000f6000007945 */ /* 0x000fe20003800000 */
[----:B------:R-:W-:-:S02]  /*2a40*/  IMAD.MOV.U32 R0, RZ, RZ, R5 ;  /* 0x000000ffff007224 */ /* 0x000fc400078e0005 */
[----:B------:R-:W2:Y:S01]  /*2a50*/  S2R R23, SR_TID.X ;  /* 0x0000000000177919 */ /* 0x000ea20000002100 */
[----:B---3--:R-:W-:Y:S02]  /*2a60*/  IMAD.MOV.U32 R2, RZ, RZ, R4 ;  /* 0x000000ffff027224 */ /* 0x008fe400078e0004 */
[----:B------:R-:W-:Y:S01]  /*2a70*/  IMAD.MOV.U32 R3, RZ, RZ, R6 ;  /* 0x000000ffff037224 */ /* 0x000fe200078e0006 */
[----:B-1----:R-:W-:Y:S01]  /*2a80*/  SHF.R.S32.HI R19, RZ, 0x1f, R10 ;  /* 0x0000001fff137819 */ /* 0x002fe2000001140a */
[----:B------:R-:W-:-:S03]  /*2a90*/  @P3 IMAD.HI.U32 R4, R5, c[0x0][0x2c8], RZ ;  /* 0x0000b20005043a27 */ /* 0x000fc600078e00ff */
[----:B------:R-:W-:Y:S01]  /*2aa0*/  LEA.HI R19, R19, R10, RZ, 0x3 ;  /* 0x0000000a13137211 */ /* 0x000fe200078f18ff */
[C---:B------:R-:W-:Y:S01]  /*2ab0*/  IMAD.WIDE.U32 R2, R17.reuse, c[0x0][0x1b8], R2 ;  /* 0x00006e0011027a25 */ /* 0x040fe200078e0002 */
[----:B------:R-:W-:Y:S02]  /*2ac0*/  @P3 SHF.R.U32.HI R0, RZ, c[0x0][0x2cc], R4 ;  /* 0x0000b300ff003a19 */ /* 0x000fe40000011604 */
[----:B------:R-:W-:Y:S01]  /*2ad0*/  SHF.R.S32.HI R19, RZ, 0x3, R19 ;  /* 0x00000003ff137819 */ /* 0x000fe20000011413 */
[----:B------:R-:W-:Y:S02]  /*2ae0*/  IMAD R3, R17, c[0x0][0x1bc], R3 ;  /* 0x00006f0011037a24 */ /* 0x000fe400078e0203 */
[----:B------:R-:W-:Y:S02]  /*2af0*/  IMAD R6, R8, c[0x0][0x1c0], RZ ;  /* 0x0000700008067a24 */ /* 0x000fe400078e02ff */
[----:B------:R-:W-:-:S04]  /*2b00*/  IMAD.WIDE.U32 R2, R7, c[0x0][0x1c0], R2 ;  /* 0x0000700007027a25 */ /* 0x000fc800078e0002 */
[----:B------:R-:W-:Y:S01]  /*2b10*/  IMAD R6, R7, c[0x0][0x1c4], R6 ;  /* 0x0000710007067a24 */ /* 0x000fe200078e0206 */
[--C-:B------:R-:W-:Y:S01]  /*2b20*/  SHF.R.S32.HI R7, RZ, 0x1f, R0.reuse ;  /* 0x0000001fff077819 */ /* 0x100fe20000011400 */
[----:B------:R-:W-:Y:S02]  /*2b30*/  IMAD.MOV R4, RZ, RZ, -R0 ;  /* 0x000000ffff047224 */ /* 0x000fe400078e0a00 */
[----:B------:R-:W-:Y:S02]  /*2b40*/  IMAD.IADD R3, R3, 0x1, R6 ;  /* 0x0000000103037824 */ /* 0x000fe400078e0206 */
[----:B------:R-:W-:Y:S02]  /*2b50*/  IMAD R4, R4, c[0x0][0x2c4], R5 ;  /* 0x0000b10004047a24 */ /* 0x000fe400078e0205 */
[----:B------:R-:W-:Y:S02]  /*2b60*/  IMAD R5, R7, c[0x0][0x1b0], RZ ;  /* 0x00006c0007057a24 */ /* 0x000fe400078e02ff */
[----:B------:R-:W-:-:S04]  /*2b70*/  IMAD.WIDE.U32 R2, R0, c[0x0][0x1b0], R2 ;  /* 0x00006c0000027a25 */ /* 0x000fc800078e0002 */
[----:B------:R-:W-:Y:S01]  /*2b80*/  IMAD R6, R0, c[0x0][0x1b4], R5 ;  /* 0x00006d0000067a24 */ /* 0x000fe200078e0205 */
[----:B------:R-:W-:Y:S01]  /*2b90*/  SHF.R.S32.HI R5, RZ, 0x1f, R4 ;  /* 0x0000001fff057819 */ /* 0x000fe20000011404 */
[----:B------:R-:W-:Y:S02]  /*2ba0*/  IMAD.IADD R10, R19, 0x1, R12 ;  /* 0x00000001130a7824 */ /* 0x000fe400078e020c */
[----:B------:R-:W-:Y:S02]  /*2bb0*/  IMAD.IADD R3, R3, 0x1, R6 ;  /* 0x0000000103037824 */ /* 0x000fe400078e0206 */
[----:B------:R-:W-:Y:S01]  /*2bc0*/  IMAD R0, R5, c[0x0][0x1a8], RZ ;  /* 0x00006a0005007a24 */ /* 0x000fe200078e02ff */
[----:B------:R-:W-:Y:S01]  /*2bd0*/  ISETP.GE.AND P1, PT, R10, R15, PT ;  /* 0x0000000f0a00720c */ /* 0x000fe20003f26270 */
[----:B------:R-:W-:Y:S01]  /*2be0*/  IMAD.WIDE.U32 R2, R4, c[0x0][0x1a8], R2 ;  /* 0x00006a0004027a25 */ /* 0x000fe200078e0002 */
[----:B------:R-:W-:-:S03]  /*2bf0*/  IADD3 R7, R10, 0x20, RZ ;  /* 0x000000200a077810 */ /* 0x000fc60007ffe0ff */
[----:B------:R-:W-:Y:S01]  /*2c00*/  IMAD R0, R4, c[0x0][0x1ac], R0 ;  /* 0x00006b0004007a24 */ /* 0x000fe200078e0200 */
[----:B------:R-:W-:Y:S01]  /*2c10*/  LEA R8, P0, R2, c[0x0][0x160], 0x1 ;  /* 0x0000580002087a11 */ /* 0x000fe200078008ff */
[----:B------:R-:W-:Y:S02]  /*2c20*/  IMAD.MOV R6, RZ, RZ, -R13 ;  /* 0x000000ffff067224 */ /* 0x000fe400078e0a0d */
[----:B------:R-:W-:Y:S02]  /*2c30*/  IMAD.IADD R0, R3, 0x1, R0 ;  /* 0x0000000103007824 */ /* 0x000fe400078e0200 */
[----:B------:R-:W-:Y:S01]  /*2c40*/  SHFL.IDX PT, R11, R8, 0x1, 0x181f ;  /* 0x00381f00080b7f89 */ /* 0x000fe200000e0000 */
[----:B------:R-:W-:Y:S02]  /*2c50*/  IMAD R223, R6, c[0x0][0x2b8], R14 ;  /* 0x0000ae0006df7a24 */ /* 0x000fe400078e020e */
[----:B------:R-:W-:Y:S02]  /*2c60*/  LEA.HI.X R9, R2, c[0x0][0x164], R0, 0x1, P0 ;  /* 0x0000590002097a11 */ /* 0x000fe400000f0c00 */
[----:B------:R-:W1:Y:S01]  /*2c70*/  SHFL.IDX PT, R0, R8, RZ, 0x181f ;  /* 0x00181fff08007589 */ /* 0x000e6200000e0000 */
[----:B------:R-:W-:-:S03]  /*2c80*/  SHF.R.S32.HI R14, RZ, 0x1f, R223 ;  /* 0x0000001fff0e7819 */ /* 0x000fc600000114df */
[----:B------:R-:W3:Y:S04]  /*2c90*/  SHFL.IDX PT, R3, R9, RZ, 0x181f ;  /* 0x00181fff09037589 */ /* 0x000ee800000e0000 */
[----:B------:R-:W2:Y:S04]  /*2ca0*/  SHFL.IDX PT, R12, R9, 0x1, 0x181f ;  /* 0x00381f00090c7f89 */ /* 0x000ea800000e0000 */
[----:B------:R-:W-:Y:S04]  /*2cb0*/  SHFL.IDX PT, R13, R9, 0x2, 0x181f ;  /* 0x00581f00090d7f89 */ /* 0x000fe800000e0000 */
[----:B------:R-:W-:Y:S01]  /*2cc0*/  SHFL.IDX PT, R9, R9, 0x3, 0x181f ;  /* 0x00781f0009097f89 */ /* 0x000fe200000e0000 */
[----:B-1----:R-:W-:-:S02]  /*2cd0*/  @!P1 LEA R4, P4, R238, R0, 0x1 ;  /* 0x00000000ee049211 */ /* 0x002fc400078808ff */
[----:B------:R-:W-:Y:S02]  /*2ce0*/  @!P1 LEA R2, P0, R248, R0, 0x1 ;  /* 0x00000000f8029211 */ /* 0x000fe400078008ff */
[-C--:B---3--:R-:W-:Y:S01]  /*2cf0*/  @!P1 LEA.HI.X R5, R238, R3.reuse, R21, 0x1, P4 ;  /* 0x00000003ee059211 */ /* 0x088fe200020f0c15 */
[----:B------:R-:W1:Y:S01]  /*2d00*/  SHFL.IDX PT, R0, R8, 0x2, 0x181f ;  /* 0x00581f0008007f89 */ /* 0x000e6200000e0000 */
[C---:B------:R-:W-:Y:S02]  /*2d10*/  ISETP.GE.AND P4, PT, R248.reuse, c[0x0][0x198], PT ;  /* 0x00006600f8007a0c */ /* 0x040fe40003f86270 */
[----:B------:R-:W-:Y:S01]  /*2d20*/  @!P1 LEA.HI.X R3, R248, R3, R20, 0x1, P0 ;  /* 0x00000003f8039211 */ /* 0x000fe200000f0c14 */
[----:B------:R3:W-:Y:S01]  /*2d30*/  @!P1 LDGSTS.E.BYPASS.LTC128B.128 [R215+0x100], [R4.64], !P5 ;  /* 0x0010000004d79fae */ /* 0x0007e2000e901d46 */
[----:B------:R-:W-:-:S09]  /*2d40*/  ISETP.GE.AND P0, PT, R7, R15, PT ;  /* 0x0000000f0700720c */ /* 0x000fd20003f06270 */
[----:B------:R1:W-:Y:S04]  /*2d50*/  @!P1 LDGSTS.E.BYPASS.LTC128B.128 [R215+0x4100], [R2.64], !P4 ;  /* 0x0410000002d79fae */ /* 0x0003e8000e101d46 */
[----:B------:R-:W-:-:S04]  /*2d60*/  @!P0 LEA R6, P1, R238, R11, 0x1 ;  /* 0x0000000bee068211 */ /* 0x000fc800078208ff */
[----:B--2---:R-:W-:-:S05]  /*2d70*/  @!P0 LEA.HI.X R7, R238, R12, R21, 0x1, P1 ;  /* 0x0000000cee078211 */ /* 0x004fca00008f0c15 */
[----:B------:R2:W-:Y:S01]  /*2d80*/  @!P0 LDGSTS.E.BYPASS.LTC128B.128 [R215+0x1100], [R6.64], !P5 ;  /* 0x0110000006d78fae */ /* 0x0005e2000e901d46 */
[----:B---3--:R-:W-:-:S04]  /*2d90*/  IMAD R4, R14, c[0x0][0x1e0], RZ ;  /* 0x000078000e047a24 */ /* 0x008fc800078e02ff */
[C---:B------:R-:W-:Y:S01]  /*2da0*/  IMAD R5, R223.reuse, c[0x0][0x1e4], R4 ;  /* 0x00007900df057a24 */ /* 0x040fe200078e0204 */
[----:B------:R-:W-:Y:S02]  /*2db0*/  @!P0 LEA R4, P1, R248, R11, 0x1 ;  /* 0x0000000bf8048211 */ /* 0x000fe400078208ff */
[C---:B------:R-:W-:Y:S02]  /*2dc0*/  IADD3 R11, R10.reuse, 0x40, RZ ;  /* 0x000000400a0b7810 */ /* 0x040fe40007ffe0ff */
[----:B------:R-:W-:Y:S01]  /*2dd0*/  IADD3 R10, R10, 0x60, RZ ;  /* 0x000000600a0a7810 */ /* 0x000fe20007ffe0ff */
[----:B-1----:R-:W-:Y:S01]  /*2de0*/  IMAD.WIDE.U32 R2, R223, c[0x0][0x1e0], RZ ;  /* 0x00007800df027a25 */ /* 0x002fe200078e00ff */
[----:B------:R-:W-:-:S03]  /*2df0*/  ISETP.GE.AND P6, PT, R11, R15, PT ;  /* 0x0000000f0b00720c */ /* 0x000fc60003fc6270 */
[----:B------:R-:W-:Y:S01]  /*2e00*/  IMAD.IADD R3, R3, 0x1, R5 ;  /* 0x0000000103037824 */ /* 0x000fe200078e0205 */
[C---:B------:R-:W-:Y:S02]  /*2e10*/  @!P0 LEA.HI.X R5, R248.reuse, R12, R20, 0x1, P1 ;  /* 0x0000000cf8058211 */ /* 0x040fe400008f0c14 */
[----:B------:R1:W3:Y:S04]  /*2e20*/  SHFL.IDX PT, R12, R8, 0x3, 0x181f ;  /* 0x00781f00080c7f89 */ /* 0x0002e800000e0000 */
[----:B------:R1:W-:Y:S03]  /*2e30*/  @!P0 LDGSTS.E.BYPASS.LTC128B.128 [R215+0x5100], [R4.64], !P4 ;  /* 0x0510000004d78fae */ /* 0x0003e6000e101d46 */
[----:B--2---:R-:W-:-:S04]  /*2e40*/  @!P6 LEA R6, P1, R248, R0, 0x1 ;  /* 0x00000000f806e211 */ /* 0x004fc800078208ff */
[----:B------:R-:W-:Y:S02]  /*2e50*/  @!P6 LEA.HI.X R7, R248, R13, R20, 0x1, P1 ;  /* 0x0000000df807e211 */ /* 0x000fe400008f0c14 */
[----:B------:R-:W-:Y:S02]  /*2e60*/  ISETP.GE.AND P1, PT, R10, R15, PT ;  /* 0x0000000f0a00720c */ /* 0x000fe40003f26270 */
[----:B-1----:R-:W-:Y:S02]  /*2e70*/  @!P6 LEA R4, P0, R238, R0, 0x1 ;  /* 0x00000000ee04e211 */ /* 0x002fe400078008ff */
[----:B----4-:R-:W-:Y:S01]  /*2e80*/  SHF.R.S32.HI R16, RZ, 0x1f, R219 ;  /* 0x0000001fff107819 */ /* 0x010fe200000114db */
[----:B------:R-:W-:-:S04]  /*2e90*/  IMAD.WIDE.U32 R2, R219, c[0x0][0x1f0], R2 ;  /* 0x00007c00db027a25 */ /* 0x000fc800078e0002 */
[----:B------:R-:W-:-:S04]  /*2ea0*/  IMAD R5, R16, c[0x0][0x1f0], RZ ;  /* 0x00007c0010057a24 */ /* 0x000fc800078e02ff */
[----:B------:R-:W-:Y:S01]  /*2eb0*/  IMAD R0, R219, c[0x0][0x1f4], R5 ;  /* 0x00007d00db007a24 */ /* 0x000fe200078e0205 */
[----:B------:R-:W-:Y:S02]  /*2ec0*/  @!P6 LEA.HI.X R5, R238, R13, R21, 0x1, P0 ;  /* 0x0000000dee05e211 */ /* 0x000fe400000f0c15 */
[----:B------:R-:W-:Y:S01]  /*2ed0*/  IADD3 R2, P0, R2, R24, RZ ;  /* 0x0000001802027210 */ /* 0x000fe20007f1e0ff */
[C---:B------:R-:W-:Y:S02]  /*2ee0*/  IMAD.WIDE.U32 R24, R17.reuse, c[0x0][0x210], RZ ;  /* 0x0000840011187a25 */ /* 0x040fe400078e00ff */
[----:B------:R3:W-:Y:S01]  /*2ef0*/  @!P6 LDGSTS.E.BYPASS.LTC128B.128 [R215+0x2100], [R4.64], !P5 ;  /* 0x0210000004d7efae */ /* 0x0007e2000e901d46 */
[----:B------:R-:W-:Y:S01]  /*2f00*/  IADD3.X R3, R22, R3, R0, P0, !PT ;  /* 0x0000000316037210 */ /* 0x000fe200007fe400 */
[----:B------:R-:W-:Y:S01]  /*2f10*/  IMAD R22, R17, c[0x0][0x214], R25 ;  /* 0x0000850011167a24 */ /* 0x000fe200078e0219 */
[C---:B------:R-:W-:Y:S01]  /*2f20*/  LEA R0, P0, R2.reuse, c[0x0][0x1c8], 0x1 ;  /* 0x0000720002007a11 */ /* 0x040fe200078008ff */
[----:B------:R1:W-:Y:S03]  /*2f30*/  @!P6 LDGSTS.E.BYPASS.LTC128B.128 [R215+0x6100], [R6.64], !P4 ;  /* 0x0610000006d7efae */ /* 0x0003e6000e101d46 */
[----:B------:R-:W-:Y:S01]  /*2f40*/  LEA.HI.X R15, R2, c[0x0][0x1cc], R3, 0x1, P0 ;  /* 0x00007300020f7a11 */ /* 0x000fe200000f0c03 */
[----:B------:R-:W2:Y:S01]  /*2f50*/  SHFL.IDX PT, R10, R0, RZ, 0x181f ;  /* 0x00181fff000a7589 */ /* 0x000ea200000e0000 */
[----:B------:R-:W-:-:S03]  /*2f60*/  IMNMX R2, R136, 0x70, PT ;  /* 0x0000007088027817 */ /* 0x000fc60003800200 */
[----:B------:R-:W4:Y:S02]  /*2f70*/  SHFL.IDX PT, R11, R15, RZ, 0x181f ;  /* 0x00181fff0f0b7589 */ /* 0x000f2400000e0000 */
[----:B------:R-:W-:Y:S02]  /*2f80*/  IMAD.IADD R8, R2, 0x1, -R19 ;  /* 0x0000000102087824 */ /* 0x000fe400078e0a13 */
[----:B------:R-:W-:Y:S03]  /*2f90*/  SHFL.IDX PT, R13, R15, 0x2, 0x181f ;  /* 0x00581f000f0d7f89 */ /* 0x000fe600000e0000 */
[----:B------:R-:W-:Y:S01]  /*2fa0*/  ISETP.GE.AND P6, PT, R8, 0x1, PT ;  /* 0x000000010800780c */ /* 0x000fe20003fc6270 */
[----:B------:R-:W-:Y:S04]  /*2fb0*/  STL.64 [R1+0x28], R24 ;  /* 0x0000281801007387 */ /* 0x000fe80000100a00 */
[----:B------:R-:W-:Y:S01]  /*2fc0*/  STL [R1+0x34], R22 ;  /* 0x0000341601007387 */ /* 0x000fe20000100800 */
[----:B---3--:R-:W-:-:S04]  /*2fd0*/  @!P1 LEA R4, P0, R238, R12, 0x1 ;  /* 0x0000000cee049211 */ /* 0x008fc800078008ff */
[-C--:B------:R-:W-:Y:S02]  /*2fe0*/  @!P1 LEA.HI.X R5, R238, R9.reuse, R21, 0x1, P0 ;  /* 0x00000009ee059211 */ /* 0x080fe400000f0c15 */
[C---:B------:R-:W-:Y:S02]  /*2ff0*/  @!P1 LEA R2, P0, R248.reuse, R12, 0x1 ;  /* 0x0000000cf8029211 */ /* 0x040fe400078008ff */
[----:B------:R-:W-:Y:S02]  /*3000*/  SHFL.IDX PT, R12, R15, 0x1, 0x181f ;  /* 0x00381f000f0c7f89 */ /* 0x000fe400000e0000 */
[----:B------:R-:W-:Y:S02]  /*3010*/  @!P1 LEA.HI.X R3, R248, R9, R20, 0x1, P0 ;  /* 0x00000009f8039211 */ /* 0x000fe400000f0c14 */
[----:B------:R-:W1:Y:S04]  /*3020*/  SHFL.IDX PT, R9, R0, 0x1, 0x181f ;  /* 0x00381f0000097f89 */ /* 0x000e6800000e0000 */
[----:B------:R2:W-:Y:S01]  /*3030*/  @!P1 LDGSTS.E.BYPASS.LTC128B.128 [R215+0x3100], [R4.64], !P5 ;  /* 0x0310000004d79fae */ /* 0x0005e2000e901d46 */
[----:B------:R-:W-:-:S03]  /*3040*/  @P6 ISETP.GE.AND P5, PT, R238, c[0x0][0x1d4], PT ;  /* 0x00007500ee006a0c */ /* 0x000fc60003fa6270 */
[----:B------:R3:W-:Y:S01]  /*3050*/  @!P1 LDGSTS.E.BYPASS.LTC128B.128 [R215+0x7100], [R2.64], !P4 ;  /* 0x0710000002d79fae */ /* 0x0007e2000e101d46 */
[----:B------:R-:W-:Y:S02]  /*3060*/  @P6 ISETP.GE.AND P1, PT, R248, c[0x0][0x1d4], PT ;  /* 0x00007500f8006a0c */ /* 0x000fe40003f26270 */
[----:B------:R-:W-:Y:S01]  /*3070*/  ISETP.GE.AND P4, PT, R8, 0x21, PT ;  /* 0x000000210800780c */ /* 0x000fe20003f86270 */
[----:B------:R-:W0:Y:S01]  /*3080*/  LDGDEPBAR ;  /* 0x00000000000079af */ /* 0x000e220000000000 */
[----:B--2---:R-:W-:-:S04]  /*3090*/  @P6 LEA R4, P0, R238, R10, 0x1 ;  /* 0x0000000aee046211 */ /* 0x004fc800078008ff */
[-C--:B----4-:R-:W-:Y:S02]  /*30a0*/  @P6 LEA.HI.X R5, R238, R11.reuse, R21, 0x1, P0 ;  /* 0x0000000bee056211 */ /* 0x090fe400000f0c15 */
[C---:B---3--:R-:W-:Y:S02]  /*30b0*/  @P6 LEA R2, P0, R248.reuse, R10, 0x1 ;  /* 0x0000000af8026211 */ /* 0x048fe400078008ff */
[----:B------:R-:W2:Y:S02]  /*30c0*/  SHFL.IDX PT, R10, R0, 0x2, 0x181f ;  /* 0x00581f00000a7f89 */ /* 0x000ea400000e0000 */
[----:B------:R-:W-:Y:S02]  /*30d0*/  @P6 LEA.HI.X R3, R248, R11, R20, 0x1, P0 ;  /* 0x0000000bf8036211 */ /* 0x000fe400000f0c14 */
[----:B------:R3:W-:Y:S01]  /*30e0*/  @P6 LDGSTS.E.BYPASS.LTC128B.128 [R215+0x8100], [R4.64], !P5 ;  /* 0x0810000004d76fae */ /* 0x0007e2000e901d46 */
[C---:B------:R-:W-:Y:S02]  /*30f0*/  @P4 ISETP.GE.AND P0, PT, R238.reuse, c[0x0][0x1d4], PT ;  /* 0x00007500ee004a0c */ /* 0x040fe40003f06270 */
[----:B-1----:R-:W-:Y:S01]  /*3100*/  @P4 LEA R6, P5, R238, R9, 0x1 ;  /* 0x00000009ee064211 */ /* 0x002fe200078a08ff */
[----:B------:R1:W-:Y:S01]  /*3110*/  @P6 LDGSTS.E.BYPASS.LTC128B.128 [R215+0xb900], [R2.64], !P1 ;  /* 0x0b90000002d76fae */ /* 0x0003e2000c901d46 */
[----:B------:R-:W-:-:S02]  /*3120*/  ISETP.GE.AND P6, PT, R8, 0x41, PT ;  /* 0x000000410800780c */ /* 0x000fc40003fc6270 */
[----:B------:R-:W-:Y:S01]  /*3130*/  @P4 ISETP.GE.AND P1, PT, R248, c[0x0][0x1d4], PT ;  /* 0x00007500f8004a0c */ /* 0x000fe20003f26270 */
[----:B------:R4:W1:Y:S01]  /*3140*/  SHFL.IDX PT, R11, R0, 0x3, 0x181f ;  /* 0x00781f00000b7f89 */ /* 0x00086200000e0000 */
[----:B------:R-:W-:-:S05]  /*3150*/  @P4 LEA.HI.X R7, R238, R12, R21, 0x1, P5 ;  /* 0x0000000cee074211 */ /* 0x000fca00028f0c15 */
[----:B------:R2:W-:Y:S04]  /*3160*/  @P4 LDGSTS.E.BYPASS.LTC128B.128 [R215+0x9100], [R6.64], !P0 ;  /* 0x0910000006d74fae */ /* 0x0005e8000c101d46 */
[----:B------:R-:W-:Y:S01]  /*3170*/  @P6 ISETP.GE.AND P0, PT, R238, c[0x0][0x1d4], PT ;  /* 0x00007500ee006a0c */ /* 0x000fe20003f06270 */
[----:B---3--:R-:W-:Y:S02]  /*3180*/  IMAD R4, R14, c[0x0][0x208], RZ ;  /* 0x000082000e047a24 */ /* 0x008fe400078e02ff */
[----:B------:R-:W-:Y:S02]  /*3190*/  IMAD.SHL.U32 R14, R238, 0x2, RZ ;  /* 0x00000002ee0e7824 */ /* 0x000fe400078e00ff */
[C---:B------:R-:W-:Y:S01]  /*31a0*/  IMAD R5, R223.reuse, c[0x0][0x20c], R4 ;  /* 0x00008300df057a24 */ /* 0x040fe200078e0204 */
[C---:B------:R-:W-:Y:S01]  /*31b0*/  @P4 LEA R4, P5, R248.reuse, R9, 0x1 ;  /* 0x00000009f8044211 */ /* 0x040fe200078a08ff */
[----:B-1----:R-:W-:Y:S01]  /*31c0*/  IMAD.WIDE.U32 R2, R223, c[0x0][0x208], RZ ;  /* 0x00008200df027a25 */ /* 0x002fe200078e00ff */
[----:B------:R-:W1:Y:S03]  /*31d0*/  SHFL.IDX PT, R9, R15, 0x3, 0x181f ;  /* 0x00781f000f097f89 */ /* 0x000e6600000e0000 */
[----:B------:R-:W-:Y:S01]  /*31e0*/  IMAD.IADD R3, R3, 0x1, R5 ;  /* 0x0000000103037824 */ /* 0x000fe200078e0205 */
[----:B------:R-:W-:Y:S01]  /*31f0*/  @P4 LEA.HI.X R5, R248, R12, R20, 0x1, P5 ;  /* 0x0000000cf8054211 */ /* 0x000fe200028f0c14 */
[----:B----4-:R-:W-:Y:S01]  /*3200*/  IMAD R0, R16, c[0x0][0x218], RZ ;  /* 0x0000860010007a24 */ /* 0x010fe200078e02ff */
[----:B------:R-:W-:Y:S01]  /*3210*/  ISETP.GE.AND P5, PT, R8, 0x61, PT ;  /* 0x000000610800780c */ /* 0x000fe20003fa6270 */
[----:B------:R-:W-:-:S02]  /*3220*/  IMAD.WIDE.U32 R2, R219, c[0x0][0x218], R2 ;  /* 0x00008600db027a25 */ /* 0x000fc400078e0002 */
[----:B------:R3:W-:Y:S01]  /*3230*/  @P4 LDGSTS.E.BYPASS.LTC128B.128 [R215+0xc900], [R4.64], !P1 ;  /* 0x0c90000004d74fae */ /* 0x0007e2000c901d46 */
[-C--:B--2---:R-:W-:Y:S01]  /*3240*/  @P6 LEA R6, P4, R248, R10.reuse, 0x1 ;  /* 0x0000000af8066211 */ /* 0x084fe200078808ff */
[----:B------:R-:W-:Y:S01]  /*3250*/  IMAD R7, R219, c[0x0][0x21c], R0 ;  /* 0x00008700db077a24 */ /* 0x000fe200078e0200 */
[----:B---3--:R-:W-:-:S04]  /*3260*/  @P6 LEA R4, P1, R238, R10, 0x1 ;  /* 0x0000000aee046211 */ /* 0x008fc800078208ff */
[----:B------:R-:W-:Y:S02]  /*3270*/  @P6 LEA.HI.X R5, R238, R13, R21, 0x1, P1 ;  /* 0x0000000dee056211 */ /* 0x000fe400008f0c15 */
[----:B------:R-:W-:-:S03]  /*3280*/  IADD3 R0, P1, R2, R24, RZ ;  /* 0x0000001802007210 */ /* 0x000fc60007f3e0ff */
[----:B------:R2:W-:Y:S01]  /*3290*/  @P6 LDGSTS.E.BYPASS.LTC128B.128 [R215+0xa100], [R4.64], !P0 ;  /* 0x0a10000004d76fae */ /* 0x0005e2000c101d46 */
[----:B------:R-:W-:Y:S02]  /*32a0*/  IADD3.X R3, R22, R3, R7, P1, !PT ;  /* 0x0000000316037210 */ /* 0x000fe40000ffe407 */
[C---:B------:R-:W-:Y:S01]  /*32b0*/  @P6 LEA.HI.X R7, R248.reuse, R13, R20, 0x1, P4 ;  /* 0x0000000df8076211 */ /* 0x040fe200020f0c14 */
[----:B------:R-:W-:Y:S01]  /*32c0*/  IMAD.SHL.U32 R13, R248, 0x2, RZ ;  /* 0x00000002f80d7824 */ /* 0x000fe200078e00ff */
[----:B------:R-:W-:Y:S02]  /*32d0*/  LEA R12, P4, R0, c[0x0][0x1f8], 0x1 ;  /* 0x00007e00000c7a11 */ /* 0x000fe400078808ff */
[----:B------:R-:W-:Y:S02]  /*32e0*/  @P6 ISETP.GE.AND P1, PT, R248, c[0x0][0x1d4], PT ;  /* 0x00007500f8006a0c */ /* 0x000fe40003f26270 */
[----:B------:R-:W-:Y:S01]  /*32f0*/  LEA.HI.X R10, R0, c[0x0][0x1fc], R3, 0x1, P4 ;  /* 0x00007f00000a7a11 */ /* 0x000fe200020f0c03 */
[----:B------:R-:W3:Y:S01]  /*3300*/  SHFL.IDX PT, R8, R12, RZ, 0x181f ;  /* 0x00181fff0c087589 */ /* 0x000ee200000e0000 */
[----:B------:R-:W-:Y:S01]  /*3310*/  @P5 ISETP.GE.AND P4, PT, R238, c[0x0][0x1d4], PT ;  /* 0x00007500ee005a0c */ /* 0x000fe20003f86270 */
[----:B------:R-:W-:Y:S01]  /*3320*/  IMAD.IADD R0, R136, 0x1, -R19 ;  /* 0x0000000188007824 */ /* 0x000fe200078e0a13 */
[----:B------:R-:W-:-:S04]  /*3330*/  SHF.R.S32.HI R22, RZ, 0x1f, R23 ;  /* 0x0000001fff167819 */ /* 0x000fc80000011417 */
[----:B------:R-:W-:-:S03]  /*3340*/  LEA.HI R22, R22, R23, RZ, 0x3 ;  /* 0x0000001716167211 */ /* 0x000fc600078f18ff */
[----:B------:R4:W-:Y:S01]  /*3350*/  @P6 LDGSTS.E.BYPASS.LTC128B.128 [R215+0xd900], [R6.64], !P1 ;  /* 0x0d90000006d76fae */ /* 0x0009e2000c901d46 */
[----:B------:R-:W-:-:S05]  /*3360*/  LOP3.LUT R22, R22, 0xfffffff8, RZ, 0xc0, !PT ;  /* 0xfffffff816167812 */ /* 0x000fca00078ec0ff */
[----:B------:R-:W-:Y:S01]  /*3370*/  IMAD.IADD R22, R23, 0x1, -R22 ;  /* 0x0000000117167824 */ /* 0x000fe200078e0a16 */
[----:B--2---:R-:W-:-:S04]  /*3380*/  @P5 LEA R4, P0, R238, R11, 0x1 ;  /* 0x0000000bee045211 */ /* 0x004fc800078008ff */
[----:B-1----:R-:W-:Y:S02]  /*3390*/  @P5 LEA.HI.X R5, R238, R9, R21, 0x1, P0 ;  /* 0x00000009ee055211 */ /* 0x002fe400000f0c15 */
[----:B------:R-:W-:Y:S02]  /*33a0*/  @P5 LEA R2, P0, R248, R11, 0x1 ;  /* 0x0000000bf8025211 */ /* 0x000fe400078008ff */
[----:B------:R-:W-:Y:S01]  /*33b0*/  LOP3.LUT P1, RZ, R22, 0x2, RZ, 0xc0, !PT ;  /* 0x0000000216ff7812 */ /* 0x000fe2000782c0ff */
[----:B------:R1:W-:Y:S01]  /*33c0*/  @P5 LDGSTS.E.BYPASS.LTC128B.128 [R215+0xb100], [R4.64], !P4 ;  /* 0x0b10000004d75fae */ /* 0x0003e2000e101d46 */
[C---:B------:R-:W-:Y:S02]  /*33d0*/  @P5 LEA.HI.X R3, R248.reuse, R9, R20, 0x1, P0 ;  /* 0x00000009f8035211 */ /* 0x040fe400000f0c14 */
[----:B------:R-:W-:Y:S01]  /*33e0*/  @P5 ISETP.GE.AND P0, PT, R248, c[0x0][0x1d4], PT ;  /* 0x00007500f8005a0c */ /* 0x000fe20003f06270 */
[----:B------:R-:W2:Y:S01]  /*33f0*/  SHFL.IDX PT, R9, R10, RZ, 0x181f ;  /* 0x00181fff0a097589 */ /* 0x000ea200000e0000 */
[----:B------:R-:W-:-:S03]  /*3400*/  ISETP.GE.AND P4, PT, R238, c[0x0][0x1d4], PT ;  /* 0x00007500ee007a0c */ /* 0x000fc60003f86270 */
[----:B------:R-:W-:Y:S01]  /*3410*/  SHFL.IDX PT, R11, R10, 0x2, 0x181f ;  /* 0x00581f000a0b7f89 */ /* 0x000fe200000e0000 */
[----:B------:R-:W-:-:S03]  /*3420*/  ISETP.LT.OR P6, PT, R0, 0x1, P4 ;  /* 0x000000010000780c */ /* 0x000fc600027c1670 */
[----:B----4-:R-:W4:Y:S01]  /*3430*/  SHFL.IDX PT, R6, R12, 0x1, 0x181f ;  /* 0x00381f000c067f89 */ /* 0x010f2200000e0000 */
[----:B------:R-:W-:-:S03]  /*3440*/  @P1 IADD3 R195, R188, -0x20, RZ ;  /* 0xffffffe0bcc31810 */ /* 0x000fc60007ffe0ff */
[----:B------:R3:W-:Y:S01]  /*3450*/  @P5 LDGSTS.E.BYPASS.LTC128B.128 [R215+0xe900], [R2.64], !P0 ;  /* 0x0e90000002d75fae */ /* 0x0007e2000c101d46 */
[----:B------:R-:W-:Y:S02]  /*3460*/  ISETP.GE.AND P0, PT, R248, c[0x0][0x1d4], PT ;  /* 0x00007500f8007a0c */ /* 0x000fe40003f06270 */
[C---:B------:R-:W-:Y:S01]  /*3470*/  IADD3 R209, R195.reuse, 0x3000, RZ ;  /* 0x00003000c3d17810 */ /* 0x040fe20007ffe0ff */
[----:B------:R-:W0:Y:S01]  /*3480*/  LDGDEPBAR ;  /* 0x00000000000079af */ /* 0x000e220000000000 */
[----:B------:R-:W-:Y:S02]  /*3490*/  ISETP.LT.OR P5, PT, R0, 0x1, P0 ;  /* 0x000000010000780c */ /* 0x000fe400007a1670 */
[C---:B------:R-:W-:Y:S01]  /*34a0*/  IADD3 R208, R195.reuse, 0x2800, RZ ;  /* 0x00002800c3d07810 */ /* 0x040fe20007ffe0ff */
[----:B------:R-:W1:Y:S01]  /*34b0*/  SHFL.IDX PT, R7, R10, 0x1, 0x181f ;  /* 0x00381f000a077f89 */ /* 0x000e6200000e0000 */
[C---:B------:R-:W-:Y:S02]  /*34c0*/  IADD3 R207, R195.reuse, 0x2000, RZ ;  /* 0x00002000c3cf7810 */ /* 0x040fe40007ffe0ff */
[----:B------:R-:W-:-:S02]  /*34d0*/  IADD3 R206, R195, 0x1800, RZ ;  /* 0x00001800c3ce7810 */ /* 0x000fc40007ffe0ff */
[C---:B------:R-:W-:Y:S02]  /*34e0*/  IADD3 R205, R195.reuse, 0x1000, RZ ;  /* 0x00001000c3cd7810 */ /* 0x040fe40007ffe0ff */
[----:B------:R-:W-:Y:S02]  /*34f0*/  IADD3 R204, R195, 0x800, RZ ;  /* 0x00000800c3cc7810 */ /* 0x000fe40007ffe0ff */
[----:B---3--:R-:W-:Y:S01]  /*3500*/  IADD3 R2, P1, R8, R14, RZ ;  /* 0x0000000e08027210 */ /* 0x008fe20007f3e0ff */
[----:B------:R-:W-:-:S04]  /*3510*/  DEPBAR.LE SB0, 0x1 ;  /* 0x000080400000791a */ /* 0x000fc80000000000 */
[----:B------:R-:W-:Y:S01]  /*3520*/  BAR.SYNC.DEFER_BLOCKING 0x0 ;  /* 0x0000000000007b1d */ /* 0x000fe20000010000 */
[----:B--2---:R-:W-:Y:S01]  /*3530*/  IMAD.X R3, R9, 0x1, R220, P1 ;  /* 0x0000000109037824 */ /* 0x004fe200008e06dc */
[----:B-1----:R-:W-:-:S04]  /*3540*/  IADD3 R4, P1, R8, R13, RZ ;  /* 0x0000000d08047210 */ /* 0x002fc80007f3e0ff */
[----:B------:R-:W1:Y:S01]  /*3550*/  SHFL.IDX PT, R8, R12, 0x2, 0x181f ;  /* 0x00581f000c087f89 */ /* 0x000e6200000e0000 */
[----:B------:R-:W-:-:S03]  /*3560*/  IMAD.X R5, R9, 0x1, R221, P1 ;  /* 0x0000000109057824 */ /* 0x000fc600008e06dd */
        /* <DEDUP_REMOVED lines=43> */
[----:B----4-:R-:W-:-:S03]  /*3820*/  IADD3 R2, P1, R8, R13, RZ ;  /* 0x0000000d08027210 */ /* 0x010fc60007f3e0ff */
[----:B------:R-:W1:Y:S02]  /*3830*/  S2R R13, SR_TID.X ;  /* 0x00000000000d7919 */ /* 0x000e640000002100 */
[----:B------:R-:W-:Y:S01]  /*3840*/  IMAD.X R3, R11, 0x1, R221, P1 ;  /* 0x000000010b037824 */ /* 0x000fe200008e06dd */
[----:B------:R-:W-:-:S04]  /*3850*/  ISETP.GT.AND P1, PT, R18, 0x6f, PT ;  /* 0x0000006f1200780c */ /* 0x000fc80003f24270 */
[----:B------:R2:W-:Y:S01]  /*3860*/  LDGSTS.E.BYPASS.LTC128B.128 [R215+0x5900], [R2.64], !P5 ;  /* 0x0590000002d77fae */ /* 0x0005e2000e901d46 */
[----:B-1----:R-:W-:-:S13]  /*3870*/  ISETP.GT.AND P5, PT, R13, 0x7f, PT ;  /* 0x0000007f0d00780c */ /* 0x002fda0003fa4270 */
[----:B------:R-:W-:Y:S05]  /*3880*/  @P5 BRA `(.L_x_1326) ;  /* 0x0000010000005947 */ /* 0x000fea0003800000 */
[----:B--23--:R-:W-:Y:S05]  /*3890*/  BRA.DIV ~URZ, `(.L_x_1327) ;  /* 0x00010e927f007947 */ /* 0x00cfea000b800000 */
[----:B------:R1:W2:Y:S04]  /*38a0*/  SHFL.IDX PT, R6, R10, 0x3, 0x181f ;  /* 0x00781f000a067f89 */ /* 0x0002a800000e0000 */
[----:B------:R1:W3:Y:S02]  /*38b0*/  SHFL.IDX PT, R2, R12, 0x3, 0x181f ;  /* 0x00781f000c027f89 */ /* 0x0002e400000e0000 */
.L_x_1444:
[----:B------:R-:W-:Y:S01]  /*38c0*/  IMAD.SHL.U32 R4, R238, 0x2, RZ ;  /* 0x00000002ee047824 */ /* 0x000fe200078e00ff */
[----:B------:R-:W-:Y:S01]  /*38d0*/  ISETP.LT.OR P4, PT, R0, 0x61, P4 ;  /* 0x000000610000780c */ /* 0x000fe20002781670 */
        /* <DEDUP_REMOVED lines=11> */
.L_x_1326:
[----:B--23--:R-:W-:Y:S05]  /*3990*/  BSYNC B0 ;  /* 0x0000000000007941 */ /* 0x00cfea0003800000 */
.L_x_1325:
[----:B------:R-:W2:Y:S04]  /*39a0*/  S2R R2, SR_TID.X ;  /* 0x0000000000027919 */ /* 0x000ea80000002100 */
[----:B------:R-:W0:Y:S01]  /*39b0*/  LDGDEPBAR ;  /* 0x00000000000079af */ /* 0x000e220000000000 */
[----:B------:R-:W-:Y:S01]  /*39c0*/  WARPSYNC 0xffffffff ;  /* 0xffffffff00007948 */ /* 0x000fe20003800000 */
[C---:B------:R-:W-:Y:S08]  /*39d0*/  HMMA.16816.F32.BF16 R4, R128.reuse, R54, RZ ;  /* 0x000000368004723c */ /* 0x040ff000000418ff */
[C---:B------:R-:W-:Y:S08]  /*39e0*/  HMMA.16816.F32.BF16 R16, R128.reuse, R48, RZ ;  /* 0x000000308010723c */ /* 0x040ff000000418ff */
[----:B------:R-:W-:Y:S01]  /*39f0*/  HMMA.16816.F32.BF16 R40, R128, R36, RZ ;  /* 0x000000248028723c */ /* 0x000fe200000418ff */
[----:B--2---:R-:W-:-:S04]  /*3a00*/  SHF.R.S32.HI R0, RZ, 0x1f, R2 ;  /* 0x0000001fff007819 */ /* 0x004fc80000011402 */
[----:B------:R-:W-:-:S03]  /*3a10*/  LEA.HI R0, R0, R2, RZ, 0x3 ;  /* 0x0000000200007211 */ /* 0x000fc600078f18ff */
[----:B------:R-:W-:Y:S01]  /*3a20*/  HMMA.16816.F32.BF16 R24, R128, R20, RZ ;  /* 0x000000148018723c */ /* 0x000fe200000418ff */
[----:B------:R-:W-:-:S04]  /*3a30*/  LOP3.LUT R0, R0, 0xfffffff8, RZ, 0xc0, !PT ;  /* 0xfffffff800007812 */ /* 0x000fc800078ec0ff */
[----:B------:R-:W-:-:S03]  /*3a40*/  IADD3 R0, -R0, R2, RZ ;  /* 0x0000000200007210 */ /* 0x000fc60007ffe1ff */
[----:B------:R-:W-:Y:S01]  /*3a50*/  HMMA.16816.F32.BF16 R36, R128, R38, RZ ;  /* 0x000000268024723c */ /* 0x000fe200000418ff */
[----:B------:R-:W2:Y:S01]  /*3a60*/  LDL R2, [R1] ;  /* 0x0000000001027983 */ /* 0x000ea20000100800 */
[----:B------:R-:W-:Y:S02]  /*3a70*/  LOP3.LUT P0, RZ, R0, 0x4, RZ, 0xc0, !PT ;  /* 0x0000000400ff7812 */ /* 0x000fe4000780c0ff */
[----:B------:R-:W-:-:S04]  /*3a80*/  MOV R0, 0x40 ;  /* 0x0000004000007802 */ /* 0x000fc80000000f00 */
[----:B------:R-:W-:Y:S01]  /*3a90*/  SEL R0, R0, 0xffffffc0, !P0 ;  /* 0xffffffc000007807 */ /* 0x000fe20004000000 */
[----:B------:R-:W-:Y:S03]  /*3aa0*/  HMMA.16816.F32.BF16 R80, R132, R58, R4 ;  /* 0x0000003a8450723c */ /* 0x000fe60000041804 */
[----:B------:R-:W-:-:S05]  /*3ab0*/  IADD3 R190, R188, R0, RZ ;  /* 0x00000000bcbe7210 */ /* 0x000fca0007ffe0ff */
[C---:B------:R-:W-:Y:S01]  /*3ac0*/  HMMA.16816.F32.BF16 R20, R128.reuse, R22, RZ ;  /* 0x000000168014723c */ /* 0x040fe200000418ff */
[----:B------:R-:W3:Y:S04]  /*3ad0*/  LDSM.16.M88.4 R4, [R190] ;  /* 0x00000000be04783b */ /* 0x000ee80000000200 */
[----:B------:R-:W-:Y:S03]  /*3ae0*/  LDSM.16.M88.4 R44, [R190+0x1800] ;  /* 0x00180000be2c783b */ /* 0x000fe60000000200 */
[C---:B-1----:R-:W-:Y:S08]  /*3af0*/  HMMA.16816.F32.BF16 R12, R128.reuse, R50, RZ ;  /* 0x00000032800c723c */ /* 0x042ff000000418ff */
[----:B------:R-:W-:Y:S08]  /*3b00*/  HMMA.16816.F32.BF16 R8, R128, R52, RZ ;  /* 0x000000348008723c */ /* 0x000ff000000418ff */
[----:B------:R-:W-:Y:S08]  /*3b10*/  HMMA.16816.F32.BF16 R100, R132, R60, R16 ;  /* 0x0000003c8464723c */ /* 0x000ff00000041810 */
[C---:B------:R-:W-:Y:S08]  /*3b20*/  HMMA.16816.F32.BF16 R16, R128.reuse, R78, RZ ;  /* 0x0000004e8010723c */ /* 0x040ff000000418ff */
[----:B------:R-:W-:Y:S08]  /*3b30*/  HMMA.16816.F32.BF16 R32, R128, R28, RZ ;  /* 0x0000001c8020723c */ /* 0x000ff000000418ff */
[C---:B------:R-:W-:Y:S01]  /*3b40*/  HMMA.16816.F32.BF16 R112, R132.reuse, R64, R24 ;  /* 0x000000408470723c */ /* 0x040fe20000041818 */
[----:B------:R-:W1:Y:S07]  /*3b50*/  LDSM.16.M88.4 R24, [R190+0x1000] ;  /* 0x00100000be18783b */ /* 0x000e6e0000000200 */
[----:B------:R-:W-:Y:S01]  /*3b60*/  HMMA.16816.F32.BF16 R84, R132, R74, R36 ;  /* 0x0000004a8454723c */ /* 0x000fe20000041824 */
[----:B------:R-:W-:-:S07]  /*3b70*/  IADD3 R189, R195, R0, RZ ;  /* 0x00000000c3bd7210 */ /* 0x000fce0007ffe0ff */
[----:B------:R-:W-:Y:S08]  /*3b80*/  HMMA.16816.F32.BF16 R28, R128, R30, RZ ;  /* 0x0000001e801c723c */ /* 0x000ff000000418ff */
[----:B------:R-:W-:Y:S01]  /*3b90*/  HMMA.16816.F32.BF16 R104, R132, R66, R20 ;  /* 0x000000428468723c */ /* 0x000fe20000041814 */
[----:B------:R-:W-:Y:S07]  /*3ba0*/  LDSM.16.M88.4 R64, [R189+0x800] ;  /* 0x00080000bd40783b */ /* 0x000fee0000000200 */
[----:B------:R-:W-:Y:S01]  /*3bb0*/  HMMA.16816.F32.BF16 R20, R128, R76, RZ ;  /* 0x0000004c8014723c */ /* 0x000fe200000418ff */
[----:B------:R-:W-:Y:S07]  /*3bc0*/  LDSM.16.M88.4 R76, [R190+0x2000] ;  /* 0x00200000be4c783b */ /* 0x000fee0000000200 */
[C---:B------:R-:W-:Y:S01]  /*3bd0*/  HMMA.16816.F32.BF16 R88, R132.reuse, R72, R40 ;  /* 0x000000488458723c */ /* 0x040fe20000041828 */
[----:B------:R-:W-:Y:S07]  /*3be0*/  LDSM.16.M88.4 R72, [R190+0x2800] ;  /* 0x00280000be48783b */ /* 0x000fee0000000200 */
[C---:B------:R-:W-:Y:S08]  /*3bf0*/  HMMA.16816.F32.BF16 R96, R132.reuse, R62, R12 ;  /* 0x0000003e8460723c */ /* 0x040ff0000004180c */
[----:B------:R-:W-:Y:S01]  /*3c00*/  HMMA.16816.F32.BF16 R92, R132, R56, R8 ;  /* 0x00000038845c723c */ /* 0x000fe20000041808 */
[----:B------:R-:W-:Y:S07]  /*3c10*/  LDSM.16.M88.4 R56, [R190+0x3000] ;  /* 0x00300000be38783b */ /* 0x000fee0000000200 */
[C---:B------:R-:W-:Y:S08]  /*3c20*/  HMMA.16816.F32.BF16 R12, R128.reuse, R116, RZ ;  /* 0x00000074800c723c */ /* 0x040ff000000418ff */
[----:B------:R-:W-:Y:S08]  /*3c30*/  HMMA.16816.F32.BF16 R8, R128, R118, RZ ;  /* 0x000000768008723c */ /* 0x000ff000000418ff */
[C---:B------:R-:W-:Y:S01]  /*3c40*/  HMMA.16816.F32.BF16 R48, R132.reuse, R122, R16 ;  /* 0x0000007a8430723c */ /* 0x040fe20000041810 */
[----:B------:R-:W4:Y:S07]  /*3c50*/  LDSM.16.M88.4 R16, [R189] ;  /* 0x00000000bd10783b */ /* 0x000f2e0000000200 */
[----:B------:R-:W-:Y:S08]  /*3c60*/  HMMA.16816.F32.BF16 R52, R132, R68, R32 ;  /* 0x000000448434723c */ /* 0x000ff00000041820 */
[----:B---3--:R-:W-:Y:S01]  /*3c70*/  HMMA.16816.F32.BF16 R32, R164, R6, R84 ;  /* 0x00000006a420723c */ /* 0x008fe20000041854 */
[----:B------:R-:W3:Y:S07]  /*3c80*/  LDSM.16.M88.4 R84, [R189+0x1000] ;  /* 0x00100000bd54783b */ /* 0x000eee0000000200 */
[C---:B------:R-:W-:Y:S01]  /*3c90*/  HMMA.16816.F32.BF16 R108, R132.reuse, R70, R28 ;  /* 0x00000046846c723c */ /* 0x040fe2000004181c */
[----:B------:R-:W5:Y:S07]  /*3ca0*/  LDSM.16.M88.4 R28, [R190+0x800] ;  /* 0x00080000be1c783b */ /* 0x000f6e0000000200 */
[----:B------:R-:W-:Y:S08]  /*3cb0*/  HMMA.16816.F32.BF16 R68, R132, R120, R20 ;  /* 0x000000788444723c */ /* 0x000ff00000041814 */
[----:B------:R-:W-:Y:S01]  /*3cc0*/  HMMA.16816.F32.BF16 R20, R164, R4, R88 ;  /* 0x00000004a414723c */ /* 0x000fe20000041858 */
[----:B------:R-:W2:Y:S07]  /*3cd0*/  LDSM.16.M88.4 R88, [R189+0x1800] ;  /* 0x00180000bd58783b */ /* 0x000eae0000000200 */
[C---:B------:R-:W-:Y:S08]  /*3ce0*/  HMMA.16816.F32.BF16 R40, R132.reuse, R124, R12 ;  /* 0x0000007c8428723c */ /* 0x040ff0000004180c */
[----:B------:R-:W-:Y:S08]  /*3cf0*/  HMMA.16816.F32.BF16 R36, R132, R126, R8 ;  /* 0x0000007e8424723c */ /* 0x000ff00000041808 */
[C---:B-1----:R-:W-:Y:S08]  /*3d00*/  HMMA.16816.F32.BF16 R12, R164.reuse, R24, R112 ;  /* 0x00000018a40c723c */ /* 0x042ff00000041870 */
[C---:B------:R-:W-:Y:S08]  /*3d10*/  HMMA.16816.F32.BF16 R8, R164.reuse, R26, R104 ;  /* 0x0000001aa408723c */ /* 0x040ff00000041868 */
[C---:B------:R-:W-:Y:S08]  /*3d20*/  HMMA.16816.F32.BF16 R4, R164.reuse, R44, R100 ;  /* 0x0000002ca404723c */ /* 0x040ff00000041864 */
[----:B------:R-:W-:Y:S01]  /*3d30*/  HMMA.16816.F32.BF16 R24, R164, R46, R96 ;  /* 0x0000002ea418723c */ /* 0x000fe20000041860 */
[----:B------:R-:W1:Y:S07]  /*3d40*/  LDSM.16.M88.4 R44, [R188+0x3800] ;  /* 0x00380000bc2c783b */ /* 0x000e6e0000000200 */
[----:B----4-:R-:W-:Y:S08]  /*3d50*/  HMMA.16816.F32.BF16 R20, R168, R16, R20 ;  /* 0x00000010a814723c */ /* 0x010ff00000041814 */
[C---:B------:R-:W-:Y:S01]  /*3d60*/  HMMA.16816.F32.BF16 R100, R164.reuse, R56, R40 ;  /* 0x00000038a464723c */ /* 0x040fe20000041828 */
[----:B------:R-:W-:Y:S07]  /*3d70*/  LDSM.16.M88.4 R40, [R189+0x2000] ;  /* 0x00200000bd28783b */ /* 0x000fee0000000200 */
[----:B------:R-:W-:Y:S01]  /*3d80*/  HMMA.16816.F32.BF16 R96, R164, R58, R36 ;  /* 0x0000003aa460723c */ /* 0x000fe20000041824 */
[----:B------:R-:W-:Y:S07]  /*3d90*/  LDSM.16.M88.4 R36, [R190+0x3800] ;  /* 0x00380000be24783b */ /* 0x000fee0000000200 */
[----:B---3--:R-:W-:Y:S01]  /*3da0*/  HMMA.16816.F32.BF16 R56, R168, R86, R8 ;  /* 0x00000056a838723c */ /* 0x008fe20000041808 */
[----:B------:R-:W3:Y:S07]  /*3db0*/  LDSM.16.M88.4 R8, [R195+0x3800] ;  /* 0x00380000c308783b */ /* 0x000eee0000000200 */
[C---:B-----5:R-:W-:Y:S08]  /*3dc0*/  HMMA.16816.F32.BF16 R52, R164.reuse, R28, R52 ;  /* 0x0000001ca434723c */ /* 0x060ff00000041834 */
[----:B------:R-:W-:Y:S08]  /*3dd0*/  HMMA.16816.F32.BF16 R60, R164, R30, R108 ;  /* 0x0000001ea43c723c */ /* 0x000ff0000004186c */
[----:B------:R-:W-:Y:S01]  /*3de0*/  HMMA.16816.F32.BF16 R28, R168, R18, R32 ;  /* 0x00000012a81c723c */ /* 0x000fe20000041820 */
[----:B------:R-:W4:Y:S04]  /*3df0*/  LDSM.16.M88.4 R16, [R189+0x2800] ;  /* 0x00280000bd10783b */ /* 0x000f280000000200 */
[----:B------:R-:W-:Y:S03]  /*3e00*/  LDSM.16.M88.4 R32, [R189+0x3000] ;  /* 0x00300000bd20783b */ /* 0x000fe60000000200 */
[C---:B------:R-:W-:Y:S08]  /*3e10*/  HMMA.16816.F32.BF16 R92, R164.reuse, R76, R92 ;  /* 0x0000004ca45c723c */ /* 0x040ff0000004185c */
[C---:B------:R-:W-:Y:S08]  /*3e20*/  HMMA.16816.F32.BF16 R80, R164.reuse, R78, R80 ;  /* 0x0000004ea450723c */ /* 0x040ff00000041850 */
[C---:B------:R-:W-:Y:S08]  /*3e30*/  HMMA.16816.F32.BF16 R68, R164.reuse, R72, R68 ;  /* 0x00000048a444723c */ /* 0x040ff00000041844 */
[----:B------:R-:W-:Y:S08]  /*3e40*/  HMMA.16816.F32.BF16 R76, R164, R74, R48 ;  /* 0x0000004aa44c723c */ /* 0x000ff00000041830 */
[C---:B--2---:R-:W-:Y:S08]  /*3e50*/  HMMA.16816.F32.BF16 R72, R168.reuse, R88, R4 ;  /* 0x00000058a848723c */ /* 0x044ff00000041804 */
[----:B------:R-:W-:Y:S01]  /*3e60*/  HMMA.16816.F32.BF16 R88, R168, R90, R24 ;  /* 0x0000005aa858723c */ /* 0x000fe20000041818 */
[----:B------:R-:W2:Y:S07]  /*3e70*/  LDSM.16.M88.4 R24, [R188+0x4000] ;  /* 0x00400000bc18783b */ /* 0x000eae0000000200 */
[----:B-1----:R-:W-:Y:S08]  /*3e80*/  HMMA.16816.F32.BF16 R4, R172, R44, R20 ;  /* 0x0000002cac04723c */ /* 0x002ff00000041814 */
[C---:B------:R-:W-:Y:S08]  /*3e90*/  HMMA.16816.F32.BF16 R52, R168.reuse, R64, R52 ;  /* 0x00000040a834723c */ /* 0x040ff00000041834 */
[----:B------:R-:W-:Y:S08]  /*3ea0*/  HMMA.16816.F32.BF16 R48, R168, R84, R12 ;  /* 0x00000054a830723c */ /* 0x000ff0000004180c */
[----:B------:R-:W-:Y:S01]  /*3eb0*/  HMMA.16816.F32.BF16 R12, R172, R46, R28 ;  /* 0x0000002eac0c723c */ /* 0x000fe2000004181c */
[----:B------:R-:W1:Y:S07]  /*3ec0*/  LDSM.16.M88.4 R44, [R195+0x4000] ;  /* 0x00400000c32c783b */ /* 0x000e6e0000000200 */
[----:B---3--:R-:W-:Y:S08]  /*3ed0*/  HMMA.16816.F32.BF16 R4, R176, R8, R4 ;  /* 0x00000008b004723c */ /* 0x008ff00000041804 */
[C---:B------:R-:W-:Y:S08]  /*3ee0*/  HMMA.16816.F32.BF16 R92, R168.reuse, R40, R92 ;  /* 0x00000028a85c723c */ /* 0x040ff0000004185c */
[C---:B------:R-:W-:Y:S01]  /*3ef0*/  HMMA.16816.F32.BF16 R80, R168.reuse, R42, R80 ;  /* 0x0000002aa850723c */ /* 0x040fe20000041850 */
[----:B------:R-:W3:Y:S07]  /*3f00*/  LDSM.16.M88.4 R40, [R188+0x4800] ;  /* 0x00480000bc28783b */ /* 0x000eee0000000200 */
[C---:B----4-:R-:W-:Y:S01]  /*3f10*/  HMMA.16816.F32.BF16 R84, R168.reuse, R16, R68 ;  /* 0x00000010a854723c */ /* 0x050fe20000041844 */
[----:B------:R-:W4:Y:S07]  /*3f20*/  LDSM.16.M88.4 R68, [R189+0x3800] ;  /* 0x00380000bd44783b */ /* 0x000f2e0000000200 */
[----:B------:R-:W-:Y:S01]  /*3f30*/  HMMA.16816.F32.BF16 R64, R168, R66, R60 ;  /* 0x00000042a840723c */ /* 0x000fe2000004183c */
[----:B------:R-:W-:Y:S07]  /*3f40*/  LDSM.16.M88.4 R60, [R188+0x5000] ;  /* 0x00500000bc3c783b */ /* 0x000fee0000000200 */
[----:B--2---:R-:W-:Y:S01]  /*3f50*/  HMMA.16816.F32.BF16 R20, R172, R24, R52 ;  /* 0x00000018ac14723c */ /* 0x004fe20000041834 */
[----:B------:R-:W2:Y:S07]  /*3f60*/  LDSM.16.M88.4 R52, [R190+0x4000] ;  /* 0x00400000be34783b */ /* 0x000eae0000000200 */
[----:B------:R-:W-:Y:S08]  /*3f70*/  HMMA.16816.F32.BF16 R12, R176, R10, R12 ;  /* 0x0000000ab00c723c */ /* 0x000ff0000004180c */
[----:B------:R-:W-:Y:S08]  /*3f80*/  HMMA.16816.F32.BF16 R8, R180, R36, R4 ;  /* 0x00000024b408723c */ /* 0x000ff00000041804 */
[----:B------:R-:W-:Y:S08]  /*3f90*/  HMMA.16816.F32.BF16 R76, R168, R18, R76 ;  /* 0x00000012a84c723c */ /* 0x000ff0000004184c */
[----:B------:R-:W-:Y:S01]  /*3fa0*/  HMMA.16816.F32.BF16 R16, R172, R26, R64 ;  /* 0x0000001aac10723c */ /* 0x000fe20000041840 */
[----:B------:R-:W-:Y:S07]  /*3fb0*/  LDSM.16.M88.4 R64, [R188+0x5800] ;  /* 0x00580000bc40783b */ /* 0x000fee0000000200 */
[C---:B------:R-:W-:Y:S08]  /*3fc0*/  HMMA.16816.F32.BF16 R100, R168.reuse, R32, R100 ;  /* 0x00000020a864723c */ /* 0x040ff00000041864 */
[----:B------:R-:W-:Y:S01]  /*3fd0*/  HMMA.16816.F32.BF16 R96, R168, R34, R96 ;  /* 0x00000022a860723c */ /* 0x000fe20000041860 */
[----:B------:R-:W5:Y:S07]  /*3fe0*/  LDSM.16.M88.4 R32, [R195+0x4800] ;  /* 0x00480000c320783b */ /* 0x000f6e0000000200 */
[----:B-1----:R-:W-:Y:S08]  /*3ff0*/  HMMA.16816.F32.BF16 R20, R176, R44, R20 ;  /* 0x0000002cb014723c */ /* 0x002ff00000041814 */
[----:B------:R-:W-:Y:S01]  /*4000*/  HMMA.16816.F32.BF16 R4, R180, R38, R12 ;  /* 0x00000026b404723c */ /* 0x000fe2000004180c */
[----:B------:R-:W-:Y:S07]  /*4010*/  LDSM.16.M88.4 R36, [R189+0x4800] ;  /* 0x00480000bd24783b */ /* 0x000fee0000000200 */
[----:B---3--:R-:W-:Y:S01]  /*4020*/  HMMA.16816.F32.BF16 R28, R172, R40, R48 ;  /* 0x00000028ac1c723c */ /* 0x008fe20000041830 */
[----:B------:R-:W1:Y:S07]  /*4030*/  LDSM.16.M88.4 R48, [R189+0x4000] ;  /* 0x00400000bd30783b */ /* 0x000e6e0000000200 */
[----:B----4-:R-:W-:Y:S08]  /*4040*/  HMMA.16816.F32.BF16 R24, R184, R68, R8 ;  /* 0x00000044b818723c */ /* 0x010ff00000041808 */
[----:B------:R-:W-:Y:S01]  /*4050*/  HMMA.16816.F32.BF16 R8, R176, R46, R16 ;  /* 0x0000002eb008723c */ /* 0x000fe20000041810 */
[----:B------:R-:W-:Y:S07]  /*4060*/  LDSM.16.M88.4 R44, [R195+0x5800] ;  /* 0x00580000c32c783b */ /* 0x000fee0000000200 */
[----:B------:R-:W-:Y:S01]  /*4070*/  HMMA.16816.F32.BF16 R56, R172, R42, R56 ;  /* 0x0000002aac38723c */ /* 0x000fe20000041838 */
[----:B------:R-:W3:Y:S07]  /*4080*/  LDSM.16.M88.4 R40, [R190+0x4800] ;  /* 0x00480000be28783b */ /* 0x000eee0000000200 */
[----:B--2---:R-:W-:Y:S01]  /*4090*/  HMMA.16816.F32.BF16 R16, R180, R52, R20 ;  /* 0x00000034b410723c */ /* 0x004fe20000041814 */
[----:B------:R-:W-:-:S07]  /*40a0*/  FMUL.FTZ R0, R24, c[0x0][0x320] ;  /* 0x0000c80018007a20 */ /* 0x000fce0000410000 */
[----:B------:R-:W-:Y:S01]  /*40b0*/  HMMA.16816.F32.BF16 R4, R184, R70, R4 ;  /* 0x00000046b804723c */ /* 0x000fe20000041804 */
[----:B------:R2:W4:Y:S07]  /*40c0*/  MUFU.TANH R105, R0 ;  /* 0x0000000000697308 */ /* 0x00052e0000002400 */
[----:B-----5:R-:W-:Y:S01]  /*40d0*/  HMMA.16816.F32.BF16 R12, R176, R32, R28 ;  /* 0x00000020b00c723c */ /* 0x020fe2000004181c */
[----:B------:R-:W5:Y:S01]  /*40e0*/  LDSM.16.M88.4 R28, [R195+0x5000] ;  /* 0x00500000c31c783b */ /* 0x000f620000000200 */
[----:B--2---:R-:W-:-:S06]  /*40f0*/  FMUL.FTZ R0, R25, c[0x0][0x320] ;  /* 0x0000c80019007a20 */ /* 0x004fcc0000410000 */
[----:B------:R-:W-:Y:S01]  /*4100*/  HMMA.16816.F32.BF16 R8, R180, R54, R8 ;  /* 0x00000036b408723c */ /* 0x000fe20000041808 */
[----:B------:R-:W-:Y:S01]  /*4110*/  LDSM.16.M88.4 R52, [R188+0x6000] ;  /* 0x00600000bc34783b */ /* 0x000fe20000000200 */
[----:B------:R2:W1:Y:S02]  /*4120*/  MUFU.TANH R104, R0 ;  /* 0x0000000000687308 */ /* 0x0004640000002400 */
[----:B--2---:R-:W-:-:S06]  /*4130*/  FMUL.FTZ R0, R26, c[0x0][0x320] ;  /* 0x0000c8001a007a20 */ /* 0x004fcc0000410000 */
[----:B------:R2:W1:Y:S01]  /*4140*/  MUFU.TANH R107, R0 ;  /* 0x00000000006b7308 */ /* 0x0004620000002400 */
[----:B------:R-:W-:Y:S01]  /*4150*/  HMMA.16816.F32.BF16 R68, R172, R62, R88 ;  /* 0x0000003eac44723c */ /* 0x000fe20000041858 */
[----:B--2---:R-:W-:-:S07]  /*4160*/  FMUL.FTZ R0, R27, c[0x0][0x320] ;  /* 0x0000c8001b007a20 */ /* 0x004fce0000410000 */
[----:B-1----:R-:W-:Y:S01]  /*4170*/  HMMA.16816.F32.BF16 R24, R184, R48, R16 ;  /* 0x00000030b818723c */ /* 0x002fe20000041810 */
[----:B------:R1:W2:Y:S07]  /*4180*/  MUFU.TANH R106, R0 ;  /* 0x00000000006a7308 */ /* 0x0002ae0000002400 */
[----:B------:R-:W-:Y:S01]  /*4190*/  HMMA.16816.F32.BF16 R72, R172, R60, R72 ;  /* 0x0000003cac48723c */ /* 0x000fe20000041848 */
[----:B-1----:R-:W-:-:S04]  /*41a0*/  FMUL.FTZ R0, R4, c[0x0][0x320] ;  /* 0x0000c80004007a20 */ /* 0x002fc80000410000 */
[----:B------:R1:W1:Y:S03]  /*41b0*/  MUFU.TANH R91, R0 ;  /* 0x00000000005b7308 */ /* 0x0002660000002400 */
[----:B------:R-:W-:Y:S01]  /*41c0*/  HMMA.16816.F32.BF16 R20, R176, R34, R56 ;  /* 0x00000022b014723c */ /* 0x000fe20000041838 */
[----:B------:R-:W2:Y:S07]  /*41d0*/  LDSM.16.M88.4 R32, [R190+0x5000] ;  /* 0x00500000be20783b */ /* 0x000eae0000000200 */
[----:B---3--:R-:W-:Y:S01]  /*41e0*/  HMMA.16816.F32.BF16 R16, R180, R40, R12 ;  /* 0x00000028b410723c */ /* 0x008fe2000004180c */
[----:B-1----:R-:W-:-:S04]  /*41f0*/  FMUL.FTZ R0, R5, c[0x0][0x320] ;  /* 0x0000c80005007a20 */ /* 0x002fc80000410000 */
[----:B------:R1:W3:Y:S03]  /*4200*/  MUFU.TANH R90, R0 ;  /* 0x00000000005a7308 */ /* 0x0002e60000002400 */
[----:B------:R-:W-:Y:S01]  /*4210*/  HMMA.16816.F32.BF16 R60, R172, R64, R92 ;  /* 0x00000040ac3c723c */ /* 0x000fe2000004185c */
[----:B-1----:R-:W-:-:S04]  /*4220*/  FMUL.FTZ R0, R6, c[0x0][0x320] ;  /* 0x0000c80006007a20 */ /* 0x002fc80000410000 */
[----:B------:R1:W1:Y:S03]  /*4230*/  MUFU.TANH R93, R0 ;  /* 0x00000000005d7308 */ /* 0x0002660000002400 */
[----:B------:R-:W-:Y:S01]  /*4240*/  HMMA.16816.F32.BF16 R64, R172, R66, R80 ;  /* 0x00000042ac40723c */ /* 0x000fe20000041850 */
[----:B-1----:R-:W-:-:S07]  /*4250*/  FMUL.FTZ R0, R7, c[0x0][0x320] ;  /* 0x0000c80007007a20 */ /* 0x002fce0000410000 */
[----:B------:R-:W-:Y:S01]  /*4260*/  HMMA.16816.F32.BF16 R4, R184, R50, R8 ;  /* 0x00000032b804723c */ /* 0x000fe20000041808 */
[----:B------:R-:W-:Y:S01]  /*4270*/  LDSM.16.M88.4 R48, [R188+0x6800] ;  /* 0x00680000bc30783b */ /* 0x000fe20000000200 */
[----:B------:R1:W1:Y:S06]  /*4280*/  MUFU.TANH R92, R0 ;  /* 0x00000000005c7308 */ /* 0x00026c0000002400 */
[----:B-----5:R-:W-:Y:S01]  /*4290*/  HMMA.16816.F32.BF16 R12, R176, R28, R72 ;  /* 0x0000001cb00c723c */ /* 0x020fe20000041848 */
[----:B-1----:R-:W-:-:S04]  /*42a0*/  FMUL.FTZ R0, R24, c[0x0][0x320] ;  /* 0x0000c80018007a20 */ /* 0x002fc80000410000 */
[----:B------:R1:W1:Y:S03]  /*42b0*/  MUFU.TANH R88, R0 ;  /* 0x0000000000587308 */ /* 0x0002660000002400 */
[----:B------:R-:W-:Y:S01]  /*42c0*/  HMMA.16816.F32.BF16 R8, R180, R42, R20 ;  /* 0x0000002ab408723c */ /* 0x000fe20000041814 */
[----:B------:R-:W5:Y:S01]  /*42d0*/  LDSM.16.M88.4 R40, [R189+0x5000] ;  /* 0x00500000bd28783b */ /* 0x000f620000000200 */
[----:B-1----:R-:W-:-:S04]  /*42e0*/  FMUL.FTZ R0, R25, c[0x0][0x320] ;  /* 0x0000c80019007a20 */ /* 0x002fc80000410000 */
[----:B------:R1:W1:Y:S02]  /*42f0*/  MUFU.TANH R82, R0 ;  /* 0x0000000000527308 */ /* 0x0002640000002400 */
[----:B------:R-:W-:Y:S01]  /*4300*/  HMMA.16816.F32.BF16 R20, R176, R30, R68 ;  /* 0x0000001eb014723c */ /* 0x000fe20000041844 */
[----:B------:R-:W2:Y:S01]  /*4310*/  LDSM.16.M88.4 R28, [R190+0x5800] ;  /* 0x00580000be1c783b */ /* 0x000ea20000000200 */
[----:B-1----:R-:W-:-:S04]  /*4320*/  FMUL.FTZ R0, R26, c[0x0][0x320] ;  /* 0x0000c8001a007a20 */ /* 0x002fc80000410000 */
[----:B------:R1:W1:Y:S02]  /*4330*/  MUFU.TANH R89, R0 ;  /* 0x0000000000597308 */ /* 0x0002640000002400 */
[----:B-1----:R-:W-:Y:S02]  /*4340*/  FMUL.FTZ R0, R27, c[0x0][0x320] ;  /* 0x0000c8001b007a20 */ /* 0x002fe40000410000 */
[----:B------:R-:W-:Y:S04]  /*4350*/  HMMA.16816.F32.BF16 R24, R184, R36, R16 ;  /* 0x00000024b818723c */ /* 0x000fe80000041810 */
[----:B------:R1:W1:Y:S02]  /*4360*/  MUFU.TANH R83, R0 ;  /* 0x0000000000537308 */ /* 0x0002640000002400 */
[----:B-1----:R-:W-:-:S06]  /*4370*/  FMUL.FTZ R0, R4, c[0x0][0x320] ;  /* 0x0000c80004007a20 */ /* 0x002fcc0000410000 */
[----:B------:R1:W1:Y:S01]  /*4380*/  MUFU.TANH R75, R0 ;  /* 0x00000000004b7308 */ /* 0x0002620000002400 */
[----:B--2---:R-:W-:Y:S01]  /*4390*/  HMMA.16816.F32.BF16 R16, R180, R32, R12 ;  /* 0x00000020b410723c */ /* 0x004fe2000004180c */
[----:B-1----:R-:W-:-:S06]  /*43a0*/  FMUL.FTZ R0, R5, c[0x0][0x320] ;  /* 0x0000c80005007a20 */ /* 0x002fcc0000410000 */
[----:B------:R1:W2:Y:S02]  /*43b0*/  MUFU.TANH R74, R0 ;  /* 0x00000000004a7308 */ /* 0x0002a40000002400 */
[----:B-1----:R-:W-:-:S06]  /*43c0*/  FMUL.FTZ R0, R6, c[0x0][0x320] ;  /* 0x0000c80006007a20 */ /* 0x002fcc0000410000 */
[----:B------:R1:W1:Y:S01]  /*43d0*/  MUFU.TANH R81, R0 ;  /* 0x0000000000517308 */ /* 0x0002620000002400 */
[----:B------:R-:W-:Y:S01]  /*43e0*/  HMMA.16816.F32.BF16 R12, R176, R44, R60 ;  /* 0x0000002cb00c723c */ /* 0x000fe2000004183c */
[----:B-1----:R-:W-:-:S07]  /*43f0*/  FMUL.FTZ R0, R7, c[0x0][0x320] ;  /* 0x0000c80007007a20 */ /* 0x002fce0000410000 */
[----:B------:R-:W-:Y:S01]  /*4400*/  HMMA.16816.F32.BF16 R4, R184, R38, R8 ;  /* 0x00000026b804723c */ /* 0x000fe20000041808 */
[----:B------:R-:W-:Y:S01]  /*4410*/  LDSM.16.M88.4 R36, [R189+0x5800] ;  /* 0x00580000bd24783b */ /* 0x000fe20000000200 */
[----:B------:R1:W1:Y:S06]  /*4420*/  MUFU.TANH R80, R0 ;  /* 0x0000000000507308 */ /* 0x00026c0000002400 */
[----:B------:R-:W-:Y:S01]  /*4430*/  HMMA.16816.F32.BF16 R8, R180, R34, R20 ;  /* 0x00000022b408723c */ /* 0x000fe20000041814 */
[----:B------:R-:W2:Y:S01]  /*4440*/  LDSM.16.M88.4 R32, [R195+0x6000] ;  /* 0x00600000c320783b */ /* 0x000ea20000000200 */
[----:B-1----:R-:W-:-:S04]  /*4450*/  FMUL.FTZ R0, R24, c[0x0][0x320] ;  /* 0x0000c80018007a20 */ /* 0x002fc80000410000 */
[----:B------:R1:W1:Y:S02]  /*4460*/  MUFU.TANH R71, R0 ;  /* 0x0000000000477308 */ /* 0x0002640000002400 */
[----:B-1----:R-:W-:-:S06]  /*4470*/  FMUL.FTZ R0, R25, c[0x0][0x320] ;  /* 0x0000c80019007a20 */ /* 0x002fcc0000410000 */
[----:B------:R1:W1:Y:S01]  /*4480*/  MUFU.TANH R70, R0 ;  /* 0x0000000000467308 */ /* 0x0002620000002400 */
[----:B------:R-:W-:Y:S01]  /*4490*/  HMMA.16816.F32.BF16 R56, R172, R52, R84 ;  /* 0x00000034ac38723c */ /* 0x000fe20000041854 */
[----:B-1----:R-:W-:-:S06]  /*44a0*/  FMUL.FTZ R0, R26, c[0x0][0x320] ;  /* 0x0000c8001a007a20 */ /* 0x002fcc0000410000 */
[----:B------:R1:W1:Y:S01]  /*44b0*/  MUFU.TANH R72, R0 ;  /* 0x0000000000487308 */ /* 0x0002620000002400 */
[----:B------:R-:W-:Y:S01]  /*44c0*/  HMMA.16816.F32.BF16 R20, R176, R46, R64 ;  /* 0x0000002eb014723c */ /* 0x000fe20000041840 */
[----:B------:R-:W2:Y:S01]  /*44d0*/  LDSM.16.M88.4 R44, [R190+0x6000] ;  /* 0x00600000be2c783b */ /* 0x000ea20000000200 */
[----:B-1----:R-:W-:-:S06]  /*44e0*/  FMUL.FTZ R0, R27, c[0x0][0x320] ;  /* 0x0000c8001b007a20 */ /* 0x002fcc0000410000 */
[----:B-----5:R-:W-:Y:S01]  /*44f0*/  HMMA.16816.F32.BF16 R24, R184, R40, R16 ;  /* 0x00000028b818723c */ /* 0x020fe20000041810 */
[----:B------:R1:W1:Y:S02]  /*4500*/  MUFU.TANH R73, R0 ;  /* 0x0000000000497308 */ /* 0x0002640000002400 */
[----:B-1----:R-:W-:-:S06]  /*4510*/  FMUL.FTZ R0, R4, c[0x0][0x320] ;  /* 0x0000c80004007a20 */ /* 0x002fcc0000410000 */
[----:B------:R1:W1:Y:S01]  /*4520*/  MUFU.TANH R69, R0 ;  /* 0x0000000000457308 */ /* 0x0002620000002400 */
[----:B------:R-:W-:Y:S08]  /*4530*/  HMMA.16816.F32.BF16 R52, R172, R54, R76 ;  /* 0x00000036ac34723c */ /* 0x000ff0000004184c */
[----:B------:R-:W-:Y:S01]  /*4540*/  HMMA.16816.F32.BF16 R16, R180, R28, R12 ;  /* 0x0000001cb410723c */ /* 0x000fe2000004180c */
[----:B-1----:R-:W-:-:S04]  /*4550*/  FMUL.FTZ R0, R5, c[0x0][0x320] ;  /* 0x0000c80005007a20 */ /* 0x002fc80000410000 */
[----:B------:R1:W1:Y:S02]  /*4560*/  MUFU.TANH R68, R0 ;  /* 0x0000000000447308 */ /* 0x0002640000002400 */
[----:B-1----:R-:W-:-:S06]  /*4570*/  FMUL.FTZ R0, R6, c[0x0][0x320] ;  /* 0x0000c80006007a20 */ /* 0x002fcc0000410000 */
[----:B------:R1:W1:Y:S01]  /*4580*/  MUFU.TANH R65, R0 ;  /* 0x0000000000417308 */ /* 0x0002620000002400 */
[----:B--2---:R-:W-:Y:S01]  /*4590*/  HMMA.16816.F32.BF16 R12, R176, R32, R56 ;  /* 0x00000020b00c723c */ /* 0x004fe20000041838 */
[----:B-1----:R-:W-:-:S07]  /*45a0*/  FMUL.FTZ R0, R7, c[0x0][0x320] ;  /* 0x0000c80007007a20 */ /* 0x002fce0000410000 */
[----:B------:R-:W-:Y:S01]  /*45b0*/  HMMA.16816.F32.BF16 R4, R184, R42, R8 ;  /* 0x0000002ab804723c */ /* 0x000fe20000041808 */
[----:B------:R-:W1:Y:S01]  /*45c0*/  LDSM.16.M88.4 R40, [R195+0x6800] ;  /* 0x00680000c328783b */ /* 0x000e620000000200 */
[----:B------:R2:W1:Y:S02]  /*45d0*/  MUFU.TANH R64, R0 ;  /* 0x0000000000407308 */ /* 0x0004640000002400 */
[----:B--2---:R-:W-:-:S06]  /*45e0*/  FMUL.FTZ R0, R24, c[0x0][0x320] ;  /* 0x0000c80018007a20 */ /* 0x004fcc0000410000 */
[----:B------:R2:W1:Y:S01]  /*45f0*/  MUFU.TANH R60, R0 ;  /* 0x00000000003c7308 */ /* 0x0004620000002400 */
[----:B------:R-:W-:Y:S01]  /*4600*/  HMMA.16816.F32.BF16 R8, R180, R30, R20 ;  /* 0x0000001eb408723c */ /* 0x000fe20000041814 */
[----:B--2---:R-:W-:-:S06]  /*4610*/  FMUL.FTZ R0, R25, c[0x0][0x320] ;  /* 0x0000c80019007a20 */ /* 0x004fcc0000410000 */
[----:B------:R2:W1:Y:S01]  /*4620*/  MUFU.TANH R58, R0 ;  /* 0x00000000003a7308 */ /* 0x0004620000002400 */
[----:B------:R-:W-:Y:S01]  /*4630*/  HMMA.16816.F32.BF16 R28, R176, R34, R52 ;  /* 0x00000022b01c723c */ /* 0x000fe20000041834 */
[----:B------:R-:W5:Y:S04]  /*4640*/  LDSM.16.M88.4 R52, [R189+0x6000] ;  /* 0x00600000bd34783b */ /* 0x000f680000000200 */
[----:B------:R-:W1:Y:S01]  /*4650*/  LDSM.16.M88.4 R32, [R190+0x6800] ;  /* 0x00680000be20783b */ /* 0x000e620000000200 */
[----:B--2---:R-:W-:-:S04]  /*4660*/  FMUL.FTZ R0, R26, c[0x0][0x320] ;  /* 0x0000c8001a007a20 */ /* 0x004fc80000410000 */
[----:B------:R2:W1:Y:S02]  /*4670*/  MUFU.TANH R63, R0 ;  /* 0x00000000003f7308 */ /* 0x0004640000002400 */
[----:B--2---:R-:W-:Y:S02]  /*4680*/  FMUL.FTZ R0, R27, c[0x0][0x320] ;  /* 0x0000c8001b007a20 */ /* 0x004fe40000410000 */
[----:B------:R-:W-:Y:S04]  /*4690*/  HMMA.16816.F32.BF16 R24, R184, R36, R16 ;  /* 0x00000024b818723c */ /* 0x000fe80000041810 */
[----:B------:R2:W1:Y:S04]  /*46a0*/  MUFU.TANH R62, R0 ;  /* 0x00000000003e7308 */ /* 0x0004680000002400 */
[----:B------:R-:W-:Y:S01]  /*46b0*/  HMMA.16816.F32.BF16 R16, R172, R48, R100 ;  /* 0x00000030ac10723c */ /* 0x000fe20000041864 */
[----:B--2---:R-:W-:-:S04]  /*46c0*/  FMUL.FTZ R0, R4, c[0x0][0x320] ;  /* 0x0000c80004007a20 */ /* 0x004fc80000410000 */
[----:B------:R2:W1:Y:S03]  /*46d0*/  MUFU.TANH R57, R0 ;  /* 0x0000000000397308 */ /* 0x0004660000002400 */
[----:B------:R-:W-:Y:S01]  /*46e0*/  HMMA.16816.F32.BF16 R20, R180, R44, R12 ;  /* 0x0000002cb414723c */ /* 0x000fe2000004180c */
[----:B--2---:R-:W-:-:S04]  /*46f0*/  FMUL.FTZ R0, R5, c[0x0][0x320] ;  /* 0x0000c80005007a20 */ /* 0x004fc80000410000 */
[----:B------:R2:W1:Y:S03]  /*4700*/  MUFU.TANH R56, R0 ;  /* 0x0000000000387308 */ /* 0x0004660000002400 */
[----:B------:R-:W-:Y:S01]  /*4710*/  HMMA.16816.F32.BF16 R8, R184, R38, R8 ;  /* 0x00000026b808723c */ /* 0x000fe20000041808 */
[----:B--2---:R-:W-:-:S04]  /*4720*/  FMUL.FTZ R0, R6, c[0x0][0x320] ;  /* 0x0000c80006007a20 */ /* 0x004fc80000410000 */
[----:B------:R2:W2:Y:S03]  /*4730*/  MUFU.TANH R61, R0 ;  /* 0x00000000003d7308 */ /* 0x0004a60000002400 */
[----:B-1----:R-:W-:Y:S01]  /*4740*/  HMMA.16816.F32.BF16 R12, R176, R40, R16 ;  /* 0x00000028b00c723c */ /* 0x002fe20000041810 */
[----:B--2---:R-:W-:-:S04]  /*4750*/  FMUL.FTZ R0, R7, c[0x0][0x320] ;  /* 0x0000c80007007a20 */ /* 0x004fc80000410000 */
[----:B------:R1:W2:Y:S03]  /*4760*/  MUFU.TANH R59, R0 ;  /* 0x00000000003b7308 */ /* 0x0002a60000002400 */
[----:B------:R-:W-:Y:S01]  /*4770*/  HMMA.16816.F32.BF16 R4, R172, R50, R96 ;  /* 0x00000032ac04723c */ /* 0x000fe20000041860 */
[----:B-1----:R-:W-:-:S04]  /*4780*/  FMUL.FTZ R0, R24, c[0x0][0x320] ;  /* 0x0000c80018007a20 */ /* 0x002fc80000410000 */
[----:B------:R1:W1:Y:S03]  /*4790*/  MUFU.TANH R37, R0 ;  /* 0x0000000000257308 */ /* 0x0002660000002400 */
[----:B------:R-:W-:Y:S01]  /*47a0*/  HMMA.16816.F32.BF16 R16, R180, R46, R28 ;  /* 0x0000002eb410723c */ /* 0x000fe2000004181c */
[----:B-1----:R-:W-:-:S04]  /*47b0*/  FMUL.FTZ R0, R25, c[0x0][0x320] ;  /* 0x0000c80019007a20 */ /* 0x002fc80000410000 */
[----:B------:R1:W1:Y:S03]  /*47c0*/  MUFU.TANH R36, R0 ;  /* 0x0000000000247308 */ /* 0x0002660000002400 */
[----:B-----5:R-:W-:Y:S01]  /*47d0*/  HMMA.16816.F32.BF16 R20, R184, R52, R20 ;  /* 0x00000034b814723c */ /* 0x020fe20000041814 */
[----:B-1----:R-:W-:-:S04]  /*47e0*/  FMUL.FTZ R0, R26, c[0x0][0x320] ;  /* 0x0000c8001a007a20 */ /* 0x002fc80000410000 */
[----:B------:R1:W1:Y:S03]  /*47f0*/  MUFU.TANH R51, R0 ;  /* 0x0000000000337308 */ /* 0x0002660000002400 */
[----:B------:R-:W-:Y:S01]  /*4800*/  HMMA.16816.F32.BF16 R4, R176, R42, R4 ;  /* 0x0000002ab004723c */ /* 0x000fe20000041804 */
[----:B-1----:R-:W-:Y:S02]  /*4810*/  FMUL.FTZ R0, R27, c[0x0][0x320] ;  /* 0x0000c8001b007a20 */ /* 0x002fe40000410000 */
[----:B------:R-:W1:Y:S05]  /*4820*/  LDSM.16.M88.4 R24, [R189+0x6800] ;  /* 0x00680000bd18783b */ /* 0x000e6a0000000200 */
[----:B------:R-:W-:Y:S01]  /*4830*/  HMMA.16816.F32.BF16 R12, R180, R32, R12 ;  /* 0x00000020b40c723c */ /* 0x000fe2000004180c */
[----:B------:R5:W1:Y:S01]  /*4840*/  MUFU.TANH R50, R0 ;  /* 0x0000000000327308 */ /* 0x000a620000002400 */
[----:B------:R-:W-:Y:S01]  /*4850*/  ISETP.GT.AND P0, PT, R138, R2, PT ;  /* 0x000000028a00720c */ /* 0x000fe20003f04270 */
[----:B------:R-:W-:-:S04]  /*4860*/  DEPBAR.LE SB0, 0x0 ;  /* 0x000080000000791a */ /* 0x000fc80000000000 */
[----:B-----5:R-:W-:-:S04]  /*4870*/  FMUL.FTZ R0, R8, c[0x0][0x320] ;  /* 0x0000c80008007a20 */ /* 0x020fc80000410000 */
[----:B------:R5:W1:Y:S01]  /*4880*/  MUFU.TANH R31, R0 ;  /* 0x00000000001f7308 */ /* 0x000a620000002400 */
[----:B------:R-:W-:Y:S01]  /*4890*/  HMMA.16816.F32.BF16 R16, R184, R54, R16 ;  /* 0x00000036b810723c */ /* 0x000fe20000041810 */
[----:B-----5:R-:W-:-:S06]  /*48a0*/  FMUL.FTZ R0, R9, c[0x0][0x320] ;  /* 0x0000c80009007a20 */ /* 0x020fcc0000410000 */
[----:B------:R5:W1:Y:S02]  /*48b0*/  MUFU.TANH R30, R0 ;  /* 0x00000000001e7308 */ /* 0x000a640000002400 */
[----:B-----5:R-:W-:-:S06]  /*48c0*/  FMUL.FTZ R0, R10, c[0x0][0x320] ;  /* 0x0000c8000a007a20 */ /* 0x020fcc0000410000 */
[----:B------:R5:W1:Y:S02]  /*48d0*/  MUFU.TANH R39, R0 ;  /* 0x0000000000277308 */ /* 0x000a640000002400 */
[----:B-----5:R-:W-:-:S06]  /*48e0*/  FMUL.FTZ R0, R11, c[0x0][0x320] ;  /* 0x0000c8000b007a20 */ /* 0x020fcc0000410000 */
[----:B------:R5:W1:Y:S01]  /*48f0*/  MUFU.TANH R38, R0 ;  /* 0x0000000000267308 */ /* 0x000a620000002400 */
[----:B------:R-:W-:Y:S01]  /*4900*/  HMMA.16816.F32.BF16 R4, R180, R34, R4 ;  /* 0x00000022b404723c */ /* 0x000fe20000041804 */
[----:B-----5:R-:W-:-:S06]  /*4910*/  FMUL.FTZ R0, R20, c[0x0][0x320] ;  /* 0x0000c80014007a20 */ /* 0x020fcc0000410000 */
[----:B------:R5:W2:Y:S01]  /*4920*/  MUFU.TANH R29, R0 ;  /* 0x00000000001d7308 */ /* 0x000aa20000002400 */
[----:B-1----:R-:W-:Y:S01]  /*4930*/  HMMA.16816.F32.BF16 R8, R184, R24, R12 ;  /* 0x00000018b808723c */ /* 0x002fe2000004180c */
[----:B-----5:R-:W-:-:S06]  /*4940*/  FMUL.FTZ R0, R21, c[0x0][0x320] ;  /* 0x0000c80015007a20 */ /* 0x020fcc0000410000 */
        /* <DEDUP_REMOVED lines=28> */
[----:B------:R-:W-:Y:S01]  /*4b10*/  BSSY B1, `(.L_x_1328) ;  /* 0x000007c000017945 */ /* 0x000fe20003800000 */
[----:B-1----:R-:W-:-:S06]  /*4b20*/  FMUL.FTZ R0, R7, c[0x0][0x320] ;  /* 0x0000c80007007a20 */ /* 0x002fcc0000410000 */
[----:B------:R1:W1:Y:S01]  /*4b30*/  MUFU.TANH R23, R0 ;  /* 0x0000000000177308 */ /* 0x0002620000002400 */
[C---:B------:R-:W-:Y:S02]  /*4b40*/  IADD3 R203, R195.reuse, 0x3800, RZ ;  /* 0x00003800c3cb7810 */ /* 0x040fe40007ffe0ff */
[C---:B------:R-:W-:Y:S02]  /*4b50*/  IADD3 R202, R195.reuse, 0x6800, RZ ;  /* 0x00006800c3ca7810 */ /* 0x040fe40007ffe0ff */
[C---:B------:R-:W-:Y:S02]  /*4b60*/  IADD3 R201, R195.reuse, 0x6000, RZ ;  /* 0x00006000c3c97810 */ /* 0x040fe40007ffe0ff */
[C---:B------:R-:W-:Y:S02]  /*4b70*/  IADD3 R200, R195.reuse, 0x5800, RZ ;  /* 0x00005800c3c87810 */ /* 0x040fe40007ffe0ff */
[C---:B------:R-:W-:Y:S02]  /*4b80*/  IADD3 R199, R195.reuse, 0x5000, RZ ;  /* 0x00005000c3c77810 */ /* 0x040fe40007ffe0ff */
[----:B------:R-:W-:-:S02]  /*4b90*/  IADD3 R198, R195, 0x4800, RZ ;  /* 0x00004800c3c67810 */ /* 0x000fc40007ffe0ff */
[----:B------:R-:W-:Y:S01]  /*4ba0*/  IADD3 R197, R195, 0x4000, RZ ;  /* 0x00004000c3c57810 */ /* 0x000fe20007ffe0ff */
[----:B------:R-:W-:Y:S06]  /*4bb0*/  BAR.SYNC.DEFER_BLOCKING 0x0 ;  /* 0x0000000000007b1d */ /* 0x000fec0000010000 */
[----:B------:R-:W-:Y:S05]  /*4bc0*/  @!P0 BRA `(.L_x_1329) ;  /* 0x0000070000008947 */ /* 0x000fea0003800000 */
[----:B-1234-:R-:W2:Y:S04]  /*4bd0*/  LDL R3, [R1+0xc] ;  /* 0x00000c0001037983 */ /* 0x01eea80000100800 */
[----:B------:R-:W2:Y:S04]  /*4be0*/  LDL R2, [R1+0x4] ;  /* 0x0000040001027983 */ /* 0x000ea80000100800 */
[----:B------:R-:W3:Y:S04]  /*4bf0*/  LDL.64 R140, [R1+0x20] ;  /* 0x00002000018c7983 */ /* 0x000ee80000100a00 */
[----:B------:R-:W4:Y:S01]  /*4c00*/  LDL R139, [R1+0x30] ;  /* 0x00003000018b7983 */ /* 0x000f220000100800 */
[----:B------:R-:W-:-:S03]  /*4c10*/  IMAD.MOV.U32 R219, RZ, RZ, RZ ;  /* 0x000000ffffdb7224 */ /* 0x000fc600078e00ff */
[----:B------:R-:W5:Y:S04]  /*4c20*/  LDL.64 R16, [R1+0x18] ;  /* 0x0000180001107983 */ /* 0x000f680000100a00 */
[----:B------:R-:W3:Y:S01]  /*4c30*/  LDL R6, [R1+0x10] ;  /* 0x0000100001067983 */ /* 0x000ee20000100800 */
[----:B--2---:R-:W-:-:S04]  /*4c40*/  IADD3 R2, R2, R137, R3 ;  /* 0x0000008902027210 */ /* 0x004fc80007ffe003 */
[----:B------:R-:W-:-:S05]  /*4c50*/  IADD3 R2, R2, -0x70, RZ ;  /* 0xffffff9002027810 */ /* 0x000fca0007ffe0ff */
[----:B------:R-:W-:-:S04]  /*4c60*/  @P2 IMAD.HI.U32 R3, R2, c[0x0][0x2bc], RZ ;  /* 0x0000af0002032a27 */ /* 0x000fc800078e00ff */
[----:B------:R-:W-:Y:S01]  /*4c70*/  IMAD.MOV.U32 R0, RZ, RZ, R2 ;  /* 0x000000ffff007224 */ /* 0x000fe200078e0002 */
[----:B------:R-:W-:-:S04]  /*4c80*/  @P2 SHF.R.U32.HI R0, RZ, c[0x0][0x2c0], R3 ;  /* 0x0000b000ff002a19 */ /* 0x000fc80000011603 */
[----:B---3--:R-:W-:-:S04]  /*4c90*/  @!P1 IADD3 R3, P0, R0, R140, RZ ;  /* 0x0000008c00039210 */ /* 0x008fc80007f1e0ff */
[----:B----4-:R-:W-:Y:S02]  /*4ca0*/  @!P1 LEA.HI.X.SX32 R5, R0, R139, 0x1, P0 ;  /* 0x0000008b00059211 */ /* 0x010fe400000f0eff */
        /* <DEDUP_REMOVED lines=13> */
[----:B-----5:R-:W-:-:S03]  /*4d80*/  IADD3 R0, P4, R16, R2, RZ ;  /* 0x0000000210007210 */ /* 0x020fc60007f9e0ff */
[----:B------:R-:W-:Y:S01]  /*4d90*/  IMAD R2, R219, c[0x0][0x1f4], R4 ;  /* 0x00007d00db027a24 */ /* 0x000fe200078e0204 */
[----:B------:R-:W-:-:S04]  /*4da0*/  LEA R4, P0, R0, c[0x0][0x1c8], 0x1 ;  /* 0x0000720000047a11 */ /* 0x000fc800078008ff */
[----:B------:R-:W-:-:S04]  /*4db0*/  IADD3.X R2, R6, R3, R2, P4, !PT ;  /* 0x0000000306027210 */ /* 0x000fc800027fe402 */
[----:B------:R-:W-:Y:S01]  /*4dc0*/  LEA.HI.X R0, R0, c[0x0][0x1cc], R2, 0x1, P0 ;  /* 0x0000730000007a11 */ /* 0x000fe200000f0c02 */
[----:B------:R-:W-:Y:S05]  /*4dd0*/  BRA.DIV ~URZ, `(.L_x_1330) ;  /* 0x0000fa227f007947 */ /* 0x000fea000b800000 */
[----:B------:R1:W2:Y:S02]  /*4de0*/  SHFL.IDX PT, R5, R0, RZ, 0x181f ;  /* 0x00181fff00057589 */ /* 0x0002a400000e0000 */
.L_x_1445:
[----:B------:R-:W-:Y:S05]  /*4df0*/  BRA.DIV ~URZ, `(.L_x_1331) ;  /* 0x0000fa727f007947 */ /* 0x000fea000b800000 */
[----:B------:R3:W4:Y:S02]  /*4e00*/  SHFL.IDX PT, R2, R4, RZ, 0x181f ;  /* 0x00181fff04027589 */ /* 0x00072400000e0000 */
.L_x_1446:
[----:B------:R-:W-:Y:S01]  /*4e10*/  ISETP.GE.AND P0, PT, R222, 0x1, PT ;  /* 0x00000001de00780c */ /* 0x000fe20003f06270 */
[----:B------:R-:W-:-:S12]  /*4e20*/  BSSY B0, `(.L_x_1332) ;  /* 0x000000f000007945 */ /* 0x000fd80003800000 */
[----:B------:R-:W-:Y:S05]  /*4e30*/  @!P0 BRA `(.L_x_1333) ;  /* 0x000000d000008947 */ /* 0x000fea0003800000 */
[C---:B------:R-:W-:Y:S01]  /*4e40*/  IMAD.SHL.U32 R6, R238.reuse, 0x2, RZ ;  /* 0x00000002ee067824 */ /* 0x040fe200078e00ff */
[----:B------:R-:W-:Y:S01]  /*4e50*/  ISETP.GE.AND P4, PT, R238, c[0x0][0x1d4], PT ;  /* 0x00007500ee007a0c */ /* 0x000fe20003f86270 */
[C---:B------:R-:W-:Y:S01]  /*4e60*/  IMAD.SHL.U32 R3, R248.reuse, 0x2, RZ ;  /* 0x00000002f8037824 */ /* 0x040fe200078e00ff */
[----:B------:R-:W-:Y:S02]  /*4e70*/  ISETP.GE.AND P0, PT, R248, c[0x0][0x1d4], PT ;  /* 0x00007500f8007a0c */ /* 0x000fe40003f06270 */
[C---:B----4-:R-:W-:Y:S02]  /*4e80*/  IADD3 R6, P6, R2.reuse, R6, RZ ;  /* 0x0000000602067210 */ /* 0x050fe40007fde0ff */
        /* <DEDUP_REMOVED lines=8> */
.L_x_1333:
[----:B------:R-:W-:Y:S05]  /*4f10*/  BSYNC B0 ;  /* 0x0000000000007941 */ /* 0x000fea0003800000 */
.L_x_1332:
[----:B------:R-:W-:Y:S05]  /*4f20*/  BRA.DIV ~URZ, `(.L_x_1334) ;  /* 0x0000f9b27f007947 */ /* 0x000fea000b800000 */
[----:B--2---:R2:W1:Y:S04]  /*4f30*/  SHFL.IDX PT, R5, R0, 0x1, 0x181f ;  /* 0x00381f0000057f89 */ /* 0x00446800000e0000 */
[----:B----4-:R2:W4:Y:S02]  /*4f40*/  SHFL.IDX PT, R2, R4, 0x1, 0x181f ;  /* 0x00381f0004027f89 */ /* 0x01052400000e0000 */
.L_x_1447:
        /* <DEDUP_REMOVED lines=9> */
[C---:B-1----:R-:W-:Y:S02]  /*4fe0*/  IMAD.X R7, R5.reuse, 0x1, R220, P6 ;  /* 0x0000000105077824 */ /* 0x042fe400030e06dc */
[----:B------:R-:W-:-:S03]  /*4ff0*/  IMAD.X R3, R5, 0x1, R221, P5 ;  /* 0x0000000105037824 */ /* 0x000fc600028e06dd */
[----:B------:R-:W-:Y:S01]  /*5000*/  @!PT LDS RZ, [RZ] ;  /* 0x00000000fffff984 */ /* 0x000fe20000000800 */
[----:B------:R-:W-:Y:S01]  /*5010*/  @!PT LDS RZ, [RZ] ;  /* 0x00000000fffff984 */ /* 0x000fe20000000800 */
[----:B------:R-:W-:Y:S01]  /*5020*/  @!PT LDS RZ, [RZ] ;  /* 0x00000000fffff984 */ /* 0x000fe20000000800 */
[----:B------:R1:W-:Y:S04]  /*5030*/  LDGSTS.E.BYPASS.LTC128B.128 [R215+0x9100], [R6.64], !P4 ;  /* 0x0910000006d77fae */ /* 0x0003e8000e101d46 */
[----:B------:R1:W-:Y:S02]  /*5040*/  LDGSTS.E.BYPASS.LTC128B.128 [R215+0xc900], [R2.64], !P0 ;  /* 0x0c90000002d77fae */ /* 0x0003e4000c101d46 */
.L_x_1336:
[----:B------:R-:W-:Y:S05]  /*5050*/  BSYNC B0 ;  /* 0x0000000000007941 */ /* 0x000fea0003800000 */
.L_x_1335:
[----:B------:R-:W-:Y:S05]  /*5060*/  BRA.DIV ~URZ, `(.L_x_1337) ;  /* 0x0000f9427f007947 */ /* 0x000fea000b800000 */
[----:B-1----:R1:W2:Y:S02]  /*5070*/  SHFL.IDX PT, R5, R0, 0x2, 0x181f ;  /* 0x00581f0000057f89 */ /* 0x0022a400000e0000 */
.L_x_1448:
[----:B------:R-:W-:Y:S05]  /*5080*/  BRA.DIV ~URZ, `(.L_x_1338) ;  /* 0x0000f9927f007947 */ /* 0x000fea000b800000 */
[----:B----4-:R4:W1:Y:S02]  /*5090*/  SHFL.IDX PT, R2, R4, 0x2, 0x181f ;  /* 0x00581f0004027f89 */ /* 0x01086400000e0000 */
.L_x_1449:
[----:B------:R-:W-:Y:S01]  /*50a0*/  ISETP.GE.AND P0, PT, R222, 0x41, PT ;  /* 0x00000041de00780c */ /* 0x000fe20003f06270 */
[----:B------:R-:W-:-:S12]  /*50b0*/  BSSY B0, `(.L_x_1339) ;  /* 0x000000f000007945 */ /* 0x000fd80003800000 */
[----:B------:R-:W-:Y:S05]  /*50c0*/  @!P0 BRA `(.L_x_1340) ;  /* 0x000000d000008947 */ /* 0x000fea0003800000 */
[C---:B------:R-:W-:Y:S01]  /*50d0*/  IMAD.SHL.U32 R6, R238.reuse, 0x2, RZ ;  /* 0x00000002ee067824 */ /* 0x040fe200078e00ff */
[----:B------:R-:W-:Y:S01]  /*50e0*/  ISETP.GE.AND P4, PT, R238, c[0x0][0x1d4], PT ;  /* 0x00007500ee007a0c */ /* 0x000fe20003f86270 */
[C---:B------:R-:W-:Y:S01]  /*50f0*/  IMAD.SHL.U32 R3, R248.reuse, 0x2, RZ ;  /* 0x00000002f8037824 */ /* 0x040fe200078e00ff */
[----:B------:R-:W-:Y:S02]  /*5100*/  ISETP.GE.AND P0, PT, R248, c[0x0][0x1d4], PT ;  /* 0x00007500f8007a0c */ /* 0x000fe40003f06270 */
[C---:B-1----:R-:W-:Y:S02]  /*5110*/  IADD3 R6, P6, R2.reuse, R6, RZ ;  /* 0x0000000602067210 */ /* 0x042fe40007fde0ff */
        /* <DEDUP_REMOVED lines=8> */
.L_x_1340:
[----:B------:R-:W-:Y:S05]  /*51a0*/  BSYNC B0 ;  /* 0x0000000000007941 */ /* 0x000fea0003800000 */
.L_x_1339:
[----:B------:R-:W-:Y:S05]  /*51b0*/  BRA.DIV ~URZ, `(.L_x_1341) ;  /* 0x0000f8d27f007947 */ /* 0x000fea000b800000 */
[----:B-1----:R1:W3:Y:S04]  /*51c0*/  SHFL.IDX PT, R6, R0, 0x3, 0x181f ;  /* 0x00781f0000067f89 */ /* 0x0022e800000e0000 */
[----:B--2---:R1:W2:Y:S02]  /*51d0*/  SHFL.IDX PT, R0, R4, 0x3, 0x181f ;  /* 0x00781f0004007f89 */ /* 0x0042a400000e0000 */
.L_x_1450:
[----:B------:R-:W-:-:S13]  /*51e0*/  ISETP.GE.AND P0, PT, R222, 0x61, PT ;  /* 0x00000061de00780c */ /* 0x000fda0003f06270 */
[----:B------:R-:W-:Y:S05]  /*51f0*/  @!P0 BRA `(.L_x_1329) ;  /* 0x000000d000008947 */ /* 0x000fea0003800000 */
[C---:B------:R-:W-:Y:S01]  /*5200*/  IMAD.SHL.U32 R3, R238.reuse, 0x2, RZ ;  /* 0x00000002ee037824 */ /* 0x040fe200078e00ff */
[----:B------:R-:W-:Y:S01]  /*5210*/  ISETP.GE.AND P4, PT, R238, c[0x0][0x1d4], PT ;  /* 0x00007500ee007a0c */ /* 0x000fe20003f86270 */
[C---:B------:R-:W-:Y:S01]  /*5220*/  IMAD.SHL.U32 R2, R248.reuse, 0x2, RZ ;  /* 0x00000002f8027824 */ /* 0x040fe200078e00ff */
[----:B------:R-:W-:Y:S02]  /*5230*/  ISETP.GE.AND P0, PT, R248, c[0x0][0x1d4], PT ;  /* 0x00007500f8007a0c */ /* 0x000fe40003f06270 */
[C---:B-1234-:R-:W-:Y:S02]  /*5240*/  IADD3 R4, P6, R0.reuse, R3, RZ ;  /* 0x0000000300047210 */ /* 0x05efe40007fde0ff */
[----:B------:R-:W-:-:S03]  /*5250*/  IADD3 R2, P5, R0, R2, RZ ;  /* 0x0000000200027210 */ /* 0x000fc60007fbe0ff */
[C---:B------:R-:W-:Y:S02]  /*5260*/  IMAD.X R5, R6.reuse, 0x1, R220, P6 ;  /* 0x0000000106057824 */ /* 0x040fe400030e06dc */
[----:B------:R-:W-:-:S03]  /*5270*/  IMAD.X R3, R6, 0x1, R221, P5 ;  /* 0x0000000106037824 */ /* 0x000fc600028e06dd */
[----:B------:R-:W-:Y:S01]  /*5280*/  @!PT LDS RZ, [RZ] ;  /* 0x00000000fffff984 */ /* 0x000fe20000000800 */
[----:B------:R-:W-:Y:S01]  /*5290*/  @!PT LDS RZ, [RZ] ;  /* 0x00000000fffff984 */ /* 0x000fe20000000800 */
[----:B------:R-:W-:Y:S01]  /*52a0*/  @!PT LDS RZ, [RZ] ;  /* 0x00000000fffff984 */ /* 0x000fe20000000800 */
[----:B------:R1:W-:Y:S04]  /*52b0*/  LDGSTS.E.BYPASS.LTC128B.128 [R215+0xb100], [R4.64], !P4 ;  /* 0x0b10000004d77fae */ /* 0x0003e8000e101d46 */
[----:B------:R1:W-:Y:S02]  /*52c0*/  LDGSTS.E.BYPASS.LTC128B.128 [R215+0xe900], [R2.64], !P0 ;  /* 0x0e90000002d77fae */ /* 0x0003e4000c101d46 */
.L_x_1329:
[----:B-1234-:R-:W-:Y:S05]  /*52d0*/  BSYNC B1 ;  /* 0x0000000000017941 */ /* 0x01efea0003800000 */
.L_x_1328:
[----:B------:R-:W2:Y:S04]  /*52e0*/  LDL R2, [R1+0x40] ;  /* 0x0000400001027983 */ /* 0x000ea80000100800 */
[----:B------:R-:W2:Y:S04]  /*52f0*/  LDL R0, [R1+0x58] ;  /* 0x0000580001007983 */ /* 0x000ea80000100800 */
[----:B------:R-:W3:Y:S04]  /*5300*/  LDL R5, [R1+0x44] ;  /* 0x0000440001057983 */ /* 0x000ee80000100800 */
[----:B------:R-:W4:Y:S04]  /*5310*/  LDL R3, [R1+0x38] ;  /* 0x0000380001037983 */ /* 0x000f280000100800 */
[----:B------:R-:W0:Y:S01]  /*5320*/  LDGDEPBAR ;  /* 0x00000000000079af */ /* 0x000e220000000000 */
[----:B--2---:R-:W-:-:S04]  /*5330*/  IMAD.IADD R0, R0, 0x1, R2 ;  /* 0x0000000100007824 */ /* 0x004fc800078e0202 */
[----:B------:R-:W-:Y:S01]  /*5340*/  @P3 IMAD.HI.U32 R2, R0, c[0x0][0x2c8], RZ ;  /* 0x0000b20000023a27 */ /* 0x000fe200078e00ff */
[----:B---3--:R-:W-:-:S03]  /*5350*/  IADD3 R6, -R5, R136, RZ ;  /* 0x0000008805067210 */ /* 0x008fc60007ffe1ff */
[----:B------:R-:W-:Y:S01]  /*5360*/  IMAD.MOV.U32 R4, RZ, RZ, R0 ;  /* 0x000000ffff047224 */ /* 0x000fe200078e0000 */
[----:B------:R-:W-:Y:S02]  /*5370*/  IADD3 R0, -R5, 0x1, R136 ;  /* 0x0000000105007810 */ /* 0x000fe40007ffe188 */
[----:B------:R-:W-:Y:S02]  /*5380*/  @P3 SHF.R.U32.HI R4, RZ, c[0x0][0x2cc], R2 ;  /* 0x0000b300ff043a19 */ /* 0x000fe40000011602 */
[----:B----4-:R-:W-:Y:S01]  /*5390*/  IADD3 R5, R0, -R3, RZ ;  /* 0x8000000300057210 */ /* 0x010fe20007ffe0ff */
[----:B------:R-:W-:Y:S05]  /*53a0*/  BRA.DIV ~URZ, `(.L_x_1342) ;  /* 0x0000f7b27f007947 */ /* 0x000fea000b800000 */
[----:B------:R1:W2:Y:S02]  /*53b0*/  SHFL.IDX PT, R0, R4, RZ, 0x1c1f ;  /* 0x001c1fff04007589 */ /* 0x0002a400000e0000 */
.L_x_1451:
        /* <DEDUP_REMOVED lines=169> */
[----:B------:R-:W-:Y:S02]  /*5e50*/  FSEL R142, R23, -INF , P4 ;  /* 0xff800000178e7808 */ /* 0x000fe40002000000 */
[----:B------:R-:W-:Y:S02]  /*5e60*/  FMNMX.FTZ R2, R143, R3, !PT ;  /* 0x000000038f027209 */ /* 0x000fe40007810000 */
[----:B------:R-:W2:Y:S02]  /*5e70*/  SHFL.BFLY PT, R3, R0, 0x2, 0x1f ;  /* 0x0c401f0000037f89 */ /* 0x000ea400000e0000 */
[----:B------:R-:W-:-:S05]  /*5e80*/  FMNMX.FTZ R2, R142, R2, !PT ;  /* 0x000000028e027209 */ /* 0x000fca0007810000 */
[----:B-1----:R-:W1:Y:S01]  /*5e90*/  SHFL.BFLY PT, R4, R2, 0x2, 0x1f ;  /* 0x0c401f0002047f89 */ /* 0x002e6200000e0000 */
[----:B--2---:R-:W-:-:S05]  /*5ea0*/  FMNMX.FTZ R0, R3, R0, !PT ;  /* 0x0000000003007209 */ /* 0x004fca0007810000 */
[----:B------:R-:W2:Y:S01]  /*5eb0*/  SHFL.BFLY PT, R3, R0, 0x1, 0x1f ;  /* 0x0c201f0000037f89 */ /* 0x000ea200000e0000 */
[----:B-1----:R-:W-:-:S05]  /*5ec0*/  FMNMX.FTZ R4, R2, R4, !PT ;  /* 0x0000000402047209 */ /* 0x002fca0007810000 */
[----:B------:R1:W3:Y:S01]  /*5ed0*/  SHFL.BFLY PT, R5, R4, 0x1, 0x1f ;  /* 0x0c201f0004057f89 */ /* 0x0002e200000e0000 */
[----:B--2---:R-:W-:-:S05]  /*5ee0*/  FMNMX.FTZ R69, R0, R3, !PT ;  /* 0x0000000300457209 */ /* 0x004fca0007810000 */
.L_x_1452:
[C---:B------:R-:W-:Y:S01]  /*5ef0*/  FMUL.FTZ R2, R69.reuse, c[0x0][0x2d0] ;  /* 0x0000b40045027a20 */ /* 0x040fe20000410000 */
[----:B------:R-:W-:Y:S01]  /*5f00*/  FSETP.NEU.FTZ.AND P0, PT, R69, -INF , PT ;  /* 0xff8000004500780b */ /* 0x000fe20003f1d000 */
[----:B------:R-:W2:Y:S03]  /*5f10*/  LDL R153, [R1+0x40] ;  /* 0x0000400001997983 */ /* 0x000ea60000100800 */
[----:B------:R-:W-:Y:S01]  /*5f20*/  FSEL R2, R2, RZ, P0 ;  /* 0x000000ff02027208 */ /* 0x000fe20000000000 */
[----:B------:R-:W4:Y:S04]  /*5f30*/  LDL R152, [R1+0x38] ;  /* 0x0000380001987983 */ /* 0x000f280000100800 */
[--C-:B------:R-:W-:Y:S01]  /*5f40*/  FFMA.FTZ R0, R7, c[0x0][0x2d0], -R2.reuse ;  /* 0x0000b40007007a23 */ /* 0x100fe20000010802 */
[----:B------:R-:W4:Y:S03]  /*5f50*/  LDL R151, [R1+0x3c] ;  /* 0x00003c0001977983 */ /* 0x000f260000100800 */
[----:B------:R5:W-:Y:S01]  /*5f60*/  MUFU.EX2 R55, R0 ;  /* 0x0000000000377308 */ /* 0x000be20000000800 */
[----:B---3--:R-:W-:Y:S01]  /*5f70*/  FMNMX.FTZ R68, R5, R4, !PT ;  /* 0x0000000405447209 */ /* 0x008fe20007810000 */
[----:B------:R-:W3:Y:S01]  /*5f80*/  LDL R150, [R1] ;  /* 0x0000000001967983 */ /* 0x000ee20000100800 */
[--C-:B------:R-:W-:Y:S01]  /*5f90*/  FFMA.FTZ R3, R16, c[0x0][0x2d0], -R2.reuse ;  /* 0x0000b40010037a23 */ /* 0x100fe20000010802 */
[----:B------:R-:W-:Y:S01]  /*5fa0*/  WARPSYNC 0xffffffff ;  /* 0xffffffff00007948 */ /* 0x000fe20003800000 */
[----:B------:R-:W-:Y:S01]  /*5fb0*/  FSETP.NEU.FTZ.AND P0, PT, R68, -INF , PT ;  /* 0xff8000004400780b */ /* 0x000fe20003f1d000 */
[----:B------:R-:W-:Y:S01]  /*5fc0*/  LDSM.16.MT88.4 R24, [R191+0x800] ;  /* 0x00080000bf18783b */ /* 0x000fe20000004200 */
[----:B------:R-:W-:Y:S01]  /*5fd0*/  IADD3 R218, R218, -0x2, RZ ;  /* 0xfffffffedada7810 */ /* 0x000fe20007ffe0ff */
[----:B------:R1:W-:Y:S02]  /*5fe0*/  MUFU.EX2 R62, R3 ;  /* 0x00000003003e7308 */ /* 0x0003e40000000800 */
[----:B------:R-:W-:Y:S04]  /*5ff0*/  LDSM.16.MT88.4 R28, [R193] ;  /* 0x00000000c11c783b */ /* 0x000fe80000004200 */
[----:B------:R-:W-:Y:S01]  /*6000*/  LDSM.16.MT88.4 R36, [R193+0x800] ;  /* 0x00080000c124783b */ /* 0x000fe20000004200 */
[----:B-----5:R-:W-:-:S04]  /*6010*/  FFMA.FTZ R0, R9, c[0x0][0x2d0], -R2 ;  /* 0x0000b40009007a23 */ /* 0x020fc80000010802 */
[----:B------:R5:W5:Y:S01]  /*6020*/  MUFU.EX2 R54, R0 ;  /* 0x0000000000367308 */ /* 0x000b620000000800 */
[----:B-1----:R-:W-:-:S07]  /*6030*/  FFMA.FTZ R3, R17, c[0x0][0x2d0], -R2 ;  /* 0x0000b40011037a23 */ /* 0x002fce0000010802 */
[----:B------:R-:W-:Y:S01]  /*6040*/  MUFU.EX2 R61, R3 ;  /* 0x00000003003d7308 */ /* 0x000fe20000000800 */
[----:B-----5:R-:W-:-:S07]  /*6050*/  FFMA.FTZ R0, R11, c[0x0][0x2d0], -R2 ;  /* 0x0000b4000b007a23 */ /* 0x020fce0000010802 */
[----:B------:R1:W-:Y:S02]  /*6060*/  MUFU.EX2 R53, R0 ;  /* 0x0000000000357308 */ /* 0x0003e40000000800 */
[----:B-1----:R-:W-:Y:S01]  /*6070*/  FFMA.FTZ R0, R12, c[0x0][0x2d0], -R2 ;  /* 0x0000b4000c007a23 */ /* 0x002fe20000010802 */
[----:B------:R-:W-:-:S05]  /*6080*/  F2FP.BF16.PACK_AB R12, R54, R55 ;  /* 0x00000037360c723e */ /* 0x000fca00000010ff */
[----:B------:R1:W-:Y:S02]  /*6090*/  MUFU.EX2 R58, R0 ;  /* 0x00000000003a7308 */ /* 0x0003e40000000800 */
[----:B-1----:R-:W-:-:S06]  /*60a0*/  FFMA.FTZ R0, R15, c[0x0][0x2d0], -R2 ;  /* 0x0000b4000f007a23 */ /* 0x002fcc0000010802 */
[----:B------:R1:W5:Y:S02]  /*60b0*/  MUFU.EX2 R60, R0 ;  /* 0x00000000003c7308 */ /* 0x0003640000000800 */
[----:B-1----:R-:W-:-:S05]  /*60c0*/  FMUL.FTZ R0, R68, c[0x0][0x2d0] ;  /* 0x0000b40044007a20 */ /* 0x002fca0000410000 */
[----:B------:R-:W-:-:S05]  /*60d0*/  FSEL R0, R0, RZ, P0 ;  /* 0x000000ff00007208 */ /* 0x000fca0000000000 */
[--C-:B------:R-:W-:Y:S02]  /*60e0*/  FFMA.FTZ R3, R6, c[0x0][0x2d0], -R0.reuse ;  /* 0x0000b40006037a23 */ /* 0x100fe40000010800 */
[----:B------:R-:W1:Y:S02]  /*60f0*/  LDSM.16.MT88.4 R4, [R191] ;  /* 0x00000000bf04783b */ /* 0x000e640000004200 */
[----:B------:R5:W-:Y:S02]  /*6100*/  MUFU.EX2 R50, R3 ;  /* 0x0000000300327308 */ /* 0x000be40000000800 */
[----:B-----5:R-:W-:Y:S01]  /*6110*/  FFMA.FTZ R3, R8, c[0x0][0x2d0], -R0 ;  /* 0x0000b40008037a23 */ /* 0x020fe20000010800 */
[----:B------:R-:W-:-:S05]  /*6120*/  F2FP.BF16.PACK_AB R8, R62, R60 ;  /* 0x0000003c3e08723e */ /* 0x000fca00000010ff */
[----:B------:R5:W-:Y:S02]  /*6130*/  MUFU.EX2 R45, R3 ;  /* 0x00000003002d7308 */ /* 0x000be40000000800 */
[----:B-----5:R-:W-:-:S06]  /*6140*/  FFMA.FTZ R3, R10, c[0x0][0x2d0], -R0 ;  /* 0x0000b4000a037a23 */ /* 0x020fcc0000010800 */
[----:B------:R5:W-:Y:S02]  /*6150*/  MUFU.EX2 R44, R3 ;  /* 0x00000003002c7308 */ /* 0x000be40000000800 */
[----:B-----5:R-:W-:Y:S01]  /*6160*/  FFMA.FTZ R3, R14, c[0x0][0x2d0], -R0 ;  /* 0x0000b4000e037a23 */ /* 0x020fe20000010800 */
[----:B------:R-:W-:-:S05]  /*6170*/  F2FP.BF16.PACK_AB R14, R58, R53 ;  /* 0x000000353a0e723e */ /* 0x000fca00000010ff */
[----:B------:R5:W1:Y:S02]  /*6180*/  MUFU.EX2 R51, R3 ;  /* 0x0000000300337308 */ /* 0x000a640000000800 */
[----:B-----5:R-:W-:Y:S01]  /*6190*/  FFMA.FTZ R3, R20, c[0x0][0x2d0], -R2 ;  /* 0x0000b40014037a23 */ /* 0x020fe20000010802 */
[----:B-1----:R-:W-:-:S05]  /*61a0*/  F2FP.BF16.PACK_AB R15, R51, R44 ;  /* 0x0000002c330f723e */ /* 0x002fca00000010ff */
[----:B------:R1:W5:Y:S02]  /*61b0*/  MUFU.EX2 R63, R3 ;  /* 0x00000003003f7308 */ /* 0x0003640000000800 */
[----:B-1----:R-:W-:Y:S01]  /*61c0*/  FFMA.FTZ R3, R13, c[0x0][0x2d0], -R0 ;  /* 0x0000b4000d037a23 */ /* 0x002fe20000010800 */
[----:B------:R-:W-:Y:S02]  /*61d0*/  F2FP.BF16.PACK_AB R13, R45, R50 ;  /* 0x000000322d0d723e */ /* 0x000fe400000010ff */
[----:B-----5:R-:W-:-:S03]  /*61e0*/  F2FP.BF16.PACK_AB R10, R63, R61 ;  /* 0x0000003d3f0a723e */ /* 0x020fc600000010ff */
[----:B------:R1:W-:Y:S02]  /*61f0*/  MUFU.EX2 R52, R3 ;  /* 0x0000000300347308 */ /* 0x0003e40000000800 */
[----:B------:R-:W-:Y:S01]  /*6200*/  HMMA.16816.F32.BF16 R20, R12, R4, RZ ;  /* 0x000000040c14723c */ /* 0x000fe200000418ff */
[----:B-1----:R-:W-:-:S05]  /*6210*/  FFMA.FTZ R3, R18, c[0x0][0x2d0], -R0 ;  /* 0x0000b40012037a23 */ /* 0x002fca0000010800 */
[----:B------:R1:W5:Y:S02]  /*6220*/  MUFU.EX2 R57, R3 ;  /* 0x0000000300397308 */ /* 0x0003640000000800 */
[--C-:B-1----:R-:W-:Y:S01]  /*6230*/  FFMA.FTZ R3, R19, c[0x0][0x2d0], -R0.reuse ;  /* 0x0000b40013037a23 */ /* 0x102fe20000010800 */
[----:B-----5:R-:W-:Y:S01]  /*6240*/  F2FP.BF16.PACK_AB R9, R57, R52 ;  /* 0x000000343909723e */ /* 0x020fe200000010ff */
[C---:B------:R-:W-:Y:S04]  /*6250*/  HMMA.16816.F32.BF16 R16, R12.reuse, R6, RZ ;  /* 0x000000060c10723c */ /* 0x040fe800000418ff */
[----:B------:R1:W-:Y:S04]  /*6260*/  MUFU.EX2 R56, R3 ;  /* 0x0000000300387308 */ /* 0x0003e80000000800 */
[----:B------:R-:W-:Y:S01]  /*6270*/  HMMA.16816.F32.BF16 R4, R12, R28, RZ ;  /* 0x0000001c0c04723c */ /* 0x000fe200000418ff */
[----:B-1----:R-:W-:-:S02]  /*6280*/  FFMA.FTZ R3, R32, c[0x0][0x2d0], -R0 ;  /* 0x0000b40020037a23 */ /* 0x002fc40000010800 */
[----:B------:R-:W1:Y:S02]  /*6290*/  LDSM.16.MT88.4 R32, [R192] ;  /* 0x00000000c020783b */ /* 0x000e640000004200 */
[----:B------:R-:W5:Y:S02]  /*62a0*/  MUFU.EX2 R59, R3 ;  /* 0x00000003003b7308 */ /* 0x000f640000000800 */
[----:B-----5:R-:W-:Y:S01]  /*62b0*/  F2FP.BF16.PACK_AB R11, R59, R56 ;  /* 0x000000383b0b723e */ /* 0x020fe200000010ff */
[----:B------:R-:W-:-:S04]  /*62c0*/  FADD.FTZ R3, R55, R54 ;  /* 0x0000003637037221 */ /* 0x000fc80000010000 */
[----:B------:R-:W-:Y:S02]  /*62d0*/  FADD.FTZ R3, R53, R3 ;  /* 0x0000000335037221 */ /* 0x000fe40000010000 */
[----:B------:R-:W-:Y:S02]  /*62e0*/  HMMA.16816.F32.BF16 R104, R8, R24, R20 ;  /* 0x000000180868723c */ /* 0x000fe40000041814 */
[----:B------:R-:W-:-:S04]  /*62f0*/  FADD.FTZ R3, R58, R3 ;  /* 0x000000033a037221 */ /* 0x000fc80000010000 */
[----:B------:R-:W-:Y:S02]  /*6300*/  FADD.FTZ R3, R60, R3 ;  /* 0x000000033c037221 */ /* 0x000fe40000010000 */
[----:B------:R-:W-:Y:S01]  /*6310*/  HMMA.16816.F32.BF16 R96, R8, R26, R16 ;  /* 0x0000001a0860723c */ /* 0x000fe20000041810 */
[----:B------:R-:W5:Y:S07]  /*6320*/  LDSM.16.MT88.4 R24, [R192+0x800] ;  /* 0x00080000c018783b */ /* 0x000f6e0000004200 */
[C---:B------:R-:W-:Y:S01]  /*6330*/  HMMA.16816.F32.BF16 R20, R12.reuse, R30, RZ ;  /* 0x0000001e0c14723c */ /* 0x040fe200000418ff */
[----:B------:R-:W2:Y:S07]  /*6340*/  LDSM.16.MT88.4 R28, [R196] ;  /* 0x00000000c41c783b */ /* 0x000eae0000004200 */
[----:B-1----:R-:W-:Y:S08]  /*6350*/  HMMA.16816.F32.BF16 R16, R12, R32, RZ ;  /* 0x000000200c10723c */ /* 0x002ff000000418ff */
[----:B------:R-:W-:Y:S08]  /*6360*/  HMMA.16816.F32.BF16 R100, R8, R36, R4 ;  /* 0x000000240864723c */ /* 0x000ff00000041804 */
[----:B------:R-:W-:Y:S08]  /*6370*/  HMMA.16816.F32.BF16 R4, R12, R34, RZ ;  /* 0x000000220c04723c */ /* 0x000ff000000418ff */
[C---:B------:R-:W-:Y:S08]  /*6380*/  HMMA.16816.F32.BF16 R84, R8.reuse, R38, R20 ;  /* 0x000000260854723c */ /* 0x040ff00000041814 */
[C---:B-----5:R-:W-:Y:S01]  /*6390*/  HMMA.16816.F32.BF16 R88, R8.reuse, R24, R16 ;  /* 0x000000180858723c */ /* 0x060fe20000041810 */
[----:B------:R-:W1:Y:S07]  /*63a0*/  LDSM.16.MT88.4 R16, [R194+0x800] ;  /* 0x00080000c210783b */ /* 0x000e6e0000004200 */
[----:B------:R-:W-:Y:S01]  /*63b0*/  HMMA.16816.F32.BF16 R80, R8, R26, R4 ;  /* 0x0000001a0850723c */ /* 0x000fe20000041804 */
[----:B------:R-:W5:Y:S07]  /*63c0*/  LDSM.16.MT88.4 R24, [R191+0x3800] ;  /* 0x00380000bf18783b */ /* 0x000f6e0000004200 */
[----:B--2---:R-:W-:Y:S11]  /*63d0*/  HMMA.16816.F32.BF16 R4, R12, R28, RZ ;  /* 0x0000001c0c04723c */ /* 0x004ff600000418ff */
[----:B------:R-:W-:Y:S11]  /*63e0*/  @!UPT UIADD3 URZ, URZ, URZ, URZ ;  /* 0x0000003f3f3ff290 */ /* 0x000ff6000fffe03f */
[----:B------:R-:W-:Y:S02]  /*63f0*/  @!UPT UIADD3 URZ, URZ, URZ, URZ ;  /* 0x0000003f3f3ff290 */ /* 0x000fe4000fffe03f */
[----:B-1----:R-:W-:Y:S07]  /*6400*/  HMMA.16816.F32.BF16 R36, R8, R16, R4 ;  /* 0x000000100824723c */ /* 0x002fee0000041804 */
[----:B------:R-:W-:-:S04]  /*6410*/  FADD.FTZ R4, R50, R45 ;  /* 0x0000002d32047221 */ /* 0x000fc80000010000 */
[----:B------:R-:W-:Y:S02]  /*6420*/  FADD.FTZ R16, R44, R4 ;  /* 0x000000042c107221 */ /* 0x000fe40000010000 */
[----:B------:R-:W-:Y:S11]  /*6430*/  HMMA.16816.F32.BF16 R4, R12, R30, RZ ;  /* 0x0000001e0c04723c */ /* 0x000ff600000418ff */
[----:B------:R-:W-:Y:S11]  /*6440*/  @!UPT UIADD3 URZ, URZ, URZ, URZ ;  /* 0x0000003f3f3ff290 */ /* 0x000ff6000fffe03f */
[----:B------:R-:W-:Y:S02]  /*6450*/  @!UPT UIADD3 URZ, URZ, URZ, URZ ;  /* 0x0000003f3f3ff290 */ /* 0x000fe4000fffe03f */
[----:B------:R-:W-:Y:S07]  /*6460*/  HMMA.16816.F32.BF16 R76, R8, R18, R4 ;  /* 0x00000012084c723c */ /* 0x000fee0000041804 */
[----:B------:R-:W-:Y:S02]  /*6470*/  FADD.FTZ R4, R51, R16 ;  /* 0x0000001033047221 */ /* 0x000fe40000010000 */
[----:B------:R-:W1:Y:S02]  /*6480*/  LDSM.16.MT88.4 R16, [R191+0x4000] ;  /* 0x00400000bf10783b */ /* 0x000e640000004200 */
[----:B------:R-:W-:-:S02]  /*6490*/  FADD.FTZ R20, R52, R4 ;  /* 0x0000000434147221 */ /* 0x000fc40000010000 */
[----:B-----5:R-:W-:Y:S11]  /*64a0*/  HMMA.16816.F32.BF16 R4, R12, R24, RZ ;  /* 0x000000180c04723c */ /* 0x020ff600000418ff */
[----:B------:R-:W-:Y:S11]  /*64b0*/  @!UPT UIADD3 URZ, URZ, URZ, URZ ;  /* 0x0000003f3f3ff290 */ /* 0x000ff6000fffe03f */
[----:B------:R-:W-:Y:S02]  /*64c0*/  @!UPT UIADD3 URZ, URZ, URZ, URZ ;  /* 0x0000003f3f3ff290 */ /* 0x000fe4000fffe03f */
[----:B-1----:R-:W-:Y:S07]  /*64d0*/  HMMA.16816.F32.BF16 R52, R8, R16, R4 ;  /* 0x000000100834723c */ /* 0x002fee0000041804 */
[----:B------:R-:W-:Y:S02]  /*64e0*/  FADD.FTZ R4, R62, R3 ;  /* 0x000000033e047221 */ /* 0x000fe40000010000 */
[----:B------:R-:W-:Y:S02]  /*64f0*/  FADD.FTZ R3, R57, R20 ;  /* 0x0000001439037221 */ /* 0x000fe40000010000 */
[----:B------:R-:W-:Y:S01]  /*6500*/  FADD.FTZ R16, R61, R4 ;  /* 0x000000043d107221 */ /* 0x000fe20000010000 */
[----:B------:R-:W1:Y:S01]  /*6510*/  LDSM.16.MT88.4 R20, [R193+0x3800] ;  /* 0x00380000c114783b */ /* 0x000e620000004200 */
[----:B------:R-:W-:Y:S01]  /*6520*/  HMMA.16816.F32.BF16 R4, R12, R26, RZ ;  /* 0x0000001a0c04723c */ /* 0x000fe200000418ff */
[----:B------:R-:W-:-:S02]  /*6530*/  FADD.FTZ R3, R56, R3 ;  /* 0x0000000338037221 */ /* 0x000fc40000010000 */
[----:B------:R-:W-:Y:S02]  /*6540*/  FADD.FTZ R24, R63, R16 ;  /* 0x000000103f187221 */ /* 0x000fe40000010000 */
[----:B------:R-:W-:Y:S02]  /*6550*/  FADD.FTZ R25, R59, R3 ;  /* 0x000000033b197221 */ /* 0x000fe40000010000 */
[----:B------:R-:W-:Y:S11]  /*6560*/  FFMA.FTZ R3, R46, c[0x0][0x2d0], -R2 ;  /* 0x0000b4002e037a23 */ /* 0x000ff60000010802 */
[----:B------:R-:W-:Y:S06]  /*6570*/  @!UPT UIADD3 URZ, URZ, URZ, URZ ;  /* 0x0000003f3f3ff290 */ /* 0x000fec000fffe03f */
[----:B------:R-:W-:Y:S01]  /*6580*/  HMMA.16816.F32.BF16 R72, R8, R18, R4 ;  /* 0x000000120848723c */ /* 0x000fe20000041804 */
[----:B------:R-:W2:Y:S07]  /*6590*/  LDSM.16.MT88.4 R16, [R193+0x4000] ;  /* 0x00400000c110783b */ /* 0x000eae0000004200 */
[----:B-1----:R-:W-:Y:S11]  /*65a0*/  HMMA.16816.F32.BF16 R4, R12, R20, RZ ;  /* 0x000000140c04723c */ /* 0x002ff600000418ff */
[----:B------:R-:W-:Y:S11]  /*65b0*/  @!UPT UIADD3 URZ, URZ, URZ, URZ ;  /* 0x0000003f3f3ff290 */ /* 0x000ff6000fffe03f */
[----:B------:R-:W-:Y:S02]  /*65c0*/  @!UPT UIADD3 URZ, URZ, URZ, URZ ;  /* 0x0000003f3f3ff290 */ /* 0x000fe4000fffe03f */
[----:B--2---:R-:W-:Y:S08]  /*65d0*/  HMMA.16816.F32.BF16 R64, R8, R16, R4 ;  /* 0x000000100840723c */ /* 0x004ff00000041804 */
[----:B------:R-:W-:Y:S11]  /*65e0*/  HMMA.16816.F32.BF16 R4, R12, R22, RZ ;  /* 0x000000160c04723c */ /* 0x000ff600000418ff */
[----:B------:R-:W-:Y:S11]  /*65f0*/  @!UPT UIADD3 URZ, URZ, URZ, URZ ;  /* 0x0000003f3f3ff290 */ /* 0x000ff6000fffe03f */
[----:B------:R-:W-:Y:S02]  /*6600*/  @!UPT UIADD3 URZ, URZ, URZ, URZ ;  /* 0x0000003f3f3ff290 */ /* 0x000fe4000fffe03f */
[----:B------:R-:W-:Y:S01]  /*6610*/  HMMA.16816.F32.BF16 R92, R8, R18, R4 ;  /* 0x00000012085c723c */ /* 0x000fe20000041804 */
[----:B------:R1:W-:Y:S06]  /*6620*/  MUFU.EX2 R6, R3 ;  /* 0x0000000300067308 */ /* 0x0003ec0000000800 */
[----:B------:R-:W-:-:S04]  /*6630*/  FFMA.FTZ R4, R40, c[0x0][0x2d0], -R0 ;  /* 0x0000b40028047a23 */ /* 0x000fc80000010800 */
[----:B------:R-:W-:Y:S01]  /*6640*/  MUFU.EX2 R7, R4 ;  /* 0x0000000400077308 */ /* 0x000fe20000000800 */
[----:B-1----:R-:W-:-:S07]  /*6650*/  FFMA.FTZ R3, R47, c[0x0][0x2d0], -R2 ;  /* 0x0000b4002f037a23 */ /* 0x002fce0000010802 */
[----:B------:R1:W2:Y:S02]  /*6660*/  MUFU.EX2 R5, R3 ;  /* 0x0000000300057308 */ /* 0x0002a40000000800 */
[----:B-1----:R-:W-:Y:S01]  /*6670*/  FFMA.FTZ R3, R48, c[0x0][0x2d0], -R2 ;  /* 0x0000b40030037a23 */ /* 0x002fe20000010802 */
[----:B--2---:R-:W-:-:S05]  /*6680*/  F2FP.BF16.PACK_AB R4, R5, R6 ;  /* 0x000000060504723e */ /* 0x004fca00000010ff */
[----:B------:R1:W-:Y:S02]  /*6690*/  MUFU.EX2 R20, R3 ;  /* 0x0000000300147308 */ /* 0x0003e40000000800 */
[----:B-1----:R-:W-:-:S06]  /*66a0*/  FFMA.FTZ R3, R49, c[0x0][0x2d0], -R2 ;  /* 0x0000b40031037a23 */ /* 0x002fcc0000010802 */
[----:B------:R1:W2:Y:S02]  /*66b0*/  MUFU.EX2 R18, R3 ;  /* 0x0000000300127308 */ /* 0x0002a40000000800 */
[----:B-1----:R-:W-:-:S06]  /*66c0*/  FFMA.FTZ R3, R43, c[0x0][0x2d0], -R0 ;  /* 0x0000b4002b037a23 */ /* 0x002fcc0000010800 */
[----:B------:R1:W5:Y:S02]  /*66d0*/  MUFU.EX2 R19, R3 ;  /* 0x0000000300137308 */ /* 0x0003640000000800 */
[----:B-1----:R-:W-:-:S06]  /*66e0*/  FFMA.FTZ R3, R42, c[0x0][0x2d0], -R0 ;  /* 0x0000b4002a037a23 */ /* 0x002fcc0000010800 */
[----:B------:R1:W1:Y:S02]  /*66f0*/  MUFU.EX2 R17, R3 ;  /* 0x0000000300117308 */ /* 0x0002640000000800 */
[----:B-1----:R-:W-:-:S06]  /*6700*/  FFMA.FTZ R3, R41, c[0x0][0x2d0], -R0 ;  /* 0x0000b40029037a23 */ /* 0x002fcc0000010800 */
[----:B------:R1:W1:Y:S02]  /*6710*/  MUFU.EX2 R16, R3 ;  /* 0x0000000300107308 */ /* 0x0002640000000800 */
[----:B-1----:R-:W-:Y:S01]  /*6720*/  FADD.FTZ R3, R6, R24 ;  /* 0x0000001806037221 */ /* 0x002fe20000010000 */
[----:B--2---:R-:W-:-:S03]  /*6730*/  F2FP.BF16.PACK_AB R6, R18, R20 ;  /* 0x000000141206723e */ /* 0x004fc600000010ff */
[----:B------:R-:W-:Y:S02]  /*6740*/  FADD.FTZ R3, R5, R3 ;  /* 0x0000000305037221 */ /* 0x000fe40000010000 */
[----:B-----5:R-:W-:Y:S02]  /*6750*/  FADD.FTZ R5, R19, R25 ;  /* 0x0000001913057221 */ /* 0x020fe40000010000 */
[----:B------:R-:W-:Y:S01]  /*6760*/  FADD.FTZ R3, R20, R3 ;  /* 0x0000000314037221 */ /* 0x000fe20000010000 */
[----:B------:R-:W-:Y:S01]  /*6770*/  LDSM.16.MT88.4 R24, [R192+0x4000] ;  /* 0x00400000c018783b */ /* 0x000fe20000004200 */
[C---:B------:R-:W-:Y:S02]  /*6780*/  FADD.FTZ R5, R17.reuse, R5 ;  /* 0x0000000511057221 */ /* 0x040fe40000010000 */
[----:B------:R-:W-:Y:S01]  /*6790*/  FADD.FTZ R70, R18, R3 ;  /* 0x0000000312467221 */ /* 0x000fe20000010000 */
[----:B------:R-:W1:Y:S01]  /*67a0*/  LDSM.16.MT88.4 R20, [R192+0x3800] ;  /* 0x00380000c014783b */ /* 0x000e620000004200 */
[----:B------:R-:W-:Y:S01]  /*67b0*/  FADD.FTZ R3, R16, R5 ;  /* 0x0000000510037221 */ /* 0x000fe20000010000 */
[----:B------:R-:W-:-:S03]  /*67c0*/  F2FP.BF16.PACK_AB R5, R17, R19 ;  /* 0x000000131105723e */ /* 0x000fc600000010ff */
[C---:B------:R-:W-:Y:S01]  /*67d0*/  FADD.FTZ R71, R7.reuse, R3 ;  /* 0x0000000307477221 */ /* 0x040fe20000010000 */
[----:B------:R-:W-:Y:S01]  /*67e0*/  F2FP.BF16.PACK_AB R7, R7, R16 ;  /* 0x000000100707723e */ /* 0x000fe200000010ff */
[----:B------:R-:W-:Y:S01]  /*67f0*/  FFMA.FTZ R3, R112, c[0x0][0x2d0], -R2 ;  /* 0x0000b40070037a23 */ /* 0x000fe20000010802 */
[----:B-1----:R-:W-:Y:S11]  /*6800*/  HMMA.16816.F32.BF16 R16, R12, R20, RZ ;  /* 0x000000140c10723c */ /* 0x002ff600000418ff */
[----:B------:R-:W-:Y:S11]  /*6810*/  @!UPT UIADD3 URZ, URZ, URZ, URZ ;  /* 0x0000003f3f3ff290 */ /* 0x000ff6000fffe03f */
[----:B------:R-:W-:Y:S02]  /*6820*/  @!UPT UIADD3 URZ, URZ, URZ, URZ ;  /* 0x0000003f3f3ff290 */ /* 0x000fe4000fffe03f */
[----:B------:R-:W-:Y:S08]  /*6830*/  HMMA.16816.F32.BF16 R60, R8, R24, R16 ;  /* 0x00000018083c723c */ /* 0x000ff00000041810 */
        /* <DEDUP_REMOVED lines=35> */
[----:B------:R1:W2:Y:S01]  /*6a70*/  MUFU.EX2 R7, R3 ;  /* 0x0000000300077308 */ /* 0x0002a20000000800 */
[----:B------:R-:W5:Y:S05]  /*6a80*/  LDSM.16.MT88.4 R8, [R191+0x1800] ;  /* 0x00180000bf08783b */ /* 0x000f6a0000004200 */
[----:B------:R-:W-:-:S04]  /*6a90*/  FFMA.FTZ R5, R109, c[0x0][0x2d0], -R0 ;  /* 0x0000b4006d057a23 */ /* 0x000fc80000010800 */
[----:B------:R-:W-:Y:S01]  /*6aa0*/  MUFU.EX2 R15, R5 ;  /* 0x00000005000f7308 */ /* 0x000fe20000000800 */
[----:B-1----:R-:W-:-:S07]  /*6ab0*/  FFMA.FTZ R3, R113, c[0x0][0x2d0], -R2 ;  /* 0x0000b40071037a23 */ /* 0x002fce0000010802 */
[----:B------:R1:W-:Y:S02]  /*6ac0*/  MUFU.EX2 R4, R3 ;  /* 0x0000000300047308 */ /* 0x0003e40000000800 */
[----:B-1----:R-:W-:-:S06]  /*6ad0*/  FFMA.FTZ R3, R114, c[0x0][0x2d0], -R2 ;  /* 0x0000b40072037a23 */ /* 0x002fcc0000010802 */
[----:B------:R1:W-:Y:S02]  /*6ae0*/  MUFU.EX2 R12, R3 ;  /* 0x00000003000c7308 */ /* 0x0003e40000000800 */
[----:B-1----:R-:W-:-:S06]  /*6af0*/  FFMA.FTZ R3, R115, c[0x0][0x2d0], -R2 ;  /* 0x0000b40073037a23 */ /* 0x002fcc0000010802 */
[----:B------:R1:W-:Y:S02]  /*6b00*/  MUFU.EX2 R120, R3 ;  /* 0x0000000300787308 */ /* 0x0003e40000000800 */
[----:B-1----:R-:W-:-:S06]  /*6b10*/  FFMA.FTZ R3, R108, c[0x0][0x2d0], -R0 ;  /* 0x0000b4006c037a23 */ /* 0x002fcc0000010800 */
[----:B------:R2:W1:Y:S02]  /*6b20*/  MUFU.EX2 R13, R3 ;  /* 0x00000003000d7308 */ /* 0x0004640000000800 */
[----:B--2---:R-:W-:Y:S01]  /*6b30*/  FADD.FTZ R3, R7, R70 ;  /* 0x0000004607037221 */ /* 0x004fe20000010000 */
[----:B-1----:R-:W-:-:S03]  /*6b40*/  F2FP.BF16.PACK_AB R5, R15, R13 ;  /* 0x0000000d0f05723e */ /* 0x002fc600000010ff */
[C---:B------:R-:W-:Y:S01]  /*6b50*/  FADD.FTZ R6, R4.reuse, R3 ;  /* 0x0000000304067221 */ /* 0x040fe20000010000 */
[----:B------:R-:W-:Y:S01]  /*6b60*/  F2FP.BF16.PACK_AB R4, R4, R7 ;  /* 0x000000070404723e */ /* 0x000fe200000010ff */
[----:B------:R-:W-:Y:S02]  /*6b70*/  FFMA.FTZ R3, R111, c[0x0][0x2d0], -R0 ;  /* 0x0000b4006f037a23 */ /* 0x000fe40000010800 */
[----:B------:R-:W-:Y:S01]  /*6b80*/  FADD.FTZ R14, R12, R6 ;  /* 0x000000060c0e7221 */ /* 0x000fe20000010000 */
[----:B------:R-:W-:Y:S01]  /*6b90*/  F2FP.BF16.PACK_AB R6, R120, R12 ;  /* 0x0000000c7806723e */ /* 0x000fe200000010ff */
[----:B------:R1:W-:Y:S01]  /*6ba0*/  MUFU.EX2 R116, R3 ;  /* 0x0000000300747308 */ /* 0x0003e20000000800 */
[----:B------:R-:W-:Y:S02]  /*6bb0*/  FADD.FTZ R12, R13, R71 ;  /* 0x000000470d0c7221 */ /* 0x000fe40000010000 */
[----:B------:R-:W-:Y:S02]  /*6bc0*/  FFMA.FTZ R71, R126, c[0x0][0x2d0], -R2 ;  /* 0x0000b4007e477a23 */ /* 0x000fe40000010802 */
[----:B-1----:R-:W-:-:S04]  /*6bd0*/  FFMA.FTZ R3, R110, c[0x0][0x2d0], -R0 ;  /* 0x0000b4006e037a23 */ /* 0x002fc80000010800 */
[----:B------:R-:W1:Y:S02]  /*6be0*/  MUFU.EX2 R70, R3 ;  /* 0x0000000300467308 */ /* 0x000e640000000800 */
[----:B-1----:R-:W-:Y:S01]  /*6bf0*/  F2FP.BF16.PACK_AB R7, R70, R116 ;  /* 0x000000744607723e */ /* 0x002fe200000010ff */
[----:B------:R-:W-:-:S06]  /*6c00*/  FFMA.FTZ R3, R122, c[0x0][0x2d0], -R2 ;  /* 0x0000b4007a037a23 */ /* 0x000fcc0000010802 */
[C---:B-----5:R-:W-:Y:S08]  /*6c10*/  HMMA.16816.F32.BF16 R112, R4.reuse, R8, R48 ;  /* 0x000000080470723c */ /* 0x060ff00000041830 */
        /* <DEDUP_REMOVED lines=11> */
[----:B------:R-:W-:-:S02]  /*6cd0*/  FFMA.FTZ R19, R141, c[0x0][0x2d0], -R2 ;  /* 0x0000b4008d137a23 */ /* 0x000fc40000010802 */
[--C-:B------:R-:W-:Y:S02]  /*6ce0*/  FFMA.FTZ R18, R140, c[0x0][0x2d0], -R2.reuse ;  /* 0x0000b4008c127a23 */ /* 0x100fe40000010802 */
[--C-:B------:R-:W-:Y:S02]  /*6cf0*/  FFMA.FTZ R17, R139, c[0x0][0x2d0], -R2.reuse ;  /* 0x0000b4008b117a23 */ /* 0x100fe40000010802 */
[--C-:B------:R-:W-:Y:S01]  /*6d00*/  FFMA.FTZ R16, R138, c[0x0][0x2d0], -R2.reuse ;  /* 0x0000b4008a107a23 */ /* 0x100fe20000010802 */
        /* <DEDUP_REMOVED lines=9> */
[----:B------:R-:W1:Y:S06]  /*6da0*/  LDSM.16.MT88.4 R8, [R194+0x5000] ;  /* 0x00500000c208783b */ /* 0x000e6c0000004200 */
[----:B------:R-:W-:-:S02]  /*6db0*/  FFMA.FTZ R89, R136, c[0x0][0x2d0], -R2 ;  /* 0x0000b40088597a23 */ /* 0x000fc40000010802 */
[----:B------:R-:W-:-:S04]  /*6dc0*/  FFMA.FTZ R88, R127, c[0x0][0x2d0], -R2 ;  /* 0x0000b4007f587a23 */ /* 0x000fc80000010802 */
[----:B------:R-:W-:Y:S01]  /*6dd0*/  MUFU.EX2 R230, R88 ;  /* 0x0000005800e67308 */ /* 0x000fe20000000800 */
[C---:B-1----:R-:W-:Y:S07]  /*6de0*/  HMMA.16816.F32.BF16 R28, R4.reuse, R10, R20 ;  /* 0x0000000a041c723c */ /* 0x042fee0000041814 */
[----:B------:R1:W-:Y:S01]  /*6df0*/  MUFU.EX2 R21, R3 ;  /* 0x0000000300157308 */ /* 0x0003e20000000800 */
[----:B------:R-:W-:Y:S01]  /*6e00*/  HMMA.16816.F32.BF16 R36, R4, R8, R96 ;  /* 0x000000080424723c */ /* 0x000fe20000041860 */
[----:B------:R-:W-:Y:S06]  /*6e10*/  LDSM.16.MT88.4 R8, [R193+0x2000] ;  /* 0x00200000c108783b */ /* 0x000fec0000004200 */
[----:B------:R-:W-:Y:S01]  /*6e20*/  MUFU.EX2 R98, R17 ;  /* 0x0000001100627308 */ /* 0x000fe20000000800 */
[----:B------:R-:W-:-:S02]  /*6e30*/  FADD.FTZ R6, R120, R14 ;  /* 0x0000000e78067221 */ /* 0x000fc40000010000 */
[----:B-1----:R-:W-:-:S05]  /*6e40*/  FFMA.FTZ R3, R123, c[0x0][0x2d0], -R2 ;  /* 0x0000b4007b037a23 */ /* 0x002fca0000010802 */
[----:B------:R-:W-:Y:S01]  /*6e50*/  MUFU.EX2 R99, R16 ;  /* 0x0000001000637308 */ /* 0x000fe20000000800 */
[----:B------:R-:W-:-:S07]  /*6e60*/  FFMA.FTZ R4, R118, c[0x0][0x2d0], -R0 ;  /* 0x0000b40076047a23 */ /* 0x000fce0000010800 */
[----:B------:R1:W2:Y:S08]  /*6e70*/  MUFU.EX2 R20, R3 ;  /* 0x0000000300147308 */ /* 0x0002b00000000800 */
[----:B------:R5:W-:Y:S01]  /*6e80*/  MUFU.EX2 R22, R4 ;  /* 0x0000000400167308 */ /* 0x000be20000000800 */
[----:B-1----:R-:W-:-:S07]  /*6e90*/  FFMA.FTZ R3, R124, c[0x0][0x2d0], -R2 ;  /* 0x0000b4007c037a23 */ /* 0x002fce0000010802 */
[----:B------:R1:W-:Y:S01]  /*6ea0*/  MUFU.EX2 R23, R3 ;  /* 0x0000000300177308 */ /* 0x0003e20000000800 */
[----:B-----5:R-:W-:-:S07]  /*6eb0*/  FFMA.FTZ R4, R117, c[0x0][0x2d0], -R0 ;  /* 0x0000b40075047a23 */ /* 0x020fce0000010800 */
[----:B------:R2:W-:Y:S01]  /*6ec0*/  MUFU.EX2 R101, R4 ;  /* 0x0000000400657308 */ /* 0x0005e20000000800 */
[----:B-1----:R-:W-:-:S07]  /*6ed0*/  FFMA.FTZ R3, R125, c[0x0][0x2d0], -R2 ;  /* 0x0000b4007d037a23 */ /* 0x002fce0000010802 */
[----:B------:R1:W5:Y:S01]  /*6ee0*/  MUFU.EX2 R91, R3 ;  /* 0x00000003005b7308 */ /* 0x0003620000000800 */
[----:B--2---:R-:W-:Y:S01]  /*6ef0*/  F2FP.BF16.PACK_AB R4, R20, R21 ;  /* 0x000000151404723e */ /* 0x004fe200000010ff */
[----:B-1----:R-:W-:-:S06]  /*6f00*/  FFMA.FTZ R3, R119, c[0x0][0x2d0], -R0 ;  /* 0x0000b40077037a23 */ /* 0x002fcc0000010800 */
[----:B------:R1:W2:Y:S02]  /*6f10*/  MUFU.EX2 R7, R3 ;  /* 0x0000000300077308 */ /* 0x0002a40000000800 */
[----:B-1----:R-:W-:Y:S02]  /*6f20*/  FADD.FTZ R3, R15, R12 ;  /* 0x0000000c0f037221 */ /* 0x002fe40000010000 */
[----:B------:R-:W1:Y:S02]  /*6f30*/  LDSM.16.MT88.4 R12, [R191+0x2000] ;  /* 0x00200000bf0c783b */ /* 0x000e640000004200 */
[----:B------:R-:W-:-:S04]  /*6f40*/  FADD.FTZ R3, R116, R3 ;  /* 0x0000000374037221 */ /* 0x000fc80000010000 */
[----:B------:R-:W-:Y:S02]  /*6f50*/  FADD.FTZ R5, R70, R3 ;  /* 0x0000000346057221 */ /* 0x000fe40000010000 */
[----:B------:R-:W-:Y:S02]  /*6f60*/  FFMA.FTZ R3, R121, c[0x0][0x2d0], -R0 ;  /* 0x0000b40079037a23 */ /* 0x000fe40000010800 */
[----:B------:R-:W-:Y:S01]  /*6f70*/  FFMA.FTZ R70, R137, c[0x0][0x2d0], -R2 ;  /* 0x0000b40089467a23 */ /* 0x000fe20000010802 */
[----:B------:R-:W-:Y:S01]  /*6f80*/  LDSM.16.MT88.4 R120, [R191+0x3000] ;  /* 0x00300000bf78783b */ /* 0x000fe20000004200 */
[----:B------:R2:W2:Y:S01]  /*6f90*/  MUFU.EX2 R100, R3 ;  /* 0x0000000300647308 */ /* 0x0004a20000000800 */
[----:B------:R-:W-:-:S07]  /*6fa0*/  FFMA.FTZ R2, R149, c[0x0][0x2d0], -R0 ;  /* 0x0000b40095027a23 */ /* 0x000fce0000010800 */
[----:B------:R3:W-:Y:S01]  /*6fb0*/  MUFU.EX2 R90, R2 ;  /* 0x00000002005a7308 */ /* 0x0007e20000000800 */
[----:B--2---:R-:W-:Y:S01]  /*6fc0*/  FADD.FTZ R3, R21, R6 ;  /* 0x0000000615037221 */ /* 0x004fe20000010000 */
[----:B-----5:R-:W-:-:S06]  /*6fd0*/  F2FP.BF16.PACK_AB R6, R91, R23 ;  /* 0x000000175b06723e */ /* 0x020fcc00000010ff */
[----:B------:R-:W-:Y:S01]  /*6fe0*/  MUFU.EX2 R70, R70 ;  /* 0x0000004600467308 */ /* 0x000fe20000000800 */
[----:B------:R-:W-:Y:S02]  /*6ff0*/  FADD.FTZ R3, R20, R3 ;  /* 0x0000000314037221 */ /* 0x000fe40000010000 */
[----:B------:R-:W-:Y:S01]  /*7000*/  FADD.FTZ R20, R7, R5 ;  /* 0x0000000507147221 */ /* 0x000fe20000010000 */
[----:B------:R-:W-:Y:S01]  /*7010*/  F2FP.BF16.PACK_AB R5, R22, R7 ;  /* 0x000000071605723e */ /* 0x000fe200000010ff */
[----:B---3--:R-:W-:Y:S01]  /*7020*/  FFMA.FTZ R2, R148, c[0x0][0x2d0], -R0 ;  /* 0x0000b40094027a23 */ /* 0x008fe20000010800 */
[----:B------:R-:W-:Y:S01]  /*7030*/  F2FP.BF16.PACK_AB R7, R100, R101 ;  /* 0x000000656407723e */ /* 0x000fe200000010ff */
[----:B------:R-:W-:Y:S02]  /*7040*/  FADD.FTZ R3, R23, R3 ;  /* 0x0000000317037221 */ /* 0x000fe40000010000 */
[----:B------:R2:W-:Y:S04]  /*7050*/  MUFU.EX2 R97, R2 ;  /* 0x0000000200617308 */ /* 0x0005e80000000800 */
[C---:B-1----:R-:W-:Y:S08]  /*7060*/  HMMA.16816.F32.BF16 R112, R4.reuse, R12, R112 ;  /* 0x0000000c0470723c */ /* 0x042ff00000041870 */
[----:B------:R-:W-:Y:S01]  /*7070*/  HMMA.16816.F32.BF16 R108, R4, R14, R108 ;  /* 0x0000000e046c723c */ /* 0x000fe2000004186c */
[----:B------:R-:W1:Y:S01]  /*7080*/  LDSM.16.MT88.4 R12, [R192+0x2000] ;  /* 0x00200000c00c783b */ /* 0x000e620000004200 */
[----:B--2---:R-:W-:-:S03]  /*7090*/  FADD.FTZ R2, R22, R20 ;  /* 0x0000001416027221 */ /* 0x004fc60000010000 */
[----:B------:R-:W-:Y:S03]  /*70a0*/  LDSM.16.MT88.4 R20, [R191+0x2800] ;  /* 0x00280000bf14783b */ /* 0x000fe60000004200 */
[----:B------:R-:W-:Y:S01]  /*70b0*/  HMMA.16816.F32.BF16 R116, R4, R8, R84 ;  /* 0x000000080474723c */ /* 0x000fe20000041854 */
[----:B------:R-:W-:-:S04]  /*70c0*/  FADD.FTZ R2, R101, R2 ;  /* 0x0000000265027221 */ /* 0x000fc80000010000 */
[----:B------:R-:W-:-:S03]  /*70d0*/  FADD.FTZ R2, R100, R2 ;  /* 0x0000000264027221 */ /* 0x000fc60000010000 */
        /* <DEDUP_REMOVED lines=14> */
[----:B------:R-:W-:-:S02]  /*71c0*/  FFMA.FTZ R25, R145, c[0x0][0x2d0], -R0 ;  /* 0x0000b40091197a23 */ /* 0x000fc40000010800 */
[--C-:B------:R-:W-:Y:S02]  /*71d0*/  FFMA.FTZ R24, R144, c[0x0][0x2d0], -R0.reuse ;  /* 0x0000b40090187a23 */ /* 0x100fe40000010800 */
[--C-:B------:R-:W-:Y:S02]  /*71e0*/  FFMA.FTZ R26, R143, c[0x0][0x2d0], -R0.reuse ;  /* 0x0000b4008f1a7a23 */ /* 0x100fe40000010800 */
[--C-:B------:R-:W-:Y:S01]  /*71f0*/  FFMA.FTZ R27, R142, c[0x0][0x2d0], -R0.reuse ;  /* 0x0000b4008e1b7a23 */ /* 0x100fe20000010800 */
[C---:B-1----:R-:W-:Y:S08]  /*7200*/  HMMA.16816.F32.BF16 R52, R4.reuse, R12, R52 ;  /* 0x0000000c0434723c */ /* 0x042ff00000041834 */
[C---:B------:R-:W-:Y:S01]  /*7210*/  HMMA.16816.F32.BF16 R44, R4.reuse, R14, R44 ;  /* 0x0000000e042c723c */ /* 0x040fe2000004182c */
[----:B------:R-:W1:Y:S07]  /*7220*/  LDSM.16.MT88.4 R12, [R192+0x2800] ;  /* 0x00280000c00c783b */ /* 0x000e6e0000004200 */
[C---:B--2---:R-:W-:Y:S08]  /*7230*/  HMMA.16816.F32.BF16 R40, R4.reuse, R8, R36 ;  /* 0x000000080428723c */ /* 0x044ff00000041824 */
[----:B------:R-:W-:Y:S01]  /*7240*/  HMMA.16816.F32.BF16 R28, R4, R10, R28 ;  /* 0x0000000a041c723c */ /* 0x000fe2000004181c */
[----:B------:R-:W2:Y:S01]  /*7250*/  MUFU.EX2 R7, R19 ;  /* 0x0000001300077308 */ /* 0x000ea20000000800 */
[----:B------:R-:W3:Y:S05]  /*7260*/  LDSM.16.MT88.4 R8, [R194+0x2800] ;  /* 0x00280000c208783b */ /* 0x000eea0000004200 */
[----:B------:R-:W-:-:S02]  /*7270*/  FFMA.FTZ R5, R147, c[0x0][0x2d0], -R0 ;  /* 0x0000b40093057a23 */ /* 0x000fc40000010800 */
[----:B------:R-:W-:Y:S01]  /*7280*/  FFMA.FTZ R4, R146, c[0x0][0x2d0], -R0 ;  /* 0x0000b40092047a23 */ /* 0x000fe20000010800 */
[----:B------:R5:W1:Y:S01]  /*7290*/  MUFU.EX2 R6, R18 ;  /* 0x0000001200067308 */ /* 0x000a620000000800 */
[----:B------:R-:W-:-:S04]  /*72a0*/  FADD.FTZ R0, R91, R3 ;  /* 0x000000035b007221 */ /* 0x000fc80000010000 */
[----:B--2---:R-:W-:-:S03]  /*72b0*/  FADD.FTZ R0, R7, R0 ;  /* 0x0000000007007221 */ /* 0x004fc60000010000 */
[----:B------:R2:W2:Y:S08]  /*72c0*/  MUFU.EX2 R91, R5 ;  /* 0x00000005005b7308 */ /* 0x0004b00000000800 */
[----:B------:R3:W3:Y:S01]  /*72d0*/  MUFU.EX2 R96, R4 ;  /* 0x0000000400607308 */ /* 0x0006e20000000800 */
[----:B-----5:R-:W5:Y:S01]  /*72e0*/  LDSM.16.MT88.4 R16, [R193+0x2800] ;  /* 0x00280000c110783b */ /* 0x020f620000004200 */
[----:B-1----:R-:W-:-:S02]  /*72f0*/  FADD.FTZ R3, R6, R0 ;  /* 0x0000000006037221 */ /* 0x002fc40000010000 */
[----:B------:R-:W-:Y:S02]  /*7300*/  FADD.FTZ R0, R90, R2 ;  /* 0x000000025a007221 */ /* 0x000fe40000010000 */
[----:B------:R-:W-:Y:S01]  /*7310*/  FADD.FTZ R2, R98, R3 ;  /* 0x0000000362027221 */ /* 0x000fe20000010000 */
[C---:B--2---:R-:W-:Y:S01]  /*7320*/  F2FP.BF16.PACK_AB R5, R97.reuse, R90 ;  /* 0x0000005a6105723e */ /* 0x044fe200000010ff */
[----:B------:R-:W-:Y:S02]  /*7330*/  FADD.FTZ R0, R97, R0 ;  /* 0x0000000061007221 */ /* 0x000fe40000010000 */
[----:B------:R-:W-:Y:S02]  /*7340*/  FADD.FTZ R2, R99, R2 ;  /* 0x0000000263027221 */ /* 0x000fe40000010000 */
[----:B------:R-:W-:Y:S01]  /*7350*/  FADD.FTZ R0, R91, R0 ;  /* 0x000000005b007221 */ /* 0x000fe20000010000 */
[----:B---3--:R-:W-:-:S03]  /*7360*/  F2FP.BF16.PACK_AB R4, R6, R7 ;  /* 0x000000070604723e */ /* 0x008fc600000010ff */
[C---:B------:R-:W-:Y:S01]  /*7370*/  FADD.FTZ R0, R96.reuse, R0 ;  /* 0x0000000060007221 */ /* 0x040fe20000010000 */
[----:B------:R-:W-:Y:S02]  /*7380*/  F2FP.BF16.PACK_AB R6, R99, R98 ;  /* 0x000000626306723e */ /* 0x000fe400000010ff */
[----:B------:R-:W-:Y:S02]  /*7390*/  F2FP.BF16.PACK_AB R7, R96, R91 ;  /* 0x0000005b6007723e */ /* 0x000fe400000010ff */
[----:B------:R-:W-:Y:S05]  /*73a0*/  LDSM.16.MT88.4 R96, [R194+0x3000] ;  /* 0x00300000c260783b */ /* 0x000fea0000004200 */
[C---:B------:R-:W-:Y:S08]  /*73b0*/  HMMA.16816.F32.BF16 R32, R4.reuse, R22, R108 ;  /* 0x000000160420723c */ /* 0x040ff0000004186c */
[C---:B------:R-:W-:Y:S01]  /*73c0*/  HMMA.16816.F32.BF16 R108, R4.reuse, R12, R80 ;  /* 0x0000000c046c723c */ /* 0x040fe20000041850 */
[----:B------:R-:W-:Y:S07]  /*73d0*/  LDSM.16.MT88.4 R80, [R193+0x6800] ;  /* 0x00680000c150783b */ /* 0x000fee0000004200 */
[C---:B------:R-:W-:Y:S01]  /*73e0*/  HMMA.16816.F32.BF16 R76, R4.reuse, R14, R76 ;  /* 0x0000000e044c723c */ /* 0x040fe2000004184c */
[----:B------:R-:W1:Y:S07]  /*73f0*/  LDSM.16.MT88.4 R12, [R192+0x6000] ;  /* 0x00600000c00c783b */ /* 0x000e6e0000004200 */
[C---:B------:R-:W-:Y:S01]  /*7400*/  HMMA.16816.F32.BF16 R100, R4.reuse, R8, R72 ;  /* 0x000000080464723c */ /* 0x040fe20000041848 */
[----:B------:R-:W-:Y:S07]  /*7410*/  LDSM.16.MT88.4 R72, [R192+0x6800] ;  /* 0x00680000c048783b */ /* 0x000fee0000004200 */
[C---:B------:R-:W-:Y:S01]  /*7420*/  HMMA.16816.F32.BF16 R60, R4.reuse, R10, R60 ;  /* 0x0000000a043c723c */ /* 0x040fe2000004183c */
[----:B------:R-:W2:Y:S07]  /*7430*/  LDSM.16.MT88.4 R8, [R194+0x6000] ;  /* 0x00600000c208783b */ /* 0x000eae0000004200 */
[C---:B------:R-:W-:Y:S01]  /*7440*/  HMMA.16816.F32.BF16 R124, R4.reuse, R20, R112 ;  /* 0x00000014047c723c */ /* 0x040fe20000041870 */
[----:B------:R-:W3:Y:S04]  /*7450*/  LDSM.16.MT88.4 R20, [R191+0x6000] ;  /* 0x00600000bf14783b */ /* 0x000ee80000004200 */
[----:B------:R-:W-:Y:S03]  /*7460*/  LDSM.16.MT88.4 R112, [R193+0x3000] ;  /* 0x00300000c170783b */ /* 0x000fe60000004200 */
[C---:B-----5:R-:W-:Y:S08]  /*7470*/  HMMA.16816.F32.BF16 R116, R4.reuse, R16, R116 ;  /* 0x000000100474723c */ /* 0x060ff00000041874 */
[C---:B------:R-:W-:Y:S01]  /*7480*/  HMMA.16816.F32.BF16 R36, R4.reuse, R18, R84 ;  /* 0x000000120424723c */ /* 0x040fe20000041854 */
[----:B------:R-:W5:Y:S07]  /*7490*/  LDSM.16.MT88.4 R16, [R193+0x6000] ;  /* 0x00600000c110783b */ /* 0x000f6e0000004200 */
[C---:B-1----:R-:W-:Y:S01]  /*74a0*/  HMMA.16816.F32.BF16 R52, R4.reuse, R12, R52 ;  /* 0x0000000c0434723c */ /* 0x042fe20000041834 */
[----:B------:R-:W1:Y:S07]  /*74b0*/  MUFU.EX2 R13, R71 ;  /* 0x00000047000d7308 */ /* 0x000e6e0000000800 */
[C---:B------:R-:W-:Y:S01]  /*74c0*/  HMMA.16816.F32.BF16 R44, R4.reuse, R14, R44 ;  /* 0x0000000e042c723c */ /* 0x040fe2000004182c */
[----:B------:R-:W4:Y:S07]  /*74d0*/  MUFU.EX2 R12, R25 ;  /* 0x00000019000c7308 */ /* 0x000f2e0000000800 */
[C---:B--2---:R-:W-:Y:S01]  /*74e0*/  HMMA.16816.F32.BF16 R40, R4.reuse, R8, R40 ;  /* 0x000000080428723c */ /* 0x044fe20000041828 */
[----:B------:R2:W-:Y:S06]  /*74f0*/  MUFU.EX2 R15, R89 ;  /* 0x00000059000f7308 */ /* 0x0005ec0000000800 */
[----:B-1----:R-:W-:Y:S01]  /*7500*/  FADD.FTZ R9, R13, R2 ;  /* 0x000000020d097221 */ /* 0x002fe20000010000 */
[----:B---3--:R-:W-:Y:S01]  /*7510*/  HMMA.16816.F32.BF16 R92, R4, R20, R92 ;  /* 0x00000014045c723c */ /* 0x008fe2000004185c */
[----:B------:R-:W-:Y:S01]  /*7520*/  @P3 IMAD.HI.U32 R2, R153, c[0x0][0x2c8], RZ ;  /* 0x0000b20099023a27 */ /* 0x000fe200078e00ff */
[----:B------:R-:W1:Y:S03]  /*7530*/  MUFU.EX2 R14, R24 ;  /* 0x00000018000e7308 */ /* 0x000e660000000800 */
[----:B----4-:R-:W-:Y:S01]  /*7540*/  FADD.FTZ R8, R12, R0 ;  /* 0x000000000c087221 */ /* 0x010fe20000010000 */
[----:B------:R-:W-:-:S02]  /*7550*/  MOV R0, R153 ;  /* 0x0000009900007202 */ /* 0x000fc40000000f00 */
[----:B------:R-:W-:Y:S01]  /*7560*/  @P3 SHF.R.U32.HI R0, RZ, c[0x0][0x2cc], R2 ;  /* 0x0000b300ff003a19 */ /* 0x000fe20000011602 */
[----:B------:R-:W-:Y:S01]  /*7570*/  HMMA.16816.F32.BF16 R20, R4, R22, R64 ;  /* 0x000000160414723c */ /* 0x000fe20000041840 */
[----:B--2---:R-:W2:Y:S01]  /*7580*/  LDSM.16.MT88.4 R88, [R191+0x6800] ;  /* 0x00680000bf58783b */ /* 0x004ea20000004200 */
[----:B------:R-:W-:Y:S02]  /*7590*/  MOV R2, RZ ;  /* 0x000000ff00027202 */ /* 0x000fe40000000f00 */
[----:B------:R-:W-:-:S03]  /*75a0*/  IADD3 R3, R0, R151, -R152 ;  /* 0x0000009700037210 */ /* 0x000fc60007ffe898 */
[----:B------:R-:W-:Y:S01]  /*75b0*/  F2FP.BF16.PACK_AB R64, R70, R13 ;  /* 0x0000000d4640723e */ /* 0x000fe200000010ff */
[C---:B-----5:R-:W-:Y:S01]  /*75c0*/  HMMA.16816.F32.BF16 R56, R4.reuse, R16, R56 ;  /* 0x000000100438723c */ /* 0x060fe20000041838 */
[----:B------:R-:W-:Y:S01]  /*75d0*/  IMAD.HI R2, R3, -0x6db6db6d, R2 ;  /* 0x9249249303027827 */ /* 0x000fe200078e0202 */
[----:B-1----:R-:W-:Y:S02]  /*75e0*/  F2FP.BF16.PACK_AB R65, R14, R12 ;  /* 0x0000000c0e41723e */ /* 0x002fe400000010ff */
[----:B------:R-:W-:Y:S02]  /*75f0*/  F2FP.BF16.PACK_AB R66, R230, R15 ;  /* 0x0000000fe642723e */ /* 0x000fe400000010ff */
[----:B------:R-:W-:Y:S02]  /*7600*/  SHF.R.U32.HI R0, RZ, 0x1f, R2 ;  /* 0x0000001fff007819 */ /* 0x000fe40000011602 */
[----:B------:R-:W-:Y:S02]  /*7610*/  HMMA.16816.F32.BF16 R48, R4, R18, R48 ;  /* 0x000000120430723c */ /* 0x000fe40000041830 */
[----:B------:R-:W-:Y:S01]  /*7620*/  LEA.HI.SX32 R2, R2, R0, 0x1a ;  /* 0x0000000002027211 */ /* 0x000fe200078fd2ff */
[----:B------:R-:W-:-:S03]  /*7630*/  FADD.FTZ R0, R70, R9 ;  /* 0x0000000946007221 */ /* 0x000fc60000010000 */
[----:B------:R-:W-:Y:S01]  /*7640*/  IMNMX R12, R150, R2, !PT ;  /* 0x00000002960c7217 */ /* 0x000fe20007800200 */
[----:B------:R-:W-:Y:S01]  /*7650*/  FADD.FTZ R2, R14, R8 ;  /* 0x000000080e027221 */ /* 0x000fe20000010000 */
[----:B------:R-:W-:Y:S01]  /*7660*/  HMMA.16816.F32.BF16 R28, R4, R10, R28 ;  /* 0x0000000a041c723c */ /* 0x000fe2000004181c */
[----:B------:R-:W1:Y:S01]  /*7670*/  LDSM.16.MT88.4 R4, [R194+0x6800] ;  /* 0x00680000c204783b */ /* 0x000e620000004200 */
[----:B------:R-:W3:Y:S01]  /*7680*/  MUFU.EX2 R11, R26 ;  /* 0x0000001a000b7308 */ /* 0x000ee20000000800 */
[----:B------:R-:W-:Y:S01]  /*7690*/  ISETP.GE.AND P0, PT, R218, R12, PT ;  /* 0x0000000cda00720c */ /* 0x000fe20003f06270 */
[----:B------:R-:W-:Y:S01]  /*76a0*/  FADD.FTZ R0, R15, R0 ;  /* 0x000000000f007221 */ /* 0x000fe20000010000 */
[----:B------:R4:W-:Y:S03]  /*76b0*/  STL [R1+0x8], R12 ;  /* 0x0000080c01007387 */ /* 0x0009e60000100800 */
[----:B------:R-:W-:-:S02]  /*76c0*/  FADD.FTZ R230, R230, R0 ;  /* 0x00000000e6e67221 */ /* 0x000fc40000010000 */
[----:B------:R-:W5:Y:S01]  /*76d0*/  MUFU.EX2 R10, R27 ;  /* 0x0000001b000a7308 */ /* 0x000f620000000800 */
[----:B---3--:R-:W-:Y:S01]  /*76e0*/  FADD.FTZ R2, R11, R2 ;  /* 0x000000020b027221 */ /* 0x008fe20000010000 */
[----:B-----5:R-:W-:-:S03]  /*76f0*/  F2FP.BF16.PACK_AB R67, R10, R11 ;  /* 0x0000000b0a43723e */ /* 0x020fc600000010ff */
[----:B------:R-:W-:-:S04]  /*7700*/  FADD.FTZ R247, R10, R2 ;  /* 0x000000020af77221 */ /* 0x000fc80000010000 */
[C---:B------:R-:W-:Y:S08]  /*7710*/  HMMA.16816.F32.BF16 R108, R64.reuse, R104, R108 ;  /* 0x00000068406c723c */ /* 0x040ff0000004186c */
[C---:B------:R-:W-:Y:S08]  /*7720*/  HMMA.16816.F32.BF16 R104, R64.reuse, R106, R76 ;  /* 0x0000006a4068723c */ /* 0x040ff0000004184c */
[C---:B------:R-:W-:Y:S08]  /*7730*/  HMMA.16816.F32.BF16 R100, R64.reuse, R96, R100 ;  /* 0x000000604064723c */ /* 0x040ff00000041864 */
[C---:B------:R-:W-:Y:S08]  /*7740*/  HMMA.16816.F32.BF16 R124, R64.reuse, R120, R124 ;  /* 0x00000078407c723c */ /* 0x040ff0000004187c */
[C---:B------:R-:W-:Y:S08]  /*7750*/  HMMA.16816.F32.BF16 R116, R64.reuse, R112, R116 ;  /* 0x000000704074723c */ /* 0x040ff00000041874 */
[C---:B------:R-:W-:Y:S08]  /*7760*/  HMMA.16816.F32.BF16 R96, R64.reuse, R98, R60 ;  /* 0x000000624060723c */ /* 0x040ff0000004183c */
[C---:B--2---:R-:W-:Y:S08]  /*7770*/  HMMA.16816.F32.BF16 R92, R64.reuse, R88, R92 ;  /* 0x00000058405c723c */ /* 0x044ff0000004185c */
[C---:B------:R-:W-:Y:S08]  /*7780*/  HMMA.16816.F32.BF16 R84, R64.reuse, R80, R56 ;  /* 0x000000504054723c */ /* 0x040ff00000041838 */
[C---:B------:R-:W-:Y:S08]  /*7790*/  HMMA.16816.F32.BF16 R76, R64.reuse, R72, R52 ;  /* 0x00000048404c723c */ /* 0x040ff00000041834 */
[C---:B------:R-:W-:Y:S08]  /*77a0*/  HMMA.16816.F32.BF16 R120, R64.reuse, R122, R32 ;  /* 0x0000007a4078723c */ /* 0x040ff00000041820 */
[C---:B------:R-:W-:Y:S08]  /*77b0*/  HMMA.16816.F32.BF16 R112, R64.reuse, R114, R36 ;  /* 0x000000724070723c */ /* 0x040ff00000041824 */
[C---:B------:R-:W-:Y:S08]  /*77c0*/  HMMA.16816.F32.BF16 R88, R64.reuse, R90, R20 ;  /* 0x0000005a4058723c */ /* 0x040ff00000041814 */
[C---:B------:R-:W-:Y:S08]  /*77d0*/  HMMA.16816.F32.BF16 R80, R64.reuse, R82, R48 ;  /* 0x000000524050723c */ /* 0x040ff00000041830 */
[C---:B------:R-:W-:Y:S08]  /*77e0*/  HMMA.16816.F32.BF16 R72, R64.reuse, R74, R44 ;  /* 0x0000004a4048723c */ /* 0x040ff0000004182c */
[C---:B-1----:R-:W-:Y:S08]  /*77f0*/  HMMA.16816.F32.BF16 R60, R64.reuse, R4, R40 ;  /* 0x00000004403c723c */ /* 0x042ff00000041828 */
[----:B------:R-:W-:Y:S01]  /*7800*/  HMMA.16816.F32.BF16 R64, R64, R6, R28 ;  /* 0x000000064040723c */ /* 0x000fe2000004181c */
[----:B------:R-:W-:Y:S01]  /*7810*/  @!UPT UIADD3 URZ, URZ, URZ, URZ ;  /* 0x0000003f3f3ff290 */ /* 0x000fe2000fffe03f */
[----:B------:R-:W-:Y:S11]  /*7820*/  @!P0 BRA `(.L_x_1344) ;  /* 0x000046c000008947 */ /* 0x000ff60003800000 */
[----:B----4-:R-:W-:Y:S02]  /*7830*/  MOV R71, R68 ;  /* 0x0000004400477202 */ /* 0x010fe40000000f00 */
[----:B------:R-:W-:-:S02]  /*7840*/  MOV R70, R69 ;  /* 0x0000004500467202 */ /* 0x000fc40000000f00 */
[----:B------:R-:W-:-:S07]  /*7850*/  MOV R224, R218 ;  /* 0x000000da00e07202 */ /* 0x000fce0000000f00 */
.L_x_1360:
[----:B------:R-:W2:Y:S01]  /*7860*/  LDL R0, [R1] ;  /* 0x0000000001007983 */ /* 0x000ea20000100800 */
        /* <DEDUP_REMOVED lines=21> */
[C---:B-1-34-:R-:W-:Y:S01]  /*79c0*/  IMAD.WIDE.U32 R2, R223.reuse, c[0x0][0x208], RZ ;  /* 0x00008200df027a25 */ /* 0x05afe200078e00ff */
[----:B------:R-:W-:Y:S01]  /*79d0*/  SHF.R.S32.HI R0, RZ, 0x1f, R223 ;  /* 0x0000001fff007819 */ /* 0x000fe200000114df */
[----:B------:R-:W2:Y:S04]  /*79e0*/  LDL.64 R6, [R1+0x28] ;  /* 0x0000280001067983 */ /* 0x000ea80000100a00 */
[----:B------:R-:W-:Y:S02]  /*79f0*/  IMAD R0, R0, c[0x0][0x208], RZ ;  /* 0x0000820000007a24 */ /* 0x000fe400078e02ff */
[----:B------:R-:W3:Y:S02]  /*7a00*/  LDL R5, [R1+0x34] ;  /* 0x0000340001057983 */ /* 0x000ee40000100800 */
[----:B------:R-:W-:Y:S05]  /*7a10*/  IMAD R0, R223, c[0x0][0x20c], R0 ;  /* 0x00008300df007a24 */ /* 0x000fea00078e0200 */
[----:B------:R-:W-:Y:S02]  /*7a20*/  IADD3 R3, R3, R0, RZ ;  /* 0x0000000003037210 */ /* 0x000fe40007ffe0ff */
[----:B------:R-:W-:Y:S03]  /*7a30*/  SHF.R.S32.HI R0, RZ, 0x1f, R219 ;  /* 0x0000001fff007819 */ /* 0x000fe600000114db */
[C---:B------:R-:W-:Y:S04]  /*7a40*/  IMAD.WIDE.U32 R2, R219.reuse, c[0x0][0x218], R2 ;  /* 0x00008600db027a25 */ /* 0x040fe800078e0002 */
[----:B------:R-:W-:Y:S04]  /*7a50*/  IMAD R4, R0, c[0x0][0x218], RZ ;  /* 0x0000860000047a24 */ /* 0x000fe800078e02ff */
[----:B------:R-:W-:Y:S01]  /*7a60*/  IMAD R4, R219, c[0x0][0x21c], R4 ;  /* 0x00008700db047a24 */ /* 0x000fe200078e0204 */
[----:B--2---:R-:W-:Y:S04]  /*7a70*/  IADD3 R0, P0, R6, R2, RZ ;  /* 0x0000000206007210 */ /* 0x004fe80007f1e0ff */
[----:B---3--:R-:W-:Y:S02]  /*7a80*/  IADD3.X R2, R5, R3, R4, P0, !PT ;  /* 0x0000000305027210 */ /* 0x008fe400007fe404 */
[C---:B------:R-:W-:Y:S04]  /*7a90*/  LEA R6, P0, R0.reuse, c[0x0][0x1f8], 0x1 ;  /* 0x00007e0000067a11 */ /* 0x040fe800078008ff */
[----:B------:R-:W-:Y:S01]  /*7aa0*/  LEA.HI.X R5, R0, c[0x0][0x1fc], R2, 0x1, P0 ;  /* 0x00007f0000057a11 */ /* 0x000fe200000f0c02 */
[----:B------:R-:W-:-:S06]  /*7ab0*/  BRA.DIV ~URZ, `(.L_x_1347) ;  /* 0x0000d9a27f007947 */ /* 0x000fcc000b800000 */
[----:B------:R1:W2:Y:S02]  /*7ac0*/  SHFL.IDX PT, R0, R5, RZ, 0x181f ;  /* 0x00181fff05007589 */ /* 0x0002a400000e0000 */
.L_x_1453:
[----:B------:R-:W-:-:S05]  /*7ad0*/  BRA.DIV ~URZ, `(.L_x_1348) ;  /* 0x0000d9f27f007947 */ /* 0x000fca000b800000 */
[----:B------:R-:W3:Y:S01]  /*7ae0*/  SHFL.IDX PT, R2, R6, RZ, 0x181f ;  /* 0x00181fff06027589 */ /* 0x000ee200000e0000 */
[C---:B------:R-:W-:Y:S01]  /*7af0*/  IMAD.SHL.U32 R15, R238.reuse, 0x2, RZ ;  /* 0x00000002ee0f7824 */ /* 0x040fe200078e00ff */
[----:B------:R-:W-:Y:S01]  /*7b00*/  ISETP.GE.AND P4, PT, R238, c[0x0][0x1d4], PT ;  /* 0x00007500ee007a0c */ /* 0x000fe20003f86270 */
[C---:B------:R-:W-:Y:S01]  /*7b10*/  IMAD.SHL.U32 R14, R248.reuse, 0x2, RZ ;  /* 0x00000002f80e7824 */ /* 0x040fe200078e00ff */
[----:B------:R-:W-:Y:S01]  /*7b20*/  SHFL.IDX PT, R7, R6, 0x2, 0x181f ;  /* 0x00581f0006077f89 */ /* 0x000fe200000e0000 */
[----:B------:R-:W-:Y:S02]  /*7b30*/  ISETP.GE.AND P0, PT, R248, c[0x0][0x1d4], PT ;  /* 0x00007500f8007a0c */ /* 0x000fe40003f06270 */
[----:B------:R-:W-:Y:S02]  /*7b40*/  SEL R4, RZ, 0x10, P4 ;  /* 0x00000010ff047807 */ /* 0x000fe40002000000 */
[-C--:B---3--:R-:W-:Y:S05]  /*7b50*/  IADD3 R12, P5, R2, R15.reuse, RZ ;  /* 0x0000000f020c7210 */ /* 0x088fea0007fbe0ff */
[--C-:B--2---:R-:W-:Y:S01]  /*7b60*/  IMAD.X R13, R0, 0x1, R220.reuse, P5 ;  /* 0x00000001000d7824 */ /* 0x104fe200028e06dc */
[-C--:B------:R-:W-:Y:S04]  /*7b70*/  IADD3 R2, P5, R2, R14.reuse, RZ ;  /* 0x0000000e02027210 */ /* 0x080fe80007fbe0ff */
[----:B------:R-:W-:Y:S01]  /*7b80*/  @!PT LDS RZ, [RZ] ;  /* 0x00000000fffff984 */ /* 0x000fe20000000800 */
[----:B------:R2:W-:Y:S01]  /*7b90*/  LDGSTS.E.BYPASS.LTC128B.128 [R215+0x100], [R12.64], !P4 ;  /* 0x001000000cd77fae */ /* 0x0005e2000e101d46 */
[--C-:B------:R-:W-:Y:S03]  /*7ba0*/  IMAD.X R3, R0, 0x1, R221.reuse, P5 ;  /* 0x0000000100037824 */ /* 0x100fe600028e06dd */
[----:B------:R-:W-:Y:S04]  /*7bb0*/  SHFL.IDX PT, R0, R5, 0x1, 0x181f ;  /* 0x00381f0005007f89 */ /* 0x000fe800000e0000 */
[----:B------:R3:W-:Y:S04]  /*7bc0*/  LDGSTS.E.BYPASS.LTC128B.128 [R215+0x3900], [R2.64], !P0 ;  /* 0x0390000002d77fae */ /* 0x0007e8000c101d46 */
[----:B---3--:R-:W2:Y:S02]  /*7bd0*/  SHFL.IDX PT, R2, R6, 0x1, 0x181f ;  /* 0x00381f0006027f89 */ /* 0x008ea400000e0000 */
[----:B--2---:R-:W-:Y:S05]  /*7be0*/  IADD3 R12, P5, R2, R15, RZ ;  /* 0x0000000f020c7210 */ /* 0x004fea0007fbe0ff */
[----:B------:R-:W-:Y:S01]  /*7bf0*/  IMAD.X R13, R0, 0x1, R220, P5 ;  /* 0x00000001000d7824 */ /* 0x000fe200028e06dc */
[----:B------:R-:W-:Y:S04]  /*7c00*/  IADD3 R2, P5, R2, R14, RZ ;  /* 0x0000000e02027210 */ /* 0x000fe80007fbe0ff */
[----:B------:R2:W-:Y:S01]  /*7c10*/  LDGSTS.E.BYPASS.LTC128B.128 [R215+0x1100], [R12.64], !P4 ;  /* 0x011000000cd77fae */ /* 0x0005e2000e101d46 */
[----:B------:R-:W-:Y:S01]  /*7c20*/  IMAD.X R3, R0, 0x1, R221, P5 ;  /* 0x0000000100037824 */ /* 0x000fe200028e06dd */
[----:B------:R-:W-:Y:S04]  /*7c30*/  SEL R0, RZ, 0x10, P0 ;  /* 0x00000010ff007807 */ /* 0x000fe80000000000 */
[----:B------:R3:W-:Y:S04]  /*7c40*/  LDGSTS.E.BYPASS.LTC128B.128 [R215+0x4900], [R2.64], !P0 ;  /* 0x0490000002d77fae */ /* 0x0007e8000c101d46 */
[----:B--2---:R3:W2:Y:S02]  /*7c50*/  SHFL.IDX PT, R12, R5, 0x2, 0x181f ;  /* 0x00581f00050c7f89 */ /* 0x0046a400000e0000 */
.L_x_1454:
[----:B---3--:R-:W-:Y:S01]  /*7c60*/  IADD3 R2, -R4, 0x10, RZ ;  /* 0x0000001004027810 */ /* 0x008fe20007ffe1ff */
[----:B------:R-:W-:Y:S01]  /*7c70*/  IMAD.SHL.U32 R3, R238, 0x2, RZ ;  /* 0x00000002ee037824 */ /* 0x000fe200078e00ff */
[----:B------:R-:W-:Y:S01]  /*7c80*/  ISETP.NE.U32.AND P5, PT, R4, RZ, PT ;  /* 0x000000ff0400720c */ /* 0x000fe20003fa5070 */
[----:B------:R-:W-:Y:S01]  /*7c90*/  IMAD.SHL.U32 R14, R248, 0x2, RZ ;  /* 0x00000002f80e7824 */ /* 0x000fe200078e00ff */
[----:B------:R-:W-:Y:S01]  /*7ca0*/  LOP3.LUT R2, R2, 0xf, RZ, 0xc0, !PT ;  /* 0x0000000f02027812 */ /* 0x000fe200078ec0ff */
[----:B------:R-:W3:Y:S03]  /*7cb0*/  S2R R13, SR_TID.X ;  /* 0x00000000000d7919 */ /* 0x000ee60000002100 */
[-C--:B------:R-:W-:Y:S04]  /*7cc0*/  IADD3 R2, P4, P0, R2, R7.reuse, R3 ;  /* 0x0000000702027210 */ /* 0x080fe8000789e003 */
[-C--:B--2---:R-:W-:Y:S05]  /*7cd0*/  IADD3.X R3, RZ, R12.reuse, R220, P4, P0 ;  /* 0x0000000cff037210 */ /* 0x084fea00027e04dc */
[----:B------:R-:W-:Y:S01]  /*7ce0*/  @!PT LDS RZ, [RZ] ;  /* 0x00000000fffff984 */ /* 0x000fe20000000800 */
[----:B------:R-:W-:Y:S01]  /*7cf0*/  @!PT LDS RZ, [RZ] ;  /* 0x00000000fffff984 */ /* 0x000fe20000000800 */
[----:B------:R-:W-:Y:S01]  /*7d00*/  @!PT LDS RZ, [RZ] ;  /* 0x00000000fffff984 */ /* 0x000fe20000000800 */
[----:B------:R2:W-:Y:S01]  /*7d10*/  LDGSTS.E.BYPASS.LTC128B.128.ZFILL [R215+0x2100], [R2.64], P5 ;  /* 0x0210000002d77fae */ /* 0x0005e2000a941d46 */
[C---:B------:R-:W-:Y:S02]  /*7d20*/  ISETP.NE.U32.AND P5, PT, R0.reuse, RZ, PT ;  /* 0x000000ff0000720c */ /* 0x040fe40003fa5070 */
[----:B--2---:R-:W-:Y:S04]  /*7d30*/  IADD3 R2, -R0, 0x10, RZ ;  /* 0x0000001000027810 */ /* 0x004fe80007ffe1ff */
[----:B------:R-:W-:Y:S04]  /*7d40*/  LOP3.LUT R2, R2, 0xf, RZ, 0xc0, !PT ;  /* 0x0000000f02027812 */ /* 0x000fe800078ec0ff */
[----:B------:R-:W-:Y:S04]  /*7d50*/  IADD3 R2, P4, P0, R2, R7, R14 ;  /* 0x0000000702027210 */ /* 0x000fe8000789e00e */
[----:B------:R-:W-:Y:S02]  /*7d60*/  IADD3.X R3, RZ, R12, R221, P4, P0 ;  /* 0x0000000cff037210 */ /* 0x000fe400027e04dd */
[----:B---3--:R-:W-:Y:S03]  /*7d70*/  ISETP.GT.AND P0, PT, R13, 0x7f, PT ;  /* 0x0000007f0d00780c */ /* 0x008fe60003f04270 */
[----:B------:R2:W-:Y:S10]  /*7d80*/  LDGSTS.E.BYPASS.LTC128B.128.ZFILL [R215+0x5900], [R2.64], P5 ;  /* 0x0590000002d77fae */ /* 0x0005f4000a941d46 */
[----:B------:R-:W-:-:S05]  /*7d90*/  @P0 BRA `(.L_x_1346) ;  /* 0x0000014000000947 */ /* 0x000fca0003800000 */
[----:B------:R-:W-:-:S05]  /*7da0*/  BRA.DIV ~URZ, `(.L_x_1349) ;  /* 0x0000daf27f007947 */ /* 0x000fca000b800000 */
[----:B-1----:R-:W1:Y:S04]  /*7db0*/  SHFL.IDX PT, R5, R5, 0x3, 0x181f ;  /* 0x00781f0005057f89 */ /* 0x002e6800000e0000 */
[----:B------:R-:W3:Y:S02]  /*7dc0*/  SHFL.IDX PT, R6, R6, 0x3, 0x181f ;  /* 0x00781f0006067f89 */ /* 0x000ee400000e0000 */
.L_x_1455:
[----:B--2---:R-:W-:Y:S01]  /*7dd0*/  IADD3 R2, -R4, 0x10, RZ ;  /* 0x0000001004027810 */ /* 0x004fe20007ffe1ff */
[----:B------:R-:W-:Y:S01]  /*7de0*/  IMAD.SHL.U32 R3, R238, 0x2, RZ ;  /* 0x00000002ee037824 */ /* 0x000fe200078e00ff */
[----:B------:R-:W-:Y:S01]  /*7df0*/  ISETP.NE.U32.AND P0, PT, R4, RZ, PT ;  /* 0x000000ff0400720c */ /* 0x000fe20003f05070 */
[----:B------:R-:W-:Y:S01]  /*7e00*/  IMAD.SHL.U32 R7, R248, 0x2, RZ ;  /* 0x00000002f8077824 */ /* 0x000fe200078e00ff */
[----:B------:R-:W-:Y:S04]  /*7e10*/  LOP3.LUT R2, R2, 0xf, RZ, 0xc0, !PT ;  /* 0x0000000f02027812 */ /* 0x000fe800078ec0ff */
[-C--:B---3--:R-:W-:Y:S04]  /*7e20*/  IADD3 R2, P5, P4, R2, R6.reuse, R3 ;  /* 0x0000000602027210 */ /* 0x088fe80007cbe003 */
[-C--:B-1----:R-:W-:Y:S05]  /*7e30*/  IADD3.X R3, RZ, R5.reuse, R220, P5, P4 ;  /* 0x00000005ff037210 */ /* 0x082fea0002fe84dc */
        /* <DEDUP_REMOVED lines=10> */
.L_x_1346:
[----:B-1-34-:R-:W-:Y:S05]  /*7ee0*/  BSYNC B0 ;  /* 0x0000000000007941 */ /* 0x01afea0003800000 */
.L_x_1345:
[----:B------:R-:W0:Y:S01]  /*7ef0*/  LDGDEPBAR ;  /* 0x00000000000079af */ /* 0x000e220000000000 */
[----:B------:R-:W-:Y:S01]  /*7f00*/  WARPSYNC 0xffffffff ;  /* 0xffffffff00007948 */ /* 0x000fe20003800000 */
[C---:B------:R-:W-:Y:S01]  /*7f10*/  HMMA.16816.F32.BF16 R4, R128.reuse, R8, RZ ;  /* 0x000000088004723c */ /* 0x040fe200000418ff */
[----:B------:R-:W-:Y:S05]  /*7f20*/  BSSY B0, `(.L_x_1350) ;  /* 0x0000176000007945 */ /* 0x000fea0003800000 */
[----:B--2---:R-:W2:Y:S02]  /*7f30*/  LDL R3, [R1] ;  /* 0x0000000001037983 */ /* 0x004ea40000100800 */
        /* <DEDUP_REMOVED lines=29> */
[C---:B------:R-:W-:Y:S01]  /*8110*/  HMMA.16816.F32.BF16 R48, R132.reuse, R158, R48 ;  /* 0x0000009e8430723c */ /* 0x040fe20000041830 */
[----:B------:R-:W4:Y:S07]  /*8120*/  LDSM.16.M88.4 R156, [R190+0x2800] ;  /* 0x00280000be9c783b */ /* 0x000f2e0000000200 */
[C---:B------:R-:W-:Y:S08]  /*8130*/  HMMA.16816.F32.BF16 R52, R132.reuse, R160, R52 ;  /* 0x000000a08434723c */ /* 0x040ff00000041834 */
[----:B------:R-:W-:Y:S08]  /*8140*/  HMMA.16816.F32.BF16 R56, R132, R162, R56 ;  /* 0x000000a28438723c */ /* 0x000ff00000041838 */
[C---:B-1----:R-:W-:Y:S08]  /*8150*/  HMMA.16816.F32.BF16 R4, R164.reuse, R136, R4 ;  /* 0x00000088a404723c */ /* 0x042ff00000041804 */
[C---:B------:R-:W-:Y:S01]  /*8160*/  HMMA.16816.F32.BF16 R8, R164.reuse, R138, R8 ;  /* 0x0000008aa408723c */ /* 0x040fe20000041808 */
[----:B------:R-:W1:Y:S07]  /*8170*/  LDSM.16.M88.4 R136, [R190+0x3000] ;  /* 0x00300000be88783b */ /* 0x000e6e0000000200 */
[C---:B---3--:R-:W-:Y:S08]  /*8180*/  HMMA.16816.F32.BF16 R12, R164.reuse, R140, R12 ;  /* 0x0000008ca40c723c */ /* 0x048ff0000004180c */
[C---:B------:R-:W-:Y:S01]  /*8190*/  HMMA.16816.F32.BF16 R16, R164.reuse, R142, R16 ;  /* 0x0000008ea410723c */ /* 0x040fe20000041810 */
[----:B------:R-:W3:Y:S07]  /*81a0*/  LDSM.16.M88.4 R140, [R189] ;  /* 0x00000000bd8c783b */ /* 0x000eee0000000200 */
        /* <DEDUP_REMOVED lines=9> */
[C---:B------:R-:W-:Y:S03]  /*8240*/  HMMA.16816.F32.BF16 R44, R164.reuse, R156, R44 ;  /* 0x0000009ca42c723c */ /* 0x040fe6000004182c */
[----:B--2---:R-:W-:Y:S05]  /*8250*/  ISETP.GT.AND P0, PT, R224, R3, PT ;  /* 0x00000003e000720c */ /* 0x004fea0003f04270 */
[C---:B------:R-:W-:Y:S01]  /*8260*/  HMMA.16816.F32.BF16 R48, R164.reuse, R158, R48 ;  /* 0x0000009ea430723c */ /* 0x040fe20000041830 */
[----:B------:R-:W2:Y:S07]  /*8270*/  LDSM.16.M88.4 R156, [R189+0x2000] ;  /* 0x00200000bd9c783b */ /* 0x000eae0000000200 */
[C---:B-1----:R-:W-:Y:S08]  /*8280*/  HMMA.16816.F32.BF16 R52, R164.reuse, R136, R52 ;  /* 0x00000088a434723c */ /* 0x042ff00000041834 */
[----:B------:R-:W-:Y:S01]  /*8290*/  HMMA.16816.F32.BF16 R56, R164, R138, R56 ;  /* 0x0000008aa438723c */ /* 0x000fe20000041838 */
[----:B------:R-:W1:Y:S07]  /*82a0*/  LDSM.16.M88.4 R136, [R189+0x2800] ;  /* 0x00280000bd88783b */ /* 0x000e6e0000000200 */
        /* <DEDUP_REMOVED lines=12> */
[C---:B--2---:R-:W-:Y:S08]  /*8370*/  HMMA.16816.F32.BF16 R36, R168.reuse, R156, R36 ;  /* 0x0000009ca824723c */ /* 0x044ff00000041824 */
[C---:B------:R-:W-:Y:S01]  /*8380*/  HMMA.16816.F32.BF16 R40, R168.reuse, R158, R40 ;  /* 0x0000009ea828723c */ /* 0x040fe20000041828 */
[----:B------:R-:W2:Y:S07]  /*8390*/  LDSM.16.M88.4 R156, [R188+0x5000] ;  /* 0x00500000bc9c783b */ /* 0x000eae0000000200 */
[C---:B-1----:R-:W-:Y:S08]  /*83a0*/  HMMA.16816.F32.BF16 R44, R168.reuse, R136, R44 ;  /* 0x00000088a82c723c */ /* 0x042ff0000004182c */
[C---:B------:R-:W-:Y:S01]  /*83b0*/  HMMA.16816.F32.BF16 R48, R168.reuse, R138, R48 ;  /* 0x0000008aa830723c */ /* 0x040fe20000041830 */
[----:B------:R-:W1:Y:S07]  /*83c0*/  LDSM.16.M88.4 R136, [R188+0x5800] ;  /* 0x00580000bc88783b */ /* 0x000e6e0000000200 */
        /* <DEDUP_REMOVED lines=8> */
[----:B------:R-:W5:Y:S07]  /*8450*/  LDSM.16.M88.4 R148, [R203] ;  /* 0x00000000cb94783b */ /* 0x000f6e0000000200 */
[C---:B------:R-:W-:Y:S08]  /*8460*/  HMMA.16816.F32.BF16 R20, R172.reuse, R152, R20 ;  /* 0x00000098ac14723c */ /* 0x040ff00000041814 */
[C---:B------:R-:W-:Y:S01]  /*8470*/  HMMA.16816.F32.BF16 R24, R172.reuse, R154, R24 ;  /* 0x0000009aac18723c */ /* 0x040fe20000041818 */
[----:B------:R-:W4:Y:S07]  /*8480*/  LDSM.16.M88.4 R152, [R197] ;  /* 0x00000000c598783b */ /* 0x000f2e0000000200 */
[C---:B--2---:R-:W-:Y:S08]  /*8490*/  HMMA.16816.F32.BF16 R28, R172.reuse, R156, R28 ;  /* 0x0000009cac1c723c */ /* 0x044ff0000004181c */
        /* <DEDUP_REMOVED lines=9> */
[----:B------:R-:W-:Y:S01]  /*8530*/  HMMA.16816.F32.BF16 R56, R172, R146, R56 ;  /* 0x00000092ac38723c */ /* 0x000fe20000041838 */
[----:B------:R-:W4:Y:S07]  /*8540*/  LDSM.16.M88.4 R144, [R201] ;  /* 0x00000000c990783b */ /* 0x000f2e0000000200 */
[C---:B-----5:R-:W-:Y:S08]  /*8550*/  HMMA.16816.F32.BF16 R4, R176.reuse, R148, R4 ;  /* 0x00000094b004723c */ /* 0x060ff00000041804 */
[C---:B------:R-:W-:Y:S01]  /*8560*/  HMMA.16816.F32.BF16 R8, R176.reuse, R150, R8 ;  /* 0x00000096b008723c */ /* 0x040fe20000041808 */
[----:B------:R-:W5:Y:S07]  /*8570*/  LDSM.16.M88.4 R148, [R202] ;  /* 0x00000000ca94783b */ /* 0x000f6e0000000200 */
        /* <DEDUP_REMOVED lines=16> */
[----:B------:R-:W-:Y:S01]  /*8680*/  HMMA.16816.F32.BF16 R56, R176, R150, R56 ;  /* 0x00000096b038723c */ /* 0x000fe20000041838 */
        /* <DEDUP_REMOVED lines=11> */
[C---:B------:R-:W-:Y:S08]  /*8740*/  HMMA.16816.F32.BF16 R32, R180.reuse, R142, R32 ;  /* 0x0000008eb420723c */ /* 0x040ff00000041820 */
[C---:B----4-:R-:W-:Y:S08]  /*8750*/  HMMA.16816.F32.BF16 R36, R180.reuse, R144, R36 ;  /* 0x00000090b424723c */ /* 0x050ff00000041824 */
[C---:B------:R-:W-:Y:S08]  /*8760*/  HMMA.16816.F32.BF16 R40, R180.reuse, R146, R40 ;  /* 0x00000092b428723c */ /* 0x040ff00000041828 */
[C---:B-----5:R-:W-:Y:S08]  /*8770*/  HMMA.16816.F32.BF16 R44, R180.reuse, R148, R44 ;  /* 0x00000094b42c723c */ /* 0x060ff0000004182c */
        /* <DEDUP_REMOVED lines=37> */
[----:B------:R-:W1:Y:S03]  /*89d0*/  LDSM.16.M88.4 R8, [R189+0x6000] ;  /* 0x00600000bd08783b */ /* 0x000e660000000200 */
[----:B-----5:R-:W-:Y:S04]  /*89e0*/  FMUL.FTZ R0, R13, c[0x0][0x320] ;  /* 0x0000c8000d007a20 */ /* 0x020fe80000410000 */
[C---:B------:R-:W-:Y:S01]  /*89f0*/  HMMA.16816.F32.BF16 R36, R184.reuse, R4, R36 ;  /* 0x00000004b824723c */ /* 0x040fe20000041824 */
[----:B------:R5:W1:Y:S07]  /*8a00*/  MUFU.TANH R152, R0 ;  /* 0x0000000000987308 */ /* 0x000a6e0000002400 */
[C---:B------:R-:W-:Y:S01]  /*8a10*/  HMMA.16816.F32.BF16 R40, R184.reuse, R6, R40 ;  /* 0x00000006b828723c */ /* 0x040fe20000041828 */
[----:B------:R-:W2:Y:S01]  /*8a20*/  LDSM.16.M88.4 R4, [R189+0x6800] ;  /* 0x00680000bd04783b */ /* 0x000ea20000000200 */
[----:B------:R-:W-:Y:S06]  /*8a30*/  DEPBAR.LE SB0, 0x0 ;  /* 0x000080000000791a */ /* 0x000fec0000000000 */
[----:B------:R-:W-:Y:S04]  /*8a40*/  FMUL.FTZ R2, R35, c[0x0][0x320] ;  /* 0x0000c80023027a20 */ /* 0x000fe80000410000 */
[----:B------:R3:W2:Y:S01]  /*8a50*/  MUFU.TANH R142, R2 ;  /* 0x00000002008e7308 */ /* 0x0006a20000002400 */
[----:B------:R-:W-:Y:S01]  /*8a60*/  BAR.SYNC.DEFER_BLOCKING 0x0 ;  /* 0x0000000000007b1d */ /* 0x000fe20000010000 */
[----:B-----5:R-:W-:Y:S08]  /*8a70*/  FMUL.FTZ R0, R14, c[0x0][0x320] ;  /* 0x0000c8000e007a20 */ /* 0x020ff00000410000 */
[----:B------:R5:W4:Y:S01]  /*8a80*/  MUFU.TANH R163, R0 ;  /* 0x0000000000a37308 */ /* 0x000b220000002400 */
[C---:B-1----:R-:W-:Y:S08]  /*8a90*/  HMMA.16816.F32.BF16 R44, R184.reuse, R8, R44 ;  /* 0x00000008b82c723c */ /* 0x042ff0000004182c */
[C---:B------:R-:W-:Y:S04]  /*8aa0*/  HMMA.16816.F32.BF16 R48, R184.reuse, R10, R48 ;  /* 0x0000000ab830723c */ /* 0x040fe80000041830 */
[----:B---3--:R-:W-:Y:S04]  /*8ab0*/  FMUL.FTZ R2, R43, c[0x0][0x320] ;  /* 0x0000c8002b027a20 */ /* 0x008fe80000410000 */
[C---:B--2---:R-:W-:Y:S04]  /*8ac0*/  HMMA.16816.F32.BF16 R52, R184.reuse, R4, R52 ;  /* 0x00000004b834723c */ /* 0x044fe80000041834 */
[----:B-----5:R-:W-:Y:S04]  /*8ad0*/  FMUL.FTZ R0, R15, c[0x0][0x320] ;  /* 0x0000c8000f007a20 */ /* 0x020fe80000410000 */
[----:B------:R-:W-:Y:S01]  /*8ae0*/  HMMA.16816.F32.BF16 R56, R184, R6, R56 ;  /* 0x00000006b838723c */ /* 0x000fe20000041838 */
[----:B------:R1:W2:Y:S03]  /*8af0*/  MUFU.TANH R162, R0 ;  /* 0x0000000000a27308 */ /* 0x0002a60000002400 */
[----:B-1----:R-:W-:Y:S07]  /*8b00*/  FMUL.FTZ R0, R16, c[0x0][0x320] ;  /* 0x0000c80010007a20 */ /* 0x002fee0000410000 */
        /* <DEDUP_REMOVED lines=81> */
[----:B--234-:R-:W2:Y:S01]  /*9020*/  LDL R229, [R1+0xc] ;  /* 0x00000c0001e57983 */ /* 0x01cea20000100800 */
[----:B------:R-:W-:Y:S03]  /*9030*/  MOV R219, RZ ;  /* 0x000000ff00db7202 */ /* 0x000fe60000000f00 */
[----:B------:R-:W3:Y:S04]  /*9040*/  LDL R3, [R1+0x4] ;  /* 0x0000040001037983 */ /* 0x000ee80000100800 */
[----:B------:R-:W4:Y:S04]  /*9050*/  LDL.64 R232, [R1+0x20] ;  /* 0x0000200001e87983 */ /* 0x000f280000100a00 */
[----:B------:R-:W5:Y:S04]  /*9060*/  LDL R228, [R1+0x30] ;  /* 0x0000300001e47983 */ /* 0x000f680000100800 */
[----:B------:R-:W4:Y:S04]  /*9070*/  LDL.64 R226, [R1+0x18] ;  /* 0x0000180001e27983 */ /* 0x000f280000100a00 */
[----:B------:R-:W5:Y:S01]  /*9080*/  LDL R225, [R1+0x10] ;  /* 0x0000100001e17983 */ /* 0x000f620000100800 */
[----:B--2---:R-:W-:Y:S05]  /*9090*/  IMAD R2, R224, 0x70, R229 ;  /* 0x00000070e0027824 */ /* 0x004fea00078e02e5 */
[----:B---3--:R-:W-:Y:S05]  /*90a0*/  IADD3 R2, R2, -0x70, R3 ;  /* 0xffffff9002027810 */ /* 0x008fea0007ffe003 */
[----:B------:R-:W-:Y:S04]  /*90b0*/  @P2 IMAD.HI.U32 R3, R2, c[0x0][0x2bc], RZ ;  /* 0x0000af0002032a27 */ /* 0x000fe800078e00ff */
[----:B-1----:R-:W-:Y:S01]  /*90c0*/  IMAD.MOV.U32 R0, RZ, RZ, R2 ;  /* 0x000000ffff007224 */ /* 0x002fe200078e0002 */
[----:B------:R-:W-:Y:S04]  /*90d0*/  @P2 SHF.R.U32.HI R0, RZ, c[0x0][0x2c0], R3 ;  /* 0x0000b000ff002a19 */ /* 0x000fe80000011603 */
[C---:B----4-:R-:W-:Y:S01]  /*90e0*/  @!P1 IADD3 R3, P0, R0.reuse, R232, RZ ;  /* 0x000000e800039210 */ /* 0x050fe20007f1e0ff */
[----:B------:R-:W-:Y:S03]  /*90f0*/  IMAD.MOV R4, RZ, RZ, -R0 ;  /* 0x000000ffff047224 */ /* 0x000fe600078e0a00 */
[----:B-----5:R-:W-:Y:S01]  /*9100*/  @!P1 LEA.HI.X.SX32 R0, R0, R228, 0x1, P0 ;  /* 0x000000e400009211 */ /* 0x020fe200000f0eff */
        /* <DEDUP_REMOVED lines=19> */
.L_x_1456:
[----:B------:R-:W-:-:S05]  /*9240*/  BRA.DIV ~URZ, `(.L_x_1353) ;  /* 0x0000c7927f007947 */ /* 0x000fca000b800000 */
[----:B------:R3:W4:Y:S02]  /*9250*/  SHFL.IDX PT, R2, R4, RZ, 0x181f ;  /* 0x00181fff04027589 */ /* 0x00072400000e0000 */
.L_x_1457:
[----:B------:R-:W-:Y:S01]  /*9260*/  ISETP.GE.AND P5, PT, R222, 0x1, PT ;  /* 0x00000001de00780c */ /* 0x000fe20003fa6270 */
[----:B------:R-:W-:Y:S02]  /*9270*/  IMAD.SHL.U32 R6, R238, 0x2, RZ ;  /* 0x00000002ee067824 */ /* 0x000fe400078e00ff */
[----:B------:R-:W-:Y:S10]  /*9280*/  IMAD.SHL.U32 R3, R248, 0x2, RZ ;  /* 0x00000002f8037824 */ /* 0x000ff400078e00ff */
[----:B------:R-:W-:Y:S02]  /*9290*/  @P5 ISETP.GE.AND P4, PT, R238, c[0x0][0x1d4], PT ;  /* 0x00007500ee005a0c */ /* 0x000fe40003f86270 */
[----:B----4-:R-:W-:Y:S02]  /*92a0*/  @P5 IADD3 R6, P6, R2, R6, RZ ;  /* 0x0000000602065210 */ /* 0x010fe40007fde0ff */
[----:B------:R-:W-:Y:S03]  /*92b0*/  @P5 ISETP.GE.AND P0, PT, R248, c[0x0][0x1d4], PT ;  /* 0x00007500f8005a0c */ /* 0x000fe60003f06270 */
[C---:B--2---:R-:W-:Y:S01]  /*92c0*/  @P5 IMAD.X R7, R5.reuse, 0x1, R220, P6 ;  /* 0x0000000105075824 */ /* 0x044fe200030e06dc */
[----:B------:R-:W-:Y:S05]  /*92d0*/  @P5 IADD3 R2, P6, R2, R3, RZ ;  /* 0x0000000302025210 */ /* 0x000fea0007fde0ff */
[----:B------:R-:W-:Y:S01]  /*92e0*/  @!PT LDS RZ, [RZ] ;  /* 0x00000000fffff984 */ /* 0x000fe20000000800 */
[----:B------:R-:W-:Y:S01]  /*92f0*/  @!PT LDS RZ, [RZ] ;  /* 0x00000000fffff984 */ /* 0x000fe20000000800 */
[----:B------:R-:W-:Y:S01]  /*9300*/  @!PT LDS RZ, [RZ] ;  /* 0x00000000fffff984 */ /* 0x000fe20000000800 */
[----:B------:R2:W-:Y:S01]  /*9310*/  @P5 LDGSTS.E.BYPASS.LTC128B.128 [R215+0x8100], [R6.64], !P4 ;  /* 0x0810000006d75fae */ /* 0x0005e2000e101d46 */
[----:B------:R-:W-:Y:S05]  /*9320*/  @P5 IMAD.X R3, R5, 0x1, R221, P6 ;  /* 0x0000000105035824 */ /* 0x000fea00030e06dd */
[----:B------:R2:W-:Y:S01]  /*9330*/  @P5 LDGSTS.E.BYPASS.LTC128B.128 [R215+0xb900], [R2.64], !P0 ;  /* 0x0b90000002d75fae */ /* 0x0005e2000c101d46 */
[----:B------:R-:W-:-:S05]  /*9340*/  BRA.DIV ~URZ, `(.L_x_1354) ;  /* 0x0000c7027f007947 */ /* 0x000fca000b800000 */
[----:B------:R4:W1:Y:S04]  /*9350*/  SHFL.IDX PT, R5, R0, 0x1, 0x181f ;  /* 0x00381f0000057f89 */ /* 0x00086800000e0000 */
[----:B--2---:R4:W2:Y:S02]  /*9360*/  SHFL.IDX PT, R2, R4, 0x1, 0x181f ;  /* 0x00381f0004027f89 */ /* 0x0048a400000e0000 */
.L_x_1458:
[----:B------:R-:W-:Y:S01]  /*9370*/  ISETP.GE.AND P5, PT, R222, 0x21, PT ;  /* 0x00000021de00780c */ /* 0x000fe20003fa6270 */
[----:B------:R-:W-:Y:S02]  /*9380*/  IMAD.SHL.U32 R6, R238, 0x2, RZ ;  /* 0x00000002ee067824 */ /* 0x000fe400078e00ff */
[----:B------:R-:W-:Y:S10]  /*9390*/  IMAD.SHL.U32 R3, R248, 0x2, RZ ;  /* 0x00000002f8037824 */ /* 0x000ff400078e00ff */
[----:B------:R-:W-:Y:S02]  /*93a0*/  @P5 ISETP.GE.AND P4, PT, R238, c[0x0][0x1d4], PT ;  /* 0x00007500ee005a0c */ /* 0x000fe40003f86270 */
[----:B--2---:R-:W-:Y:S02]  /*93b0*/  @P5 IADD3 R6, P6, R2, R6, RZ ;  /* 0x0000000602065210 */ /* 0x004fe40007fde0ff */
[----:B------:R-:W-:Y:S03]  /*93c0*/  @P5 ISETP.GE.AND P0, PT, R248, c[0x0][0x1d4], PT ;  /* 0x00007500f8005a0c */ /* 0x000fe60003f06270 */
[C---:B-1----:R-:W-:Y:S01]  /*93d0*/  @P5 IMAD.X R7, R5.reuse, 0x1, R220, P6 ;  /* 0x0000000105075824 */ /* 0x042fe200030e06dc */
        /* <DEDUP_REMOVED lines=8> */
[----:B------:R2:W1:Y:S02]  /*9460*/  SHFL.IDX PT, R5, R0, 0x2, 0x181f ;  /* 0x00581f0000057f89 */ /* 0x00046400000e0000 */
.L_x_1459:
[----:B------:R-:W-:-:S05]  /*9470*/  BRA.DIV ~URZ, `(.L_x_1356) ;  /* 0x0000c7127f007947 */ /* 0x000fca000b800000 */
[----:B-1----:R1:W2:Y:S02]  /*9480*/  SHFL.IDX PT, R2, R4, 0x2, 0x181f ;  /* 0x00581f0004027f89 */ /* 0x0022a400000e0000 */
.L_x_1460:
[----:B------:R-:W-:Y:S01]  /*9490*/  ISETP.GE.AND P5, PT, R222, 0x41, PT ;  /* 0x00000041de00780c */ /* 0x000fe20003fa6270 */
[----:B------:R-:W-:Y:S02]  /*94a0*/  IMAD.SHL.U32 R6, R238, 0x2, RZ ;  /* 0x00000002ee067824 */ /* 0x000fe400078e00ff */
[----:B------:R-:W-:Y:S10]  /*94b0*/  IMAD.SHL.U32 R3, R248, 0x2, RZ ;  /* 0x00000002f8037824 */ /* 0x000ff400078e00ff */
[----:B------:R-:W-:Y:S02]  /*94c0*/  @P5 ISETP.GE.AND P4, PT, R238, c[0x0][0x1d4], PT ;  /* 0x00007500ee005a0c */ /* 0x000fe40003f86270 */
[----:B--2---:R-:W-:Y:S02]  /*94d0*/  @P5 IADD3 R6, P6, R2, R6, RZ ;  /* 0x0000000602065210 */ /* 0x004fe40007fde0ff */
[----:B------:R-:W-:Y:S03]  /*94e0*/  @P5 ISETP.GE.AND P0, PT, R248, c[0x0][0x1d4], PT ;  /* 0x00007500f8005a0c */ /* 0x000fe60003f06270 */
[C---:B------:R-:W-:Y:S01]  /*94f0*/  @P5 IMAD.X R7, R5.reuse, 0x1, R220, P6 ;  /* 0x0000000105075824 */ /* 0x040fe200030e06dc */
        /* <DEDUP_REMOVED lines=8> */
[----:B--2---:R2:W1:Y:S04]  /*9580*/  SHFL.IDX PT, R6, R0, 0x3, 0x181f ;  /* 0x00781f0000067f89 */ /* 0x00446800000e0000 */
[----:B----4-:R2:W4:Y:S02]  /*9590*/  SHFL.IDX PT, R0, R4, 0x3, 0x181f ;  /* 0x00781f0004007f89 */ /* 0x01052400000e0000 */
.L_x_1461:
[----:B------:R-:W-:Y:S01]  /*95a0*/  ISETP.GE.AND P5, PT, R222, 0x61, PT ;  /* 0x00000061de00780c */ /* 0x000fe20003fa6270 */
[----:B------:R-:W-:Y:S02]  /*95b0*/  IMAD.SHL.U32 R3, R238, 0x2, RZ ;  /* 0x00000002ee037824 */ /* 0x000fe400078e00ff */
[----:B------:R-:W-:Y:S10]  /*95c0*/  IMAD.SHL.U32 R2, R248, 0x2, RZ ;  /* 0x00000002f8027824 */ /* 0x000ff400078e00ff */
[----:B------:R-:W-:Y:S02]  /*95d0*/  @P5 ISETP.GE.AND P4, PT, R238, c[0x0][0x1d4], PT ;  /* 0x00007500ee005a0c */ /* 0x000fe40003f86270 */
[----:B-1234-:R-:W-:Y:S02]  /*95e0*/  @P5 IADD3 R4, P6, R0, R3, RZ ;  /* 0x0000000300045210 */ /* 0x01efe40007fde0ff */
[----:B------:R-:W-:Y:S03]  /*95f0*/  @P5 ISETP.GE.AND P0, PT, R248, c[0x0][0x1d4], PT ;  /* 0x00007500f8005a0c */ /* 0x000fe60003f06270 */
[----:B------:R-:W-:Y:S01]  /*9600*/  @P5 IMAD.X R5, R6, 0x1, R220, P6 ;  /* 0x0000000106055824 */ /* 0x000fe200030e06dc */
[----:B------:R-:W-:Y:S05]  /*9610*/  @P5 IADD3 R2, P6, R0, R2, RZ ;  /* 0x0000000200025210 */ /* 0x000fea0007fde0ff */
[----:B------:R-:W-:Y:S01]  /*9620*/  @!PT LDS RZ, [RZ] ;  /* 0x00000000fffff984 */ /* 0x000fe20000000800 */
[----:B------:R-:W-:Y:S01]  /*9630*/  @!PT LDS RZ, [RZ] ;  /* 0x00000000fffff984 */ /* 0x000fe20000000800 */
[----:B------:R-:W-:Y:S01]  /*9640*/  @!PT LDS RZ, [RZ] ;  /* 0x00000000fffff984 */ /* 0x000fe20000000800 */
[----:B------:R1:W-:Y:S01]  /*9650*/  @P5 LDGSTS.E.BYPASS.LTC128B.128 [R215+0xb100], [R4.64], !P4 ;  /* 0x0b10000004d75fae */ /* 0x0003e2000e101d46 */
[----:B------:R-:W-:Y:S05]  /*9660*/  @P5 IMAD.X R3, R6, 0x1, R221, P6 ;  /* 0x0000000106035824 */ /* 0x000fea00030e06dd */
[----:B------:R1:W-:Y:S02]  /*9670*/  @P5 LDGSTS.E.BYPASS.LTC128B.128 [R215+0xe900], [R2.64], !P0 ;  /* 0x0e90000002d75fae */ /* 0x0003e4000c101d46 */
.L_x_1351:
[----:B--234-:R-:W-:Y:S05]  /*9680*/  BSYNC B0 ;  /* 0x0000000000007941 */ /* 0x01cfea0003800000 */
.L_x_1350:
[----:B-1----:R-:W2:Y:S04]  /*9690*/  LDL R4, [R1+0x40] ;  /* 0x0000400001047983 */ /* 0x002ea80000100800 */
[----:B------:R-:W2:Y:S04]  /*96a0*/  LDL R0, [R1+0x58] ;  /* 0x0000580001007983 */ /* 0x000ea80000100800 */
[----:B------:R-:W3:Y:S04]  /*96b0*/  LDL R5, [R1+0x44] ;  /* 0x0000440001057983 */ /* 0x000ee80000100800 */
[----:B------:R-:W4:Y:S04]  /*96c0*/  LDL R3, [R1+0x3c] ;  /* 0x00003c0001037983 */ /* 0x000f280000100800 */
[----:B------:R-:W4:Y:S04]  /*96d0*/  LDL R2, [R1+0x38] ;  /* 0x0000380001027983 */ /* 0x000f280000100800 */
[----:B------:R-:W0:Y:S01]  /*96e0*/  LDGDEPBAR ;  /* 0x00000000000079af */ /* 0x000e220000000000 */
[----:B--2---:R-:W-:Y:S05]  /*96f0*/  IADD3 R4, R0, R4, RZ ;  /* 0x0000000400047210 */ /* 0x004fea0007ffe0ff */
[----:B------:R-:W-:Y:S05]  /*9700*/  @P3 IMAD.HI.U32 R0, R4, c[0x0][0x2c8], RZ ;  /* 0x0000b20004003a27 */ /* 0x000fea00078e00ff */
[----:B------:R-:W-:Y:S01]  /*9710*/  @P3 SHF.R.U32.HI R4, RZ, c[0x0][0x2cc], R0 ;  /* 0x0000b300ff043a19 */ /* 0x000fe20000011600 */
[----:B------:R-:W-:Y:S05]  /*9720*/  IMAD R0, R224, -0x70, RZ ;  /* 0xffffff90e0007824 */ /* 0x000fea00078e02ff */
[----:B---3--:R-:W-:Y:S04]  /*9730*/  IADD3 R0, -R5, 0x1, R0 ;  /* 0x0000000105007810 */ /* 0x008fe80007ffe100 */
[----:B----4-:R-:W-:Y:S01]  /*9740*/  IADD3 R5, -R2, R0, R3 ;  /* 0x0000000002057210 */ /* 0x010fe20007ffe103 */
[----:B------:R-:W-:-:S05]  /*9750*/  BRA.DIV ~URZ, `(.L_x_1358) ;  /* 0x0000c5727f007947 */ /* 0x000fca000b800000 */
[----:B------:R1:W2:Y:S02]  /*9760*/  SHFL.IDX PT, R0, R4, RZ, 0x1c1f ;  /* 0x001c1fff04007589 */ /* 0x0002a400000e0000 */
.L_x_1462:
        /* <DEDUP_REMOVED lines=177> */
[----:B-12---:R-:W-:Y:S06]  /*a280*/  FMNMX.FTZ R4, R0, R2, !PT ;  /* 0x0000000200047209 */ /* 0x006fec0007810000 */
[----:B------:R1:W2:Y:S02]  /*a290*/  SHFL.BFLY PT, R0, R4, 0x1, 0x1f ;  /* 0x0c201f0004007f89 */ /* 0x0002a400000e0000 */
.L_x_1463:
[C---:B------:R-:W-:Y:S01]  /*a2a0*/  FSETP.NEU.FTZ.AND P0, PT, R69.reuse, -INF , PT ;  /* 0xff8000004500780b */ /* 0x040fe20003f1d000 */
[C---:B------:R-:W-:Y:S01]  /*a2b0*/  FMUL.FTZ R2, R69.reuse, c[0x0][0x2d0] ;  /* 0x0000b40045027a20 */ /* 0x040fe20000410000 */
[----:B--2---:R-:W-:Y:S01]  /*a2c0*/  FMNMX.FTZ R3, R0, R4, !PT ;  /* 0x0000000400037209 */ /* 0x004fe20007810000 */
[----:B------:R-:W-:Y:S01]  /*a2d0*/  WARPSYNC 0xffffffff ;  /* 0xffffffff00007948 */ /* 0x000fe20003800000 */
[----:B------:R-:W-:Y:S02]  /*a2e0*/  FSEL R0, R69, RZ, P0 ;  /* 0x000000ff45007208 */ /* 0x000fe40000000000 */
[----:B------:R-:W-:Y:S02]  /*a2f0*/  FSEL R2, R2, RZ, P0 ;  /* 0x000000ff02027208 */ /* 0x000fe40000000000 */
[----:B------:R-:W-:Y:S01]  /*a300*/  FSETP.NEU.FTZ.AND P0, PT, R3, -INF , PT ;  /* 0xff8000000300780b */ /* 0x000fe20003f1d000 */
[----:B------:R-:W-:Y:S02]  /*a310*/  FADD.FTZ R0, -R0, R70 ;  /* 0x0000004600007221 */ /* 0x000fe40000010100 */
[--C-:B------:R-:W-:Y:S02]  /*a320*/  FFMA.FTZ R6, R6, c[0x0][0x2d0], -R2.reuse ;  /* 0x0000b40006067a23 */ /* 0x100fe40000010802 */
[----:B------:R-:W-:Y:S02]  /*a330*/  FMUL.FTZ R0, R0, c[0x0][0x2d0] ;  /* 0x0000b40000007a20 */ /* 0x000fe40000410000 */
[--C-:B-1----:R-:W-:Y:S02]  /*a340*/  FFMA.FTZ R4, R37, c[0x0][0x2d0], -R2.reuse ;  /* 0x0000b40025047a23 */ /* 0x102fe40000010802 */
        /* <DEDUP_REMOVED lines=27> */
[--C-:B------:R-:W-:Y:S02]  /*a500*/  FFMA.FTZ R241, R13, c[0x0][0x2d0], -R2.reuse ;  /* 0x0000b4000df17a23 */ /* 0x100fe40000010802 */
[--C-:B------:R-:W-:Y:S01]  /*a510*/  FFMA.FTZ R244, R12, c[0x0][0x2d0], -R2.reuse ;  /* 0x0000b4000cf47a23 */ /* 0x100fe20000010802 */
[----:B------:R-:W-:Y:S01]  /*a520*/  MUFU.EX2 R13, R36 ;  /* 0x00000024000d7308 */ /* 0x000fe20000000800 */
[----:B------:R-:W-:Y:S02]  /*a530*/  FFMA.FTZ R245, R11, c[0x0][0x2d0], -R2 ;  /* 0x0000b4000bf57a23 */ /* 0x000fe40000010802 */
[C---:B------:R-:W-:Y:S02]  /*a540*/  FFMA.FTZ R2, R0.reuse, R230, R6 ;  /* 0x000000e600027223 */ /* 0x040fe40000010006 */
[----:B------:R-:W-:Y:S02]  /*a550*/  FMUL.FTZ R20, R0, R108 ;  /* 0x0000006c00147220 */ /* 0x000fe40000410000 */
[----:B------:R-:W-:Y:S01]  /*a560*/  FADD.FTZ R11, R4, R2 ;  /* 0x00000002040b7221 */ /* 0x000fe20000010000 */
[C---:B------:R-:W-:Y:S01]  /*a570*/  FSEL R2, R3.reuse, RZ, P0 ;  /* 0x000000ff03027208 */ /* 0x040fe20000000000 */
[----:B------:R-:W-:Y:S01]  /*a580*/  FMUL.FTZ R4, R3, c[0x0][0x2d0] ;  /* 0x0000b40003047a20 */ /* 0x000fe20000410000 */
[----:B------:R-:W1:Y:S01]  /*a590*/  MUFU.EX2 R12, R35 ;  /* 0x00000023000c7308 */ /* 0x000e620000000800 */
[----:B------:R-:W-:Y:S02]  /*a5a0*/  FMUL.FTZ R16, R0, R112 ;  /* 0x0000007000107220 */ /* 0x000fe40000410000 */
[----:B------:R-:W-:Y:S01]  /*a5b0*/  FADD.FTZ R2, -R2, R71 ;  /* 0x0000004702027221 */ /* 0x000fe20000010100 */
[----:B------:R-:W-:Y:S01]  /*a5c0*/  FSEL R4, R4, RZ, P0 ;  /* 0x000000ff04047208 */ /* 0x000fe20000000000 */
[----:B------:R-:W-:Y:S02]  /*a5d0*/  FMUL.FTZ R17, R0, R113 ;  /* 0x0000007100117220 */ /* 0x000fe40000410000 */
[----:B------:R-:W-:Y:S02]  /*a5e0*/  FMUL.FTZ R2, R2, c[0x0][0x2d0] ;  /* 0x0000b40002027a20 */ /* 0x000fe40000410000 */
[--C-:B------:R-:W-:Y:S01]  /*a5f0*/  FFMA.FTZ R70, R58, c[0x0][0x2d0], -R4.reuse ;  /* 0x0000b4003a467a23 */ /* 0x100fe20000010804 */
[----:B------:R-:W-:Y:S01]  /*a600*/  MUFU.EX2 R71, R146 ;  /* 0x0000009200477308 */ /* 0x000fe20000000800 */
[--C-:B------:R-:W-:Y:S02]  /*a610*/  FFMA.FTZ R142, R57, c[0x0][0x2d0], -R4.reuse ;  /* 0x0000b400398e7a23 */ /* 0x100fe40000010804 */
[----:B------:R-:W-:Y:S02]  /*a620*/  FMUL.FTZ R57, R0, R73 ;  /* 0x0000004900397220 */ /* 0x000fe40000410000 */
[--C-:B------:R-:W-:Y:S02]  /*a630*/  FFMA.FTZ R141, R56, c[0x0][0x2d0], -R4.reuse ;  /* 0x0000b400388d7a23 */ /* 0x100fe40000010804 */
[----:B------:R-:W-:Y:S02]  /*a640*/  FMUL.FTZ R56, R0, R72 ;  /* 0x0000004800387220 */ /* 0x000fe40000410000 */
[--C-:B------:R-:W-:Y:S01]  /*a650*/  FFMA.FTZ R6, R68, c[0x0][0x2d0], -R4.reuse ;  /* 0x0000b40044067a23 */ /* 0x100fe20000010804 */
[----:B------:R-:W2:Y:S01]  /*a660*/  MUFU.EX2 R2, R2 ;  /* 0x0000000200027308 */ /* 0x000ea20000000800 */
[--C-:B------:R-:W-:Y:S02]  /*a670*/  FFMA.FTZ R68, R59, c[0x0][0x2d0], -R4.reuse ;  /* 0x0000b4003b447a23 */ /* 0x100fe40000010804 */
[--C-:B------:R-:W-:Y:S01]  /*a680*/  FFMA.FTZ R5, R5, c[0x0][0x2d0], -R4.reuse ;  /* 0x0000b40005057a23 */ /* 0x100fe20000010804 */
[----:B-1----:R-:W-:Y:S01]  /*a690*/  F2FP.BF16.PACK_AB R138, R12, R13 ;  /* 0x0000000d0c8a723e */ /* 0x002fe200000010ff */
        /* <DEDUP_REMOVED lines=12> */
[C---:B--2---:R-:W-:Y:S02]  /*a760*/  FMUL.FTZ R58, R2.reuse, R74 ;  /* 0x0000004a023a7220 */ /* 0x044fe40000410000 */
[C---:B------:R-:W-:Y:S02]  /*a770*/  FMUL.FTZ R59, R2.reuse, R75 ;  /* 0x0000004b023b7220 */ /* 0x040fe40000410000 */
[----:B------:R-:W1:Y:S01]  /*a780*/  LDSM.16.MT88.4 R72, [R191] ;  /* 0x00000000bf48783b */ /* 0x000e620000004200 */
[----:B------:R-:W-:Y:S01]  /*a790*/  FMUL.FTZ R31, R2, R103 ;  /* 0x00000067021f7220 */ /* 0x000fe20000410000 */
        /* <DEDUP_REMOVED lines=15> */
[----:B--2---:R-:W-:Y:S01]  /*a890*/  F2FP.BF16.PACK_AB R137, R6, R7 ;  /* 0x000000070689723e */ /* 0x004fe200000010ff */
[----:B------:R-:W-:Y:S02]  /*a8a0*/  FADD.FTZ R4, R13, R11 ;  /* 0x0000000b0d047221 */ /* 0x000fe40000010000 */
[C---:B------:R-:W-:Y:S02]  /*a8b0*/  FFMA.FTZ R5, R2.reuse, R247, R7 ;  /* 0x000000f702057223 */ /* 0x040fe40000010007 */
[----:B------:R-:W-:Y:S01]  /*a8c0*/  FMUL.FTZ R7, R2, R127 ;  /* 0x0000007f02077220 */ /* 0x000fe20000410000 */
[----:B------:R-:W-:Y:S01]  /*a8d0*/  MUFU.EX2 R250, R149 ;  /* 0x0000009500fa7308 */ /* 0x000fe20000000800 */
[----:B------:R-:W-:Y:S02]  /*a8e0*/  FADD.FTZ R247, R6, R5 ;  /* 0x0000000506f77221 */ /* 0x000fe40000010000 */
[----:B------:R-:W-:Y:S01]  /*a8f0*/  FMUL.FTZ R5, R0, R125 ;  /* 0x0000007d00057220 */ /* 0x000fe20000410000 */
[----:B---3--:R-:W-:Y:S01]  /*a900*/  F2FP.BF16.PACK_AB R139, R108, R103 ;  /* 0x000000676c8b723e */ /* 0x008fe200000010ff */
[----:B------:R-:W-:Y:S02]  /*a910*/  FMUL.FTZ R6, R2, R126 ;  /* 0x0000007e02067220 */ /* 0x000fe40000410000 */
[----:B------:R-:W-:Y:S02]  /*a920*/  FADD.FTZ R140, R12, R4 ;  /* 0x000000040c8c7221 */ /* 0x000fe40000010000 */
[C---:B------:R-:W-:Y:S01]  /*a930*/  FMUL.FTZ R4, R0.reuse, R124 ;  /* 0x0000007c00047220 */ /* 0x040fe20000410000 */
[----:B------:R-:W-:Y:S01]  /*a940*/  MUFU.EX2 R249, R151 ;  /* 0x0000009700f97308 */ /* 0x000fe20000000800 */
[C---:B------:R-:W-:Y:S02]  /*a950*/  FMUL.FTZ R8, R0.reuse, R120 ;  /* 0x0000007800087220 */ /* 0x040fe40000410000 */
[----:B------:R-:W-:Y:S02]  /*a960*/  FMUL.FTZ R9, R0, R121 ;  /* 0x0000007900097220 */ /* 0x000fe40000410000 */
[C---:B------:R-:W-:Y:S01]  /*a970*/  FMUL.FTZ R10, R2.reuse, R122 ;  /* 0x0000007a020a7220 */ /* 0x040fe20000410000 */
[C---:B-1----:R-:W-:Y:S04]  /*a980*/  HMMA.16816.F32.BF16 R4, R136.reuse, R72, R4 ;  /* 0x000000488804723c */ /* 0x042fe80000041804 */
[----:B------:R-:W1:Y:S01]  /*a990*/  MUFU.EX2 R68, R148 ;  /* 0x0000009400447308 */ /* 0x000e620000000800 */
[C---:B------:R-:W-:Y:S02]  /*a9a0*/  FMUL.FTZ R11, R2.reuse, R123 ;  /* 0x0000007b020b7220 */ /* 0x040fe40000410000 */
[----:B------:R-:W-:Y:S01]  /*a9b0*/  LDSM.16.MT88.4 R120, [R191+0x3000] ;  /* 0x00300000bf78783b */ /* 0x000fe20000004200 */
[----:B------:R-:W-:Y:S04]  /*a9c0*/  FMUL.FTZ R18, R2, R114 ;  /* 0x0000007202127220 */ /* 0x000fe80000410000 */
[C---:B------:R-:W-:Y:S02]  /*a9d0*/  HMMA.16816.F32.BF16 R8, R136.reuse, R74, R8 ;  /* 0x0000004a8808723c */ /* 0x040fe40000041808 */
[----:B------:R-:W-:Y:S01]  /*a9e0*/  MUFU.EX2 R70, R145 ;  /* 0x0000009100467308 */ /* 0x000fe20000000800 */
[----:B------:R-:W2:Y:S01]  /*a9f0*/  LDSM.16.MT88.4 R72, [R193] ;  /* 0x00000000c148783b */ /* 0x000ea20000004200 */
[C---:B------:R-:W-:Y:S02]  /*aa00*/  FMUL.FTZ R12, R0.reuse, R116 ;  /* 0x00000074000c7220 */ /* 0x040fe40000410000 */
[----:B------:R-:W-:Y:S02]  /*aa10*/  FMUL.FTZ R13, R0, R117 ;  /* 0x00000075000d7220 */ /* 0x000fe40000410000 */
[C---:B------:R-:W-:Y:S04]  /*aa20*/  FMUL.FTZ R14, R2.reuse, R118 ;  /* 0x00000076020e7220 */ /* 0x040fe80000410000 */
[C---:B------:R-:W-:Y:S01]  /*aa30*/  FMUL.FTZ R15, R2.reuse, R119 ;  /* 0x00000077020f7220 */ /* 0x040fe20000410000 */
[----:B------:R-:W-:Y:S01]  /*aa40*/  MUFU.EX2 R151, R216 ;  /* 0x000000d800977308 */ /* 0x000fe20000000800 */
[----:B------:R-:W-:Y:S02]  /*aa50*/  FMUL.FTZ R19, R2, R115 ;  /* 0x0000007302137220 */ /* 0x000fe40000410000 */
[----:B------:R-:W-:Y:S01]  /*aa60*/  LDSM.16.MT88.4 R112, [R193+0x3000] ;  /* 0x00300000c170783b */ /* 0x000fe20000004200 */
[C---:B------:R-:W-:Y:S02]  /*aa70*/  FMUL.FTZ R24, R0.reuse, R104 ;  /* 0x0000006800187220 */ /* 0x040fe40000410000 */
[----:B------:R-:W-:Y:S02]  /*aa80*/  FMUL.FTZ R25, R0, R105 ;  /* 0x0000006900197220 */ /* 0x000fe40000410000 */
[C---:B------:R-:W-:Y:S02]  /*aa90*/  FMUL.FTZ R26, R2.reuse, R106 ;  /* 0x0000006a021a7220 */ /* 0x040fe40000410000 */
[----:B------:R-:W-:Y:S01]  /*aaa0*/  FMUL.FTZ R27, R2, R107 ;  /* 0x0000006b021b7220 */ /* 0x000fe20000410000 */
[----:B------:R-:W-:Y:S01]  /*aab0*/  MUFU.EX2 R150, R217 ;  /* 0x000000d900967308 */ /* 0x000fe20000000800 */
[----:B------:R-:W-:Y:S01]  /*aac0*/  LDSM.16.MT88.4 R104, [R192+0x3000] ;  /* 0x00300000c068783b */ /* 0x000fe20000004200 */
[C---:B------:R-:W-:Y:S02]  /*aad0*/  FMUL.FTZ R32, R0.reuse, R96 ;  /* 0x0000006000207220 */ /* 0x040fe40000410000 */
[----:B------:R-:W-:Y:S02]  /*aae0*/  FMUL.FTZ R33, R0, R97 ;  /* 0x0000006100217220 */ /* 0x000fe40000410000 */
[C---:B------:R-:W-:Y:S02]  /*aaf0*/  FMUL.FTZ R34, R2.reuse, R98 ;  /* 0x0000006202227220 */ /* 0x040fe40000410000 */
[----:B------:R-:W-:Y:S02]  /*ab00*/  FMUL.FTZ R35, R2, R99 ;  /* 0x0000006302237220 */ /* 0x000fe40000410000 */
[----:B------:R-:W-:Y:S01]  /*ab10*/  LDSM.16.MT88.4 R96, [R193+0x6000] ;  /* 0x00600000c160783b */ /* 0x000fe20000004200 */
[C---:B------:R-:W-:Y:S01]  /*ab20*/  FMUL.FTZ R36, R0.reuse, R92 ;  /* 0x0000005c00247220 */ /* 0x040fe20000410000 */
[----:B------:R3:W-:Y:S01]  /*ab30*/  MUFU.EX2 R149, R218 ;  /* 0x000000da00957308 */ /* 0x0007e20000000800 */
[----:B------:R-:W-:Y:S02]  /*ab40*/  FMUL.FTZ R37, R0, R93 ;  /* 0x0000005d00257220 */ /* 0x000fe40000410000 */
[C---:B------:R-:W-:Y:S02]  /*ab50*/  FMUL.FTZ R38, R2.reuse, R94 ;  /* 0x0000005e02267220 */ /* 0x040fe40000410000 */
[----:B------:R-:W-:Y:S01]  /*ab60*/  FMUL.FTZ R39, R2, R95 ;  /* 0x0000005f02277220 */ /* 0x000fe20000410000 */
[C---:B--2---:R-:W-:Y:S01]  /*ab70*/  HMMA.16816.F32.BF16 R12, R136.reuse, R72, R12 ;  /* 0x00000048880c723c */ /* 0x044fe2000004180c */
[----:B------:R-:W-:Y:S02]  /*ab80*/  LDSM.16.MT88.4 R92, [R193+0x2000] ;  /* 0x00200000c15c783b */ /* 0x000fe40000004200 */
[C---:B------:R-:W-:Y:S01]  /*ab90*/  FMUL.FTZ R40, R0.reuse, R88 ;  /* 0x0000005800287220 */ /* 0x040fe20000410000 */
[----:B------:R-:W-:Y:S01]  /*aba0*/  MUFU.EX2 R148, R225 ;  /* 0x000000e100947308 */ /* 0x000fe20000000800 */
[----:B------:R-:W-:Y:S02]  /*abb0*/  FMUL.FTZ R41, R0, R89 ;  /* 0x0000005900297220 */ /* 0x000fe40000410000 */
[----:B------:R-:W-:Y:S01]  /*abc0*/  FMUL.FTZ R42, R2, R90 ;  /* 0x0000005a022a7220 */ /* 0x000fe20000410000 */
[C---:B------:R-:W-:Y:S01]  /*abd0*/  HMMA.16816.F32.BF16 R16, R136.reuse, R74, R16 ;  /* 0x0000004a8810723c */ /* 0x040fe20000041810 */
[----:B------:R-:W2:Y:S03]  /*abe0*/  LDSM.16.MT88.4 R72, [R192] ;  /* 0x00000000c048783b */ /* 0x000ea60000004200 */
[----:B------:R-:W-:Y:S02]  /*abf0*/  FMUL.FTZ R21, R0, R109 ;  /* 0x0000006d00157220 */ /* 0x000fe40000410000 */
[C---:B------:R-:W-:Y:S01]  /*ac00*/  FMUL.FTZ R22, R2.reuse, R110 ;  /* 0x0000006e02167220 */ /* 0x040fe20000410000 */
[----:B------:R-:W-:Y:S01]  /*ac10*/  MUFU.EX2 R143, R143 ;  /* 0x0000008f008f7308 */ /* 0x000fe20000000800 */
[----:B------:R-:W-:Y:S01]  /*ac20*/  FMUL.FTZ R23, R2, R111 ;  /* 0x0000006f02177220 */ /* 0x000fe20000410000 */
[----:B---3--:R-:W-:Y:S03]  /*ac30*/  IADD3 R218, R224, -0x1, RZ ;  /* 0xffffffffe0da7810 */ /* 0x008fe60007ffe0ff */
[----:B------:R-:W-:Y:S02]  /*ac40*/  FMUL.FTZ R43, R2, R91 ;  /* 0x0000005b022b7220 */ /* 0x000fe40000410000 */
[----:B------:R-:W-:Y:S01]  /*ac50*/  LDSM.16.MT88.4 R88, [R193+0x1800] ;  /* 0x00180000c158783b */ /* 0x000fe20000004200 */
[C---:B------:R-:W-:Y:S02]  /*ac60*/  FMUL.FTZ R44, R0.reuse, R84 ;  /* 0x00000054002c7220 */ /* 0x040fe40000410000 */
[----:B------:R-:W-:Y:S01]  /*ac70*/  FMUL.FTZ R45, R0, R85 ;  /* 0x00000055002d7220 */ /* 0x000fe20000410000 */
[----:B------:R-:W-:Y:S01]  /*ac80*/  MUFU.EX2 R252, R144 ;  /* 0x0000009000fc7308 */ /* 0x000fe20000000800 */
[C---:B------:R-:W-:Y:S02]  /*ac90*/  FMUL.FTZ R46, R2.reuse, R86 ;  /* 0x00000056022e7220 */ /* 0x040fe40000410000 */
[----:B------:R-:W-:Y:S02]  /*aca0*/  FMUL.FTZ R47, R2, R87 ;  /* 0x00000057022f7220 */ /* 0x000fe40000410000 */
[----:B------:R-:W-:Y:S01]  /*acb0*/  LDSM.16.MT88.4 R84, [R192+0x1000] ;  /* 0x00100000c054783b */ /* 0x000fe20000004200 */
[C---:B------:R-:W-:Y:S02]  /*acc0*/  FMUL.FTZ R48, R0.reuse, R80 ;  /* 0x0000005000307220 */ /* 0x040fe40000410000 */
[----:B------:R-:W-:Y:S02]  /*acd0*/  FMUL.FTZ R49, R0, R81 ;  /* 0x0000005100317220 */ /* 0x000fe40000410000 */
        /* <DEDUP_REMOVED lines=9> */
[C---:B--2---:R-:W-:Y:S01]  /*ad70*/  HMMA.16816.F32.BF16 R20, R136.reuse, R72, R20 ;  /* 0x000000488814723c */ /* 0x044fe20000041814 */
[----:B------:R-:W-:Y:S02]  /*ad80*/  LDSM.16.MT88.4 R76, [R191+0x800] ;  /* 0x00080000bf4c783b */ /* 0x000fe40000004200 */
[C---:B------:R-:W-:Y:S02]  /*ad90*/  FMUL.FTZ R28, R0.reuse, R100 ;  /* 0x00000064001c7220 */ /* 0x040fe40000410000 */
[----:B------:R-:W-:Y:S02]  /*ada0*/  FMUL.FTZ R29, R0, R101 ;  /* 0x00000065001d7220 */ /* 0x000fe40000410000 */
[C---:B------:R-:W-:Y:S01]  /*adb0*/  FMUL.FTZ R30, R2.reuse, R102 ;  /* 0x00000066021e7220 */ /* 0x040fe20000410000 */
[C---:B------:R-:W-:Y:S01]  /*adc0*/  HMMA.16816.F32.BF16 R24, R136.reuse, R74, R24 ;  /* 0x0000004a8818723c */ /* 0x040fe20000041818 */
[----:B------:R-:W2:Y:S01]  /*add0*/  LDSM.16.MT88.4 R72, [R196] ;  /* 0x00000000c448783b */ /* 0x000ea20000004200 */
[----:B------:R-:W-:Y:S02]  /*ade0*/  MUFU.EX2 R102, R142 ;  /* 0x0000008e00667308 */ /* 0x000fe40000000800 */
[C---:B------:R-:W-:Y:S02]  /*adf0*/  FMUL.FTZ R62, R2.reuse, R62 ;  /* 0x0000003e023e7220 */ /* 0x040fe40000410000 */
[C---:B------:R-:W-:Y:S02]  /*ae00*/  FMUL.FTZ R63, R2.reuse, R63 ;  /* 0x0000003f023f7220 */ /* 0x040fe40000410000 */
[C---:B------:R-:W-:Y:S04]  /*ae10*/  FMUL.FTZ R66, R2.reuse, R66 ;  /* 0x0000004202427220 */ /* 0x040fe80000410000 */
[----:B------:R-:W-:Y:S01]  /*ae20*/  FMUL.FTZ R67, R2, R67 ;  /* 0x0000004302437220 */ /* 0x000fe20000410000 */
[----:B------:R-:W-:Y:S01]  /*ae30*/  MUFU.EX2 R101, R141 ;  /* 0x0000008d00657308 */ /* 0x000fe20000000800 */
[C---:B------:R-:W-:Y:S02]  /*ae40*/  FMUL.FTZ R60, R0.reuse, R60 ;  /* 0x0000003c003c7220 */ /* 0x040fe40000410000 */
[C---:B------:R-:W-:Y:S02]  /*ae50*/  FMUL.FTZ R61, R0.reuse, R61 ;  /* 0x0000003d003d7220 */ /* 0x040fe40000410000 */
[C---:B------:R-:W-:Y:S02]  /*ae60*/  FMUL.FTZ R64, R0.reuse, R64 ;  /* 0x0000004000407220 */ /* 0x040fe40000410000 */
[----:B------:R-:W-:Y:S02]  /*ae70*/  FMUL.FTZ R65, R0, R65 ;  /* 0x0000004100417220 */ /* 0x000fe40000410000 */
[----:B-1----:R-:W-:Y:S01]  /*ae80*/  FADD.FTZ R0, R68, R140 ;  /* 0x0000008c44007221 */ /* 0x002fe20000010000 */
[----:B------:R-:W1:Y:S10]  /*ae90*/  MUFU.EX2 R2, R147 ;  /* 0x0000009300027308 */ /* 0x000e740000000800 */
[----:B------:R-:W-:Y:S01]  /*aea0*/  MUFU.EX2 R100, R242 ;  /* 0x000000f200647308 */ /* 0x000fe20000000800 */
[C---:B--2---:R-:W-:Y:S09]  /*aeb0*/  HMMA.16816.F32.BF16 R28, R136.reuse, R72, R28 ;  /* 0x00000048881c723c */ /* 0x044ff2000004181c */
[----:B------:R-:W-:Y:S03]  /*aec0*/  MUFU.EX2 R147, R230 ;  /* 0x000000e600937308 */ /* 0x000fe60000000800 */
[----:B-1----:R-:W-:Y:S01]  /*aed0*/  FADD.FTZ R0, R2, R0 ;  /* 0x0000000002007221 */ /* 0x002fe20000010000 */
[C---:B------:R-:W-:Y:S01]  /*aee0*/  HMMA.16816.F32.BF16 R32, R136.reuse, R74, R32 ;  /* 0x0000004a8820723c */ /* 0x040fe20000041820 */
[----:B------:R-:W1:Y:S02]  /*aef0*/  LDSM.16.MT88.4 R72, [R191+0x3800] ;  /* 0x00380000bf48783b */ /* 0x000e640000004200 */
[----:B------:R-:W-:Y:S03]  /*af00*/  FADD.FTZ R0, R71, R0 ;  /* 0x0000000047007221 */ /* 0x000fe60000010000 */
[----:B------:R-:W-:Y:S01]  /*af10*/  MUFU.EX2 R144, R235 ;  /* 0x000000eb00907308 */ /* 0x000fe20000000800 */
[----:B------:R-:W-:Y:S09]  /*af20*/  FADD.FTZ R0, R70, R0 ;  /* 0x0000000046007221 */ /* 0x000ff20000010000 */
[----:B------:R-:W-:Y:S10]  /*af30*/  MUFU.EX2 R142, R240 ;  /* 0x000000f0008e7308 */ /* 0x000ff40000000800 */
[----:B------:R-:W-:Y:S10]  /*af40*/  MUFU.EX2 R141, R243 ;  /* 0x000000f3008d7308 */ /* 0x000ff40000000800 */
[----:B------:R-:W2:Y:S01]  /*af50*/  MUFU.EX2 R140, R246 ;  /* 0x000000f6008c7308 */ /* 0x000ea20000000800 */
        /* <DEDUP_REMOVED lines=12> */
[----:B------:R-:W1:Y:S03]  /*b020*/  MUFU.EX2 R68, R156 ;  /* 0x0000009c00447308 */ /* 0x000e660000000800 */
[----:B------:R-:W-:Y:S03]  /*b030*/  F2FP.BF16.PACK_AB R73, R101, R102 ;  /* 0x000000666549723e */ /* 0x000fe600000010ff */
[----:B------:R-:W-:Y:S02]  /*b040*/  F2FP.BF16.PACK_AB R74, R70, R71 ;  /* 0x00000047464a723e */ /* 0x000fe400000010ff */
[----:B------:R-:W-:Y:S02]  /*b050*/  F2FP.BF16.PACK_AB R75, R252, R143 ;  /* 0x0000008ffc4b723e */ /* 0x000fe400000010ff */
[----:B------:R-:W3:Y:S01]  /*b060*/  MUFU.EX2 R2, R155 ;  /* 0x0000009b00027308 */ /* 0x000ee20000000800 */
[----:B--2---:R-:W-:Y:S04]  /*b070*/  F2FP.BF16.PACK_AB R139, R140, R141 ;  /* 0x0000008d8c8b723e */ /* 0x004fe800000010ff */
[C---:B------:R-:W-:Y:S05]  /*b080*/  HMMA.16816.F32.BF16 R4, R72.reuse, R76, R4 ;  /* 0x0000004c4804723c */ /* 0x040fea0000041804 */
[----:B------:R-:W2:Y:S03]  /*b090*/  MUFU.EX2 R71, R154 ;  /* 0x0000009a00477308 */ /* 0x000ea60000000800 */
[C---:B------:R-:W-:Y:S01]  /*b0a0*/  HMMA.16816.F32.BF16 R8, R72.reuse, R78, R8 ;  /* 0x0000004e4808723c */ /* 0x040fe20000041808 */
[----:B------:R-:W4:Y:S03]  /*b0b0*/  LDSM.16.MT88.4 R76, [R192+0x800] ;  /* 0x00080000c04c783b */ /* 0x000f260000004200 */
[----:B-1----:R-:W-:Y:S03]  /*b0c0*/  FADD.FTZ R0, R68, R0 ;  /* 0x0000000044007221 */ /* 0x002fe60000010000 */
[----:B------:R-:W1:Y:S01]  /*b0d0*/  MUFU.EX2 R70, R153 ;  /* 0x0000009900467308 */ /* 0x000e620000000800 */
[C---:B------:R-:W-:Y:S04]  /*b0e0*/  HMMA.16816.F32.BF16 R12, R72.reuse, R80, R12 ;  /* 0x00000050480c723c */ /* 0x040fe8000004180c */
[----:B---3--:R-:W-:Y:S04]  /*b0f0*/  FADD.FTZ R0, R2, R0 ;  /* 0x0000000002007221 */ /* 0x008fe80000010000 */
[C---:B------:R-:W-:Y:S01]  /*b100*/  HMMA.16816.F32.BF16 R16, R72.reuse, R82, R16 ;  /* 0x000000524810723c */ /* 0x040fe20000041810 */
[----:B------:R-:W3:Y:S01]  /*b110*/  LDSM.16.MT88.4 R80, [R194+0x800] ;  /* 0x00080000c250783b */ /* 0x000ee20000004200 */
[----:B------:R-:W5:Y:S02]  /*b120*/  MUFU.EX2 R156, R152 ;  /* 0x00000098009c7308 */ /* 0x000f640000000800 */
[----:B--2---:R-:W-:Y:S08]  /*b130*/  FADD.FTZ R0, R71, R0 ;  /* 0x0000000047007221 */ /* 0x004ff00000010000 */
[----:B------:R-:W-:Y:S01]  /*b140*/  MUFU.EX2 R155, R158 ;  /* 0x0000009e009b7308 */ /* 0x000fe20000000800 */
[----:B-1----:R-:W-:Y:S09]  /*b150*/  FADD.FTZ R0, R70, R0 ;  /* 0x0000000046007221 */ /* 0x002ff20000010000 */
[----:B------:R-:W-:Y:S01]  /*b160*/  MUFU.EX2 R154, R157 ;  /* 0x0000009d009a7308 */ /* 0x000fe20000000800 */
[C---:B----4-:R-:W-:Y:S09]  /*b170*/  HMMA.16816.F32.BF16 R20, R72.reuse, R76, R20 ;  /* 0x0000004c4814723c */ /* 0x050ff20000041814 */
[----:B------:R-:W-:Y:S01]  /*b180*/  MUFU.EX2 R153, R159 ;  /* 0x0000009f00997308 */ /* 0x000fe20000000800 */
[C---:B------:R-:W-:Y:S01]  /*b190*/  HMMA.16816.F32.BF16 R24, R72.reuse, R78, R24 ;  /* 0x0000004e4818723c */ /* 0x040fe20000041818 */
[----:B------:R-:W1:Y:S07]  /*b1a0*/  LDSM.16.MT88.4 R76, [R191+0x4000] ;  /* 0x00400000bf4c783b */ /* 0x000e6e0000004200 */
[C---:B---3--:R-:W-:Y:S01]  /*b1b0*/  HMMA.16816.F32.BF16 R28, R72.reuse, R80, R28 ;  /* 0x00000050481c723c */ /* 0x048fe2000004181c */
[----:B------:R-:W-:Y:S07]  /*b1c0*/  MUFU.EX2 R152, R160 ;  /* 0x000000a000987308 */ /* 0x000fee0000000800 */
        /* <DEDUP_REMOVED lines=15> */
[----:B------:R-:W-:Y:S01]  /*b2c0*/  F2FP.BF16.PACK_AB R74, R70, R71 ;  /* 0x00000047464a723e */ /* 0x000fe200000010ff */
[----:B------:R-:W3:Y:S02]  /*b2d0*/  MUFU.EX2 R68, R214 ;  /* 0x000000d600447308 */ /* 0x000ee40000000800 */
[----:B------:R-:W-:Y:S02]  /*b2e0*/  F2FP.BF16.PACK_AB R73, R250, R251 ;  /* 0x000000fbfa49723e */ /* 0x000fe400000010ff */
[----:B-----5:R-:W-:Y:S06]  /*b2f0*/  F2FP.BF16.PACK_AB R75, R156, R249 ;  /* 0x000000f99c4b723e */ /* 0x020fec00000010ff */
[----:B------:R-:W4:Y:S01]  /*b300*/  MUFU.EX2 R2, R163 ;  /* 0x000000a300027308 */ /* 0x000f220000000800 */
[C---:B-1----:R-:W-:Y:S09]  /*b310*/  HMMA.16816.F32.BF16 R4, R72.reuse, R76, R4 ;  /* 0x0000004c4804723c */ /* 0x042ff20000041804 */
[----:B------:R-:W1:Y:S01]  /*b320*/  MUFU.EX2 R71, R162 ;  /* 0x000000a200477308 */ /* 0x000e620000000800 */
[C---:B------:R-:W-:Y:S01]  /*b330*/  HMMA.16816.F32.BF16 R8, R72.reuse, R78, R8 ;  /* 0x0000004e4808723c */ /* 0x040fe20000041808 */
[----:B------:R-:W5:Y:S02]  /*b340*/  LDSM.16.MT88.4 R76, [R194+0x1000] ;  /* 0x00100000c24c783b */ /* 0x000f640000004200 */
[----:B---3--:R-:W-:Y:S01]  /*b350*/  FADD.FTZ R0, R68, R0 ;  /* 0x0000000044007221 */ /* 0x008fe20000010000 */
[----:B------:R-:W-:Y:S05]  /*b360*/  MOV R214, R143 ;  /* 0x0000008f00d67202 */ /* 0x000fea0000000f00 */
[----:B------:R-:W3:Y:S01]  /*b370*/  MUFU.EX2 R70, R161 ;  /* 0x000000a100467308 */ /* 0x000ee20000000800 */
[C---:B--2---:R-:W-:Y:S03]  /*b380*/  HMMA.16816.F32.BF16 R12, R72.reuse, R80, R12 ;  /* 0x00000050480c723c */ /* 0x044fe6000004180c */
[----:B----4-:R-:W-:Y:S05]  /*b390*/  FADD.FTZ R0, R2, R0 ;  /* 0x0000000002007221 */ /* 0x010fea0000010000 */
[C---:B------:R-:W-:Y:S01]  /*b3a0*/  HMMA.16816.F32.BF16 R16, R72.reuse, R82, R16 ;  /* 0x000000524810723c */ /* 0x040fe20000041810 */
[----:B------:R-:W2:Y:S01]  /*b3b0*/  LDSM.16.MT88.4 R80, [R191+0x4800] ;  /* 0x00480000bf50783b */ /* 0x000ea20000004200 */
[----:B------:R-:W4:Y:S02]  /*b3c0*/  MUFU.EX2 R143, R239 ;  /* 0x000000ef008f7308 */ /* 0x000f240000000800 */
[----:B-1----:R-:W-:Y:S04]  /*b3d0*/  FADD.FTZ R0, R71, R0 ;  /* 0x0000000047007221 */ /* 0x002fe80000010000 */
[C---:B------:R-:W-:Y:S04]  /*b3e0*/  HMMA.16816.F32.BF16 R20, R72.reuse, R84, R20 ;  /* 0x000000544814723c */ /* 0x040fe80000041814 */
[----:B---3--:R-:W-:Y:S04]  /*b3f0*/  FADD.FTZ R0, R70, R0 ;  /* 0x0000000046007221 */ /* 0x008fe80000010000 */
[C---:B------:R-:W-:Y:S01]  /*b400*/  HMMA.16816.F32.BF16 R24, R72.reuse, R86, R24 ;  /* 0x000000564818723c */ /* 0x040fe20000041818 */
[----:B------:R-:W1:Y:S07]  /*b410*/  LDSM.16.MT88.4 R84, [R193+0x4800] ;  /* 0x00480000c154783b */ /* 0x000e6e0000004200 */
[C---:B-----5:R-:W-:Y:S04]  /*b420*/  HMMA.16816.F32.BF16 R28, R72.reuse, R76, R28 ;  /* 0x0000004c481c723c */ /* 0x060fe8000004181c */
[----:B----4-:R-:W-:Y:S04]  /*b430*/  F2FP.BF16.PACK_AB R137, R142, R143 ;  /* 0x0000008f8e89723e */ /* 0x010fe800000010ff */
        /* <DEDUP_REMOVED lines=14> */
[C---:B--2---:R-:W-:Y:S03]  /*b520*/  HMMA.16816.F32.BF16 R60, R72.reuse, R80, R60 ;  /* 0x00000050483c723c */ /* 0x044fe6000004183c */
[----:B------:R-:W2:Y:S01]  /*b530*/  MUFU.EX2 R2, R228 ;  /* 0x000000e400027308 */ /* 0x000ea20000000800 */
[----:B------:R-:W-:Y:S04]  /*b540*/  F2FP.BF16.PACK_AB R79, R152, R153 ;  /* 0x00000099984f723e */ /* 0x000fe800000010ff */
[----:B------:R-:W-:Y:S01]  /*b550*/  HMMA.16816.F32.BF16 R64, R72, R82, R64 ;  /* 0x000000524840723c */ /* 0x000fe20000041840 */
[----:B------:R-:W4:Y:S04]  /*b560*/  LDSM.16.MT88.4 R72, [R192+0x1800] ;  /* 0x00180000c048783b */ /* 0x000f280000004200 */
[----:B------:R-:W5:Y:S03]  /*b570*/  MUFU.EX2 R71, R227 ;  /* 0x000000e300477308 */ /* 0x000f660000000800 */
[C---:B-1----:R-:W-:Y:S01]  /*b580*/  HMMA.16816.F32.BF16 R4, R76.reuse, R84, R4 ;  /* 0x000000544c04723c */ /* 0x042fe20000041804 */
[----:B------:R-:W1:Y:S04]  /*b590*/  LDSM.16.MT88.4 R80, [R194+0x1800] ;  /* 0x00180000c250783b */ /* 0x000e680000004200 */
[----:B---3--:R-:W-:Y:S02]  /*b5a0*/  FADD.FTZ R0, R68, R0 ;  /* 0x0000000044007221 */ /* 0x008fe40000010000 */
[----:B------:R-:W3:Y:S01]  /*b5b0*/  MUFU.EX2 R70, R226 ;  /* 0x000000e200467308 */ /* 0x000ee20000000800 */
[C---:B------:R-:W-:Y:S01]  /*b5c0*/  HMMA.16816.F32.BF16 R8, R76.reuse, R86, R8 ;  /* 0x000000564c08723c */ /* 0x040fe20000041808 */
[----:B------:R-:W1:Y:S03]  /*b5d0*/  LDSM.16.MT88.4 R84, [R191+0x5000] ;  /* 0x00500000bf54783b */ /* 0x000e660000004200 */
[----:B--2---:R-:W-:Y:S04]  /*b5e0*/  FADD.FTZ R0, R2, R0 ;  /* 0x0000000002007221 */ /* 0x004fe80000010000 */
[C---:B------:R-:W-:Y:S04]  /*b5f0*/  HMMA.16816.F32.BF16 R12, R76.reuse, R88, R12 ;  /* 0x000000584c0c723c */ /* 0x040fe8000004180c */
[----:B-----5:R-:W-:Y:S04]  /*b600*/  FADD.FTZ R0, R71, R0 ;  /* 0x0000000047007221 */ /* 0x020fe80000010000 */
[C---:B------:R-:W-:Y:S01]  /*b610*/  HMMA.16816.F32.BF16 R16, R76.reuse, R90, R16 ;  /* 0x0000005a4c10723c */ /* 0x040fe20000041810 */
[----:B------:R-:W-:Y:S03]  /*b620*/  LDSM.16.MT88.4 R88, [R192+0x5000] ;  /* 0x00500000c058783b */ /* 0x000fe60000004200 */
[----:B---3--:R-:W-:Y:S04]  /*b630*/  FADD.FTZ R0, R70, R0 ;  /* 0x0000000046007221 */ /* 0x008fe80000010000 */
[C---:B----4-:R-:W-:Y:S08]  /*b640*/  HMMA.16816.F32.BF16 R20, R76.reuse, R72, R20 ;  /* 0x000000484c14723c */ /* 0x050ff00000041814 */
[C---:B------:R-:W-:Y:S01]  /*b650*/  HMMA.16816.F32.BF16 R24, R76.reuse, R74, R24 ;  /* 0x0000004a4c18723c */ /* 0x040fe20000041818 */
[----:B------:R-:W2:Y:S07]  /*b660*/  LDSM.16.MT88.4 R72, [R193+0x5000] ;  /* 0x00500000c148783b */ /* 0x000eae0000004200 */
[C---:B-1----:R-:W-:Y:S08]  /*b670*/  HMMA.16816.F32.BF16 R28, R76.reuse, R80, R28 ;  /* 0x000000504c1c723c */ /* 0x042ff0000004181c */
[C---:B------:R-:W-:Y:S01]  /*b680*/  HMMA.16816.F32.BF16 R32, R76.reuse, R82, R32 ;  /* 0x000000524c20723c */ /* 0x040fe20000041820 */
[----:B------:R-:W1:Y:S07]  /*b690*/  LDSM.16.MT88.4 R80, [R194+0x5000] ;  /* 0x00500000c250783b */ /* 0x000e6e0000004200 */
[C---:B------:R-:W-:Y:S08]  /*b6a0*/  HMMA.16816.F32.BF16 R36, R76.reuse, R84, R36 ;  /* 0x000000544c24723c */ /* 0x040ff00000041824 */
        /* <DEDUP_REMOVED lines=24> */
[----:B-1----:R-:W-:Y:S04]  /*b830*/  FADD.FTZ R0, R68, R0 ;  /* 0x0000000044007221 */ /* 0x002fe80000010000 */
[C---:B------:R-:W-:Y:S04]  /*b840*/  HMMA.16816.F32.BF16 R12, R72.reuse, R92, R12 ;  /* 0x0000005c480c723c */ /* 0x040fe8000004180c */
[----:B------:R-:W-:Y:S04]  /*b850*/  FADD.FTZ R0, R2, R0 ;  /* 0x0000000002007221 */ /* 0x000fe80000010000 */
[C---:B------:R-:W-:Y:S01]  /*b860*/  HMMA.16816.F32.BF16 R16, R72.reuse, R94, R16 ;  /* 0x0000005e4810723c */ /* 0x040fe20000041810 */
[----:B------:R-:W1:Y:S03]  /*b870*/  LDSM.16.MT88.4 R92, [R192+0x5800] ;  /* 0x00580000c05c783b */ /* 0x000e660000004200 */
[----:B------:R-:W-:Y:S04]  /*b880*/  FADD.FTZ R0, R100, R0 ;  /* 0x0000000064007221 */ /* 0x000fe80000010000 */
[C---:B----4-:R-:W-:Y:S08]  /*b890*/  HMMA.16816.F32.BF16 R20, R72.reuse, R88, R20 ;  /* 0x000000584814723c */ /* 0x050ff00000041814 */
[C---:B------:R-:W-:Y:S01]  /*b8a0*/  HMMA.16816.F32.BF16 R24, R72.reuse, R90, R24 ;  /* 0x0000005a4818723c */ /* 0x040fe20000041818 */
[----:B------:R-:W4:Y:S07]  /*b8b0*/  LDSM.16.MT88.4 R88, [R194+0x5800] ;  /* 0x00580000c258783b */ /* 0x000f2e0000004200 */
[C---:B------:R-:W-:Y:S07]  /*b8c0*/  HMMA.16816.F32.BF16 R28, R72.reuse, R76, R28 ;  /* 0x0000004c481c723c */ /* 0x040fee000004181c */
[----:B------:R-:W-:Y:S01]  /*b8d0*/  F2FP.BF16.PACK_AB R76, R70, R71 ;  /* 0x00000047464c723e */ /* 0x000fe200000010ff */
[C---:B------:R-:W-:Y:S01]  /*b8e0*/  HMMA.16816.F32.BF16 R32, R72.reuse, R78, R32 ;  /* 0x0000004e4820723c */ /* 0x040fe20000041820 */
[----:B------:R-:W5:Y:S03]  /*b8f0*/  MUFU.EX2 R71, R241 ;  /* 0x000000f100477308 */ /* 0x000f660000000800 */
[----:B------:R-:W-:Y:S03]  /*b900*/  F2FP.BF16.PACK_AB R77, R146, R147 ;  /* 0x00000093924d723e */ /* 0x000fe600000010ff */
[----:B------:R-:W-:Y:S01]  /*b910*/  F2FP.BF16.PACK_AB R78, R2, R68 ;  /* 0x00000044024e723e */ /* 0x000fe200000010ff */
[C---:B--2---:R-:W-:Y:S03]  /*b920*/  HMMA.16816.F32.BF16 R36, R72.reuse, R80, R36 ;  /* 0x000000504824723c */ /* 0x044fe60000041824 */
[----:B------:R-:W2:Y:S01]  /*b930*/  MUFU.EX2 R70, R244 ;  /* 0x000000f400467308 */ /* 0x000ea20000000800 */
[----:B------:R-:W-:Y:S01]  /*b940*/  FADD.FTZ R2, R103, R247 ;  /* 0x000000f767027221 */ /* 0x000fe20000010000 */
[----:B------:R-:W-:Y:S03]  /*b950*/  F2FP.BF16.PACK_AB R79, R144, R145 ;  /* 0x00000091904f723e */ /* 0x000fe600000010ff */
[C---:B------:R-:W-:Y:S01]  /*b960*/  HMMA.16816.F32.BF16 R40, R72.reuse, R82, R40 ;  /* 0x000000524828723c */ /* 0x040fe20000041828 */
[----:B------:R-:W4:Y:S04]  /*b970*/  LDSM.16.MT88.4 R80, [R191+0x2800] ;  /* 0x00280000bf50783b */ /* 0x000f280000004200 */
[----:B------:R-:W1:Y:S03]  /*b980*/  MUFU.EX2 R68, R245 ;  /* 0x000000f500447308 */ /* 0x000e660000000800 */
[C---:B---3--:R-:W-:Y:S04]  /*b990*/  HMMA.16816.F32.BF16 R44, R72.reuse, R84, R44 ;  /* 0x00000054482c723c */ /* 0x048fe8000004182c */
[C---:B-----5:R-:W-:Y:S01]  /*b9a0*/  FADD.FTZ R0, R71.reuse, R0 ;  /* 0x0000000047007221 */ /* 0x060fe20000010000 */
[----:B------:R-:W-:Y:S02]  /*b9b0*/  F2FP.BF16.PACK_AB R136, R71, R100 ;  /* 0x000000644788723e */ /* 0x000fe400000010ff */
[-C--:B------:R-:W-:Y:S01]  /*b9c0*/  MOV R71, R3.reuse ;  /* 0x0000000300477202 */ /* 0x080fe20000000f00 */
[C---:B------:R-:W-:Y:S01]  /*b9d0*/  HMMA.16816.F32.BF16 R48, R72.reuse, R86, R48 ;  /* 0x000000564830723c */ /* 0x040fe20000041830 */
[----:B------:R-:W3:Y:S03]  /*b9e0*/  LDSM.16.MT88.4 R84, [R193+0x2800] ;  /* 0x00280000c154783b */ /* 0x000ee60000004200 */
[----:B--2---:R-:W-:Y:S04]  /*b9f0*/  FADD.FTZ R0, R70, R0 ;  /* 0x0000000046007221 */ /* 0x004fe80000010000 */
[C---:B-1----:R-:W-:Y:S04]  /*ba00*/  HMMA.16816.F32.BF16 R52, R72.reuse, R92, R52 ;  /* 0x0000005c4834723c */ /* 0x042fe80000041834 */
[C---:B------:R-:W-:Y:S01]  /*ba10*/  FADD.FTZ R230, R68.reuse, R0 ;  /* 0x0000000044e67221 */ /* 0x040fe20000010000 */
[----:B------:R-:W-:Y:S01]  /*ba20*/  F2FP.BF16.PACK_AB R138, R68, R70 ;  /* 0x00000046448a723e */ /* 0x000fe200000010ff */
[----:B------:R-:W-:Y:S02]  /*ba30*/  FADD.FTZ R0, R108, R2 ;  /* 0x000000026c007221 */ /* 0x000fe40000010000 */
[C---:B------:R-:W-:Y:S01]  /*ba40*/  HMMA.16816.F32.BF16 R56, R72.reuse, R94, R56 ;  /* 0x0000005e4838723c */ /* 0x040fe20000041838 */
[----:B------:R-:W2:Y:S03]  /*ba50*/  LDL R2, [R1+0x8] ;  /* 0x0000080001027983 */ /* 0x000ea60000100800 */
[----:B------:R-:W-:Y:S01]  /*ba60*/  MOV R68, R3 ;  /* 0x0000000300447202 */ /* 0x000fe20000000f00 */
[----:B------:R-:W1:Y:S01]  /*ba70*/  LDSM.16.MT88.4 R92, [R192+0x2800] ;  /* 0x00280000c05c783b */ /* 0x000e620000004200 */
[----:B------:R-:W-:Y:S01]  /*ba80*/  FADD.FTZ R0, R102, R0 ;  /* 0x0000000066007221 */ /* 0x000fe20000010000 */
[----:B------:R-:W-:Y:S01]  /*ba90*/  MOV R70, R69 ;  /* 0x0000004500467202 */ /* 0x000fe20000000f00 */
[C---:B----4-:R-:W-:Y:S04]  /*baa0*/  HMMA.16816.F32.BF16 R60, R72.reuse, R88, R60 ;  /* 0x00000058483c723c */ /* 0x050fe8000004183c */
[----:B------:R-:W-:Y:S04]  /*bab0*/  FADD.FTZ R0, R101, R0 ;  /* 0x0000000065007221 */ /* 0x000fe80000010000 */
[----:B------:R-:W-:Y:S01]  /*bac0*/  HMMA.16816.F32.BF16 R64, R72, R90, R64 ;  /* 0x0000005a4840723c */ /* 0x000fe20000041840 */
[----:B------:R-:W4:Y:S03]  /*bad0*/  LDSM.16.MT88.4 R72, [R194+0x2800] ;  /* 0x00280000c248783b */ /* 0x000f260000004200 */
[----:B------:R-:W-:Y:S04]  /*bae0*/  FADD.FTZ R0, R214, R0 ;  /* 0x00000000d6007221 */ /* 0x000fe80000010000 */
[C---:B------:R-:W-:Y:S01]  /*baf0*/  HMMA.16816.F32.BF16 R4, R76.reuse, R80, R4 ;  /* 0x000000504c04723c */ /* 0x040fe20000041804 */
[----:B------:R-:W5:Y:S04]  /*bb00*/  LDSM.16.MT88.4 R88, [R191+0x6000] ;  /* 0x00600000bf58783b */ /* 0x000f680000004200 */
        /* <DEDUP_REMOVED lines=13> */
[C---:B----4-:R-:W-:Y:S04]  /*bbe0*/  HMMA.16816.F32.BF16 R28, R76.reuse, R72, R28 ;  /* 0x000000484c1c723c */ /* 0x050fe8000004181c */
[----:B------:R-:W-:Y:S04]  /*bbf0*/  FADD.FTZ R0, R154, R0 ;  /* 0x000000009a007221 */ /* 0x000fe80000010000 */
[C---:B------:R-:W-:Y:S01]  /*bc00*/  HMMA.16816.F32.BF16 R32, R76.reuse, R74, R32 ;  /* 0x0000004a4c20723c */ /* 0x040fe20000041820 */
[----:B------:R-:W-:Y:S03]  /*bc10*/  LDSM.16.MT88.4 R72, [R192+0x6800] ;  /* 0x00680000c048783b */ /* 0x000fe60000004200 */
[----:B------:R-:W-:Y:S04]  /*bc20*/  FADD.FTZ R0, R153, R0 ;  /* 0x0000000099007221 */ /* 0x000fe80000010000 */
[C---:B-----5:R-:W-:Y:S04]  /*bc30*/  HMMA.16816.F32.BF16 R36, R76.reuse, R88, R36 ;  /* 0x000000584c24723c */ /* 0x060fe80000041824 */
        /* <DEDUP_REMOVED lines=29> */
[C---:B------:R-:W-:Y:S08]  /*be10*/  HMMA.16816.F32.BF16 R104, R136.reuse, R106, R24 ;  /* 0x0000006a8868723c */ /* 0x040ff00000041818 */
[C---:B-1----:R-:W-:Y:S08]  /*be20*/  HMMA.16816.F32.BF16 R100, R136.reuse, R96, R28 ;  /* 0x000000608864723c */ /* 0x042ff0000004181c */
[C---:B------:R-:W-:Y:S08]  /*be30*/  HMMA.16816.F32.BF16 R96, R136.reuse, R98, R32 ;  /* 0x000000628860723c */ /* 0x040ff00000041820 */
[C---:B------:R-:W-:Y:S08]  /*be40*/  HMMA.16816.F32.BF16 R92, R136.reuse, R88, R36 ;  /* 0x00000058885c723c */ /* 0x040ff00000041824 */
[C---:B------:R-:W-:Y:S08]  /*be50*/  HMMA.16816.F32.BF16 R88, R136.reuse, R90, R40 ;  /* 0x0000005a8858723c */ /* 0x040ff00000041828 */
[C---:B----4-:R-:W-:Y:S08]  /*be60*/  HMMA.16816.F32.BF16 R84, R136.reuse, R80, R44 ;  /* 0x000000508854723c */ /* 0x050ff0000004182c */
[C---:B------:R-:W-:Y:S08]  /*be70*/  HMMA.16816.F32.BF16 R80, R136.reuse, R82, R48 ;  /* 0x000000528850723c */ /* 0x040ff00000041830 */
[C---:B------:R-:W-:Y:S08]  /*be80*/  HMMA.16816.F32.BF16 R76, R136.reuse, R72, R52 ;  /* 0x00000048884c723c */ /* 0x040ff00000041834 */
[C---:B------:R-:W-:Y:S08]  /*be90*/  HMMA.16816.F32.BF16 R72, R136.reuse, R74, R56 ;  /* 0x0000004a8848723c */ /* 0x040ff00000041838 */
[C---:B---3--:R-:W-:Y:S08]  /*bea0*/  HMMA.16816.F32.BF16 R60, R136.reuse, R4, R60 ;  /* 0x00000004883c723c */ /* 0x048ff0000004183c */
[----:B------:R-:W-:Y:S03]  /*beb0*/  HMMA.16816.F32.BF16 R64, R136, R6, R64 ;  /* 0x000000068840723c */ /* 0x000fe60000041840 */
[----:B--2---:R-:W-:Y:S02]  /*bec0*/  ISETP.GT.AND P0, PT, R224, R2, PT ;  /* 0x00000002e000720c */ /* 0x004fe40003f04270 */
[----:B------:R-:W-:Y:S11]  /*bed0*/  MOV R224, R218 ;  /* 0x000000da00e07202 */ /* 0x000ff60000000f00 */
[----:B------:R-:W-:-:S05]  /*bee0*/  @P0 BRA `(.L_x_1360) ;  /* 0xffffb97000000947 */ /* 0x000fca000383ffff */
.L_x_1344:
[----:B----4-:R-:W2:Y:S02]  /*bef0*/  LDL R0, [R1] ;  /* 0x0000000001007983 */ /* 0x010ea40000100800 */
[----:B--2---:R-:W-:-:S13]  /*bf00*/  ISETP.GE.AND P0, PT, R218, R0, PT ;  /* 0x00000000da00720c */ /* 0x004fda0003f06270 */
[----:B------:R-:W-:Y:S05]  /*bf10*/  @!P0 BRA `(.L_x_1361) ;  /* 0x00003ea000008947 */ /* 0x000fea0003800000 */
.L_x_1376:
        /* <DEDUP_REMOVED lines=8> */
[----:B------:R-:W-:Y:S01]  /*bfa0*/  IMAD R0, R0, c[0x0][0x208], RZ ;  /* 0x0000820000007a24 */ /* 0x000fe200078e02ff */
[----:B------:R-:W-:Y:S02]  /*bfb0*/  MOV R70, R69 ;  /* 0x0000004500467202 */ /* 0x000fe40000000f00 */
[----:B------:R-:W-:Y:S02]  /*bfc0*/  IMAD R4, R4, c[0x0][0x218], RZ ;  /* 0x0000860004047a24 */ /* 0x000fe400078e02ff */
[----:B------:R-:W-:Y:S02]  /*bfd0*/  IMAD R0, R223, c[0x0][0x20c], R0 ;  /* 0x00008300df007a24 */ /* 0x000fe400078e0200 */
[----:B------:R-:W-:Y:S03]  /*bfe0*/  IMAD R4, R219, c[0x0][0x21c], R4 ;  /* 0x00008700db047a24 */ /* 0x000fe600078e0204 */
[----:B------:R-:W-:Y:S05]  /*bff0*/  IADD3 R3, R3, R0, RZ ;  /* 0x0000000003037210 */ /* 0x000fea0007ffe0ff */
[----:B------:R-:W-:Y:S01]  /*c000*/  IMAD.WIDE.U32 R2, R219, c[0x0][0x218], R2 ;  /* 0x00008600db027a25 */ /* 0x000fe200078e0002 */
[----:B------:R1:W4:Y:S04]  /*c010*/  LDSM.16.M88.4 R8, [R188] ;  /* 0x00000000bc08783b */ /* 0x0003280000000200 */
        /* <DEDUP_REMOVED lines=13> */
[----:B--2---:R-:W-:Y:S04]  /*c0f0*/  IADD3 R0, P0, R6, R2, RZ ;  /* 0x0000000206007210 */ /* 0x004fe80007f1e0ff */
[----:B---3--:R-:W-:Y:S02]  /*c100*/  IADD3.X R2, R5, R3, R4, P0, !PT ;  /* 0x0000000305027210 */ /* 0x008fe400007fe404 */
[C---:B------:R-:W-:Y:S04]  /*c110*/  LEA R4, P0, R0.reuse, c[0x0][0x1f8], 0x1 ;  /* 0x00007e0000047a11 */ /* 0x040fe800078008ff */
[----:B------:R-:W-:Y:S01]  /*c120*/  LEA.HI.X R0, R0, c[0x0][0x1fc], R2, 0x1, P0 ;  /* 0x00007f0000007a11 */ /* 0x000fe200000f0c02 */
[----:B------:R-:W-:-:S06]  /*c130*/  BRA.DIV ~URZ, `(.L_x_1362) ;  /* 0x0000a4727f007947 */ /* 0x000fcc000b800000 */
[----:B-1--4-:R1:W2:Y:S02]  /*c140*/  SHFL.IDX PT, R6, R0, RZ, 0x181f ;  /* 0x00181fff00067589 */ /* 0x0122a400000e0000 */
.L_x_1464:
[----:B------:R-:W3:Y:S01]  /*c150*/  SHFL.IDX PT, R5, R4, RZ, 0x181f ;  /* 0x00181fff04057589 */ /* 0x000ee200000e0000 */
[C---:B------:R-:W-:Y:S01]  /*c160*/  IMAD.SHL.U32 R12, R238.reuse, 0x2, RZ ;  /* 0x00000002ee0c7824 */ /* 0x040fe200078e00ff */
[----:B------:R-:W-:Y:S01]  /*c170*/  ISETP.GE.AND P3, PT, R238, c[0x0][0x1d4], PT ;  /* 0x00007500ee007a0c */ /* 0x000fe20003f66270 */
[----:B------:R-:W-:Y:S01]  /*c180*/  IMAD.SHL.U32 R7, R248, 0x2, RZ ;  /* 0x00000002f8077824 */ /* 0x000fe200078e00ff */
[----:B------:R-:W-:Y:S02]  /*c190*/  BSSY B0, `(.L_x_1363) ;  /* 0x000003a000007945 */ /* 0x000fe40003800000 */
[----:B------:R-:W-:Y:S04]  /*c1a0*/  SEL R214, RZ, 0x10, P3 ;  /* 0x00000010ffd67807 */ /* 0x000fe80001800000 */
[----:B------:R-:W-:Y:S02]  /*c1b0*/  ISETP.NE.U32.AND P5, PT, R214, RZ, PT ;  /* 0x000000ffd600720c */ /* 0x000fe40003fa5070 */
[CC--:B---3--:R-:W-:Y:S05]  /*c1c0*/  IADD3 R2, P0, R5.reuse, R12.reuse, RZ ;  /* 0x0000000c05027210 */ /* 0x0c8fea0007f1e0ff */
[--C-:B--2---:R-:W-:Y:S01]  /*c1d0*/  IMAD.X R3, R6, 0x1, R220.reuse, P0 ;  /* 0x0000000106037824 */ /* 0x104fe200000e06dc */
[----:B------:R-:W-:Y:S04]  /*c1e0*/  ISETP.GE.AND P0, PT, R248, c[0x0][0x1d4], PT ;  /* 0x00007500f8007a0c */ /* 0x000fe80003f06270 */
[----:B------:R-:W-:Y:S01]  /*c1f0*/  @!PT LDS RZ, [RZ] ;  /* 0x00000000fffff984 */ /* 0x000fe20000000800 */
[----:B------:R-:W-:Y:S01]  /*c200*/  @!PT LDS RZ, [RZ] ;  /* 0x00000000fffff984 */ /* 0x000fe20000000800 */
[----:B------:R2:W-:Y:S01]  /*c210*/  LDGSTS.E.BYPASS.LTC128B.128 [R215+0x100], [R2.64], !P3 ;  /* 0x0010000002d77fae */ /* 0x0005e2000d901d46 */
[----:B------:R-:W-:Y:S02]  /*c220*/  SEL R71, RZ, 0x10, P0 ;  /* 0x00000010ff477807 */ /* 0x000fe40000000000 */
[-C--:B--2---:R-:W-:Y:S02]  /*c230*/  IADD3 R2, P4, R5, R7.reuse, RZ ;  /* 0x0000000705027210 */ /* 0x084fe40007f9e0ff */
[----:B------:R-:W2:Y:S03]  /*c240*/  SHFL.IDX PT, R5, R4, 0x1, 0x181f ;  /* 0x00381f0004057f89 */ /* 0x000ea600000e0000 */
[--C-:B------:R-:W-:Y:S02]  /*c250*/  IMAD.X R3, R6, 0x1, R221.reuse, P4 ;  /* 0x0000000106037824 */ /* 0x100fe400020e06dd */
[----:B------:R-:W3:Y:S04]  /*c260*/  SHFL.IDX PT, R6, R0, 0x1, 0x181f ;  /* 0x00381f0000067f89 */ /* 0x000ee800000e0000 */
[----:B------:R2:W-:Y:S02]  /*c270*/  LDGSTS.E.BYPASS.LTC128B.128 [R215+0x3900], [R2.64], !P0 ;  /* 0x0390000002d77fae */ /* 0x0005e4000c101d46 */
[C---:B--2---:R-:W-:Y:S05]  /*c280*/  IADD3 R2, P4, R5.reuse, R12, RZ ;  /* 0x0000000c05027210 */ /* 0x044fea0007f9e0ff */
[C---:B---3--:R-:W-:Y:S05]  /*c290*/  IMAD.X R3, R6.reuse, 0x1, R220, P4 ;  /* 0x0000000106037824 */ /* 0x048fea00020e06dc */
        /* <DEDUP_REMOVED lines=9> */
[-C--:B---3--:R-:W-:Y:S02]  /*c330*/  IADD3.X R3, RZ, R6.reuse, R220, P4, P3 ;  /* 0x00000006ff037210 */ /* 0x088fe400027e64dc */
        /* <DEDUP_REMOVED lines=12> */
[----:B------:R2:W3:Y:S04]  /*c400*/  SHFL.IDX PT, R5, R0, 0x3, 0x181f ;  /* 0x00781f0000057f89 */ /* 0x0004e800000e0000 */
[----:B-1----:R2:W1:Y:S02]  /*c410*/  SHFL.IDX PT, R0, R4, 0x3, 0x181f ;  /* 0x00781f0004007f89 */ /* 0x00246400000e0000 */
.L_x_1465:
[----:B------:R-:W-:Y:S01]  /*c420*/  IADD3 R2, -R214, 0x10, RZ ;  /* 0x00000010d6027810 */ /* 0x000fe20007ffe1ff */
[----:B------:R-:W-:Y:S01]  /*c430*/  IMAD.SHL.U32 R3, R238, 0x2, RZ ;  /* 0x00000002ee037824 */ /* 0x000fe200078e00ff */
[----:B------:R-:W-:Y:S01]  /*c440*/  ISETP.NE.U32.AND P0, PT, R214, RZ, PT ;  /* 0x000000ffd600720c */ /* 0x000fe20003f05070 */
[----:B--2---:R-:W-:Y:S01]  /*c450*/  IMAD.SHL.U32 R4, R248, 0x2, RZ ;  /* 0x00000002f8047824 */ /* 0x004fe200078e00ff */
[----:B------:R-:W-:Y:S04]  /*c460*/  LOP3.LUT R2, R2, 0xf, RZ, 0xc0, !PT ;  /* 0x0000000f02027812 */ /* 0x000fe800078ec0ff */
[-C--:B-1----:R-:W-:Y:S04]  /*c470*/  IADD3 R2, P4, P3, R2, R0.reuse, R3 ;  /* 0x0000000002027210 */ /* 0x082fe80007b9e003 */
[-C--:B---3--:R-:W-:Y:S05]  /*c480*/  IADD3.X R3, RZ, R5.reuse, R220, P4, P3 ;  /* 0x00000005ff037210 */ /* 0x088fea00027e64dc */
        /* <DEDUP_REMOVED lines=10> */
.L_x_1364:
[----:B---3--:R-:W-:Y:S05]  /*c530*/  BSYNC B0 ;  /* 0x0000000000007941 */ /* 0x008fea0003800000 */
.L_x_1363:
[----:B------:R-:W0:Y:S01]  /*c540*/  LDGDEPBAR ;  /* 0x00000000000079af */ /* 0x000e220000000000 */
[----:B------:R-:W-:Y:S01]  /*c550*/  WARPSYNC 0xffffffff ;  /* 0xffffffff00007948 */ /* 0x000fe20003800000 */
[C---:B------:R-:W-:Y:S01]  /*c560*/  HMMA.16816.F32.BF16 R4, R128.reuse, R8, RZ ;  /* 0x000000088004723c */ /* 0x040fe200000418ff */
[----:B------:R-:W-:Y:S05]  /*c570*/  BSSY B0, `(.L_x_1366) ;  /* 0x0000185000007945 */ /* 0x000fea0003800000 */
[----:B------:R-:W2:Y:S02]  /*c580*/  LDL R224, [R1] ;  /* 0x0000000001e07983 */ /* 0x000ea40000100800 */
        /* <DEDUP_REMOVED lines=15> */
[----:B------:R-:W3:Y:S07]  /*c680*/  LDSM.16.M88.4 R136, [R190] ;  /* 0x00000000be88783b */ /* 0x000eee0000000200 */
        /* <DEDUP_REMOVED lines=14> */
[----:B------:R-:W1:Y:S07]  /*c770*/  LDSM.16.M88.4 R156, [R190+0x2800] ;  /* 0x00280000be9c783b */ /* 0x000e6e0000000200 */
[C---:B------:R-:W-:Y:S08]  /*c780*/  HMMA.16816.F32.BF16 R52, R132.reuse, R160, R52 ;  /* 0x000000a08434723c */ /* 0x040ff00000041834 */
[----:B------:R-:W-:Y:S08]  /*c790*/  HMMA.16816.F32.BF16 R56, R132, R162, R56 ;  /* 0x000000a28438723c */ /* 0x000ff00000041838 */
        /* <DEDUP_REMOVED lines=12> */
[C---:B------:R-:W-:Y:S08]  /*c860*/  HMMA.16816.F32.BF16 R36, R164.reuse, R152, R36 ;  /* 0x00000098a424723c */ /* 0x040ff00000041824 */
[C---:B------:R-:W-:Y:S01]  /*c870*/  HMMA.16816.F32.BF16 R40, R164.reuse, R154, R40 ;  /* 0x0000009aa428723c */ /* 0x040fe20000041828 */
[----:B------:R-:W1:Y:S07]  /*c880*/  LDSM.16.M88.4 R152, [R189+0x1800] ;  /* 0x00180000bd98783b */ /* 0x000e6e0000000200 */
[C---:B------:R-:W-:Y:S03]  /*c890*/  HMMA.16816.F32.BF16 R44, R164.reuse, R156, R44 ;  /* 0x0000009ca42c723c */ /* 0x040fe6000004182c */
[----:B--2---:R-:W-:Y:S05]  /*c8a0*/  ISETP.GT.AND P0, PT, R218, R224, PT ;  /* 0x000000e0da00720c */ /* 0x004fea0003f04270 */
        /* <DEDUP_REMOVED lines=85> */
[C---:B--2---:R-:W-:Y:S08]  /*ce00*/  HMMA.16816.F32.BF16 R4, R184.reuse, R156, R4 ;  /* 0x0000009cb804723c */ /* 0x044ff00000041804 */
[C---:B------:R-:W-:Y:S08]  /*ce10*/  HMMA.16816.F32.BF16 R8, R184.reuse, R158, R8 ;  /* 0x0000009eb808723c */ /* 0x040ff00000041808 */
[C---:B---3--:R-:W-:Y:S08]  /*ce20*/  HMMA.16816.F32.BF16 R12, R184.reuse, R136, R12 ;  /* 0x00000088b80c723c */ /* 0x048ff0000004180c */
        /* <DEDUP_REMOVED lines=49> */
[----:B------:R-:W-:Y:S08]  /*d140*/  DEPBAR.LE SB0, 0x0 ;  /* 0x000080000000791a */ /* 0x000ff00000000000 */
[----:B------:R4:W2:Y:S01]  /*d150*/  MUFU.TANH R34, R3 ;  /* 0x0000000300227308 */ /* 0x0008a20000002400 */
[----:B------:R-:W-:Y:S01]  /*d160*/  BAR.SYNC.DEFER_BLOCKING 0x0 ;  /* 0x0000000000007b1d */ /* 0x000fe20000010000 */
[----:B---3--:R-:W-:Y:S01]  /*d170*/  FMUL.FTZ R2, R36, c[0x0][0x320] ;  /* 0x0000c80024027a20 */ /* 0x008fe20000410000 */
[C---:B-----5:R-:W-:Y:S05]  /*d180*/  HMMA.16816.F32.BF16 R44, R184.reuse, R8, R44 ;  /* 0x00000008b82c723c */ /* 0x060fea000004182c */
[----:B-1----:R-:W-:Y:S02]  /*d190*/  FMUL.FTZ R0, R15, c[0x0][0x320] ;  /* 0x0000c8000f007a20 */ /* 0x002fe40000410000 */
[----:B------:R-:W-:Y:S01]  /*d1a0*/  FMUL.FTZ R8, R42, c[0x0][0x320] ;  /* 0x0000c8002a087a20 */ /* 0x000fe20000410000 */
[C---:B------:R-:W-:Y:S01]  /*d1b0*/  HMMA.16816.F32.BF16 R48, R184.reuse, R10, R48 ;  /* 0x0000000ab830723c */ /* 0x040fe20000041830 */
[----:B------:R1:W3:Y:S03]  /*d1c0*/  MUFU.TANH R157, R0 ;  /* 0x00000000009d7308 */ /* 0x0002e60000002400 */
[----:B----4-:R-:W-:Y:S07]  /*d1d0*/  FMUL.FTZ R3, R43, c[0x0][0x320] ;  /* 0x0000c8002b037a20 */ /* 0x010fee0000410000 */
[----:B------:R-:W4:Y:S01]  /*d1e0*/  MUFU.TANH R28, R3 ;  /* 0x00000003001c7308 */ /* 0x000f220000002400 */
[C---:B--2---:R-:W-:Y:S03]  /*d1f0*/  HMMA.16816.F32.BF16 R52, R184.reuse, R4, R52 ;  /* 0x00000004b834723c */ /* 0x044fe60000041834 */
[----:B-1----:R-:W-:Y:S05]  /*d200*/  FMUL.FTZ R0, R16, c[0x0][0x320] ;  /* 0x0000c80010007a20 */ /* 0x002fea0000410000 */
[----:B------:R-:W-:Y:S01]  /*d210*/  HMMA.16816.F32.BF16 R56, R184, R6, R56 ;  /* 0x00000006b838723c */ /* 0x000fe20000041838 */
[----:B------:R1:W2:Y:S03]  /*d220*/  MUFU.TANH R151, R0 ;  /* 0x0000000000977308 */ /* 0x0002a60000002400 */
[----:B-1----:R-:W-:Y:S07]  /*d230*/  FMUL.FTZ R0, R17, c[0x0][0x320] ;  /* 0x0000c80011007a20 */ /* 0x002fee0000410000 */
        /* <DEDUP_REMOVED lines=100> */
.L_x_1466:
[----:B------:R-:W-:-:S05]  /*d880*/  BRA.DIV ~URZ, `(.L_x_1369) ;  /* 0x00008ed27f007947 */ /* 0x000fca000b800000 */
[----:B------:R3:W4:Y:S02]  /*d890*/  SHFL.IDX PT, R5, R4, RZ, 0x181f ;  /* 0x00181fff04057589 */ /* 0x00072400000e0000 */
.L_x_1467:
[----:B------:R-:W-:Y:S01]  /*d8a0*/  ISETP.GE.AND P3, PT, R222, 0x1, PT ;  /* 0x00000001de00780c */ /* 0x000fe20003f66270 */
[----:B------:R-:W-:Y:S02]  /*d8b0*/  IMAD.SHL.U32 R3, R238, 0x2, RZ ;  /* 0x00000002ee037824 */ /* 0x000fe400078e00ff */
[----:B------:R-:W-:Y:S10]  /*d8c0*/  IMAD.SHL.U32 R7, R248, 0x2, RZ ;  /* 0x00000002f8077824 */ /* 0x000ff400078e00ff */
        /* <DEDUP_REMOVED lines=18> */
.L_x_1468:
[----:B------:R-:W-:Y:S01]  /*d9f0*/  ISETP.GE.AND P3, PT, R222, 0x21, PT ;  /* 0x00000021de00780c */ /* 0x000fe20003f66270 */
[----:B--2---:R-:W-:Y:S02]  /*da00*/  IMAD.SHL.U32 R3, R238, 0x2, RZ ;  /* 0x00000002ee037824 */ /* 0x004fe400078e00ff */
[----:B------:R-:W-:Y:S10]  /*da10*/  IMAD.SHL.U32 R7, R248, 0x2, RZ ;  /* 0x00000002f8077824 */ /* 0x000ff400078e00ff */
[C---:B------:R-:W-:Y:S02]  /*da20*/  @P3 IADD3 R2, -R214.reuse, 0x10, RZ ;  /* 0x00000010d6023810 */ /* 0x040fe40007ffe1ff */
        /* <DEDUP_REMOVED lines=16> */
.L_x_1469:
[----:B------:R-:W-:-:S05]  /*db30*/  BRA.DIV ~URZ, `(.L_x_1372) ;  /* 0x00008dd27f007947 */ /* 0x000fca000b800000 */
[----:B------:R2:W3:Y:S02]  /*db40*/  SHFL.IDX PT, R5, R4, 0x2, 0x181f ;  /* 0x00581f0004057f89 */ /* 0x0004e400000e0000 */
.L_x_1470:
[----:B------:R-:W-:Y:S01]  /*db50*/  ISETP.GE.AND P3, PT, R222, 0x41, PT ;  /* 0x00000041de00780c */ /* 0x000fe20003f66270 */
[----:B-1----:R-:W-:Y:S02]  /*db60*/  IMAD.SHL.U32 R3, R238, 0x2, RZ ;  /* 0x00000002ee037824 */ /* 0x002fe400078e00ff */
[----:B------:R-:W-:Y:S10]  /*db70*/  IMAD.SHL.U32 R7, R248, 0x2, RZ ;  /* 0x00000002f8077824 */ /* 0x000ff400078e00ff */
[C---:B------:R-:W-:Y:S02]  /*db80*/  @P3 IADD3 R2, -R214.reuse, 0x10, RZ ;  /* 0x00000010d6023810 */ /* 0x040fe40007ffe1ff */
        /* <DEDUP_REMOVED lines=17> */
.L_x_1471:
[----:B------:R-:W-:Y:S01]  /*dca0*/  ISETP.GE.AND P3, PT, R222, 0x61, PT ;  /* 0x00000061de00780c */ /* 0x000fe20003f66270 */
[----:B-1----:R-:W-:Y:S02]  /*dcb0*/  IMAD.SHL.U32 R3, R238, 0x2, RZ ;  /* 0x00000002ee037824 */ /* 0x002fe400078e00ff */
[----:B---3--:R-:W-:Y:S10]  /*dcc0*/  IMAD.SHL.U32 R4, R248, 0x2, RZ ;  /* 0x00000002f8047824 */ /* 0x008ff400078e00ff */
[C---:B------:R-:W-:Y:S02]  /*dcd0*/  @P3 IADD3 R2, -R214.reuse, 0x10, RZ ;  /* 0x00000010d6023810 */ /* 0x040fe40007ffe1ff */
        /* <DEDUP_REMOVED lines=14> */
.L_x_1367:
[----:B--234-:R-:W-:Y:S05]  /*ddc0*/  BSYNC B0 ;  /* 0x0000000000007941 */ /* 0x01cfea0003800000 */
.L_x_1366:
        /* <DEDUP_REMOVED lines=59> */
.L_x_1472:
[----:B-12---:R-:W-:Y:S01]  /*e180*/  FMNMX.FTZ R4, R4, R0, !PT ;  /* 0x0000000004047209 */ /* 0x006fe20007810000 */
[----:B------:R-:W-:-:S05]  /*e190*/  BRA.DIV ~URZ, `(.L_x_1375) ;  /* 0x000088f27f007947 */ /* 0x000fca000b800000 */
[----:B------:R-:W1:Y:S02]  /*e1a0*/  SHFL.BFLY PT, R0, R4, 0x1, 0x1f ;  /* 0x0c201f0004007f89 */ /* 0x000e6400000e0000 */
[----:B-1----:R-:W-:Y:S02]  /*e1b0*/  FMNMX.FTZ R69, R4, R0, !PT ;  /* 0x0000000004457209 */ /* 0x002fe40007810000 */
[----:B------:R-:W1:Y:S02]  /*e1c0*/  SHFL.BFLY PT, R0, R5, 0x2, 0x1f ;  /* 0x0c401f0005007f89 */ /* 0x000e6400000e0000 */
[----:B-1----:R-:W-:Y:S05]  /*e1d0*/  FMNMX.FTZ R4, R5, R0, !PT ;  /* 0x0000000005047209 */ /* 0x002fea0007810000 */
[----:B------:R1:W2:Y:S02]  /*e1e0*/  SHFL.BFLY PT, R0, R4, 0x1, 0x1f ;  /* 0x0c201f0004007f89 */ /* 0x0002a400000e0000 */
.L_x_1473:
[----:B--2---:R-:W-:Y:S01]  /*e1f0*/  FMNMX.FTZ R3, R0, R4, !PT ;  /* 0x0000000400037209 */ /* 0x004fe20007810000 */
[C---:B-1----:R-:W-:Y:S01]  /*e200*/  FMUL.FTZ R4, R69.reuse, c[0x0][0x2d0] ;  /* 0x0000b40045047a20 */ /* 0x042fe20000410000 */
[----:B------:R-:W-:Y:S01]  /*e210*/  WARPSYNC 0xffffffff ;  /* 0xffffffff00007948 */ /* 0x000fe20003800000 */
[----:B------:R-:W-:Y:S01]  /*e220*/  FADD.FTZ R0, -R69, R70 ;  /* 0x0000004645007221 */ /* 0x000fe20000010100 */
[----:B------:R-:W2:Y:S01]  /*e230*/  LDL R250, [R1] ;  /* 0x0000000001fa7983 */ /* 0x000ea20000100800 */
        /* <DEDUP_REMOVED lines=33> */
[----:B------:R-:W-:Y:S02]  /*e450*/  FFMA.FTZ R151, R140, c[0x0][0x2d0], -R4 ;  /* 0x0000b4008c977a23 */ /* 0x000fe40000010804 */
[----:B------:R-:W-:Y:S02]  /*e460*/  FMUL.FTZ R4, R3, c[0x0][0x2d0] ;  /* 0x0000b40003047a20 */ /* 0x000fe40000410000 */
[----:B------:R-:W-:Y:S02]  /*e470*/  MUFU.EX2 R71, R71 ;  /* 0x0000004700477308 */ /* 0x000fe40000000800 */
        /* <DEDUP_REMOVED lines=26> */
[----:B------:R-:W-:Y:S01]  /*e620*/  MUFU.EX2 R144, R235 ;  /* 0x000000eb00907308 */ /* 0x000fe20000000800 */
[C---:B-1----:R-:W-:Y:S01]  /*e630*/  FFMA.FTZ R0, R2.reuse, R230, R6 ;  /* 0x000000e602007223 */ /* 0x042fe20000010006 */
[C---:B---3--:R-:W-:Y:S01]  /*e640*/  F2FP.BF16.PACK_AB R136, R5.reuse, R6 ;  /* 0x000000060588723e */ /* 0x048fe200000010ff */
[----:B------:R-:W-:Y:S01]  /*e650*/  FMUL.FTZ R56, R2, R72 ;  /* 0x0000004802387220 */ /* 0x000fe20000410000 */
[----:B----4-:R-:W-:Y:S01]  /*e660*/  F2FP.BF16.PACK_AB R138, R8, R9 ;  /* 0x00000009088a723e */ /* 0x010fe200000010ff */
        /* <DEDUP_REMOVED lines=13> */
[----:B------:R-:W-:Y:S02]  /*e740*/  FADD.FTZ R4, R9, R7 ;  /* 0x0000000709047221 */ /* 0x000fe40000010000 */
[C---:B------:R-:W-:Y:S02]  /*e750*/  FMUL.FTZ R20, R2.reuse, R108 ;  /* 0x0000006c02147220 */ /* 0x040fe40000410000 */
[----:B------:R-:W-:Y:S02]  /*e760*/  FMUL.FTZ R21, R2, R109 ;  /* 0x0000006d02157220 */ /* 0x000fe40000410000 */
[----:B------:R-:W-:Y:S02]  /*e770*/  FADD.FTZ R141, R8, R4 ;  /* 0x00000004088d7221 */ /* 0x000fe40000010000 */
[C---:B------:R-:W-:Y:S01]  /*e780*/  FMUL.FTZ R4, R2.reuse, R124 ;  /* 0x0000007c02047220 */ /* 0x040fe20000410000 */
[----:B------:R-:W4:Y:S01]  /*e790*/  MUFU.EX2 R7, R6 ;  /* 0x0000000600077308 */ /* 0x000f220000000800 */
[C---:B------:R-:W-:Y:S02]  /*e7a0*/  FMUL.FTZ R29, R2.reuse, R101 ;  /* 0x00000065021d7220 */ /* 0x040fe40000410000 */
[----:B------:R-:W-:Y:S02]  /*e7b0*/  FMUL.FTZ R8, R2, R120 ;  /* 0x0000007802087220 */ /* 0x000fe40000410000 */
[C---:B-1----:R-:W-:Y:S02]  /*e7c0*/  FMUL.FTZ R58, R0.reuse, R74 ;  /* 0x0000004a003a7220 */ /* 0x042fe40000410000 */
[----:B------:R-:W-:Y:S02]  /*e7d0*/  FMUL.FTZ R59, R0, R75 ;  /* 0x0000004b003b7220 */ /* 0x000fe40000410000 */
[----:B------:R-:W1:Y:S01]  /*e7e0*/  LDSM.16.MT88.4 R72, [R191] ;  /* 0x00000000bf48783b */ /* 0x000e620000004200 */
[----:B------:R-:W-:Y:S01]  /*e7f0*/  MUFU.EX2 R108, R68 ;  /* 0x00000044006c7308 */ /* 0x000fe20000000800 */
[----:B------:R-:W-:Y:S02]  /*e800*/  FMUL.FTZ R9, R2, R121 ;  /* 0x0000007902097220 */ /* 0x000fe40000410000 */
[----:B------:R-:W-:Y:S02]  /*e810*/  FMUL.FTZ R11, R0, R123 ;  /* 0x0000007b000b7220 */ /* 0x000fe40000410000 */
[C---:B---3--:R-:W-:Y:S02]  /*e820*/  FMUL.FTZ R5, R2.reuse, R125 ;  /* 0x0000007d02057220 */ /* 0x048fe40000410000 */
[C---:B------:R-:W-:Y:S02]  /*e830*/  FMUL.FTZ R12, R2.reuse, R116 ;  /* 0x00000074020c7220 */ /* 0x040fe40000410000 */
[----:B------:R-:W-:Y:S01]  /*e840*/  FMUL.FTZ R13, R2, R117 ;  /* 0x00000075020d7220 */ /* 0x000fe20000410000 */
[----:B------:R-:W3:Y:S01]  /*e850*/  MUFU.EX2 R109, R70 ;  /* 0x00000046006d7308 */ /* 0x000ee20000000800 */
[C---:B------:R-:W-:Y:S02]  /*e860*/  FMUL.FTZ R14, R0.reuse, R118 ;  /* 0x00000076000e7220 */ /* 0x040fe40000410000 */
[C---:B------:R-:W-:Y:S01]  /*e870*/  FMUL.FTZ R15, R0.reuse, R119 ;  /* 0x00000077000f7220 */ /* 0x040fe20000410000 */
[C---:B----4-:R-:W-:Y:S01]  /*e880*/  F2FP.BF16.PACK_AB R137, R7.reuse, R10 ;  /* 0x0000000a0789723e */ /* 0x050fe200000010ff */
[C---:B------:R-:W-:Y:S02]  /*e890*/  FFMA.FTZ R6, R0.reuse, R247, R10 ;  /* 0x000000f700067223 */ /* 0x040fe4000001000a */
[C---:B------:R-:W-:Y:S02]  /*e8a0*/  FMUL.FTZ R10, R0.reuse, R122 ;  /* 0x0000007a000a7220 */ /* 0x040fe40000410000 */
[----:B------:R-:W-:Y:S01]  /*e8b0*/  FADD.FTZ R101, R7, R6 ;  /* 0x0000000607657221 */ /* 0x000fe20000010000 */
[----:B------:R-:W-:Y:S01]  /*e8c0*/  LDSM.16.MT88.4 R120, [R191+0x3000] ;  /* 0x00300000bf78783b */ /* 0x000fe20000004200 */
[C---:B------:R-:W-:Y:S01]  /*e8d0*/  FMUL.FTZ R6, R0.reuse, R126 ;  /* 0x0000007e00067220 */ /* 0x040fe20000410000 */
[----:B------:R-:W4:Y:S01]  /*e8e0*/  MUFU.EX2 R68, R153 ;  /* 0x0000009900447308 */ /* 0x000f220000000800 */
[----:B------:R-:W-:Y:S02]  /*e8f0*/  FMUL.FTZ R7, R0, R127 ;  /* 0x0000007f00077220 */ /* 0x000fe40000410000 */
[C---:B------:R-:W-:Y:S02]  /*e900*/  FMUL.FTZ R16, R2.reuse, R112 ;  /* 0x0000007002107220 */ /* 0x040fe40000410000 */
[----:B------:R-:W-:Y:S02]  /*e910*/  FMUL.FTZ R17, R2, R113 ;  /* 0x0000007102117220 */ /* 0x000fe40000410000 */
[C---:B------:R-:W-:Y:S02]  /*e920*/  FMUL.FTZ R18, R0.reuse, R114 ;  /* 0x0000007200127220 */ /* 0x040fe40000410000 */
[C---:B------:R-:W-:Y:S01]  /*e930*/  FMUL.FTZ R19, R0.reuse, R115 ;  /* 0x0000007300137220 */ /* 0x040fe20000410000 */
[----:B------:R-:W-:Y:S01]  /*e940*/  MUFU.EX2 R153, R142 ;  /* 0x0000008e00997308 */ /* 0x000fe20000000800 */
        /* <DEDUP_REMOVED lines=15> */
[C---:B------:R-:W-:Y:S04]  /*ea40*/  FMUL.FTZ R32, R2.reuse, R96 ;  /* 0x0000006002207220 */ /* 0x040fe80000410000 */
        /* <DEDUP_REMOVED lines=23> */
[C---:B-1----:R-:W-:Y:S01]  /*ebc0*/  HMMA.16816.F32.BF16 R12, R136.reuse, R72, R12 ;  /* 0x00000048880c723c */ /* 0x042fe2000004180c */
[----:B------:R-:W-:Y:S02]  /*ebd0*/  MUFU.EX2 R142, R239 ;  /* 0x000000ef008e7308 */ /* 0x000fe40000000800 */
[----:B------:R-:W-:Y:S02]  /*ebe0*/  FMUL.FTZ R49, R2, R81 ;  /* 0x0000005102317220 */ /* 0x000fe40000410000 */
[C---:B------:R-:W-:Y:S02]  /*ebf0*/  FMUL.FTZ R50, R0.reuse, R82 ;  /* 0x0000005200327220 */ /* 0x040fe40000410000 */
[----:B------:R-:W-:Y:S01]  /*ec00*/  FMUL.FTZ R51, R0, R83 ;  /* 0x0000005300337220 */ /* 0x000fe20000410000 */
[C---:B------:R-:W-:Y:S01]  /*ec10*/  HMMA.16816.F32.BF16 R16, R136.reuse, R74, R16 ;  /* 0x0000004a8810723c */ /* 0x040fe20000041810 */
[----:B------:R-:W1:Y:S03]  /*ec20*/  LDSM.16.MT88.4 R72, [R192] ;  /* 0x00000000c048783b */ /* 0x000e660000004200 */
[C---:B------:R-:W-:Y:S02]  /*ec30*/  FMUL.FTZ R52, R2.reuse, R76 ;  /* 0x0000004c02347220 */ /* 0x040fe40000410000 */
[----:B------:R-:W-:Y:S02]  /*ec40*/  FMUL.FTZ R53, R2, R77 ;  /* 0x0000004d02357220 */ /* 0x000fe40000410000 */
[C---:B------:R-:W-:Y:S01]  /*ec50*/  FMUL.FTZ R54, R0.reuse, R78 ;  /* 0x0000004e00367220 */ /* 0x040fe20000410000 */
[----:B------:R-:W-:Y:S03]  /*ec60*/  LDSM.16.MT88.4 R80, [R193+0x800] ;  /* 0x00080000c150783b */ /* 0x000fe60000004200 */
[C---:B------:R-:W-:Y:S02]  /*ec70*/  FMUL.FTZ R55, R0.reuse, R79 ;  /* 0x0000004f00377220 */ /* 0x040fe40000410000 */
[----:B------:R-:W-:Y:S01]  /*ec80*/  FMUL.FTZ R30, R0, R102 ;  /* 0x00000066001e7220 */ /* 0x000fe20000410000 */
[----:B--2---:R-:W-:Y:S01]  /*ec90*/  ISETP.GT.AND P0, PT, R218, R250, PT ;  /* 0x000000fada00720c */ /* 0x004fe20003f04270 */
[----:B------:R-:W-:Y:S01]  /*eca0*/  FMUL.FTZ R31, R0, R103 ;  /* 0x00000067001f7220 */ /* 0x000fe20000410000 */
[----:B------:R-:W-:Y:S01]  /*ecb0*/  LDSM.16.MT88.4 R76, [R191+0x800] ;  /* 0x00080000bf4c783b */ /* 0x000fe20000004200 */
[C---:B------:R-:W-:Y:S01]  /*ecc0*/  FMUL.FTZ R60, R2.reuse, R60 ;  /* 0x0000003c023c7220 */ /* 0x040fe20000410000 */
[----:B------:R-:W-:Y:S01]  /*ecd0*/  MUFU.EX2 R103, R143 ;  /* 0x0000008f00677308 */ /* 0x000fe20000000800 */
[C---:B------:R-:W-:Y:S02]  /*ece0*/  FMUL.FTZ R61, R2.reuse, R61 ;  /* 0x0000003d023d7220 */ /* 0x040fe40000410000 */
[C---:B------:R-:W-:Y:S02]  /*ecf0*/  FMUL.FTZ R64, R2.reuse, R64 ;  /* 0x0000004002407220 */ /* 0x040fe40000410000 */
[----:B------:R-:W-:Y:S02]  /*ed00*/  FMUL.FTZ R65, R2, R65 ;  /* 0x0000004102417220 */ /* 0x000fe40000410000 */
[C---:B------:R-:W-:Y:S02]  /*ed10*/  FMUL.FTZ R62, R0.reuse, R62 ;  /* 0x0000003e003e7220 */ /* 0x040fe40000410000 */
[C---:B------:R-:W-:Y:S01]  /*ed20*/  FMUL.FTZ R63, R0.reuse, R63 ;  /* 0x0000003f003f7220 */ /* 0x040fe20000410000 */
[----:B------:R-:W2:Y:S01]  /*ed30*/  MUFU.EX2 R2, R152 ;  /* 0x0000009800027308 */ /* 0x000ea20000000800 */
[C---:B------:R-:W-:Y:S02]  /*ed40*/  FMUL.FTZ R66, R0.reuse, R66 ;  /* 0x0000004200427220 */ /* 0x040fe40000410000 */
[----:B------:R-:W-:Y:S02]  /*ed50*/  FMUL.FTZ R67, R0, R67 ;  /* 0x0000004300437220 */ /* 0x000fe40000410000 */
[----:B----4-:R-:W-:Y:S05]  /*ed60*/  FADD.FTZ R0, R68, R141 ;  /* 0x0000008d44007221 */ /* 0x010fea0000010000 */
[----:B------:R-:W-:Y:S01]  /*ed70*/  MUFU.EX2 R152, R157 ;  /* 0x0000009d00987308 */ /* 0x000fe20000000800 */
[C---:B-1----:R-:W-:Y:S08]  /*ed80*/  HMMA.16816.F32.BF16 R20, R136.reuse, R72, R20 ;  /* 0x000000488814723c */ /* 0x042ff00000041814 */
[C---:B------:R-:W-:Y:S01]  /*ed90*/  HMMA.16816.F32.BF16 R24, R136.reuse, R74, R24 ;  /* 0x0000004a8818723c */ /* 0x040fe20000041818 */
[----:B------:R-:W1:Y:S01]  /*eda0*/  LDSM.16.MT88.4 R72, [R196] ;  /* 0x00000000c448783b */ /* 0x000e620000004200 */
[----:B------:R-:W3:Y:S02]  /*edb0*/  MUFU.EX2 R102, R140 ;  /* 0x0000008c00667308 */ /* 0x000ee40000000800 */
[----:B--2---:R-:W-:Y:S04]  /*edc0*/  FADD.FTZ R0, R2, R0 ;  /* 0x0000000002007221 */ /* 0x004fe80000010000 */
[----:B------:R-:W-:Y:S04]  /*edd0*/  FADD.FTZ R0, R71, R0 ;  /* 0x0000000047007221 */ /* 0x000fe80000010000 */
[----:B------:R-:W-:Y:S01]  /*ede0*/  FADD.FTZ R0, R70, R0 ;  /* 0x0000000046007221 */ /* 0x000fe20000010000 */
[----:B------:R-:W2:Y:S10]  /*edf0*/  MUFU.EX2 R143, R237 ;  /* 0x000000ed008f7308 */ /* 0x000eb40000000800 */
[----:B------:R-:W-:Y:S10]  /*ee00*/  MUFU.EX2 R141, R243 ;  /* 0x000000f3008d7308 */ /* 0x000ff40000000800 */
[----:B------:R-:W4:Y:S01]  /*ee10*/  MUFU.EX2 R140, R245 ;  /* 0x000000f5008c7308 */ /* 0x000f220000000800 */
        /* <DEDUP_REMOVED lines=16> */
[----:B---3--:R-:W-:Y:S03]  /*ef20*/  F2FP.BF16.PACK_AB R73, R102, R103 ;  /* 0x000000676649723e */ /* 0x008fe600000010ff */
[----:B------:R-:W-:Y:S02]  /*ef30*/  F2FP.BF16.PACK_AB R74, R70, R71 ;  /* 0x00000047464a723e */ /* 0x000fe400000010ff */
[----:B------:R-:W-:Y:S02]  /*ef40*/  F2FP.BF16.PACK_AB R75, R247, R249 ;  /* 0x000000f9f74b723e */ /* 0x000fe400000010ff */
[----:B------:R-:W3:Y:S01]  /*ef50*/  MUFU.EX2 R2, R159 ;  /* 0x0000009f00027308 */ /* 0x000ee20000000800 */
[----:B--2---:R-:W-:Y:S02]  /*ef60*/  F2FP.BF16.PACK_AB R137, R142, R143 ;  /* 0x0000008f8e89723e */ /* 0x004fe400000010ff */
[----:B----4-:R-:W-:Y:S02]  /*ef70*/  F2FP.BF16.PACK_AB R139, R140, R141 ;  /* 0x0000008d8c8b723e */ /* 0x010fe400000010ff */
        /* <DEDUP_REMOVED lines=14> */
[----:B------:R-:W1:Y:S01]  /*f060*/  MUFU.EX2 R156, R146 ;  /* 0x00000092009c7308 */ /* 0x000e620000000800 */
[C---:B----4-:R-:W-:Y:S09]  /*f070*/  HMMA.16816.F32.BF16 R20, R72.reuse, R76, R20 ;  /* 0x0000004c4814723c */ /* 0x050ff20000041814 */
[----:B------:R-:W-:Y:S01]  /*f080*/  MUFU.EX2 R151, R158 ;  /* 0x0000009e00977308 */ /* 0x000fe20000000800 */
[C---:B------:R-:W-:Y:S01]  /*f090*/  HMMA.16816.F32.BF16 R24, R72.reuse, R78, R24 ;  /* 0x0000004e4818723c */ /* 0x040fe20000041818 */
[----:B------:R-:W2:Y:S07]  /*f0a0*/  LDSM.16.MT88.4 R76, [R191+0x4000] ;  /* 0x00400000bf4c783b */ /* 0x000eae0000004200 */
[C---:B---3--:R-:W-:Y:S01]  /*f0b0*/  HMMA.16816.F32.BF16 R28, R72.reuse, R80, R28 ;  /* 0x00000050481c723c */ /* 0x048fe2000004181c */
[----:B------:R-:W-:Y:S07]  /*f0c0*/  MUFU.EX2 R149, R161 ;  /* 0x000000a100957308 */ /* 0x000fee0000000800 */
[C---:B------:R-:W-:Y:S01]  /*f0d0*/  HMMA.16816.F32.BF16 R32, R72.reuse, R82, R32 ;  /* 0x000000524820723c */ /* 0x040fe20000041820 */
[----:B------:R-:W3:Y:S02]  /*f0e0*/  LDSM.16.MT88.4 R80, [R193+0x4000] ;  /* 0x00400000c150783b */ /* 0x000ee40000004200 */
[----:B------:R-:W-:Y:S10]  /*f0f0*/  MUFU.EX2 R147, R217 ;  /* 0x000000d900937308 */ /* 0x000ff40000000800 */
[----:B------:R-:W-:Y:S01]  /*f100*/  MUFU.EX2 R146, R230 ;  /* 0x000000e600927308 */ /* 0x000fe20000000800 */
        /* <DEDUP_REMOVED lines=13> */
[----:B------:R-:W-:Y:S01]  /*f1e0*/  F2FP.BF16.PACK_AB R74, R70, R71 ;  /* 0x00000047464a723e */ /* 0x000fe200000010ff */
[----:B------:R-:W4:Y:S02]  /*f1f0*/  MUFU.EX2 R68, R225 ;  /* 0x000000e100447308 */ /* 0x000f240000000800 */
[----:B-----5:R-:W-:Y:S02]  /*f200*/  F2FP.BF16.PACK_AB R73, R163, R246 ;  /* 0x000000f6a349723e */ /* 0x020fe400000010ff */
[----:B-1----:R-:W-:Y:S06]  /*f210*/  F2FP.BF16.PACK_AB R75, R156, R159 ;  /* 0x0000009f9c4b723e */ /* 0x002fec00000010ff */
[----:B------:R-:W1:Y:S01]  /*f220*/  MUFU.EX2 R2, R224 ;  /* 0x000000e000027308 */ /* 0x000e620000000800 */
[C---:B--2---:R-:W-:Y:S09]  /*f230*/  HMMA.16816.F32.BF16 R4, R72.reuse, R76, R4 ;  /* 0x0000004c4804723c */ /* 0x044ff20000041804 */
[----:B------:R-:W2:Y:S01]  /*f240*/  MUFU.EX2 R71, R216 ;  /* 0x000000d800477308 */ /* 0x000ea20000000800 */
[C---:B------:R-:W-:Y:S01]  /*f250*/  HMMA.16816.F32.BF16 R8, R72.reuse, R78, R8 ;  /* 0x0000004e4808723c */ /* 0x040fe20000041808 */
[----:B------:R-:W5:Y:S02]  /*f260*/  LDSM.16.MT88.4 R76, [R194+0x1000] ;  /* 0x00100000c24c783b */ /* 0x000f640000004200 */
[----:B----4-:R-:W-:Y:S06]  /*f270*/  FADD.FTZ R0, R68, R0 ;  /* 0x0000000044007221 */ /* 0x010fec0000010000 */
[----:B------:R-:W4:Y:S01]  /*f280*/  MUFU.EX2 R70, R214 ;  /* 0x000000d600467308 */ /* 0x000f220000000800 */
[C---:B---3--:R-:W-:Y:S03]  /*f290*/  HMMA.16816.F32.BF16 R12, R72.reuse, R80, R12 ;  /* 0x00000050480c723c */ /* 0x048fe6000004180c */
[----:B-1----:R-:W-:Y:S05]  /*f2a0*/  FADD.FTZ R0, R2, R0 ;  /* 0x0000000002007221 */ /* 0x002fea0000010000 */
[C---:B------:R-:W-:Y:S01]  /*f2b0*/  HMMA.16816.F32.BF16 R16, R72.reuse, R82, R16 ;  /* 0x000000524810723c */ /* 0x040fe20000041810 */
[----:B------:R-:W1:Y:S03]  /*f2c0*/  LDSM.16.MT88.4 R80, [R191+0x4800] ;  /* 0x00480000bf50783b */ /* 0x000e660000004200 */
[----:B--2---:R-:W-:Y:S04]  /*f2d0*/  FADD.FTZ R0, R71, R0 ;  /* 0x0000000047007221 */ /* 0x004fe80000010000 */
[C---:B------:R-:W-:Y:S04]  /*f2e0*/  HMMA.16816.F32.BF16 R20, R72.reuse, R84, R20 ;  /* 0x000000544814723c */ /* 0x040fe80000041814 */
[----:B----4-:R-:W-:Y:S04]  /*f2f0*/  FADD.FTZ R0, R70, R0 ;  /* 0x0000000046007221 */ /* 0x010fe80000010000 */
        /* <DEDUP_REMOVED lines=17> */
[C---:B-1----:R-:W-:Y:S03]  /*f410*/  HMMA.16816.F32.BF16 R60, R72.reuse, R80, R60 ;  /* 0x00000050483c723c */ /* 0x042fe6000004183c */
[----:B------:R-:W1:Y:S01]  /*f420*/  MUFU.EX2 R2, R228 ;  /* 0x000000e400027308 */ /* 0x000e620000000800 */
[----:B------:R-:W-:Y:S04]  /*f430*/  F2FP.BF16.PACK_AB R79, R152, R155 ;  /* 0x0000009b984f723e */ /* 0x000fe800000010ff */
[----:B------:R-:W-:Y:S01]  /*f440*/  HMMA.16816.F32.BF16 R64, R72, R82, R64 ;  /* 0x000000524840723c */ /* 0x000fe20000041840 */
[----:B------:R-:W4:Y:S04]  /*f450*/  LDSM.16.MT88.4 R72, [R192+0x1800] ;  /* 0x00180000c048783b */ /* 0x000f280000004200 */
[----:B------:R-:W5:Y:S03]  /*f460*/  MUFU.EX2 R71, R227 ;  /* 0x000000e300477308 */ /* 0x000f660000000800 */
[C---:B--2---:R-:W-:Y:S01]  /*f470*/  HMMA.16816.F32.BF16 R4, R76.reuse, R84, R4 ;  /* 0x000000544c04723c */ /* 0x044fe20000041804 */
[----:B------:R-:W2:Y:S04]  /*f480*/  LDSM.16.MT88.4 R80, [R194+0x1800] ;  /* 0x00180000c250783b */ /* 0x000ea80000004200 */
[----:B---3--:R-:W-:Y:S02]  /*f490*/  FADD.FTZ R0, R68, R0 ;  /* 0x0000000044007221 */ /* 0x008fe40000010000 */
[----:B------:R-:W3:Y:S01]  /*f4a0*/  MUFU.EX2 R70, R226 ;  /* 0x000000e200467308 */ /* 0x000ee20000000800 */
[C---:B------:R-:W-:Y:S01]  /*f4b0*/  HMMA.16816.F32.BF16 R8, R76.reuse, R86, R8 ;  /* 0x000000564c08723c */ /* 0x040fe20000041808 */
[----:B------:R-:W2:Y:S03]  /*f4c0*/  LDSM.16.MT88.4 R84, [R191+0x5000] ;  /* 0x00500000bf54783b */ /* 0x000ea60000004200 */
[----:B-1----:R-:W-:Y:S04]  /*f4d0*/  FADD.FTZ R0, R2, R0 ;  /* 0x0000000002007221 */ /* 0x002fe80000010000 */
[C---:B------:R-:W-:Y:S04]  /*f4e0*/  HMMA.16816.F32.BF16 R12, R76.reuse, R88, R12 ;  /* 0x000000584c0c723c */ /* 0x040fe8000004180c */
[----:B-----5:R-:W-:Y:S04]  /*f4f0*/  FADD.FTZ R0, R71, R0 ;  /* 0x0000000047007221 */ /* 0x020fe80000010000 */
[C---:B------:R-:W-:Y:S01]  /*f500*/  HMMA.16816.F32.BF16 R16, R76.reuse, R90, R16 ;  /* 0x0000005a4c10723c */ /* 0x040fe20000041810 */
[----:B------:R-:W-:Y:S03]  /*f510*/  LDSM.16.MT88.4 R88, [R192+0x5000] ;  /* 0x00500000c058783b */ /* 0x000fe60000004200 */
[----:B---3--:R-:W-:Y:S04]  /*f520*/  FADD.FTZ R0, R70, R0 ;  /* 0x0000000046007221 */ /* 0x008fe80000010000 */
[C---:B----4-:R-:W-:Y:S08]  /*f530*/  HMMA.16816.F32.BF16 R20, R76.reuse, R72, R20 ;  /* 0x000000484c14723c */ /* 0x050ff00000041814 */
        /* <DEDUP_REMOVED lines=45> */
[C---:B-1----:R-:W-:Y:S03]  /*f810*/  HMMA.16816.F32.BF16 R36, R72.reuse, R80, R36 ;  /* 0x000000504824723c */ /* 0x042fe60000041824 */
[----:B------:R-:W1:Y:S01]  /*f820*/  MUFU.EX2 R70, R242 ;  /* 0x000000f200467308 */ /* 0x000e620000000800 */
[----:B------:R-:W-:Y:S01]  /*f830*/  F2FP.BF16.PACK_AB R79, R144, R145 ;  /* 0x00000091904f723e */ /* 0x000fe200000010ff */
[----:B------:R-:W-:Y:S03]  /*f840*/  FADD.FTZ R2, R108, R101 ;  /* 0x000000656c027221 */ /* 0x000fe60000010000 */
[C---:B------:R-:W-:Y:S01]  /*f850*/  HMMA.16816.F32.BF16 R40, R72.reuse, R82, R40 ;  /* 0x000000524828723c */ /* 0x040fe20000041828 */
[----:B------:R-:W4:Y:S04]  /*f860*/  LDSM.16.MT88.4 R80, [R191+0x2800] ;  /* 0x00280000bf50783b */ /* 0x000f280000004200 */
[----:B------:R-:W2:Y:S03]  /*f870*/  MUFU.EX2 R68, R244 ;  /* 0x000000f400447308 */ /* 0x000ea60000000800 */
[C---:B---3--:R-:W-:Y:S04]  /*f880*/  HMMA.16816.F32.BF16 R44, R72.reuse, R84, R44 ;  /* 0x00000054482c723c */ /* 0x048fe8000004182c */
[C---:B-----5:R-:W-:Y:S01]  /*f890*/  F2FP.BF16.PACK_AB R136, R71.reuse, R100 ;  /* 0x000000644788723e */ /* 0x060fe200000010ff */
[----:B------:R-:W-:Y:S03]  /*f8a0*/  FADD.FTZ R0, R71, R0 ;  /* 0x0000000047007221 */ /* 0x000fe60000010000 */
[C---:B------:R-:W-:Y:S01]  /*f8b0*/  HMMA.16816.F32.BF16 R48, R72.reuse, R86, R48 ;  /* 0x000000564830723c */ /* 0x040fe20000041830 */
[----:B------:R-:W3:Y:S03]  /*f8c0*/  LDSM.16.MT88.4 R84, [R193+0x2800] ;  /* 0x00280000c154783b */ /* 0x000ee60000004200 */
[----:B-1----:R-:W-:Y:S04]  /*f8d0*/  FADD.FTZ R0, R70, R0 ;  /* 0x0000000046007221 */ /* 0x002fe80000010000 */
[C---:B--2---:R-:W-:Y:S04]  /*f8e0*/  HMMA.16816.F32.BF16 R52, R72.reuse, R92, R52 ;  /* 0x0000005c4834723c */ /* 0x044fe80000041834 */
[C---:B------:R-:W-:Y:S01]  /*f8f0*/  F2FP.BF16.PACK_AB R138, R68.reuse, R70 ;  /* 0x00000046448a723e */ /* 0x040fe200000010ff */
[----:B------:R-:W-:Y:S01]  /*f900*/  FADD.FTZ R230, R68, R0 ;  /* 0x0000000044e67221 */ /* 0x000fe20000010000 */
[----:B------:R-:W-:Y:S02]  /*f910*/  MOV R68, R3 ;  /* 0x0000000300447202 */ /* 0x000fe40000000f00 */
        /* <DEDUP_REMOVED lines=74> */
.L_x_1361:
[----:B------:R-:W-:Y:S05]  /*fdc0*/  BRA.DIV ~URZ, `(.L_x_1377) ;  /* 0x00006d927f007947 */ /* 0x000fea000b800000 */
[----:B------:R1:W2:Y:S02]  /*fdd0*/  SHFL.BFLY PT, R0, R230, 0x2, 0x1f ;  /* 0x0c401f00e6007f89 */ /* 0x0002a400000e0000 */
.L_x_1474:
[----:B--2---:R-:W-:Y:S01]  /*fde0*/  FADD.FTZ R5, R0, R230 ;  /* 0x000000e600057221 */ /* 0x004fe20000010000 */
[----:B------:R-:W-:Y:S05]  /*fdf0*/  BRA.DIV ~URZ, `(.L_x_1378) ;  /* 0x00006db27f007947 */ /* 0x000fea000b800000 */
[----:B------:R-:W2:Y:S04]  /*fe00*/  SHFL.BFLY PT, R0, R247, 0x2, 0x1f ;  /* 0x0c401f00f7007f89 */ /* 0x000ea800000e0000 */
[----:B------:R-:W3:Y:S01]  /*fe10*/  SHFL.BFLY PT, R2, R5, 0x1, 0x1f ;  /* 0x0c201f0005027f89 */ /* 0x000ee200000e0000 */
[----:B--2---:R-:W-:-:S02]  /*fe20*/  FADD.FTZ R4, R0, R247 ;  /* 0x000000f700047221 */ /* 0x004fc40000010000 */
[----:B---3--:R-:W-:-:S03]  /*fe30*/  FADD.FTZ R5, R5, R2 ;  /* 0x0000000205057221 */ /* 0x008fc60000010000 */
[----:B------:R2:W3:Y:S04]  /*fe40*/  SHFL.BFLY PT, R3, R4, 0x1, 0x1f ;  /* 0x0c201f0004037f89 */ /* 0x0004e800000e0000 */
.L_x_1475:
        /* <DEDUP_REMOVED lines=85> */
.L_x_1324:
[----:B-12---:R1:W5:Y:S04]  /*103a0*/  LDL R6, [R1+0x48] ;  /* 0x0000480001067983 */ /* 0x0063680000100800 */
[----:B------:R-:W2:Y:S01]  /*103b0*/  S2R R2, SR_TID.X ;  /* 0x0000000000027919 */ /* 0x000ea20000002100 */
[----:B------:R-:W-:Y:S01]  /*103c0*/  BSSY B0, `(.L_x_1379) ;  /* 0x0000011000007945 */ /* 0x000fe20003800000 */
[----:B--2---:R-:W-:-:S13]  /*103d0*/  LOP3.LUT P0, RZ, R2, 0xff, RZ, 0xc0, !PT ;  /* 0x000000ff02ff7812 */ /* 0x004fda000780c0ff */
[----:B------:R-:W-:Y:S05]  /*103e0*/  @P0 BRA `(.L_x_1380) ;  /* 0x000000e000000947 */ /* 0x000fea0003800000 */
[----:B-1----:R-:W1:Y:S01]  /*103f0*/  S2R R4, SR_LANEID ;  /* 0x0000000000047919 */ /* 0x002e620000000000 */
[----:B------:R-:W-:Y:S01]  /*10400*/  VOTEU.ANY UR4, UPT, PT ;  /* 0x0000000000047886 */ /* 0x000fe200038e0100 */
[----:B------:R-:W-:Y:S01]  /*10410*/  IMAD.MOV.U32 R5, RZ, RZ, c[0x0][0x564] ;  /* 0x00015900ff057624 */ /* 0x000fe200078e00ff */
[----:B------:R-:W1:Y:S08]  /*10420*/  FLO.U32 R3, UR4 ;  /* 0x0000000400037d00 */ /* 0x000e7000080e0000 */
[----:B------:R-:W2:Y:S01]  /*10430*/  POPC R2, UR4 ;  /* 0x0000000400027d09 */ /* 0x000ea20008000000 */
[----:B-1----:R-:W-:Y:S01]  /*10440*/  ISETP.EQ.U32.AND P0, PT, R3, R4, PT ;  /* 0x000000040300720c */ /* 0x002fe20003f02070 */
[----:B------:R-:W-:-:S12]  /*10450*/  IMAD.MOV.U32 R4, RZ, RZ, c[0x0][0x560] ;  /* 0x00015800ff047624 */ /* 0x000fd800078e00ff */
[----:B--2---:R1:W2:Y:S04]  /*10460*/  @P0 ATOMG.E.ADD.STRONG.GPU PT, R2, [R4.64], R2 ;  /* 0x00000002040209a8 */ /* 0x0042a800081ee1c6 */
[----:B-1----:R-:W1:Y:S04]  /*10470*/  S2R R4, SR_LTMASK ;  /* 0x0000000000047919 */ /* 0x002e680000003900 */
[----:B--2---:R1:W2:Y:S02]  /*10480*/  SHFL.IDX PT, R3, R2, R3, 0x1f ;  /* 0x00001f0302037589 */ /* 0x0042a400000e0000 */
[----:B-1----:R-:W-:-:S06]  /*10490*/  LOP3.LUT R2, R4, UR4, RZ, 0xc0, !PT ;  /* 0x0000000404027c12 */ /* 0x002fcc000f8ec0ff */
[----:B------:R-:W2:Y:S02]  /*104a0*/  POPC R2, R2 ;  /* 0x0000000200027309 */ /* 0x000ea40000000000 */
[----:B--2--5:R-:W-:-:S05]  /*104b0*/  IADD3 R6, R3, c[0x0][0xc], R2 ;  /* 0x0000030003067a10 */ /* 0x024fca0007ffe002 */
[----:B------:R1:W-:Y:S02]  /*104c0*/  STL [R1+0x48], R6 ;  /* 0x0000480601007387 */ /* 0x0003e40000100800 */
.L_x_1380:
[----:B-1----:R-:W-:Y:S05]  /*104d0*/  BSYNC B0 ;  /* 0x0000000000007941 */ /* 0x002fea0003800000 */
.L_x_1379:
        /* <DEDUP_REMOVED lines=68> */
[----:B-1----:R-:W-:Y:S02]  /*10920*/  F2FP.BF16.PACK_AB R0, R89, R88 ;  /* 0x000000585900723e */ /* 0x002fe400000010ff */
[----:B------:R-:W-:-:S03]  /*10930*/  F2FP.BF16.PACK_AB R2, R75, R74 ;  /* 0x0000004a4b02723e */ /* 0x000fc600000010ff */
[----:B------:R1:W-:Y:S04]  /*10940*/  STS [R11+0x4000], R0 ;  /* 0x004000000b007388 */ /* 0x0003e80000000800 */
[----:B------:R-:W-:Y:S04]  /*10950*/  STS [R11+0x4400], R4 ;  /* 0x004400040b007388 */ /* 0x000fe80000000800 */
[----:B------:R4:W-:Y:S04]  /*10960*/  STS [R5+0x4000], R3 ;  /* 0x0040000305007388 */ /* 0x0009e80000000800 */
[----:B------:R4:W-:Y:S01]  /*10970*/  STS [R5+0x4400], R2 ;  /* 0x0044000205007388 */ /* 0x0009e20000000800 */
[----:B-1----:R-:W-:-:S05]  /*10980*/  F2FP.BF16.PACK_AB R0, R53, R52 ;  /* 0x000000343500723e */ /* 0x002fca00000010ff */
[----:B------:R1:W-:Y:S01]  /*10990*/  STS [R10+0x4000], R0 ;  /* 0x004000000a007388 */ /* 0x0003e20000000800 */
[----:B----4-:R-:W-:Y:S02]  /*109a0*/  F2FP.BF16.PACK_AB R3, R27, R26 ;  /* 0x0000001a1b03723e */ /* 0x010fe400000010ff */
[----:B------:R-:W-:-:S05]  /*109b0*/  F2FP.BF16.PACK_AB R2, R55, R54 ;  /* 0x000000363702723e */ /* 0x000fca00000010ff */
[----:B------:R4:W-:Y:S01]  /*109c0*/  STS [R10+0x4400], R2 ;  /* 0x004400020a007388 */ /* 0x0009e20000000800 */
[----:B-1----:R-:W-:-:S05]  /*109d0*/  F2FP.BF16.PACK_AB R0, R25, R24 ;  /* 0x000000181900723e */ /* 0x002fca00000010ff */
[----:B------:R1:W-:Y:S04]  /*109e0*/  STS [R8+0x4000], R0 ;  /* 0x0040000008007388 */ /* 0x0003e80000000800 */
[----:B------:R2:W-:Y:S04]  /*109f0*/  STS [R8+0x4400], R3 ;  /* 0x0044000308007388 */ /* 0x0005e80000000800 */
[----:B------:R-:W-:Y:S01]  /*10a00*/  BAR.SYNC.DEFER_BLOCKING 0x1, 0x100 ;  /* 0x0044000000007b1d */ /* 0x000fe20000010000 */
[----:B------:R-:W-:-:S04]  /*10a10*/  ISETP.NE.U32.AND P2, PT, RZ, c[0x0][0x500], PT ;  /* 0x00014000ff007a0c */ /* 0x000fc80003f45070 */
[----:B------:R-:W-:Y:S02]  /*10a20*/  ISETP.NE.AND.EX P2, PT, RZ, c[0x0][0x504], PT, P2 ;  /* 0x00014100ff007a0c */ /* 0x000fe40003f45320 */
[----:B----4-:R-:W-:Y:S01]  /*10a30*/  IADD3 R2, P1, R9, c[0x0][0x500], RZ ;  /* 0x0001400009027a10 */ /* 0x010fe20007f3e0ff */
[----:B-1----:R-:W-:-:S03]  /*10a40*/  IMAD.MOV.U32 R0, RZ, RZ, RZ ;  /* 0x000000ffff007224 */ /* 0x002fc600078e00ff */
[----:B--2---:R-:W-:-:S07]  /*10a50*/  IADD3.X R3, R7, c[0x0][0x504], RZ, P1, !PT ;  /* 0x0001410007037a10 */ /* 0x004fce0000ffe4ff */
[----:B------:R1:W5:Y:S01]  /*10a60*/  @P2 LDG.E R0, [R2.64] ;  /* 0x0000000602002981 */ /* 0x000362000c1e1900 */
[----:B------:R-:W-:-:S04]  /*10a70*/  ISETP.NE.U32.AND P3, PT, RZ, c[0x0][0x508], PT ;  /* 0x00014200ff007a0c */ /* 0x000fc80003f65070 */
[----:B------:R-:W-:Y:S01]  /*10a80*/  ISETP.NE.AND.EX P3, PT, RZ, c[0x0][0x50c], PT, P3 ;  /* 0x00014300ff007a0c */ /* 0x000fe20003f65330 */
[----:B------:R-:W-:-:S12]  /*10a90*/  IMAD.MOV.U32 R14, RZ, RZ, c[0x0][0x388] ;  /* 0x0000e200ff0e7624 */ /* 0x000fd800078e00ff */
[----:B------:R-:W-:-:S04]  /*10aa0*/  @P3 IADD3 R4, P0, R9, c[0x0][0x508], RZ ;  /* 0x0001420009043a10 */ /* 0x000fc80007f1e0ff */
[----:B------:R-:W-:-:S05]  /*10ab0*/  @P3 IADD3.X R5, R7, c[0x0][0x50c], RZ, P0, !PT ;  /* 0x0001430007053a10 */ /* 0x000fca00007fe4ff */
[----:B------:R2:W5:Y:S01]  /*10ac0*/  @P3 LDG.E R14, [R4.64] ;  /* 0x00000006040e3981 */ /* 0x000562000c1e1900 */
[----:B---3--:R-:W-:-:S04]  /*10ad0*/  ISETP.NE.AND P0, PT, R6, RZ, PT ;  /* 0x000000ff0600720c */ /* 0x008fc80003f05270 */
[----:B--2---:R-:W-:Y:S01]  /*10ae0*/  SEL R5, R6, c[0x0][0x3d4], P0 ;  /* 0x0000f50006057a07 */ /* 0x004fe20000000000 */
[----:B------:R-:W-:Y:S05]  /*10af0*/  @P3 BRA `(.L_x_1383) ;  /* 0x0000004000003947 */ /* 0x000fea0003800000 */
[----:B-1----:R-:W-:Y:S05]  /*10b00*/  @!P2 BRA `(.L_x_1383) ;  /* 0x000000300000a947 */ /* 0x002fea0003800000 */
[----:B------:R1:W2:Y:S04]  /*10b10*/  LDG.E R4, [R2.64] ;  /* 0x0000000602047981 */ /* 0x0002a8000c1e1900 */
[----:B-1----:R-:W2:Y:S02]  /*10b20*/  LDG.E R2, [R2.64+0x4] ;  /* 0x0000040602027981 */ /* 0x002ea4000c1e1900 */
[----:B--2--5:R-:W-:Y:S02]  /*10b30*/  IADD3 R14, -R4, R2, RZ ;  /* 0x00000002040e7210 */ /* 0x024fe40007ffe1ff */
.L_x_1383:
[----:B-1----:R-:W2:Y:S04]  /*10b40*/  LDL.LU R8, [R1+0x5c] ;  /* 0x00005c0001087983 */ /* 0x002ea80000300800 */
[----:B------:R-:W3:Y:S04]  /*10b50*/  LDL R7, [R1+0x58] ;  /* 0x0000580001077983 */ /* 0x000ee80000100800 */
[----:B------:R-:W4:Y:S04]  /*10b60*/  LDL.LU R3, [R1+0x70] ;  /* 0x0000700001037983 */ /* 0x000f280000300800 */
[----:B------:R-:W2:Y:S01]  /*10b70*/  LDL.LU R6, [R1+0x50] ;  /* 0x0000500001067983 */ /* 0x000ea20000300800 */
[----:B------:R-:W-:Y:S01]  /*10b80*/  IMAD.MOV.U32 R2, RZ, RZ, 0x368 ;  /* 0x00000368ff027424 */ /* 0x000fe200078e00ff */
[----:B------:R-:W-:-:S02]  /*10b90*/  ISETP.GT.AND P3, PT, R5, 0x1, PT ;  /* 0x000000010500780c */ /* 0x000fc40003f64270 */
[----:B------:R-:W3:Y:S02]  /*10ba0*/  LDL R44, [R1+0x40] ;  /* 0x00004000012c7983 */ /* 0x000ee40000100800 */
[----:B------:R-:W-:Y:S02]  /*10bb0*/  SEL R2, R2, 0x328, P3 ;  /* 0x0000032802027807 */ /* 0x000fe40001800000 */
[----:B------:R-:W3:Y:S02]  /*10bc0*/  LDL R13, [R1+0x6c] ;  /* 0x00006c00010d7983 */ /* 0x000ee40000100800 */
[----:B------:R-:W1:Y:S08]  /*10bd0*/  LDC.64 R16, c[0x0][R2+0x168] ;  /* 0x00005a0002107b82 */ /* 0x000e700000000a00 */
[----:B------:R1:W1:Y:S08]  /*10be0*/  LDC.64 R4, c[0x0][R2+0x170] ;  /* 0x00005c0002047b82 */ /* 0x0002700000000a00 */
[----:B------:R1:W1:Y:S08]  /*10bf0*/  LDC.64 R18, c[0x0][R2+0x178] ;  /* 0x00005e0002127b82 */ /* 0x0002700000000a00 */
[----:B------:R1:W1:Y:S01]  /*10c00*/  LDC.64 R20, c[0x0][R2+0x160] ;  /* 0x0000580002147b82 */ /* 0x0002620000000a00 */
[----:B------:R-:W-:-:S04]  /*10c10*/  ISETP.NE.U32.AND P0, PT, RZ, c[0x0][0x500], PT ;  /* 0x00014000ff007a0c */ /* 0x000fc80003f05070 */
[----:B------:R-:W-:Y:S02]  /*10c20*/  ISETP.NE.AND.EX P0, PT, RZ, c[0x0][0x504], PT, P0 ;  /* 0x00014100ff007a0c */ /* 0x000fe40003f05300 */
[----:B--2---:R-:W-:-:S05]  /*10c30*/  LOP3.LUT R10, R6, 0xffff, RZ, 0xc0, !PT ;  /* 0x0000ffff060a7812 */ /* 0x004fca00078ec0ff */
[----:B-1----:R-:W-:Y:S02]  /*10c40*/  IMAD R9, R17, R10, RZ ;  /* 0x0000000a11097224 */ /* 0x002fe400078e02ff */
[----:B------:R-:W2:Y:S01]  /*10c50*/  LDL R17, [R1+0x110] ;  /* 0x0001100001117983 */ /* 0x000ea20000100800 */
[----:B------:R-:W-:Y:S01]  /*10c60*/  IMAD.MOV.U32 R2, RZ, RZ, c[0x0][0x4e8] ;  /* 0x00013a00ff027624 */ /* 0x000fe200078e00ff */
[----:B------:R-:W-:-:S04]  /*10c70*/  SEL R8, R8, RZ, !P0 ;  /* 0x000000ff08087207 */ /* 0x000fc80004000000 */
[----:B------:R-:W-:Y:S01]  /*10c80*/  ISETP.NE.AND P2, PT, R2, 0x1, PT ;  /* 0x000000010200780c */ /* 0x000fe20003f45270 */
[----:B------:R-:W-:Y:S01]  /*10c90*/  IMAD R2, R5, R8, RZ ;  /* 0x0000000805027224 */ /* 0x000fe200078e02ff */
[----:B----4-:R-:W-:Y:S01]  /*10ca0*/  SEL R3, R3, RZ, !P0 ;  /* 0x000000ff03037207 */ /* 0x010fe20004000000 */
[----:B---3--:R-:W-:-:S04]  /*10cb0*/  IMAD.IADD R11, R7, 0x1, R44 ;  /* 0x00000001070b7824 */ /* 0x008fc800078e022c */
[C---:B------:R-:W-:Y:S02]  /*10cc0*/  IMAD R12, R4.reuse, R3, R2 ;  /* 0x00000003040c7224 */ /* 0x040fe400078e0202 */
[----:B------:R-:W-:-:S04]  /*10cd0*/  IMAD.WIDE.U32 R4, R4, R8, RZ ;  /* 0x0000000804047225 */ /* 0x000fc800078e00ff */
[----:B------:R-:W-:Y:S01]  /*10ce0*/  @P2 IMAD.HI.U32 R3, R11, c[0x0][0x4ec], RZ ;  /* 0x00013b000b032a27 */ /* 0x000fe200078e00ff */
[----:B------:R-:W1:Y:S03]  /*10cf0*/  S2R R45, SR_TID.X ;  /* 0x00000000002d7919 */ /* 0x000e660000002100 */
        /* <DEDUP_REMOVED lines=35> */
[----:B------:R2:W3:Y:S01]  /*10f30*/  SHFL.IDX PT, R5, R2, 0x1, 0x1c1f ;  /* 0x003c1f0002057f89 */ /* 0x0004e200000e0000 */
[----:B------:R-:W-:Y:S01]  /*10f40*/  IMAD R9, R14, c[0x0][0x4e8], RZ ;  /* 0x00013a000e097a24 */ /* 0x000fe200078e02ff */
        /* <DEDUP_REMOVED lines=8> */
[----:B------:R-:W-:Y:S01]  /*10fd0*/  ISETP.GE.AND P0, PT, R3, R9, PT ;  /* 0x000000090300720c */ /* 0x000fe20003f06270 */
[----:B------:R-:W-:Y:S05]  /*10fe0*/  @P3 BRA `(.L_x_1384) ;  /* 0x0000075000003947 */ /* 0x000fea0003800000 */
[----:B------:R-:W2:Y:S01]  /*10ff0*/  LDL R16, [R1+0x4] ;  /* 0x0000040001107983 */ /* 0x000ea20000100800 */
[----:B------:R-:W-:Y:S01]  /*11000*/  IMAD R12, R12, c[0x0][0x3a0], RZ ;  /* 0x0000e8000c0c7a24 */ /* 0x000fe200078e02ff */
[----:B-1----:R-:W-:Y:S01]  /*11010*/  SHF.R.S32.HI R5, RZ, 0x1f, R8 ;  /* 0x0000001fff057819 */ /* 0x002fe20000011408 */
[C---:B------:R-:W-:Y:S01]  /*11020*/  IMAD.WIDE.U32 R2, R0.reuse, c[0x0][0x3a0], RZ ;  /* 0x0000e80000027a25 */ /* 0x040fe200078e00ff */
[----:B------:R1:W3:Y:S03]  /*11030*/  LDS.128 R24, [R215+0x1080] ;  /* 0x00108000d7187984 */ /* 0x0002e60000000c00 */
[----:B------:R-:W-:Y:S01]  /*11040*/  IMAD R0, R0, c[0x0][0x3a4], R12 ;  /* 0x0000e90000007a24 */ /* 0x000fe200078e020c */
[----:B------:R1:W4:Y:S01]  /*11050*/  LDS.128 R32, [R215+0x2080] ;  /* 0x00208000d7207984 */ /* 0x0003220000000c00 */
[----:B------:R-:W-:-:S03]  /*11060*/  IMAD R5, R5, c[0x0][0x3f0], RZ ;  /* 0x0000fc0005057a24 */ /* 0x000fc600078e02ff */
[----:B------:R-:W-:Y:S01]  /*11070*/  IADD3 R3, R3, R0, RZ ;  /* 0x0000000003037210 */ /* 0x000fe20007ffe0ff */
[----:B------:R1:W1:Y:S01]  /*11080*/  LDS.128 R36, [R215+0x3080] ;  /* 0x00308000d7247984 */ /* 0x0002620000000c00 */
[----:B------:R-:W-:-:S03]  /*11090*/  IMAD R7, R8, c[0x0][0x3f4], R5 ;  /* 0x0000fd0008077a24 */ /* 0x000fc600078e0205 */
[C---:B------:R-:W-:Y:S01]  /*110a0*/  IMAD.WIDE.U32 R2, R10.reuse, c[0x0][0x3e8], R2 ;  /* 0x0000fa000a027a25 */ /* 0x040fe200078e0002 */
[----:B------:R1:W1:Y:S03]  /*110b0*/  LDS.128 R12, [R215+0x4080] ;  /* 0x00408000d70c7984 */ /* 0x0002660000000c00 */
[----:B------:R-:W-:Y:S01]  /*110c0*/  IMAD R3, R10, c[0x0][0x3ec], R3 ;  /* 0x0000fb000a037a24 */ /* 0x000fe200078e0203 */
[----:B------:R1:W1:Y:S03]  /*110d0*/  LDS.128 R20, [R215+0x5080] ;  /* 0x00508000d7147984 */ /* 0x0002660000000c00 */
[----:B------:R-:W-:Y:S01]  /*110e0*/  IMAD.WIDE.U32 R2, R8, c[0x0][0x3f0], R2 ;  /* 0x0000fc0008027a25 */ /* 0x000fe200078e0002 */
[----:B------:R1:W1:Y:S04]  /*110f0*/  LDS.128 R28, [R215+0x6080] ;  /* 0x00608000d71c7984 */ /* 0x0002680000000c00 */
[----:B------:R1:W1:Y:S01]  /*11100*/  LDS.128 R40, [R215+0x7080] ;  /* 0x00708000d7287984 */ /* 0x0002620000000c00 */
[----:B------:R-:W-:-:S02]  /*11110*/  IADD3 R3, R3, R7, RZ ;  /* 0x0000000703037210 */ /* 0x000fc40007ffe0ff */
[----:B--2---:R-:W-:Y:S02]  /*11120*/  IADD3 R4, R16, R44, RZ ;  /* 0x0000002c10047210 */ /* 0x004fe40007ffe0ff */
[----:B------:R2:W1:Y:S02]  /*11130*/  LDS.128 R16, [R215+0x80] ;  /* 0x00008000d7107984 */ /* 0x0004640000000c00 */
[----:B------:R-:W-:Y:S01]  /*11140*/  MOV R0, R4 ;  /* 0x0000000400007202 */ /* 0x000fe20000000f00 */
[----:B------:R-:W-:-:S05]  /*11150*/  @P2 IMAD.HI.U32 R6, R4, c[0x0][0x4ec], RZ ;  /* 0x00013b0004062a27 */ /* 0x000fca00078e00ff */
[----:B------:R-:W-:-:S04]  /*11160*/  @P2 SHF.R.U32.HI R0, RZ, c[0x0][0x4f0], R6 ;  /* 0x00013c00ff002a19 */ /* 0x000fc80000011606 */
[----:B------:R-:W-:Y:S01]  /*11170*/  SHF.R.S32.HI R6, RZ, 0x1f, R0 ;  /* 0x0000001fff067819 */ /* 0x000fe20000011400 */
[C---:B------:R-:W-:Y:S01]  /*11180*/  IMAD.WIDE.U32 R2, R0.reuse, c[0x0][0x3e0], R2 ;  /* 0x0000f80000027a25 */ /* 0x040fe200078e0002 */
[----:B------:R-:W-:-:S03]  /*11190*/  IADD3 R5, -R0, RZ, RZ ;  /* 0x000000ff00057210 */ /* 0x000fc60007ffe1ff */
[----:B------:R-:W-:Y:S02]  /*111a0*/  IMAD R6, R6, c[0x0][0x3e0], RZ ;  /* 0x0000f80006067a24 */ /* 0x000fe400078e02ff */
[----:B------:R-:W-:Y:S02]  /*111b0*/  IMAD R4, R5, c[0x0][0x4e8], R4 ;  /* 0x00013a0005047a24 */ /* 0x000fe400078e0204 */
[----:B------:R-:W-:-:S03]  /*111c0*/  IMAD R5, R0, c[0x0][0x3e4], R6 ;  /* 0x0000f90000057a24 */ /* 0x000fc600078e0206 */
[----:B------:R-:W-:Y:S02]  /*111d0*/  SHF.R.S32.HI R0, RZ, 0x1f, R4 ;  /* 0x0000001fff007819 */ /* 0x000fe40000011404 */
[----:B------:R-:W-:-:S03]  /*111e0*/  IADD3 R3, R3, R5, RZ ;  /* 0x0000000503037210 */ /* 0x000fc60007ffe0ff */
[----:B------:R-:W-:Y:S02]  /*111f0*/  IMAD R0, R0, c[0x0][0x3d8], RZ ;  /* 0x0000f60000007a24 */ /* 0x000fe400078e02ff */
[----:B------:R-:W-:-:S04]  /*11200*/  IMAD.WIDE.U32 R2, R4, c[0x0][0x3d8], R2 ;  /* 0x0000f60004027a25 */ /* 0x000fc800078e0002 */
[----:B------:R-:W-:Y:S01]  /*11210*/  IMAD R0, R4, c[0x0][0x3dc], R0 ;  /* 0x0000f70004007a24 */ /* 0x000fe200078e0200 */
[----:B------:R-:W-:-:S04]  /*11220*/  LEA R8, P0, R2, c[0x0][0x380], 0x1 ;  /* 0x0000e00002087a11 */ /* 0x000fc800078008ff */
[----:B------:R-:W-:-:S04]  /*11230*/  IADD3 R0, R3, R0, RZ ;  /* 0x0000000003007210 */ /* 0x000fc80007ffe0ff */
[----:B------:R-:W-:Y:S01]  /*11240*/  LEA.HI.X R7, R2, c[0x0][0x384], R0, 0x1, P0 ;  /* 0x0000e10002077a11 */ /* 0x000fe200000f0c00 */
[----:B------:R-:W-:Y:S05]  /*11250*/  BRA.DIV ~URZ, `(.L_x_1385) ;  /* 0x00005a427f007947 */ /* 0x000fea000b800000 */
[----:B-1234-:R1:W2:Y:S02]  /*11260*/  SHFL.IDX PT, R10, R7, RZ, 0x181f ;  /* 0x00181fff070a7589 */ /* 0x01e2a400000e0000 */
.L_x_1476:
[----:B------:R-:W-:Y:S05]  /*11270*/  BRA.DIV ~URZ, `(.L_x_1386) ;  /* 0x00005a927f007947 */ /* 0x000fea000b800000 */
[----:B------:R3:W4:Y:S02]  /*11280*/  SHFL.IDX PT, R0, R8, RZ, 0x181f ;  /* 0x00181fff08007589 */ /* 0x00072400000e0000 */
.L_x_1477:
[----:B------:R-:W5:Y:S04]  /*11290*/  LDL.LU R3, [R1+0x40] ;  /* 0x0000400001037983 */ /* 0x000f680000300800 */
[----:B------:R-:W1:Y:S02]  /*112a0*/  S2R R4, SR_TID.X ;  /* 0x0000000000047919 */ /* 0x000e640000002100 */
[----:B-1----:R-:W-:-:S04]  /*112b0*/  SHF.R.S32.HI R2, RZ, 0x1f, R4 ;  /* 0x0000001fff027819 */ /* 0x002fc80000011404 */
[----:B------:R-:W-:-:S04]  /*112c0*/  LEA.HI R2, R2, R4, RZ, 0x3 ;  /* 0x0000000402027211 */ /* 0x000fc800078f18ff */
[----:B------:R-:W-:Y:S01]  /*112d0*/  SHF.R.S32.HI R2, RZ, 0x3, R2 ;  /* 0x00000003ff027819 */ /* 0x000fe20000011402 */
[----:B------:R-:W-:Y:S04]  /*112e0*/  BSSY B0, `(.L_x_1387) ;  /* 0x000000e000007945 */ /* 0x000fe80003800000 */
[----:B-----5:R-:W-:-:S05]  /*112f0*/  IMAD.IADD R6, R2, 0x1, R3 ;  /* 0x0000000102067824 */ /* 0x020fca00078e0203 */
        /* <DEDUP_REMOVED lines=10> */
[----:B------:R1:W-:Y:S04]  /*113a0*/  @!P3 ST.E.128 [R4.64], R16 ;  /* 0x000000100400b985 */ /* 0x0003e8000c101d06 */
[----:B------:R1:W-:Y:S02]  /*113b0*/  @!P2 ST.E.128 [R2.64], R12 ;  /* 0x0000000c0200a985 */ /* 0x0003e4000c101d06 */
.L_x_1388:
[----:B------:R-:W-:Y:S05]  /*113c0*/  BSYNC B0 ;  /* 0x0000000000007941 */ /* 0x000fea0003800000 */
.L_x_1387:
[----:B------:R-:W-:Y:S05]  /*113d0*/  BRA.DIV ~URZ, `(.L_x_1389) ;  /* 0x000059a27f007947 */ /* 0x000fea000b800000 */
[----:B--2---:R2:W1:Y:S04]  /*113e0*/  SHFL.IDX PT, R10, R7, 0x1, 0x181f ;  /* 0x00381f00070a7f89 */ /* 0x00446800000e0000 */
[----:B----4-:R2:W4:Y:S02]  /*113f0*/  SHFL.IDX PT, R0, R8, 0x1, 0x181f ;  /* 0x00381f0008007f89 */ /* 0x01052400000e0000 */
.L_x_1478:
        /* <DEDUP_REMOVED lines=10> */
[-C--:B------:R-:W-:Y:S02]  /*114a0*/  @!P1 LEA.HI.X R5, R238, R10.reuse, R12, 0x1, P3 ;  /* 0x0000000aee059211 */ /* 0x080fe400018f0c0c */
[----:B------:R-:W-:-:S03]  /*114b0*/  @!P0 LEA.HI.X R3, R248, R10, R11, 0x1, P2 ;  /* 0x0000000af8038211 */ /* 0x000fc600010f0c0b */
[----:B------:R1:W-:Y:S04]  /*114c0*/  @!P1 ST.E.128 [R4.64], R24 ;  /* 0x0000001804009985 */ /* 0x0003e8000c101d06 */
[----:B------:R1:W-:Y:S02]  /*114d0*/  @!P0 ST.E.128 [R2.64], R20 ;  /* 0x0000001402008985 */ /* 0x0003e4000c101d06 */
.L_x_1391:
[----:B------:R-:W-:Y:S05]  /*114e0*/  BSYNC B0 ;  /* 0x0000000000007941 */ /* 0x000fea0003800000 */
.L_x_1390:
[----:B------:R-:W-:Y:S05]  /*114f0*/  BRA.DIV ~URZ, `(.L_x_1392) ;  /* 0x000059527f007947 */ /* 0x000fea000b800000 */
[----:B------:R1:W2:Y:S02]  /*11500*/  SHFL.IDX PT, R10, R7, 0x2, 0x181f ;  /* 0x00581f00070a7f89 */ /* 0x0002a400000e0000 */
.L_x_1479:
[----:B------:R-:W-:Y:S05]  /*11510*/  BRA.DIV ~URZ, `(.L_x_1393) ;  /* 0x000059a27f007947 */ /* 0x000fea000b800000 */
[----:B----4-:R4:W1:Y:S02]  /*11520*/  SHFL.IDX PT, R0, R8, 0x2, 0x181f ;  /* 0x00581f0008007f89 */ /* 0x01086400000e0000 */
.L_x_1480:
        /* <DEDUP_REMOVED lines=8> */
[-C--:B------:R-:W-:Y:S02]  /*115b0*/  @!P1 LEA R4, P3, R238, R0.reuse, 0x1 ;  /* 0x00000000ee049211 */ /* 0x080fe400078608ff */
[----:B------:R-:W-:Y:S02]  /*115c0*/  @!P0 LEA R2, P2, R248, R0, 0x1 ;  /* 0x00000000f8028211 */ /* 0x000fe400078408ff */
[-C--:B--2---:R-:W-:Y:S02]  /*115d0*/  @!P1 LEA.HI.X R5, R238, R10.reuse, R12, 0x1, P3 ;  /* 0x0000000aee059211 */ /* 0x084fe400018f0c0c */
[----:B------:R-:W-:-:S03]  /*115e0*/  @!P0 LEA.HI.X R3, R248, R10, R11, 0x1, P2 ;  /* 0x0000000af8038211 */ /* 0x000fc600010f0c0b */
[----:B------:R1:W-:Y:S04]  /*115f0*/  @!P1 ST.E.128 [R4.64], R32 ;  /* 0x0000002004009985 */ /* 0x0003e8000c101d06 */
[----:B------:R1:W-:Y:S02]  /*11600*/  @!P0 ST.E.128 [R2.64], R28 ;  /* 0x0000001c02008985 */ /* 0x0003e4000c101d06 */
.L_x_1395:
[----:B------:R-:W-:Y:S05]  /*11610*/  BSYNC B0 ;  /* 0x0000000000007941 */ /* 0x000fea0003800000 */
.L_x_1394:
[----:B------:R-:W-:Y:S05]  /*11620*/  BRA.DIV ~URZ, `(.L_x_1396) ;  /* 0x000059027f007947 */ /* 0x000fea000b800000 */
[----:B--2---:R-:W2:Y:S04]  /*11630*/  SHFL.IDX PT, R7, R7, 0x3, 0x181f ;  /* 0x00781f0007077f89 */ /* 0x004ea800000e0000 */
[----:B------:R1:W3:Y:S02]  /*11640*/  SHFL.IDX PT, R0, R8, 0x3, 0x181f ;  /* 0x00781f0008007f89 */ /* 0x0002e400000e0000 */
.L_x_1481:
[----:B-1----:R-:W-:-:S04]  /*11650*/  IADD3 R2, R6, 0x60, RZ ;  /* 0x0000006006027810 */ /* 0x002fc80007ffe0ff */
[----:B------:R-:W-:-:S13]  /*11660*/  ISETP.GE.AND P0, PT, R2, R9, PT ;  /* 0x000000090200720c */ /* 0x000fda0003f06270 */
[----:B------:R-:W-:Y:S05]  /*11670*/  @P0 BRA `(.L_x_1397) ;  /* 0x00001bb000000947 */ /* 0x000fea0003800000 */
[----:B------:R-:W-:Y:S02]  /*11680*/  ISETP.GE.AND P0, PT, R238, c[0x0][0x3c8], PT ;  /* 0x0000f200ee007a0c */ /* 0x000fe40003f06270 */
[----:B------:R-:W-:-:S11]  /*11690*/  SHF.R.S32.HI R4, RZ, 0x1f, R238 ;  /* 0x0000001fff047819 */ /* 0x000fd600000114ee */
[----:B---3--:R-:W-:-:S04]  /*116a0*/  @!P0 LEA R2, P1, R238, R0, 0x1 ;  /* 0x00000000ee028211 */ /* 0x008fc800078208ff */
[----:B--2---:R-:W-:-:S05]  /*116b0*/  @!P0 LEA.HI.X R3, R238, R7, R4, 0x1, P1 ;  /* 0x00000007ee038211 */ /* 0x004fca00008f0c04 */
        /* <DEDUP_REMOVED lines=8> */
.L_x_1384:
        /* <DEDUP_REMOVED lines=33> */
.L_x_1482:
[----:B------:R-:W-:Y:S05]  /*11950*/  BRA.DIV ~URZ, `(.L_x_1399) ;  /* 0x000057127f007947 */ /* 0x000fea000b800000 */
[----:B------:R3:W4:Y:S02]  /*11960*/  SHFL.IDX PT, R0, R12, RZ, 0x1c1f ;  /* 0x001c1fff0c007589 */ /* 0x00072400000e0000 */
.L_x_1483:
        /* <DEDUP_REMOVED lines=98> */
.L_x_1401:
[----:B------:R-:W-:Y:S05]  /*11f90*/  BSYNC B0 ;  /* 0x0000000000007941 */ /* 0x000fea0003800000 */
.L_x_1400:
[----:B------:R-:W-:Y:S05]  /*11fa0*/  BRA.DIV ~URZ, `(.L_x_1402) ;  /* 0x000051327f007947 */ /* 0x000fea000b800000 */
[----:B--2---:R2:W1:Y:S04]  /*11fb0*/  SHFL.IDX PT, R4, R5, 0x1, 0x1c1f ;  /* 0x003c1f0005047f89 */ /* 0x00446800000e0000 */
[----:B----4-:R2:W4:Y:S02]  /*11fc0*/  SHFL.IDX PT, R0, R12, 0x1, 0x1c1f ;  /* 0x003c1f000c007f89 */ /* 0x01052400000e0000 */
.L_x_1484:
        /* <DEDUP_REMOVED lines=99> */
.L_x_1382:
[----:B------:R-:W2:Y:S04]  /*12600*/  LDL.LU R4, [R1+0x60] ;  /* 0x0000600001047983 */ /* 0x000ea80000300800 */
[----:B------:R-:W3:Y:S01]  /*12610*/  LDL.LU R6, [R1+0x64] ;  /* 0x0000640001067983 */ /* 0x000ee20000300800 */
[----:B------:R-:W-:Y:S02]  /*12620*/  ISETP.NE.U32.AND P1, PT, RZ, c[0x0][0x508], PT ;  /* 0x00014200ff007a0c */ /* 0x000fe40003f25070 */
[----:B------:R-:W-:Y:S01]  /*12630*/  ISETP.NE.U32.AND P3, PT, RZ, c[0x0][0x500], PT ;  /* 0x00014000ff007a0c */ /* 0x000fe20003f65070 */
[----:B------:R-:W4:Y:S01]  /*12640*/  LDL.LU R0, [R1+0x68] ;  /* 0x0000680001007983 */ /* 0x000f220000300800 */
[----:B------:R-:W-:Y:S01]  /*12650*/  ISETP.NE.AND.EX P1, PT, RZ, c[0x0][0x50c], PT, P1 ;  /* 0x00014300ff007a0c */ /* 0x000fe20003f25310 */
[----:B------:R-:W-:Y:S01]  /*12660*/  IMAD.MOV.U32 R8, RZ, RZ, RZ ;  /* 0x000000ffff087224 */ /* 0x000fe200078e00ff */
[----:B------:R-:W-:Y:S01]  /*12670*/  ISETP.NE.AND.EX P3, PT, RZ, c[0x0][0x504], PT, P3 ;  /* 0x00014100ff007a0c */ /* 0x000fe20003f65330 */
[----:B------:R-:W-:Y:S01]  /*12680*/  IMAD.MOV.U32 R20, RZ, RZ, c[0x0][0x388] ;  /* 0x0000e200ff147624 */ /* 0x000fe200078e00ff */
[----:B--2---:R-:W-:-:S09]  /*12690*/  IADD3 R2, P2, R4, c[0x0][0x500], RZ ;  /* 0x0001400004027a10 */ /* 0x004fd20007f5e0ff */
[----:B------:R-:W-:Y:S02]  /*126a0*/  @P1 IADD3 R4, P0, R4, c[0x0][0x508], RZ ;  /* 0x0001420004041a10 */ /* 0x000fe40007f1e0ff */
        /* <DEDUP_REMOVED lines=11> */
.L_x_1403:
[----:B-1----:R-:W2:Y:S04]  /*12760*/  LDL.LU R4, [R1+0x50] ;  /* 0x0000500001047983 */ /* 0x002ea80000300800 */
[----:B------:R-:W3:Y:S04]  /*12770*/  LDL.LU R2, [R1+0x5c] ;  /* 0x00005c0001027983 */ /* 0x000ee80000300800 */
        /* <DEDUP_REMOVED lines=58> */
.L_x_1405:
[----:B------:R-:W-:Y:S05]  /*12b20*/  BSYNC B0 ;  /* 0x0000000000007941 */ /* 0x000fea0003800000 */
.L_x_1404:
[----:B------:R-:W-:-:S13]  /*12b30*/  ISETP.GT.AND P0, PT, R19, 0x1, PT ;  /* 0x000000011300780c */ /* 0x000fda0003f04270 */
[----:B------:R-:W-:Y:S05]  /*12b40*/  @P0 BRA `(.L_x_1397) ;  /* 0x000006e000000947 */ /* 0x000fea0003800000 */
[----:B-1----:R-:W2:Y:S04]  /*12b50*/  LDL R5, [R1+0x40] ;  /* 0x0000400001057983 */ /* 0x002ea80000100800 */
[----:B------:R-:W2:Y:S01]  /*12b60*/  LDL R4, [R1+0x4] ;  /* 0x0000040001047983 */ /* 0x000ea20000100800 */
[----:B------:R-:W-:Y:S01]  /*12b70*/  MOV R2, c[0x0][0x4e8] ;  /* 0x00013a0000027a02 */ /* 0x000fe20000000f00 */
[----:B------:R-:W-:-:S03]  /*12b80*/  IMAD R0, R18, c[0x0][0x3a0], RZ ;  /* 0x0000e80012007a24 */ /* 0x000fc600078e02ff */
[----:B------:R-:W-:Y:S01]  /*12b90*/  ISETP.NE.AND P0, PT, R2, 0x1, PT ;  /* 0x000000010200780c */ /* 0x000fe20003f05270 */
[----:B------:R-:W-:-:S04]  /*12ba0*/  IMAD.WIDE.U32 R2, R8, c[0x0][0x3a0], RZ ;  /* 0x0000e80008027a25 */ /* 0x000fc800078e00ff */
[----:B------:R-:W-:-:S05]  /*12bb0*/  IMAD R8, R8, c[0x0][0x3a4], R0 ;  /* 0x0000e90008087a24 */ /* 0x000fca00078e0200 */
[----:B------:R-:W-:-:S05]  /*12bc0*/  IADD3 R3, R3, R8, RZ ;  /* 0x0000000803037210 */ /* 0x000fca0007ffe0ff */
[----:B------:R-:W-:-:S04]  /*12bd0*/  IMAD.WIDE.U32 R2, R9, c[0x0][0x3e8], R2 ;  /* 0x0000fa0009027a25 */ /* 0x000fc800078e0002 */
[----:B------:R-:W-:-:S04]  /*12be0*/  IMAD R3, R9, c[0x0][0x3ec], R3 ;  /* 0x0000fb0009037a24 */ /* 0x000fc800078e0203 */
[----:B------:R-:W-:Y:S01]  /*12bf0*/  IMAD.WIDE.U32 R2, R15, c[0x0][0x3f0], R2 ;  /* 0x0000fc000f027a25 */ /* 0x000fe200078e0002 */
[----:B--2---:R-:W-:-:S03]  /*12c00*/  IADD3 R4, R4, R5, RZ ;  /* 0x0000000504047210 */ /* 0x004fc60007ffe0ff */
[----:B------:R-:W-:Y:S01]  /*12c10*/  IMAD R5, R21, c[0x0][0x3f0], RZ ;  /* 0x0000fc0015057a24 */ /* 0x000fe200078e02ff */
[----:B------:R-:W-:Y:S01]  /*12c20*/  MOV R0, R4 ;  /* 0x0000000400007202 */ /* 0x000fe20000000f00 */
[----:B------:R-:W-:-:S04]  /*12c30*/  @P0 IMAD.HI.U32 R6, R4, c[0x0][0x4ec], RZ ;  /* 0x00013b0004060a27 */ /* 0x000fc800078e00ff */
[----:B------:R-:W-:Y:S01]  /*12c40*/  IMAD R7, R15, c[0x0][0x3f4], R5 ;  /* 0x0000fd000f077a24 */ /* 0x000fe200078e0205 */
[----:B------:R-:W-:-:S04]  /*12c50*/  @P0 SHF.R.U32.HI R0, RZ, c[0x0][0x4f0], R6 ;  /* 0x00013c00ff000a19 */ /* 0x000fc80000011606 */
        /* <DEDUP_REMOVED lines=17> */
.L_x_1485:
[----:B------:R-:W-:Y:S05]  /*12d70*/  BRA.DIV ~URZ, `(.L_x_1407) ;  /* 0x000044a27f007947 */ /* 0x000fea000b800000 */
[----:B------:R3:W4:Y:S02]  /*12d80*/  SHFL.IDX PT, R0, R10, RZ, 0x181f ;  /* 0x00181fff0a007589 */ /* 0x00072400000e0000 */
.L_x_1486:
[----:B------:R-:W5:Y:S04]  /*12d90*/  LDL.LU R3, [R1+0x40] ;  /* 0x0000400001037983 */ /* 0x000f680000300800 */
[----:B------:R-:W1:Y:S01]  /*12da0*/  S2R R4, SR_TID.X ;  /* 0x0000000000047919 */ /* 0x000e620000002100 */
[----:B------:R-:W-:Y:S01]  /*12db0*/  IMAD R8, R20, c[0x0][0x4e8], RZ ;  /* 0x00013a0014087a24 */ /* 0x000fe200078e02ff */
        /* <DEDUP_REMOVED lines=17> */
.L_x_1409:
[----:B------:R-:W-:Y:S05]  /*12ed0*/  BSYNC B0 ;  /* 0x0000000000007941 */ /* 0x000fea0003800000 */
.L_x_1408:
[----:B------:R-:W-:Y:S05]  /*12ee0*/  BRA.DIV ~URZ, `(.L_x_1410) ;  /* 0x000043a27f007947 */ /* 0x000fea000b800000 */
[----:B--2---:R2:W1:Y:S04]  /*12ef0*/  SHFL.IDX PT, R9, R7, 0x1, 0x181f ;  /* 0x00381f0007097f89 */ /* 0x00446800000e0000 */
[----:B----4-:R2:W4:Y:S02]  /*12f00*/  SHFL.IDX PT, R0, R10, 0x1, 0x181f ;  /* 0x00381f000a007f89 */ /* 0x01052400000e0000 */
.L_x_1487:
        /* <DEDUP_REMOVED lines=12> */
[----:B------:R1:W-:Y:S04]  /*12fd0*/  @!P1 ST.E.128 [R4.64], RZ ;  /* 0x000000ff04009985 */ /* 0x0003e8000c101d06 */
[----:B------:R1:W-:Y:S02]  /*12fe0*/  @!P0 ST.E.128 [R2.64], RZ ;  /* 0x000000ff02008985 */ /* 0x0003e4000c101d06 */
.L_x_1412:
[----:B------:R-:W-:Y:S05]  /*12ff0*/  BSYNC B0 ;  /* 0x0000000000007941 */ /* 0x000fea0003800000 */
.L_x_1411:
[----:B------:R-:W-:Y:S05]  /*13000*/  BRA.DIV ~URZ, `(.L_x_1413) ;  /* 0x000043527f007947 */ /* 0x000fea000b800000 */
[----:B------:R1:W2:Y:S02]  /*13010*/  SHFL.IDX PT, R9, R7, 0x2, 0x181f ;  /* 0x00581f0007097f89 */ /* 0x0002a400000e0000 */
.L_x_1488:
[----:B------:R-:W-:Y:S05]  /*13020*/  BRA.DIV ~URZ, `(.L_x_1414) ;  /* 0x000043a27f007947 */ /* 0x000fea000b800000 */
[----:B----4-:R4:W1:Y:S02]  /*13030*/  SHFL.IDX PT, R0, R10, 0x2, 0x181f ;  /* 0x00581f000a007f89 */ /* 0x01086400000e0000 */
.L_x_1489:
        /* <DEDUP_REMOVED lines=12> */
[----:B------:R1:W-:Y:S04]  /*13100*/  @!P1 ST.E.128 [R4.64], RZ ;  /* 0x000000ff04009985 */ /* 0x0003e8000c101d06 */
[----:B------:R1:W-:Y:S02]  /*13110*/  @!P0 ST.E.128 [R2.64], RZ ;  /* 0x000000ff02008985 */ /* 0x0003e4000c101d06 */
.L_x_1416:
[----:B------:R-:W-:Y:S05]  /*13120*/  BSYNC B0 ;  /* 0x0000000000007941 */ /* 0x000fea0003800000 */
.L_x_1415:
[----:B------:R-:W-:Y:S05]  /*13130*/  BRA.DIV ~URZ, `(.L_x_1417) ;  /* 0x000043027f007947 */ /* 0x000fea000b800000 */
[----:B--2---:R-:W2:Y:S04]  /*13140*/  SHFL.IDX PT, R7, R7, 0x3, 0x181f ;  /* 0x00781f0007077f89 */ /* 0x004ea800000e0000 */
[----:B------:R1:W3:Y:S02]  /*13150*/  SHFL.IDX PT, R0, R10, 0x3, 0x181f ;  /* 0x00781f000a007f89 */ /* 0x0002e400000e0000 */
.L_x_1490:
[----:B------:R-:W-:-:S04]  /*13160*/  IADD3 R6, R6, 0x60, RZ ;  /* 0x0000006006067810 */ /* 0x000fc80007ffe0ff */
[----:B------:R-:W-:-:S13]  /*13170*/  ISETP.GE.AND P0, PT, R6, R8, PT ;  /* 0x000000080600720c */ /* 0x000fda0003f06270 */
[----:B------:R-:W-:Y:S05]  /*13180*/  @P0 BRA `(.L_x_1397) ;  /* 0x000000a000000947 */ /* 0x000fea0003800000 */
[----:B------:R-:W-:Y:S02]  /*13190*/  ISETP.GE.AND P1, PT, R238, c[0x0][0x3c8], PT ;  /* 0x0000f200ee007a0c */ /* 0x000fe40003f26270 */
[----:B------:R-:W-:Y:S02]  /*131a0*/  ISETP.GE.AND P0, PT, R248, c[0x0][0x3c8], PT ;  /* 0x0000f200f8007a0c */ /* 0x000fe40003f06270 */
[----:B-1-34-:R-:W-:Y:S02]  /*131b0*/  SHF.R.S32.HI R10, RZ, 0x1f, R238 ;  /* 0x0000001fff0a7819 */ /* 0x01afe400000114ee */
[----:B------:R-:W-:-:S07]  /*131c0*/  SHF.R.S32.HI R9, RZ, 0x1f, R248 ;  /* 0x0000001fff097819 */ /* 0x000fce00000114f8 */
[-C--:B------:R-:W-:Y:S02]  /*131d0*/  @!P1 LEA R4, P3, R238, R0.reuse, 0x1 ;  /* 0x00000000ee049211 */ /* 0x080fe400078608ff */
[----:B------:R-:W-:Y:S02]  /*131e0*/  @!P0 LEA R2, P2, R248, R0, 0x1 ;  /* 0x00000000f8028211 */ /* 0x000fe400078408ff */
[-C--:B--2---:R-:W-:Y:S02]  /*131f0*/  @!P1 LEA.HI.X R5, R238, R7.reuse, R10, 0x1, P3 ;  /* 0x00000007ee059211 */ /* 0x084fe400018f0c0a */
[----:B------:R-:W-:-:S03]  /*13200*/  @!P0 LEA.HI.X R3, R248, R7, R9, 0x1, P2 ;  /* 0x00000007f8038211 */ /* 0x000fc600010f0c09 */
[----:B------:R1:W-:Y:S04]  /*13210*/  @!P1 ST.E.128 [R4.64], RZ ;  /* 0x000000ff04009985 */ /* 0x0003e8000c101d06 */
[----:B------:R1:W-:Y:S02]  /*13220*/  @!P0 ST.E.128 [R2.64], RZ ;  /* 0x000000ff02008985 */ /* 0x0003e4000c101d06 */
.L_x_1397:
[----:B------:R-:W-:Y:S05]  /*13230*/  BSYNC B1 ;  /* 0x0000000000017941 */ /* 0x000fea0003800000 */
.L_x_1381:
[----:B-1-34-:R-:W3:Y:S02]  /*13240*/  LDL R0, [R1+0x10c] ;  /* 0x00010c0001007983 */ /* 0x01aee40000100800 */
[----:B---3--:R-:W-:-:S13]  /*13250*/  ISETP.NE.AND P0, PT, R0, RZ, PT ;  /* 0x000000ff0000720c */ /* 0x008fda0003f05270 */
[----:B------:R-:W-:Y:S01]  /*13260*/  @P0 WARPSYNC 0xffffffff ;  /* 0xffffffff00000948 */ /* 0x000fe20003800000 */
[----:B------:R-:W-:Y:S06]  /*13270*/  @P0 BAR.SYNC.DEFER_BLOCKING 0x5, 0x100 ;  /* 0x0144000000000b1d */ /* 0x000fec0000010000 */
[----:B--2---:R-:W1:Y:S04]  /*13280*/  @P0 LDS.128 R4, [0xf100] ;  /* 0x00f10000ff040984 */ /* 0x004e680000000c00 */
        /* <DEDUP_REMOVED lines=10> */
.L_x_1491:
[----:B------:R-:W-:Y:S05]  /*13330*/  BRA.DIV ~URZ, `(.L_x_1420) ;  /* 0x000042427f007947 */ /* 0x000fea000b800000 */
[----:B------:R3:W4:Y:S02]  /*13340*/  SHFL.IDX PT, R8, R62, 0x1, 0x1f ;  /* 0x00201f003e087f89 */ /* 0x00072400000e0000 */
.L_x_1492:
        /* <DEDUP_REMOVED lines=19> */
.L_x_1493:
        /* <DEDUP_REMOVED lines=16> */
.L_x_1494:
[----:B---3--:R-:W-:Y:S01]  /*13580*/  IMAD R0, R0, c[0x0][0x538], RZ ;  /* 0x00014e0000007a24 */ /* 0x008fe200078e02ff */
[----:B------:R-:W-:Y:S04]  /*13590*/  BSSY B1, `(.L_x_1423) ;  /* 0x00000cf000017945 */ /* 0x000fe80003800000 */
[----:B----4-:R-:W-:-:S04]  /*135a0*/  IADD3 R8, R0, R8, RZ ;  /* 0x0000000800087210 */ /* 0x010fc80007ffe0ff */
[----:B--2---:R-:W-:-:S13]  /*135b0*/  ISETP.GT.AND P6, PT, R8, R9, PT ;  /* 0x000000090800720c */ /* 0x004fda0003fc4270 */
[----:B------:R-:W-:Y:S05]  /*135c0*/  @P6 BRA `(.L_x_1424) ;  /* 0x0000025000006947 */ /* 0x000fea0003800000 */
.L_x_1428:
[----:B------:R-:W2:Y:S02]  /*135d0*/  LDL.LU R0, [R1+0x54] ;  /* 0x0000540001007983 */ /* 0x000ea40000300800 */
[----:B--2---:R-:W-:-:S04]  /*135e0*/  IADD3 R0, R0, 0x1f, RZ ;  /* 0x0000001f00007810 */ /* 0x004fc80007ffe0ff */
[----:B------:R-:W-:-:S13]  /*135f0*/  ISETP.GE.AND P6, PT, R0, c[0x0][0x53c], PT ;  /* 0x00014f0000007a0c */ /* 0x000fda0003fc6270 */
[----:B------:R-:W-:Y:S05]  /*13600*/  @P6 BRA `(.L_x_1425) ;  /* 0x00000c2000006947 */ /* 0x000fea0003800000 */
[----:B------:R2:W-:Y:S01]  /*13610*/  STL [R1+0x54], R0 ;  /* 0x0000540001007387 */ /* 0x0005e20000100800 */
[----:B------:R-:W-:Y:S01]  /*13620*/  CS2R R6, SRZ ;  /* 0x0000000000067805 */ /* 0x000fe2000001ff00 */
[----:B--2---:R-:W-:-:S04]  /*13630*/  IADD3 R0, R0, R12, RZ ;  /* 0x0000000c00007210 */ /* 0x004fc80007ffe0ff */
        /* <DEDUP_REMOVED lines=10> */
.L_x_1495:
        /* <DEDUP_REMOVED lines=16> */
.L_x_1496:
[----:B--2---:R-:W-:-:S05]  /*137e0*/  IMAD R0, R0, c[0x0][0x538], RZ ;  /* 0x00014e0000007a24 */ /* 0x004fca00078e02ff */
[----:B------:R-:W-:-:S04]  /*137f0*/  IADD3 R8, R0, R8, RZ ;  /* 0x0000000800087210 */ /* 0x000fc80007ffe0ff */
[----:B------:R-:W-:-:S13]  /*13800*/  ISETP.GT.AND P6, PT, R8, R9, PT ;  /* 0x000000090800720c */ /* 0x000fda0003fc4270 */
[----:B-1----:R-:W-:Y:S05]  /*13810*/  @!P6 BRA `(.L_x_1428) ;  /* 0xfffffdb00000e947 */ /* 0x002fea000383ffff */
.L_x_1424:
[----:B------:R-:W-:-:S05]  /*13820*/  IADD3 R8, -R0, R8, RZ ;  /* 0x0000000800087210 */ /* 0x000fca0007ffe1ff */
[----:B------:R-:W-:-:S05]  /*13830*/  IMAD R0, R4, c[0x0][0x538], R8 ;  /* 0x00014e0004007a24 */ /* 0x000fca00078e0208 */
[----:B------:R-:W-:Y:S01]  /*13840*/  ISETP.GT.AND P0, PT, R0, R9, PT ;  /* 0x000000090000720c */ /* 0x000fe20003f04270 */
[----:B------:R-:W-:-:S12]  /*13850*/  BRA.DIV ~URZ, `(.L_x_1429) ;  /* 0x000041827f007947 */ /* 0x000fd8000b800000 */
[----:B------:R-:W-:-:S03]  /*13860*/  VOTE.ANY R5, PT, !P0 ;  /* 0x0000000000057806 */ /* 0x000fc600040e0100 */
.L_x_1497:
[----:B------:R-:W2:Y:S01]  /*13870*/  LDL.LU R2, [R1+0x54] ;  /* 0x0000540001027983 */ /* 0x000ea20000300800 */
[----:B------:R-:W2:Y:S02]  /*13880*/  POPC R0, R5 ;  /* 0x0000000500007309 */ /* 0x000ea40000000000 */
[----:B--2---:R-:W-:-:S05]  /*13890*/  IADD3 R2, R0, R2, RZ ;  /* 0x0000000200027210 */ /* 0x004fca0007ffe0ff */
[----:B------:R2:W-:Y:S01]  /*138a0*/  STL [R1+0x54], R2 ;  /* 0x0000540201007387 */ /* 0x0005e20000100800 */
[----:B------:R-:W-:Y:S05]  /*138b0*/  BRA.DIV ~URZ, `(.L_x_1430) ;  /* 0x000041727f007947 */ /* 0x000fea000b800000 */
[----:B------:R3:W4:Y:S04]  /*138c0*/  SHFL.IDX PT, R10, R6, R0, 0x1f ;  /* 0x00001f00060a7589 */ /* 0x00072800000e0000 */
[----:B------:R3:W1:Y:S02]  /*138d0*/  SHFL.IDX PT, R7, R7, R0, 0x1f ;  /* 0x00001f0007077589 */ /* 0x00066400000e0000 */
.L_x_1498:
[----:B------:R-:W-:Y:S01]  /*138e0*/  ISETP.NE.AND P0, PT, R5, RZ, PT ;  /* 0x000000ff0500720c */ /* 0x000fe20003f05270 */
[----:B------:R-:W-:-:S12]  /*138f0*/  BSSY B0, `(.L_x_1431) ;  /* 0x0000005000007945 */ /* 0x000fd80003800000 */
[----:B------:R-:W-:Y:S05]  /*13900*/  @!P0 BRA `(.L_x_1432) ;  /* 0x0000003000008947 */ /* 0x000fea0003800000 */
[----:B---3--:R-:W-:Y:S01]  /*13910*/  IADD3 R0, R0, -0x1, RZ ;  /* 0xffffffff00007810 */ /* 0x008fe20007ffe0ff */
[----:B------:R-:W-:Y:S05]  /*13920*/  BRA.DIV ~URZ, `(.L_x_1433) ;  /* 0x000041d27f007947 */ /* 0x000fea000b800000 */
[----:B------:R3:W2:Y:S02]  /*13930*/  SHFL.IDX PT, R11, R4, R0, 0x1f ;  /* 0x00001f00040b7589 */ /* 0x0006a400000e0000 */
.L_x_1432:
[----:B------:R-:W-:Y:S05]  /*13940*/  BSYNC B0 ;  /* 0x0000000000007941 */ /* 0x000fea0003800000 */
.L_x_1431:
[----:B--23--:R-:W-:Y:S01]  /*13950*/  IMAD R0, R11, c[0x0][0x538], R8 ;  /* 0x00014e000b007a24 */ /* 0x00cfe200078e0208 */
[----:B-1----:R-:W-:Y:S01]  /*13960*/  ISETP.NE.AND P0, PT, R7, 0x1, PT ;  /* 0x000000010700780c */ /* 0x002fe20003f05270 */
[----:B------:R-:W-:Y:S03]  /*13970*/  BSSY B0, `(.L_x_1434) ;  /* 0x0000087000007945 */ /* 0x000fe60003800000 */
[----:B------:R1:W-:Y:S01]  /*13980*/  STL [R1+0x48], R0 ;  /* 0x0000480001007387 */ /* 0x0003e20000100800 */
[----:B------:R-:W-:-:S08]  /*13990*/  IADD3 R9, -R0, R9, RZ ;  /* 0x0000000900097210 */ /* 0x000fd00007ffe1ff */
[----:B------:R-:W-:Y:S05]  /*139a0*/  @!P0 BRA `(.L_x_1435) ;  /* 0x000003e000008947 */ /* 0x000fea0003800000 */
[-C--:B----4-:R-:W-:Y:S02]  /*139b0*/  IABS R2, R10.reuse ;  /* 0x0000000a00027213 */ /* 0x090fe40000000000 */
[----:B------:R-:W-:Y:S02]  /*139c0*/  IABS R8, R10 ;  /* 0x0000000a00087213 */ /* 0x000fe40000000000 */
[----:B-1----:R-:W1:Y:S08]  /*139d0*/  I2F.RP R0, R2 ;  /* 0x0000000200007306 */ /* 0x002e700000209400 */
        /* <DEDUP_REMOVED lines=59> */
.L_x_1435:
[----:B-1----:R-:W2:Y:S01]  /*13d90*/  LDL R0, [R1+0x54] ;  /* 0x0000540001007983 */ /* 0x002ea20000100800 */
[----:B------:R-:W-:-:S04]  /*13da0*/  IMAD.MOV.U32 R2, RZ, RZ, 0x4 ;  /* 0x00000004ff027424 */ /* 0x000fc800078e00ff */
        /* <DEDUP_REMOVED lines=14> */
[----:B------:R-:W-:Y:S01]  /*13e90*/  MOV R2, RZ ;  /* 0x000000ff00027202 */ /* 0x000fe20000000f00 */
[----:B------:R-:W-:-:S04]  /*13ea0*/  IMAD.MOV.U32 R6, RZ, RZ, R0 ;  /* 0x000000ffff067224 */ /* 0x000fc800078e0000 */
        /* <DEDUP_REMOVED lines=11> */
[----:B------:R-:W-:-:S05]  /*13f60*/  @P2 IADD3 R0, R0, 0x1, RZ ;  /* 0x0000000100002810 */ /* 0x000fca0007ffe0ff */
[----:B------:R-:W-:-:S05]  /*13f70*/  IMAD.MOV.U32 R2, RZ, RZ, R0 ;  /* 0x000000ffff027224 */ /* 0x000fca00078e0000 */
[----:B------:R-:W-:Y:S02]  /*13f80*/  @!P0 IADD3 R2, -R2, RZ, RZ ;  /* 0x000000ff02028210 */ /* 0x000fe40007ffe1ff */
        /* <DEDUP_REMOVED lines=15> */
[----:B------:R-:W-:Y:S01]  /*14080*/  IMAD R7, R6, R4, RZ ;  /* 0x0000000406077224 */ /* 0x000fe200078e02ff */
[----:B------:R-:W-:Y:S01]  /*14090*/  MOV R6, R2 ;  /* 0x0000000200067202 */ /* 0x000fe20000000f00 */
[----:B------:R-:W-:-:S04]  /*140a0*/  IMAD.MOV.U32 R2, RZ, RZ, RZ ;  /* 0x000000ffff027224 */ /* 0x000fc800078e00ff */
[----:B------:R-:W-:-:S04]  /*140b0*/  IMAD.HI.U32 R7, R3, R7, R2 ;  /* 0x0000000703077227 */ /* 0x000fc800078e0002 */
[----:B------:R-:W-:-:S04]  /*140c0*/  IMAD.MOV R2, RZ, RZ, -R8 ;  /* 0x000000ffff027224 */ /* 0x000fc800078e0a08 */
        /* <DEDUP_REMOVED lines=17> */
.L_x_1436:
[----:B------:R-:W-:Y:S05]  /*141e0*/  BSYNC B0 ;  /* 0x0000000000007941 */ /* 0x000fea0003800000 */
.L_x_1434:
[----:B------:R-:W-:-:S04]  /*141f0*/  LOP3.LUT R2, RZ, R2, RZ, 0x33, !PT ;  /* 0x00000002ff027212 */ /* 0x000fc800078e33ff */
[----:B-1----:R-:W-:-:S05]  /*14200*/  IADD3 R0, R2, R10, RZ ;  /* 0x0000000a02007210 */ /* 0x002fca0007ffe0ff */
[----:B------:R1:W-:Y:S01]  /*14210*/  STL [R1+0x4c], R0 ;  /* 0x00004c0001007387 */ /* 0x0003e20000100800 */
[----:B------:R-:W-:Y:S05]  /*14220*/  BRA `(.L_x_1437) ;  /* 0x0000005000007947 */ /* 0x000fea0003800000 */
.L_x_1425:
[----:B------:R-:W-:Y:S01]  /*14230*/  MOV R0, c[0x0][0x53c] ;  /* 0x00014f0000007a02 */ /* 0x000fe20000000f00 */
[----:B------:R2:W-:Y:S04]  /*14240*/  STL [R1+0x48], R9 ;  /* 0x0000480901007387 */ /* 0x0005e80000100800 */
[----:B------:R2:W-:Y:S04]  /*14250*/  STL [R1+0x4c], RZ ;  /* 0x00004cff01007387 */ /* 0x0005e80000100800 */
[----:B------:R2:W-:Y:S04]  /*14260*/  STL [R1+0x50], RZ ;  /* 0x000050ff01007387 */ /* 0x0005e80000100800 */
[----:B------:R2:W-:Y:S02]  /*14270*/  STL [R1+0x54], R0 ;  /* 0x0000540001007387 */ /* 0x0005e40000100800 */
.L_x_1437:
[----:B------:R-:W-:Y:S05]  /*14280*/  BSYNC B1 ;  /* 0x0000000000017941 */ /* 0x000fea0003800000 */
.L_x_1423:
[----:B-1----:R-:W3:Y:S04]  /*14290*/  LDL R4, [R1+0x48] ;  /* 0x0000480001047983 */ /* 0x002ee80000100800 */
[----:B------:R-:W3:Y:S04]  /*142a0*/  LDL R5, [R1+0x4c] ;  /* 0x00004c0001057983 */ /* 0x000ee80000100800 */
[----:B------:R-:W3:Y:S04]  /*142b0*/  LDL R6, [R1+0x50] ;  /* 0x0000500001067983 */ /* 0x000ee80000100800 */
[----:B------:R-:W3:Y:S01]  /*142c0*/  LDL R7, [R1+0x54] ;  /* 0x0000540001077983 */ /* 0x000ee20000100800 */
[----:B------:R-:W-:Y:S03]  /*142d0*/  WARPSYNC 0xffffffff ;  /* 0xffffffff00007948 */ /* 0x000fe60003800000 */
[----:B------:R-:W-:Y:S01]  /*142e0*/  BAR.SYNC.DEFER_BLOCKING 0x4, 0x100 ;  /* 0x0104000000007b1d */ /* 0x000fe20000010000 */
[----:B------:R-:W-:-:S13]  /*142f0*/  ISETP.NE.AND P0, PT, R12, RZ, PT ;  /* 0x000000ff0c00720c */ /* 0x000fda0003f05270 */
[----:B---3--:R1:W-:Y:S04]  /*14300*/  @!P0 STS.128 [0xf100], R4 ;  /* 0x00f10004ff008388 */ /* 0x0083e80000000c00 */
[----:B------:R-:W-:Y:S06]  /*14310*/  BAR.ARV 0x5, 0x100 ;  /* 0x0144000000007b1d */ /* 0x000fec0000002000 */
.L_x_1418:
[----:B--2---:R-:W2:Y:S02]  /*14320*/  LDL R0, [R1+0x54] ;  /* 0x0000540001007983 */ /* 0x004ea40000100800 */
[----:B--2---:R-:W-:-:S13]  /*14330*/  ISETP.GE.AND P0, PT, R0, c[0x0][0x53c], PT ;  /* 0x00014f0000007a0c */ /* 0x004fda0003f06270 */
[----:B-1----:R-:W-:Y:S01]  /*14340*/  @P0 CALL.REL.NOINC `(.L_x_1438) ;  /* 0x0000001000000944 */ /* 0x002fe20003c00000 */
[----:B------:R-:W-:Y:S05]  /*14350*/  BRA `(.L_x_1439) ;  /* 0xfffed93000007947 */ /* 0x000fea000383ffff */
.L_x_1438:
[----:B------:R-:W-:Y:S05]  /*14360*/  EXIT ;  /* 0x000000000000794d */ /* 0x000fea0003800000 */
.L_x_1307:
[----:B------:R-:W-:Y:S01]  /*14370*/  IMAD.MOV.U32 R0, RZ, RZ, R5 ;  /* 0x000000ffff007224 */ /* 0x000fe200078e0005 */
[----:B------:R-:W-:Y:S02]  /*14380*/  MOV R2, 0x1 ;  /* 0x0000000100027802 */ /* 0x000fe40000000f00 */
[----:B------:R-:W-:Y:S02]  /*14390*/  MOV R3, 0x143b0 ;  /* 0x000143b000037802 */ /* 0x000fe40000000f00 */
[----:B------:R-:W-:Y:S05]  /*143a0*/  CALL.REL.NOINC `($__internal_22_$__cuda_sm70_shflsync_up_p) ;  /* 0x0000388000007944 */ /* 0x000fea0003c00000 */
[----:B------:R-:W-:Y:S01]  /*143b0*/  MOV R0, R4 ;  /* 0x0000000400007202 */ /* 0x000fe20000000f00 */
[----:B------:R-:W-:Y:S05]  /*143c0*/  BRA `(.L_x_1440) ;  /* 0xfffec09000007947 */ /* 0x000fea000383ffff */
.L_x_1308:
[----:B------:R-:W-:Y:S01]  /*143d0*/  IMAD.MOV.U32 R0, RZ, RZ, R5 ;  /* 0x000000ffff007224 */ /* 0x000fe200078e0005 */
[----:B------:R-:W-:Y:S02]  /*143e0*/  MOV R2, 0x2 ;  /* 0x0000000200027802 */ /* 0x000fe40000000f00 */
[----:B------:R-:W-:Y:S02]  /*143f0*/  MOV R3, 0x14410 ;  /* 0x0001441000037802 */ /* 0x000fe40000000f00 */
[----:B------:R-:W-:Y:S05]  /*14400*/  CALL.REL.NOINC `($__internal_22_$__cuda_sm70_shflsync_up_p) ;  /* 0x0000382000007944 */ /* 0x000fea0003c00000 */
[----:B------:R-:W-:Y:S01]  /*14410*/  SEL R0, R4, RZ, P4 ;  /* 0x000000ff04007207 */ /* 0x000fe20002000000 */
[----:B------:R-:W-:Y:S01]  /*14420*/  IMAD.MOV.U32 R2, RZ, RZ, 0x4 ;  /* 0x00000004ff027424 */ /* 0x000fe200078e00ff */
[----:B------:R-:W-:-:S03]  /*14430*/  MOV R3, 0x14460 ;  /* 0x0001446000037802 */ /* 0x000fc60000000f00 */
[----:B------:R-:W-:Y:S02]  /*14440*/  IMAD.IADD R0, R5, 0x1, R0 ;  /* 0x0000000105007824 */ /* 0x000fe400078e0200 */
        /* <DEDUP_REMOVED lines=13> */
[----:B------:R-:W-:Y:S02]  /*14520*/  MOV R44, 0x1f ;  /* 0x0000001f002c7802 */ /* 0x000fe40000000f00 */
[----:B------:R-:W-:Y:S01]  /*14530*/  MOV R3, 0x14570 ;  /* 0x0001457000037802 */ /* 0x000fe20000000f00 */
[----:B------:R-:W-:-:S04]  /*14540*/  IMAD.IADD R4, R0, 0x1, R4 ;  /* 0x0000000100047824 */ /* 0x000fc800078e0204 */
[----:B------:R-:W-:Y:S02]  /*14550*/  IMAD.MOV.U32 R45, RZ, RZ, R4 ;  /* 0x000000ffff2d7224 */ /* 0x000fe400078e0004 */
[----:B------:R-:W-:Y:S05]  /*14560*/  CALL.REL.NOINC `($__internal_21_$__cuda_sm70_shflsync_idx_p) ;  /* 0x0000366000007944 */ /* 0x000fea0003c00000 */
[----:B------:R-:W-:Y:S01]  /*14570*/  MOV R0, R44 ;  /* 0x0000002c00007202 */ /* 0x000fe20000000f00 */
[----:B------:R-:W-:Y:S05]  /*14580*/  BRA `(.L_x_1441) ;  /* 0xfffebfd000007947 */ /* 0x000fea000383ffff */
.L_x_1310:
[----:B------:R-:W-:Y:S02]  /*14590*/  SEL R0, RZ, 0x1, P0 ;  /* 0x00000001ff007807 */ /* 0x000fe40000000000 */
[----:B------:R-:W-:Y:S02]  /*145a0*/  MOV R2, 0x145c0 ;  /* 0x000145c000027802 */ /* 0x000fe40000000f00 */
[----:B------:R-:W-:Y:S05]  /*145b0*/  CALL.REL.NOINC `($__internal_23_$__cuda_sm70_votesync_ballot) ;  /* 0x000036e000007944 */ /* 0x000fea0003c00000 */
[----:B------:R-:W-:Y:S01]  /*145c0*/  MOV R6, R0 ;  /* 0x0000000000067202 */ /* 0x000fe20000000f00 */
[----:B------:R-:W-:Y:S05]  /*145d0*/  BRA `(.L_x_1442) ;  /* 0xfffec01000007947 */ /* 0x000fea000383ffff */
.L_x_1311:
[----:B------:R-:W-:Y:S01]  /*145e0*/  IMAD.MOV.U32 R45, RZ, RZ, R9 ;  /* 0x000000ffff2d7224 */ /* 0x000fe200078e0009 */
[----:B-1----:R-:W-:Y:S01]  /*145f0*/  MOV R2, R0 ;  /* 0x0000000000027202 */ /* 0x002fe20000000f00 */
[----:B------:R-:W-:Y:S01]  /*14600*/  IMAD.MOV.U32 R44, RZ, RZ, 0x1f ;  /* 0x0000001fff2c7424 */ /* 0x000fe200078e00ff */
[----:B------:R-:W-:Y:S02]  /*14610*/  MOV R3, 0x14630 ;  /* 0x0001463000037802 */ /* 0x000fe40000000f00 */
[----:B------:R-:W-:Y:S05]  /*14620*/  CALL.REL.NOINC `($__internal_21_$__cuda_sm70_shflsync_idx_p) ;  /* 0x000035a000007944 */ /* 0x000fea0003c00000 */
[----:B------:R-:W-:Y:S01]  /*14630*/  IMAD.MOV.U32 R12, RZ, RZ, R44 ;  /* 0x000000ffff0c7224 */ /* 0x000fe200078e002c */
[----:B------:R-:W-:Y:S01]  /*14640*/  MOV R45, R8 ;  /* 0x00000008002d7202 */ /* 0x000fe20000000f00 */
[----:B------:R-:W-:Y:S01]  /*14650*/  IMAD.MOV.U32 R5, RZ, RZ, RZ ;  /* 0x000000ffff057224 */ /* 0x000fe200078e00ff */
[----:B------:R-:W-:Y:S01]  /*14660*/  MOV R2, R0 ;  /* 0x0000000000027202 */ /* 0x000fe20000000f00 */
[----:B------:R-:W-:Y:S01]  /*14670*/  IMAD.MOV.U32 R44, RZ, RZ, 0x1f ;  /* 0x0000001fff2c7424 */ /* 0x000fe200078e00ff */
[----:B------:R-:W-:-:S02]  /*14680*/  MOV R3, 0x146a0 ;  /* 0x000146a000037802 */ /* 0x000fc40000000f00 */
[----:B------:R-:W-:Y:S05]  /*14690*/  CALL.REL.NOINC `($__internal_21_$__cuda_sm70_shflsync_idx_p) ;  /* 0x0000353000007944 */ /* 0x000fea0003c00000 */
[----:B------:R-:W-:Y:S01]  /*146a0*/  MOV R9, R44 ;  /* 0x0000002c00097202 */ /* 0x000fe20000000f00 */
[----:B------:R-:W-:Y:S05]  /*146b0*/  BRA `(.L_x_1443) ;  /* 0xfffebfa000007947 */ /* 0x000fea000383ffff */
.L_x_1314:
[----:B------:R-:W-:Y:S01]  /*146c0*/  IMAD.MOV.U32 R45, RZ, RZ, R4 ;  /* 0x000000ffff2d7224 */ /* 0x000fe200078e0004 */
[----:B-1----:R-:W-:Y:S01]  /*146d0*/  MOV R2, R0 ;  /* 0x0000000000027202 */ /* 0x002fe20000000f00 */
[----:B------:R-:W-:Y:S01]  /*146e0*/  IMAD.MOV.U32 R44, RZ, RZ, 0x1f ;  /* 0x0000001fff2c7424 */ /* 0x000fe200078e00ff */
[----:B------:R-:W-:-:S02]  /*146f0*/  MOV R3, 0x14710 ;  /* 0x0001471000037802 */ /* 0x000fc40000000f00 */
[----:B---34-:R-:W-:Y:S05]  /*14700*/  CALL.REL.NOINC `($__internal_21_$__cuda_sm70_shflsync_idx_p) ;  /* 0x000034c000007944 */ /* 0x018fea0003c00000 */
[----:B------:R-:W-:Y:S01]  /*14710*/  MOV R5, R44 ;  /* 0x0000002c00057202 */ /* 0x000fe20000000f00 */
[----:B------:R-:W-:Y:S05]  /*14720*/  BRA `(.L_x_1313) ;  /* 0xfffebf9000007947 */ /* 0x000fea000383ffff */
.L_x_1327:
[----:B------:R-:W-:Y:S01]  /*14730*/  IMAD.MOV.U32 R45, RZ, RZ, R10 ;  /* 0x000000ffff2d7224 */ /* 0x000fe200078e000a */
[----:B------:R-:W-:Y:S01]  /*14740*/  MOV R2, 0x3 ;  /* 0x0000000300027802 */ /* 0x000fe20000000f00 */
[----:B------:R-:W-:Y:S01]  /*14750*/  IMAD.MOV.U32 R44, RZ, RZ, 0x181f ;  /* 0x0000181fff2c7424 */ /* 0x000fe200078e00ff */
[----:B------:R-:W-:-:S02]  /*14760*/  MOV R3, 0x14780 ;  /* 0x0001478000037802 */ /* 0x000fc40000000f00 */
[----:B------:R-:W-:Y:S05]  /*14770*/  CALL.REL.NOINC `($__internal_21_$__cuda_sm70_shflsync_idx_p) ;  /* 0x0000345000007944 */ /* 0x000fea0003c00000 */
[----:B------:R-:W-:Y:S01]  /*14780*/  IMAD.MOV.U32 R6, RZ, RZ, R44 ;  /* 0x000000ffff067224 */ /* 0x000fe200078e002c */
[----:B------:R-:W-:Y:S01]  /*14790*/  MOV R2, 0x3 ;  /* 0x0000000300027802 */ /* 0x000fe20000000f00 */
[----:B------:R-:W-:Y:S01]  /*147a0*/  IMAD.MOV.U32 R45, RZ, RZ, R12 ;  /* 0x000000ffff2d7224 */ /* 0x000fe200078e000c */
[----:B------:R-:W-:-:S02]  /*147b0*/  MOV R44, 0x181f ;  /* 0x0000181f002c7802 */ /* 0x000fc40000000f00 */
[----:B------:R-:W-:Y:S02]  /*147c0*/  MOV R3, 0x147e0 ;  /* 0x000147e000037802 */ /* 0x000fe40000000f00 */
[----:B------:R-:W-:Y:S05]  /*147d0*/  CALL.REL.NOINC `($__internal_21_$__cuda_sm70_shflsync_idx_p) ;  /* 0x000033f000007944 */ /* 0x000fea0003c00000 */
[----:B------:R-:W-:Y:S01]  /*147e0*/  MOV R2, R44 ;  /* 0x0000002c00027202 */ /* 0x000fe20000000f00 */
[----:B------:R-:W-:Y:S05]  /*147f0*/  BRA `(.L_x_1444) ;  /* 0xfffef0c000007947 */ /* 0x000fea000383ffff */
.L_x_1330:
[----:B------:R-:W-:Y:S01]  /*14800*/  IMAD.MOV.U32 R45, RZ, RZ, R0 ;  /* 0x000000ffff2d7224 */ /* 0x000fe200078e0000 */
[----:B------:R-:W-:Y:S01]  /*14810*/  MOV R2, RZ ;  /* 0x000000ff00027202 */ /* 0x000fe20000000f00 */
[----:B------:R-:W-:Y:S01]  /*14820*/  IMAD.MOV.U32 R44, RZ, RZ, 0x181f ;  /* 0x0000181fff2c7424 */ /* 0x000fe200078e00ff */
[----:B------:R-:W-:Y:S02]  /*14830*/  MOV R3, 0x14850 ;  /* 0x0001485000037802 */ /* 0x000fe40000000f00 */
[----:B------:R-:W-:Y:S05]  /*14840*/  CALL.REL.NOINC `($__internal_21_$__cuda_sm70_shflsync_idx_p) ;  /* 0x0000338000007944 */ /* 0x000fea0003c00000 */
[----:B------:R-:W-:Y:S01]  /*14850*/  MOV R5, R44 ;  /* 0x0000002c00057202 */ /* 0x000fe20000000f00 */
[----:B------:R-:W-:Y:S05]  /*14860*/  BRA `(.L_x_1445) ;  /* 0xffff058000007947 */ /* 0x000fea000383ffff */
.L_x_1331:
[----:B------:R-:W-:Y:S01]  /*14870*/  IMAD.MOV.U32 R45, RZ, RZ, R4 ;  /* 0x000000ffff2d7224 */ /* 0x000fe200078e0004 */
[----:B------:R-:W-:Y:S01]  /*14880*/  MOV R2, RZ ;  /* 0x000000ff00027202 */ /* 0x000fe20000000f00 */
[----:B------:R-:W-:Y:S01]  /*14890*/  IMAD.MOV.U32 R44, RZ, RZ, 0x181f ;  /* 0x0000181fff2c7424 */ /* 0x000fe200078e00ff */
[----:B------:R-:W-:Y:S02]  /*148a0*/  MOV R3, 0x148c0 ;  /* 0x000148c000037802 */ /* 0x000fe40000000f00 */
[----:B-12---:R-:W-:Y:S05]  /*148b0*/  CALL.REL.NOINC `($__internal_21_$__cuda_sm70_shflsync_idx_p) ;  /* 0x0000331000007944 */ /* 0x006fea0003c00000 */
[----:B------:R-:W-:Y:S01]  /*148c0*/  MOV R2, R44 ;  /* 0x0000002c00027202 */ /* 0x000fe20000000f00 */
[----:B------:R-:W-:Y:S05]  /*148d0*/  BRA `(.L_x_1446) ;  /* 0xffff053000007947 */ /* 0x000fea000383ffff */
.L_x_1334:
[----:B------:R-:W-:Y:S01]  /*148e0*/  IMAD.MOV.U32 R45, RZ, RZ, R0 ;  /* 0x000000ffff2d7224 */ /* 0x000fe200078e0000 */
[----:B--2-4-:R-:W-:Y:S01]  /*148f0*/  MOV R2, 0x1 ;  /* 0x0000000100027802 */ /* 0x014fe20000000f00 */
[----:B------:R-:W-:Y:S01]  /*14900*/  IMAD.MOV.U32 R44, RZ, RZ, 0x181f ;  /* 0x0000181fff2c7424 */ /* 0x000fe200078e00ff */
[----:B------:R-:W-:-:S02]  /*14910*/  MOV R3, 0x14930 ;  /* 0x0001493000037802 */ /* 0x000fc40000000f00 */
[----:B-1-3--:R-:W-:Y:S05]  /*14920*/  CALL.REL.NOINC `($__internal_21_$__cuda_sm70_shflsync_idx_p) ;  /* 0x000032a000007944 */ /* 0x00afea0003c00000 */
        /* <DEDUP_REMOVED lines=8> */
.L_x_1337:
[----:B------:R-:W-:Y:S01]  /*149b0*/  IMAD.MOV.U32 R45, RZ, RZ, R0 ;  /* 0x000000ffff2d7224 */ /* 0x000fe200078e0000 */
[----:B-1--4-:R-:W-:Y:S01]  /*149c0*/  MOV R2, 0x2 ;  /* 0x0000000200027802 */ /* 0x012fe20000000f00 */
[----:B------:R-:W-:Y:S01]  /*149d0*/  IMAD.MOV.U32 R44, RZ, RZ, 0x181f ;  /* 0x0000181fff2c7424 */ /* 0x000fe200078e00ff */
[----:B------:R-:W-:Y:S02]  /*149e0*/  MOV R3, 0x14a00 ;  /* 0x00014a0000037802 */ /* 0x000fe40000000f00 */
[----:B--23--:R-:W-:Y:S05]  /*149f0*/  CALL.REL.NOINC `($__internal_21_$__cuda_sm70_shflsync_idx_p) ;  /* 0x000031d000007944 */ /* 0x00cfea0003c00000 */
[----:B------:R-:W-:Y:S01]  /*14a00*/  MOV R5, R44 ;  /* 0x0000002c00057202 */ /* 0x000fe20000000f00 */
[----:B------:R-:W-:Y:S05]  /*14a10*/  BRA `(.L_x_1448) ;  /* 0xffff066000007947 */ /* 0x000fea000383ffff */
.L_x_1338:
[----:B------:R-:W-:Y:S01]  /*14a20*/  IMAD.MOV.U32 R45, RZ, RZ, R4 ;  /* 0x000000ffff2d7224 */ /* 0x000fe200078e0004 */
[----:B----4-:R-:W-:Y:S01]  /*14a30*/  MOV R2, 0x2 ;  /* 0x0000000200027802 */ /* 0x010fe20000000f00 */
[----:B------:R-:W-:Y:S01]  /*14a40*/  IMAD.MOV.U32 R44, RZ, RZ, 0x181f ;  /* 0x0000181fff2c7424 */ /* 0x000fe200078e00ff */
[----:B------:R-:W-:Y:S02]  /*14a50*/  MOV R3, 0x14a70 ;  /* 0x00014a7000037802 */ /* 0x000fe40000000f00 */
[----:B-123--:R-:W-:Y:S05]  /*14a60*/  CALL.REL.NOINC `($__internal_21_$__cuda_sm70_shflsync_idx_p) ;  /* 0x0000316000007944 */ /* 0x00efea0003c00000 */
[----:B------:R-:W-:Y:S01]  /*14a70*/  MOV R2, R44 ;  /* 0x0000002c00027202 */ /* 0x000fe20000000f00 */
[----:B------:R-:W-:Y:S05]  /*14a80*/  BRA `(.L_x_1449) ;  /* 0xffff061000007947 */ /* 0x000fea000383ffff */
.L_x_1341:
[----:B------:R-:W-:Y:S01]  /*14a90*/  IMAD.MOV.U32 R45, RZ, RZ, R0 ;  /* 0x000000ffff2d7224 */ /* 0x000fe200078e0000 */
[----:B-1----:R-:W-:Y:S01]  /*14aa0*/  MOV R2, 0x3 ;  /* 0x0000000300027802 */ /* 0x002fe20000000f00 */
[----:B------:R-:W-:Y:S01]  /*14ab0*/  IMAD.MOV.U32 R44, RZ, RZ, 0x181f ;  /* 0x0000181fff2c7424 */ /* 0x000fe200078e00ff */
[----:B------:R-:W-:-:S02]  /*14ac0*/  MOV R3, 0x14ae0 ;  /* 0x00014ae000037802 */ /* 0x000fc40000000f00 */
[----:B--234-:R-:W-:Y:S05]  /*14ad0*/  CALL.REL.NOINC `($__internal_21_$__cuda_sm70_shflsync_idx_p) ;  /* 0x000030f000007944 */ /* 0x01cfea0003c00000 */
        /* <DEDUP_REMOVED lines=8> */
.L_x_1342:
[----:B------:R-:W-:Y:S01]  /*14b60*/  IMAD.MOV.U32 R45, RZ, RZ, R4 ;  /* 0x000000ffff2d7224 */ /* 0x000fe200078e0004 */
[----:B------:R-:W-:Y:S01]  /*14b70*/  MOV R2, RZ ;  /* 0x000000ff00027202 */ /* 0x000fe20000000f00 */
[----:B------:R-:W-:Y:S01]  /*14b80*/  IMAD.MOV.U32 R44, RZ, RZ, 0x1c1f ;  /* 0x00001c1fff2c7424 */ /* 0x000fe200078e00ff */
[----:B------:R-:W-:Y:S02]  /*14b90*/  MOV R3, 0x14bb0 ;  /* 0x00014bb000037802 */ /* 0x000fe40000000f00 */
[----:B------:R-:W-:Y:S05]  /*14ba0*/  CALL.REL.NOINC `($__internal_21_$__cuda_sm70_shflsync_idx_p) ;  /* 0x0000302000007944 */ /* 0x000fea0003c00000 */
[----:B------:R-:W-:Y:S01]  /*14bb0*/  MOV R0, R44 ;  /* 0x0000002c00007202 */ /* 0x000fe20000000f00 */
[----:B------:R-:W-:Y:S05]  /*14bc0*/  BRA `(.L_x_1451) ;  /* 0xffff07f000007947 */ /* 0x000fea000383ffff */
.L_x_1343:
[----:B------:R-:W-:Y:S01]  /*14bd0*/  IMAD.MOV.U32 R45, RZ, RZ, R4 ;  /* 0x000000ffff2d7224 */ /* 0x000fe200078e0004 */
[----:B------:R-:W-:Y:S01]  /*14be0*/  MOV R2, 0x1 ;  /* 0x0000000100027802 */ /* 0x000fe20000000f00 */
[----:B------:R-:W-:Y:S01]  /*14bf0*/  IMAD.MOV.U32 R44, RZ, RZ, 0x1c1f ;  /* 0x00001c1fff2c7424 */ /* 0x000fe200078e00ff */
[----:B------:R-:W-:Y:S02]  /*14c00*/  MOV R3, 0x14c20 ;  /* 0x00014c2000037802 */ /* 0x000fe40000000f00 */
[----:B-1----:R-:W-:Y:S05]  /*14c10*/  CALL.REL.NOINC `($__internal_21_$__cuda_sm70_shflsync_idx_p) ;  /* 0x00002fb000007944 */ /* 0x002fea0003c00000 */
[----:B------:R-:W-:-:S05]  /*14c20*/  IMAD.IADD R0, R5, 0x1, R44 ;  /* 0x0000000105007824 */ /* 0x000fca00078e022c */
        /* <DEDUP_REMOVED lines=98> */
[----:B------:R-:W-:Y:S02]  /*15250*/  FSEL R145, R26, -INF , P6 ;  /* 0xff8000001a917808 */ /* 0x000fe40003000000 */
[----:B------:R-:W-:Y:S02]  /*15260*/  FMNMX.FTZ R0, R126, R0, !PT ;  /* 0x000000007e007209 */ /* 0x000fe40007810000 */
[----:B------:R-:W-:Y:S02]  /*15270*/  FMNMX.FTZ R5, R146, R5, !PT ;  /* 0x0000000592057209 */ /* 0x000fe40007810000 */
[----:B------:R-:W-:Y:S02]  /*15280*/  FMNMX.FTZ R0, R137, R0, !PT ;  /* 0x0000000089007209 */ /* 0x000fe40007810000 */
[----:B------:R-:W-:-:S02]  /*15290*/  FSEL R144, R25, -INF , P5 ;  /* 0xff80000019907808 */ /* 0x000fc40002800000 */
[----:B------:R-:W-:Y:S02]  /*152a0*/  FMNMX.FTZ R5, R145, R5, !PT ;  /* 0x0000000591057209 */ /* 0x000fe40007810000 */
[----:B------:R-:W-:Y:S02]  /*152b0*/  FMNMX.FTZ R0, R136, R0, !PT ;  /* 0x0000000088007209 */ /* 0x000fe40007810000 */
[----:B------:R-:W-:Y:S02]  /*152c0*/  FSEL R143, R24, -INF , P4 ;  /* 0xff800000188f7808 */ /* 0x000fe40002000000 */
[----:B------:R-:W-:Y:S02]  /*152d0*/  FMNMX.FTZ R5, R144, R5, !PT ;  /* 0x0000000590057209 */ /* 0x000fe40007810000 */
[----:B------:R-:W-:Y:S01]  /*152e0*/  FMNMX.FTZ R69, R127, R0, !PT ;  /* 0x000000007f457209 */ /* 0x000fe20007810000 */
[----:B------:R-:W-:Y:S01]  /*152f0*/  IMAD.MOV.U32 R0, RZ, RZ, 0x2 ;  /* 0x00000002ff007424 */ /* 0x000fe200078e00ff */
[----:B------:R-:W-:-:S02]  /*15300*/  FSEL R142, R23, -INF , P0 ;  /* 0xff800000178e7808 */ /* 0x000fc40000000000 */
[----:B------:R-:W-:Y:S01]  /*15310*/  FMNMX.FTZ R5, R143, R5, !PT ;  /* 0x000000058f057209 */ /* 0x000fe20007810000 */
[----:B------:R-:W-:Y:S01]  /*15320*/  IMAD.MOV.U32 R4, RZ, RZ, R69 ;  /* 0x000000ffff047224 */ /* 0x000fe200078e0045 */
[----:B------:R-:W-:Y:S02]  /*15330*/  MOV R2, 0x15360 ;  /* 0x0001536000027802 */ /* 0x000fe40000000f00 */
[----:B------:R-:W-:Y:S02]  /*15340*/  FMNMX.FTZ R5, R142, R5, !PT ;  /* 0x000000058e057209 */ /* 0x000fe40007810000 */
[----:B------:R-:W-:Y:S05]  /*15350*/  CALL.REL.NOINC `($__internal_20_$__cuda_sm70_shflsync_bfly_p) ;  /* 0x0000281000007944 */ /* 0x000fea0003c00000 */
[----:B------:R-:W-:Y:S01]  /*15360*/  FMNMX.FTZ R69, R69, R0, !PT ;  /* 0x0000000045457209 */ /* 0x000fe20007810000 */
[----:B------:R-:W-:Y:S01]  /*15370*/  IMAD.MOV.U32 R0, RZ, RZ, 0x1 ;  /* 0x00000001ff007424 */ /* 0x000fe200078e00ff */
[----:B------:R-:W-:-:S03]  /*15380*/  MOV R2, 0x153b0 ;  /* 0x000153b000027802 */ /* 0x000fc60000000f00 */
[----:B------:R-:W-:Y:S02]  /*15390*/  IMAD.MOV.U32 R4, RZ, RZ, R69 ;  /* 0x000000ffff047224 */ /* 0x000fe400078e0045 */
[----:B------:R-:W-:Y:S05]  /*153a0*/  CALL.REL.NOINC `($__internal_20_$__cuda_sm70_shflsync_bfly_p) ;  /* 0x000027c000007944 */ /* 0x000fea0003c00000 */
[----:B------:R-:W-:Y:S01]  /*153b0*/  FMNMX.FTZ R69, R69, R0, !PT ;  /* 0x0000000045457209 */ /* 0x000fe20007810000 */
[----:B------:R-:W-:Y:S01]  /*153c0*/  IMAD.MOV.U32 R4, RZ, RZ, R5 ;  /* 0x000000ffff047224 */ /* 0x000fe200078e0005 */
[----:B------:R-:W-:Y:S01]  /*153d0*/  MOV R2, 0x15400 ;  /* 0x0001540000027802 */ /* 0x000fe20000000f00 */
[----:B------:R-:W-:Y:S02]  /*153e0*/  IMAD.MOV.U32 R0, RZ, RZ, 0x2 ;  /* 0x00000002ff007424 */ /* 0x000fe400078e00ff */
[----:B------:R-:W-:Y:S05]  /*153f0*/  CALL.REL.NOINC `($__internal_20_$__cuda_sm70_shflsync_bfly_p) ;  /* 0x0000277000007944 */ /* 0x000fea0003c00000 */
[----:B------:R-:W-:Y:S01]  /*15400*/  FMNMX.FTZ R4, R5, R0, !PT ;  /* 0x0000000005047209 */ /* 0x000fe20007810000 */
[----:B------:R-:W-:Y:S01]  /*15410*/  IMAD.MOV.U32 R0, RZ, RZ, 0x1 ;  /* 0x00000001ff007424 */ /* 0x000fe200078e00ff */
[----:B------:R-:W-:Y:S02]  /*15420*/  MOV R2, 0x15440 ;  /* 0x0001544000027802 */ /* 0x000fe40000000f00 */
[----:B------:R-:W-:Y:S05]  /*15430*/  CALL.REL.NOINC `($__internal_20_$__cuda_sm70_shflsync_bfly_p) ;  /* 0x0000273000007944 */ /* 0x000fea0003c00000 */
[----:B------:R-:W-:Y:S01]  /*15440*/  MOV R5, R0 ;  /* 0x0000000000057202 */ /* 0x000fe20000000f00 */
[----:B------:R-:W-:Y:S05]  /*15450*/  BRA `(.L_x_1452) ;  /* 0xffff0a9000007947 */ /* 0x000fea000383ffff */
.L_x_1347:
[----:B------:R-:W-:Y:S01]  /*15460*/  MOV R2, RZ ;  /* 0x000000ff00027202 */ /* 0x000fe20000000f00 */
[----:B------:R-:W-:Y:S01]  /*15470*/  IMAD.MOV.U32 R45, RZ, RZ, R5 ;  /* 0x000000ffff2d7224 */ /* 0x000fe200078e0005 */
[----:B------:R-:W-:Y:S01]  /*15480*/  MOV R3, 0x154b0 ;  /* 0x000154b000037802 */ /* 0x000fe20000000f00 */
[----:B------:R-:W-:Y:S02]  /*15490*/  IMAD.MOV.U32 R44, RZ, RZ, 0x181f ;  /* 0x0000181fff2c7424 */ /* 0x000fe400078e00ff */
[----:B------:R-:W-:Y:S05]  /*154a0*/  CALL.REL.NOINC `($__internal_21_$__cuda_sm70_shflsync_idx_p) ;  /* 0x0000272000007944 */ /* 0x000fea0003c00000 */
[----:B------:R-:W-:Y:S01]  /*154b0*/  MOV R0, R44 ;  /* 0x0000002c00007202 */ /* 0x000fe20000000f00 */
[----:B------:R-:W-:-:S05]  /*154c0*/  BRA `(.L_x_1453) ;  /* 0xffff260000007947 */ /* 0x000fca000383ffff */
.L_x_1348:
[----:B------:R-:W-:Y:S01]  /*154d0*/  MOV R2, RZ ;  /* 0x000000ff00027202 */ /* 0x000fe20000000f00 */
[----:B------:R-:W-:Y:S01]  /*154e0*/  IMAD.MOV.U32 R45, RZ, RZ, R6 ;  /* 0x000000ffff2d7224 */ /* 0x000fe200078e0006 */
[----:B------:R-:W-:Y:S01]  /*154f0*/  MOV R3, 0x15520 ;  /* 0x0001552000037802 */ /* 0x000fe20000000f00 */
[----:B------:R-:W-:Y:S02]  /*15500*/  IMAD.MOV.U32 R44, RZ, RZ, 0x181f ;  /* 0x0000181fff2c7424 */ /* 0x000fe400078e00ff */
[----:B-12---:R-:W-:Y:S05]  /*15510*/  CALL.REL.NOINC `($__internal_21_$__cuda_sm70_shflsync_idx_p) ;  /* 0x000026b000007944 */ /* 0x006fea0003c00000 */
[C---:B------:R-:W-:Y:S01]  /*15520*/  ISETP.GE.AND P4, PT, R238.reuse, c[0x0][0x1d4], PT ;  /* 0x00007500ee007a0c */ /* 0x040fe20003f86270 */
[----:B------:R-:W-:Y:S01]  /*15530*/  IMAD.SHL.U32 R3, R238, 0x2, RZ ;  /* 0x00000002ee037824 */ /* 0x000fe200078e00ff */
[C---:B------:R-:W-:Y:S01]  /*15540*/  ISETP.GE.AND P0, PT, R248.reuse, c[0x0][0x1d4], PT ;  /* 0x00007500f8007a0c */ /* 0x040fe20003f06270 */
[----:B------:R-:W-:Y:S01]  /*15550*/  IMAD.SHL.U32 R2, R248, 0x2, RZ ;  /* 0x00000002f8027824 */ /* 0x000fe200078e00ff */
[----:B------:R-:W-:Y:S01]  /*15560*/  SEL R4, RZ, 0x10, P4 ;  /* 0x00000010ff047807 */ /* 0x000fe20002000000 */
[----:B------:R-:W-:Y:S01]  /*15570*/  IMAD.MOV.U32 R45, RZ, RZ, R5 ;  /* 0x000000ffff2d7224 */ /* 0x000fe200078e0005 */
[----:B------:R-:W-:Y:S05]  /*15580*/  IADD3 R12, P5, R44, R3, RZ ;  /* 0x000000032c0c7210 */ /* 0x000fea0007fbe0ff */
[----:B------:R-:W-:Y:S01]  /*15590*/  IMAD.X R13, R0, 0x1, R220, P5 ;  /* 0x00000001000d7824 */ /* 0x000fe200028e06dc */
[----:B------:R-:W-:Y:S01]  /*155a0*/  IADD3 R2, P5, R44, R2, RZ ;  /* 0x000000022c027210 */ /* 0x000fe20007fbe0ff */
[----:B------:R-:W-:Y:S03]  /*155b0*/  IMAD.MOV.U32 R44, RZ, RZ, 0x181f ;  /* 0x0000181fff2c7424 */ /* 0x000fe600078e00ff */
[----:B------:R-:W-:Y:S01]  /*155c0*/  @!PT LDS RZ, [RZ] ;  /* 0x00000000fffff984 */ /* 0x000fe20000000800 */
[----:B------:R-:W-:Y:S01]  /*155d0*/  @!PT LDS RZ, [RZ] ;  /* 0x00000000fffff984 */ /* 0x000fe20000000800 */
[----:B------:R-:W-:Y:S01]  /*155e0*/  @!PT LDS RZ, [RZ] ;  /* 0x00000000fffff984 */ /* 0x000fe20000000800 */
[----:B------:R1:W-:Y:S01]  /*155f0*/  LDGSTS.E.BYPASS.LTC128B.128 [R215+0x100], [R12.64], !P4 ;  /* 0x001000000cd77fae */ /* 0x0003e2000e101d46 */
[----:B------:R-:W-:Y:S01]  /*15600*/  IMAD.X R3, R0, 0x1, R221, P5 ;  /* 0x0000000100037824 */ /* 0x000fe200028e06dd */
[----:B------:R-:W-:Y:S04]  /*15610*/  SEL R0, RZ, 0x10, P0 ;  /* 0x00000010ff007807 */ /* 0x000fe80000000000 */
[----:B------:R2:W-:Y:S02]  /*15620*/  LDGSTS.E.BYPASS.LTC128B.128 [R215+0x3900], [R2.64], !P0 ;  /* 0x0390000002d77fae */ /* 0x0005e4000c101d46 */
[----:B--2---:R-:W-:Y:S01]  /*15630*/  MOV R3, 0x15660 ;  /* 0x0001566000037802 */ /* 0x004fe20000000f00 */
[----:B------:R-:W-:Y:S03]  /*15640*/  IMAD.MOV.U32 R2, RZ, RZ, 0x1 ;  /* 0x00000001ff027424 */ /* 0x000fe600078e00ff */
[----:B-1----:R-:W-:Y:S05]  /*15650*/  CALL.REL.NOINC `($__internal_21_$__cuda_sm70_shflsync_idx_p) ;  /* 0x0000257000007944 */ /* 0x002fea0003c00000 */
[----:B------:R-:W-:Y:S01]  /*15660*/  MOV R2, 0x1 ;  /* 0x0000000100027802 */ /* 0x000fe20000000f00 */
[----:B------:R-:W-:Y:S01]  /*15670*/  IMAD.MOV.U32 R7, RZ, RZ, R44 ;  /* 0x000000ffff077224 */ /* 0x000fe200078e002c */
[----:B------:R-:W-:Y:S01]  /*15680*/  MOV R44, 0x181f ;  /* 0x0000181f002c7802 */ /* 0x000fe20000000f00 */
[----:B------:R-:W-:Y:S01]  /*15690*/  IMAD.MOV.U32 R45, RZ, RZ, R6 ;  /* 0x000000ffff2d7224 */ /* 0x000fe200078e0006 */
[----:B------:R-:W-:Y:S02]  /*156a0*/  MOV R3, 0x156c0 ;  /* 0x000156c000037802 */ /* 0x000fe40000000f00 */
[----:B------:R-:W-:Y:S05]  /*156b0*/  CALL.REL.NOINC `($__internal_21_$__cuda_sm70_shflsync_idx_p) ;  /* 0x0000251000007944 */ /* 0x000fea0003c00000 */
[----:B------:R-:W-:Y:S01]  /*156c0*/  IADD3 R2, -R4, 0x10, RZ ;  /* 0x0000001004027810 */ /* 0x000fe20007ffe1ff */
[----:B------:R-:W-:Y:S01]  /*156d0*/  IMAD.SHL.U32 R3, R238, 0x2, RZ ;  /* 0x00000002ee037824 */ /* 0x000fe200078e00ff */
[----:B------:R-:W-:Y:S01]  /*156e0*/  ISETP.NE.U32.AND P5, PT, R4, RZ, PT ;  /* 0x000000ff0400720c */ /* 0x000fe20003fa5070 */
[----:B------:R-:W-:Y:S01]  /*156f0*/  IMAD.SHL.U32 R12, R248, 0x2, RZ ;  /* 0x00000002f80c7824 */ /* 0x000fe200078e00ff */
[----:B------:R-:W-:Y:S01]  /*15700*/  LOP3.LUT R2, R2, 0xf, RZ, 0xc0, !PT ;  /* 0x0000000f02027812 */ /* 0x000fe200078ec0ff */
[----:B------:R-:W-:Y:S03]  /*15710*/  IMAD.MOV.U32 R45, RZ, RZ, R5 ;  /* 0x000000ffff2d7224 */ /* 0x000fe600078e0005 */
        /* <DEDUP_REMOVED lines=15> */
[----:B------:R-:W-:Y:S05]  /*15810*/  CALL.REL.NOINC `($__internal_21_$__cuda_sm70_shflsync_idx_p) ;  /* 0x000023b000007944 */ /* 0x000fea0003c00000 */
[----:B------:R-:W-:Y:S01]  /*15820*/  MOV R2, 0x2 ;  /* 0x0000000200027802 */ /* 0x000fe20000000f00 */
[----:B------:R-:W-:Y:S01]  /*15830*/  IMAD.MOV.U32 R12, RZ, RZ, R44 ;  /* 0x000000ffff0c7224 */ /* 0x000fe200078e002c */
[----:B------:R-:W-:Y:S01]  /*15840*/  MOV R44, 0x181f ;  /* 0x0000181f002c7802 */ /* 0x000fe20000000f00 */
[----:B------:R-:W-:Y:S01]  /*15850*/  IMAD.MOV.U32 R45, RZ, RZ, R6 ;  /* 0x000000ffff2d7224 */ /* 0x000fe200078e0006 */
[----:B------:R-:W-:Y:S02]  /*15860*/  MOV R3, 0x15880 ;  /* 0x0001588000037802 */ /* 0x000fe40000000f00 */
[----:B------:R-:W-:Y:S05]  /*15870*/  CALL.REL.NOINC `($__internal_21_$__cuda_sm70_shflsync_idx_p) ;  /* 0x0000235000007944 */ /* 0x000fea0003c00000 */
[----:B------:R-:W-:Y:S01]  /*15880*/  MOV R7, R44 ;  /* 0x0000002c00077202 */ /* 0x000fe20000000f00 */
[----:B------:R-:W-:-:S05]  /*15890*/  BRA `(.L_x_1454) ;  /* 0xffff23c000007947 */ /* 0x000fca000383ffff */
.L_x_1349:
[----:B--2---:R-:W-:Y:S01]  /*158a0*/  MOV R2, 0x3 ;  /* 0x0000000300027802 */ /* 0x004fe20000000f00 */
[----:B------:R-:W-:Y:S01]  /*158b0*/  IMAD.MOV.U32 R45, RZ, RZ, R5 ;  /* 0x000000ffff2d7224 */ /* 0x000fe200078e0005 */
[----:B------:R-:W-:Y:S01]  /*158c0*/  MOV R3, 0x158f0 ;  /* 0x000158f000037802 */ /* 0x000fe20000000f00 */
[----:B------:R-:W-:Y:S02]  /*158d0*/  IMAD.MOV.U32 R44, RZ, RZ, 0x181f ;  /* 0x0000181fff2c7424 */ /* 0x000fe400078e00ff */
[----:B-1----:R-:W-:Y:S05]  /*158e0*/  CALL.REL.NOINC `($__internal_21_$__cuda_sm70_shflsync_idx_p) ;  /* 0x000022e000007944 */ /* 0x002fea0003c00000 */
        /* <DEDUP_REMOVED lines=8> */
.L_x_1352:
[----:B------:R-:W-:Y:S01]  /*15970*/  MOV R2, RZ ;  /* 0x000000ff00027202 */ /* 0x000fe20000000f00 */
[----:B------:R-:W-:Y:S01]  /*15980*/  IMAD.MOV.U32 R45, RZ, RZ, R0 ;  /* 0x000000ffff2d7224 */ /* 0x000fe200078e0000 */
[----:B------:R-:W-:Y:S01]  /*15990*/  MOV R3, 0x159c0 ;  /* 0x000159c000037802 */ /* 0x000fe20000000f00 */
[----:B------:R-:W-:Y:S02]  /*159a0*/  IMAD.MOV.U32 R44, RZ, RZ, 0x181f ;  /* 0x0000181fff2c7424 */ /* 0x000fe400078e00ff */
[----:B------:R-:W-:Y:S05]  /*159b0*/  CALL.REL.NOINC `($__internal_21_$__cuda_sm70_shflsync_idx_p) ;  /* 0x0000221000007944 */ /* 0x000fea0003c00000 */
[----:B------:R-:W-:Y:S01]  /*159c0*/  MOV R5, R44 ;  /* 0x0000002c00057202 */ /* 0x000fe20000000f00 */
[----:B------:R-:W-:-:S05]  /*159d0*/  BRA `(.L_x_1456) ;  /* 0xffff386000007947 */ /* 0x000fca000383ffff */
.L_x_1353:
[----:B------:R-:W-:Y:S01]  /*159e0*/  MOV R2, RZ ;  /* 0x000000ff00027202 */ /* 0x000fe20000000f00 */
[----:B------:R-:W-:Y:S01]  /*159f0*/  IMAD.MOV.U32 R45, RZ, RZ, R4 ;  /* 0x000000ffff2d7224 */ /* 0x000fe200078e0004 */
[----:B------:R-:W-:Y:S01]  /*15a00*/  MOV R3, 0x15a30 ;  /* 0x00015a3000037802 */ /* 0x000fe20000000f00 */
[----:B------:R-:W-:Y:S02]  /*15a10*/  IMAD.MOV.U32 R44, RZ, RZ, 0x181f ;  /* 0x0000181fff2c7424 */ /* 0x000fe400078e00ff */
[----:B-12---:R-:W-:Y:S05]  /*15a20*/  CALL.REL.NOINC `($__internal_21_$__cuda_sm70_shflsync_idx_p) ;  /* 0x000021a000007944 */ /* 0x006fea0003c00000 */
[----:B------:R-:W-:Y:S01]  /*15a30*/  MOV R2, R44 ;  /* 0x0000002c00027202 */ /* 0x000fe20000000f00 */
[----:B------:R-:W-:-:S05]  /*15a40*/  BRA `(.L_x_1457) ;  /* 0xffff381000007947 */ /* 0x000fca000383ffff */
.L_x_1354:
[----:B--2---:R-:W-:Y:S01]  /*15a50*/  MOV R2, 0x1 ;  /* 0x0000000100027802 */ /* 0x004fe20000000f00 */
[----:B------:R-:W-:Y:S01]  /*15a60*/  IMAD.MOV.U32 R45, RZ, RZ, R0 ;  /* 0x000000ffff2d7224 */ /* 0x000fe200078e0000 */
[----:B------:R-:W-:Y:S01]  /*15a70*/  MOV R3, 0x15aa0 ;  /* 0x00015aa000037802 */ /* 0x000fe20000000f00 */
[----:B------:R-:W-:Y:S02]  /*15a80*/  IMAD.MOV.U32 R44, RZ, RZ, 0x181f ;  /* 0x0000181fff2c7424 */ /* 0x000fe400078e00ff */
[----:B-1-3--:R-:W-:Y:S05]  /*15a90*/  CALL.REL.NOINC `($__internal_21_$__cuda_sm70_shflsync_idx_p) ;  /* 0x0000213000007944 */ /* 0x00afea0003c00000 */
        /* <DEDUP_REMOVED lines=8> */
.L_x_1355:
[----:B-1----:R-:W-:Y:S01]  /*15b20*/  MOV R2, 0x2 ;  /* 0x0000000200027802 */ /* 0x002fe20000000f00 */
[----:B------:R-:W-:Y:S01]  /*15b30*/  IMAD.MOV.U32 R45, RZ, RZ, R0 ;  /* 0x000000ffff2d7224 */ /* 0x000fe200078e0000 */
[----:B------:R-:W-:Y:S01]  /*15b40*/  MOV R3, 0x15b70 ;  /* 0x00015b7000037802 */ /* 0x000fe20000000f00 */
[----:B------:R-:W-:Y:S02]  /*15b50*/  IMAD.MOV.U32 R44, RZ, RZ, 0x181f ;  /* 0x0000181fff2c7424 */ /* 0x000fe400078e00ff */
[----:B---34-:R-:W-:Y:S05]  /*15b60*/  CALL.REL.NOINC `($__internal_21_$__cuda_sm70_shflsync_idx_p) ;  /* 0x0000206000007944 */ /* 0x018fea0003c00000 */
[----:B------:R-:W-:Y:S01]  /*15b70*/  MOV R5, R44 ;  /* 0x0000002c00057202 */ /* 0x000fe20000000f00 */
[----:B------:R-:W-:-:S05]  /*15b80*/  BRA `(.L_x_1459) ;  /* 0xffff38e000007947 */ /* 0x000fca000383ffff */
.L_x_1356:
[----:B-1----:R-:W-:Y:S01]  /*15b90*/  MOV R2, 0x2 ;  /* 0x0000000200027802 */ /* 0x002fe20000000f00 */
[----:B------:R-:W-:Y:S01]  /*15ba0*/  IMAD.MOV.U32 R45, RZ, RZ, R4 ;  /* 0x000000ffff2d7224 */ /* 0x000fe200078e0004 */
[----:B------:R-:W-:Y:S01]  /*15bb0*/  MOV R3, 0x15be0 ;  /* 0x00015be000037802 */ /* 0x000fe20000000f00 */
[----:B------:R-:W-:Y:S02]  /*15bc0*/  IMAD.MOV.U32 R44, RZ, RZ, 0x181f ;  /* 0x0000181fff2c7424 */ /* 0x000fe400078e00ff */
[----:B--234-:R-:W-:Y:S05]  /*15bd0*/  CALL.REL.NOINC `($__internal_21_$__cuda_sm70_shflsync_idx_p) ;  /* 0x00001ff000007944 */ /* 0x01cfea0003c00000 */
[----:B------:R-:W-:Y:S01]  /*15be0*/  MOV R2, R44 ;  /* 0x0000002c00027202 */ /* 0x000fe20000000f00 */
[----:B------:R-:W-:-:S05]  /*15bf0*/  BRA `(.L_x_1460) ;  /* 0xffff389000007947 */ /* 0x000fca000383ffff */
.L_x_1357:
[----:B--2---:R-:W-:Y:S01]  /*15c00*/  MOV R2, 0x3 ;  /* 0x0000000300027802 */ /* 0x004fe20000000f00 */
[----:B------:R-:W-:Y:S01]  /*15c10*/  IMAD.MOV.U32 R45, RZ, RZ, R0 ;  /* 0x000000ffff2d7224 */ /* 0x000fe200078e0000 */
[----:B------:R-:W-:Y:S01]  /*15c20*/  MOV R3, 0x15c50 ;  /* 0x00015c5000037802 */ /* 0x000fe20000000f00 */
[----:B------:R-:W-:Y:S02]  /*15c30*/  IMAD.MOV.U32 R44, RZ, RZ, 0x181f ;  /* 0x0000181fff2c7424 */ /* 0x000fe400078e00ff */
[----:B-1-34-:R-:W-:Y:S05]  /*15c40*/  CALL.REL.NOINC `($__internal_21_$__cuda_sm70_shflsync_idx_p) ;  /* 0x00001f8000007944 */ /* 0x01afea0003c00000 */
        /* <DEDUP_REMOVED lines=8> */
.L_x_1358:
[----:B------:R-:W-:Y:S01]  /*15cd0*/  MOV R2, RZ ;  /* 0x000000ff00027202 */ /* 0x000fe20000000f00 */
[----:B------:R-:W-:Y:S01]  /*15ce0*/  IMAD.MOV.U32 R45, RZ, RZ, R4 ;  /* 0x000000ffff2d7224 */ /* 0x000fe200078e0004 */
[----:B------:R-:W-:Y:S01]  /*15cf0*/  MOV R3, 0x15d20 ;  /* 0x00015d2000037802 */ /* 0x000fe20000000f00 */
[----:B------:R-:W-:Y:S02]  /*15d00*/  IMAD.MOV.U32 R44, RZ, RZ, 0x1c1f ;  /* 0x00001c1fff2c7424 */ /* 0x000fe400078e00ff */
[----:B------:R-:W-:Y:S05]  /*15d10*/  CALL.REL.NOINC `($__internal_21_$__cuda_sm70_shflsync_idx_p) ;  /* 0x00001eb000007944 */ /* 0x000fea0003c00000 */
[----:B------:R-:W-:Y:S01]  /*15d20*/  MOV R0, R44 ;  /* 0x0000002c00007202 */ /* 0x000fe20000000f00 */
[----:B------:R-:W-:-:S05]  /*15d30*/  BRA `(.L_x_1462) ;  /* 0xffff3a3000007947 */ /* 0x000fca000383ffff */
.L_x_1359:
[----:B------:R-:W-:Y:S01]  /*15d40*/  MOV R2, 0x1 ;  /* 0x0000000100027802 */ /* 0x000fe20000000f00 */
[----:B------:R-:W-:Y:S01]  /*15d50*/  IMAD.MOV.U32 R45, RZ, RZ, R4 ;  /* 0x000000ffff2d7224 */ /* 0x000fe200078e0004 */
[----:B------:R-:W-:Y:S01]  /*15d60*/  MOV R3, 0x15d90 ;  /* 0x00015d9000037802 */ /* 0x000fe20000000f00 */
[----:B------:R-:W-:Y:S02]  /*15d70*/  IMAD.MOV.U32 R44, RZ, RZ, 0x1c1f ;  /* 0x00001c1fff2c7424 */ /* 0x000fe400078e00ff */
[----:B-1----:R-:W-:Y:S05]  /*15d80*/  CALL.REL.NOINC `($__internal_21_$__cuda_sm70_shflsync_idx_p) ;  /* 0x00001e4000007944 */ /* 0x002fea0003c00000 */
[----:B------:R-:W-:Y:S05]  /*15d90*/  IMAD.IADD R0, R5, 0x1, R44 ;  /* 0x0000000105007824 */ /* 0x000fea00078e022c */
        /* <DEDUP_REMOVED lines=114> */
[----:B------:R-:W-:Y:S05]  /*164c0*/  CALL.REL.NOINC `($__internal_20_$__cuda_sm70_shflsync_bfly_p) ;  /* 0x000016a000007944 */ /* 0x000fea0003c00000 */
[----:B------:R-:W-:Y:S01]  /*164d0*/  FMNMX.FTZ R4, R4, R0, !PT ;  /* 0x0000000004047209 */ /* 0x000fe20007810000 */
[----:B------:R-:W-:Y:S01]  /*164e0*/  IMAD.MOV.U32 R0, RZ, RZ, 0x1 ;  /* 0x00000001ff007424 */ /* 0x000fe200078e00ff */
[----:B------:R-:W-:Y:S02]  /*164f0*/  MOV R2, 0x16510 ;  /* 0x0001651000027802 */ /* 0x000fe40000000f00 */
        /* <DEDUP_REMOVED lines=10> */
[----:B------:R-:W-:-:S05]  /*165a0*/  BRA `(.L_x_1463) ;  /* 0xffff3cf000007947 */ /* 0x000fca000383ffff */
.L_x_1362:
[----:B-1--4-:R-:W-:Y:S01]  /*165b0*/  MOV R2, RZ ;  /* 0x000000ff00027202 */ /* 0x012fe20000000f00 */
[----:B------:R-:W-:Y:S01]  /*165c0*/  IMAD.MOV.U32 R45, RZ, RZ, R0 ;  /* 0x000000ffff2d7224 */ /* 0x000fe200078e0000 */
[----:B------:R-:W-:Y:S01]  /*165d0*/  MOV R3, 0x16600 ;  /* 0x0001660000037802 */ /* 0x000fe20000000f00 */
[----:B------:R-:W-:Y:S02]  /*165e0*/  IMAD.MOV.U32 R44, RZ, RZ, 0x181f ;  /* 0x0000181fff2c7424 */ /* 0x000fe400078e00ff */
[----:B------:R-:W-:Y:S05]  /*165f0*/  CALL.REL.NOINC `($__internal_21_$__cuda_sm70_shflsync_idx_p) ;  /* 0x000015d000007944 */ /* 0x000fea0003c00000 */
[----:B------:R-:W-:Y:S01]  /*16600*/  MOV R6, R44 ;  /* 0x0000002c00067202 */ /* 0x000fe20000000f00 */
[----:B------:R-:W-:-:S05]  /*16610*/  BRA `(.L_x_1464) ;  /* 0xffff5b3000007947 */ /* 0x000fca000383ffff */
.L_x_1365:
[----:B------:R-:W-:Y:S01]  /*16620*/  MOV R2, 0x3 ;  /* 0x0000000300027802 */ /* 0x000fe20000000f00 */
        /* <DEDUP_REMOVED lines=12> */
.L_x_1368:
[----:B------:R-:W-:Y:S01]  /*166f0*/  MOV R2, RZ ;  /* 0x000000ff00027202 */ /* 0x000fe20000000f00 */
[----:B------:R-:W-:Y:S01]  /*16700*/  IMAD.MOV.U32 R45, RZ, RZ, R0 ;  /* 0x000000ffff2d7224 */ /* 0x000fe200078e0000 */
[----:B------:R-:W-:Y:S01]  /*16710*/  MOV R3, 0x16740 ;  /* 0x0001674000037802 */ /* 0x000fe20000000f00 */
[----:B------:R-:W-:Y:S02]  /*16720*/  IMAD.MOV.U32 R44, RZ, RZ, 0x181f ;  /* 0x0000181fff2c7424 */ /* 0x000fe400078e00ff */
[----:B------:R-:W-:Y:S05]  /*16730*/  CALL.REL.NOINC `($__internal_21_$__cuda_sm70_shflsync_idx_p) ;  /* 0x0000149000007944 */ /* 0x000fea0003c00000 */
[----:B------:R-:W-:Y:S01]  /*16740*/  MOV R6, R44 ;  /* 0x0000002c00067202 */ /* 0x000fe20000000f00 */
[----:B------:R-:W-:-:S05]  /*16750*/  BRA `(.L_x_1466) ;  /* 0xffff712000007947 */ /* 0x000fca000383ffff */
.L_x_1369:
[----:B------:R-:W-:Y:S01]  /*16760*/  MOV R2, RZ ;  /* 0x000000ff00027202 */ /* 0x000fe20000000f00 */
[----:B------:R-:W-:Y:S01]  /*16770*/  IMAD.MOV.U32 R45, RZ, RZ, R4 ;  /* 0x000000ffff2d7224 */ /* 0x000fe200078e0004 */
[----:B------:R-:W-:Y:S01]  /*16780*/  MOV R3, 0x167b0 ;  /* 0x000167b000037802 */ /* 0x000fe20000000f00 */
[----:B------:R-:W-:Y:S02]  /*16790*/  IMAD.MOV.U32 R44, RZ, RZ, 0x181f ;  /* 0x0000181fff2c7424 */ /* 0x000fe400078e00ff */
[----:B-12---:R-:W-:Y:S05]  /*167a0*/  CALL.REL.NOINC `($__internal_21_$__cuda_sm70_shflsync_idx_p) ;  /* 0x0000142000007944 */ /* 0x006fea0003c00000 */
[----:B------:R-:W-:Y:S01]  /*167b0*/  MOV R5, R44 ;  /* 0x0000002c00057202 */ /* 0x000fe20000000f00 */
[----:B------:R-:W-:-:S05]  /*167c0*/  BRA `(.L_x_1467) ;  /* 0xffff70d000007947 */ /* 0x000fca000383ffff */
.L_x_1370:
        /* <DEDUP_REMOVED lines=13> */
.L_x_1371:
[----:B-1----:R-:W-:Y:S01]  /*168a0*/  MOV R2, 0x2 ;  /* 0x0000000200027802 */ /* 0x002fe20000000f00 */
[----:B------:R-:W-:Y:S01]  /*168b0*/  IMAD.MOV.U32 R45, RZ, RZ, R0 ;  /* 0x000000ffff2d7224 */ /* 0x000fe200078e0000 */
[----:B------:R-:W-:Y:S01]  /*168c0*/  MOV R3, 0x168f0 ;  /* 0x000168f000037802 */ /* 0x000fe20000000f00 */
[----:B------:R-:W-:Y:S02]  /*168d0*/  IMAD.MOV.U32 R44, RZ, RZ, 0x181f ;  /* 0x0000181fff2c7424 */ /* 0x000fe400078e00ff */
[----:B---34-:R-:W-:Y:S05]  /*168e0*/  CALL.REL.NOINC `($__internal_21_$__cuda_sm70_shflsync_idx_p) ;  /* 0x000012e000007944 */ /* 0x018fea0003c00000 */
[----:B------:R-:W-:Y:S01]  /*168f0*/  MOV R6, R44 ;  /* 0x0000002c00067202 */ /* 0x000fe20000000f00 */
[----:B------:R-:W-:-:S05]  /*16900*/  BRA `(.L_x_1469) ;  /* 0xffff722000007947 */ /* 0x000fca000383ffff */
.L_x_1372:
[----:B-1----:R-:W-:Y:S01]  /*16910*/  MOV R2, 0x2 ;  /* 0x0000000200027802 */ /* 0x002fe20000000f00 */
[----:B------:R-:W-:Y:S01]  /*16920*/  IMAD.MOV.U32 R45, RZ, RZ, R4 ;  /* 0x000000ffff2d7224 */ /* 0x000fe200078e0004 */
[----:B------:R-:W-:Y:S01]  /*16930*/  MOV R3, 0x16960 ;  /* 0x0001696000037802 */ /* 0x000fe20000000f00 */
[----:B------:R-:W-:Y:S02]  /*16940*/  IMAD.MOV.U32 R44, RZ, RZ, 0x181f ;  /* 0x0000181fff2c7424 */ /* 0x000fe400078e00ff */
[----:B--234-:R-:W-:Y:S05]  /*16950*/  CALL.REL.NOINC `($__internal_21_$__cuda_sm70_shflsync_idx_p) ;  /* 0x0000127000007944 */ /* 0x01cfea0003c00000 */
[----:B------:R-:W-:Y:S01]  /*16960*/  MOV R5, R44 ;  /* 0x0000002c00057202 */ /* 0x000fe20000000f00 */
[----:B------:R-:W-:-:S05]  /*16970*/  BRA `(.L_x_1470) ;  /* 0xffff71d000007947 */ /* 0x000fca000383ffff */
.L_x_1373:
[----:B-1----:R-:W-:Y:S01]  /*16980*/  MOV R2, 0x3 ;  /* 0x0000000300027802 */ /* 0x002fe20000000f00 */
[----:B------:R-:W-:Y:S01]  /*16990*/  IMAD.MOV.U32 R45, RZ, RZ, R0 ;  /* 0x000000ffff2d7224 */ /* 0x000fe200078e0000 */
[----:B------:R-:W-:Y:S01]  /*169a0*/  MOV R3, 0x169d0 ;  /* 0x000169d000037802 */ /* 0x000fe20000000f00 */
[----:B------:R-:W-:Y:S02]  /*169b0*/  IMAD.MOV.U32 R44, RZ, RZ, 0x181f ;  /* 0x0000181fff2c7424 */ /* 0x000fe400078e00ff */
[----:B--2-4-:R-:W-:Y:S05]  /*169c0*/  CALL.REL.NOINC `($__internal_21_$__cuda_sm70_shflsync_idx_p) ;  /* 0x0000120000007944 */ /* 0x014fea0003c00000 */
        /* <DEDUP_REMOVED lines=8> */
.L_x_1374:
[----:B------:R-:W-:Y:S02]  /*16a50*/  MOV R0, 0x2 ;  /* 0x0000000200007802 */ /* 0x000fe40000000f00 */
[----:B------:R-:W-:Y:S02]  /*16a60*/  MOV R2, 0x16a80 ;  /* 0x00016a8000027802 */ /* 0x000fe40000000f00 */
[----:B------:R-:W-:Y:S05]  /*16a70*/  CALL.REL.NOINC `($__internal_20_$__cuda_sm70_shflsync_bfly_p) ;  /* 0x000010f000007944 */ /* 0x000fea0003c00000 */
[----:B------:R-:W-:-:S05]  /*16a80*/  BRA `(.L_x_1472) ;  /* 0xffff76f000007947 */ /* 0x000fca000383ffff */
.L_x_1375:
[----:B------:R-:W-:Y:S02]  /*16a90*/  MOV R0, 0x1 ;  /* 0x0000000100007802 */ /* 0x000fe40000000f00 */
        /* <DEDUP_REMOVED lines=12> */
.L_x_1377:
[----:B------:R-:W-:Y:S01]  /*16b60*/  IMAD.MOV.U32 R4, RZ, RZ, R230 ;  /* 0x000000ffff047224 */ /* 0x000fe200078e00e6 */
[----:B------:R-:W-:-:S02]  /*16b70*/  MOV R0, 0x2 ;  /* 0x0000000200007802 */ /* 0x000fc40000000f00 */
[----:B------:R-:W-:Y:S02]  /*16b80*/  MOV R2, 0x16ba0 ;  /* 0x00016ba000027802 */ /* 0x000fe40000000f00 */
[----:B------:R-:W-:Y:S05]  /*16b90*/  CALL.REL.NOINC `($__internal_20_$__cuda_sm70_shflsync_bfly_p) ;  /* 0x00000fd000007944 */ /* 0x000fea0003c00000 */
[----:B------:R-:W-:Y:S05]  /*16ba0*/  BRA `(.L_x_1474) ;  /* 0xffff923000007947 */ /* 0x000fea000383ffff */
.L_x_1378:
[----:B------:R-:W-:Y:S01]  /*16bb0*/  IMAD.MOV.U32 R4, RZ, RZ, R5 ;  /* 0x000000ffff047224 */ /* 0x000fe200078e0005 */
[----:B------:R-:W-:Y:S02]  /*16bc0*/  MOV R0, 0x1 ;  /* 0x0000000100007802 */ /* 0x000fe40000000f00 */
[----:B------:R-:W-:Y:S02]  /*16bd0*/  MOV R2, 0x16bf0 ;  /* 0x00016bf000027802 */ /* 0x000fe40000000f00 */
[----:B-1----:R-:W-:Y:S05]  /*16be0*/  CALL.REL.NOINC `($__internal_20_$__cuda_sm70_shflsync_bfly_p) ;  /* 0x00000f8000007944 */ /* 0x002fea0003c00000 */
[----:B------:R-:W-:Y:S01]  /*16bf0*/  FADD.FTZ R5, R5, R0 ;  /* 0x0000000005057221 */ /* 0x000fe20000010000 */
[----:B------:R-:W-:Y:S02]  /*16c00*/  MOV R4, R247 ;  /* 0x000000f700047202 */ /* 0x000fe40000000f00 */
[----:B------:R-:W-:Y:S02]  /*16c10*/  MOV R0, 0x2 ;  /* 0x0000000200007802 */ /* 0x000fe40000000f00 */
[----:B------:R-:W-:Y:S02]  /*16c20*/  MOV R2, 0x16c40 ;  /* 0x00016c4000027802 */ /* 0x000fe40000000f00 */
[----:B------:R-:W-:Y:S05]  /*16c30*/  CALL.REL.NOINC `($__internal_20_$__cuda_sm70_shflsync_bfly_p) ;  /* 0x00000f3000007944 */ /* 0x000fea0003c00000 */
[----:B------:R-:W-:Y:S01]  /*16c40*/  FADD.FTZ R4, R247, R0 ;  /* 0x00000000f7047221 */ /* 0x000fe20000010000 */
[----:B------:R-:W-:Y:S02]  /*16c50*/  MOV R0, 0x1 ;  /* 0x0000000100007802 */ /* 0x000fe40000000f00 */
[----:B------:R-:W-:-:S02]  /*16c60*/  MOV R2, 0x16c80 ;  /* 0x00016c8000027802 */ /* 0x000fc40000000f00 */
[----:B------:R-:W-:Y:S05]  /*16c70*/  CALL.REL.NOINC `($__internal_20_$__cuda_sm70_shflsync_bfly_p) ;  /* 0x00000ef000007944 */ /* 0x000fea0003c00000 */
[----:B------:R-:W-:Y:S01]  /*16c80*/  MOV R3, R0 ;  /* 0x0000000000037202 */ /* 0x000fe20000000f00 */
[----:B------:R-:W-:Y:S05]  /*16c90*/  BRA `(.L_x_1475) ;  /* 0xffff91b000007947 */ /* 0x000fea000383ffff */
.L_x_1385:
[----:B-1234-:R-:W-:Y:S01]  /*16ca0*/  IMAD.MOV.U32 R45, RZ, RZ, R7 ;  /* 0x000000ffff2d7224 */ /* 0x01efe200078e0007 */
[----:B------:R-:W-:Y:S01]  /*16cb0*/  MOV R2, RZ ;  /* 0x000000ff00027202 */ /* 0x000fe20000000f00 */
[----:B------:R-:W-:Y:S01]  /*16cc0*/  IMAD.MOV.U32 R44, RZ, RZ, 0x181f ;  /* 0x0000181fff2c7424 */ /* 0x000fe200078e00ff */
[----:B------:R-:W-:-:S02]  /*16cd0*/  MOV R3, 0x16cf0 ;  /* 0x00016cf000037802 */ /* 0x000fc40000000f00 */
[----:B------:R-:W-:Y:S05]  /*16ce0*/  CALL.REL.NOINC `($__internal_21_$__cuda_sm70_shflsync_idx_p) ;  /* 0x00000ee000007944 */ /* 0x000fea0003c00000 */
[----:B------:R-:W-:Y:S01]  /*16cf0*/  MOV R10, R44 ;  /* 0x0000002c000a7202 */ /* 0x000fe20000000f00 */
[----:B------:R-:W-:Y:S05]  /*16d00*/  BRA `(.L_x_1476) ;  /* 0xffffa56000007947 */ /* 0x000fea000383ffff */
.L_x_1386:
[----:B------:R-:W-:Y:S01]  /*16d10*/  IMAD.MOV.U32 R45, RZ, RZ, R8 ;  /* 0x000000ffff2d7224 */ /* 0x000fe200078e0008 */
[----:B------:R-:W-:Y:S01]  /*16d20*/  MOV R2, RZ ;  /* 0x000000ff00027202 */ /* 0x000fe20000000f00 */
[----:B------:R-:W-:Y:S01]  /*16d30*/  IMAD.MOV.U32 R44, RZ, RZ, 0x181f ;  /* 0x0000181fff2c7424 */ /* 0x000fe200078e00ff */
[----:B------:R-:W-:-:S02]  /*16d40*/  MOV R3, 0x16d60 ;  /* 0x00016d6000037802 */ /* 0x000fc40000000f00 */
[----:B-12---:R-:W-:Y:S05]  /*16d50*/  CALL.REL.NOINC `($__internal_21_$__cuda_sm70_shflsync_idx_p) ;  /* 0x00000e7000007944 */ /* 0x006fea0003c00000 */
[----:B------:R-:W-:Y:S01]  /*16d60*/  MOV R0, R44 ;  /* 0x0000002c00007202 */ /* 0x000fe20000000f00 */
[----:B------:R-:W-:Y:S05]  /*16d70*/  BRA `(.L_x_1477) ;  /* 0xffffa51000007947 */ /* 0x000fea000383ffff */
.L_x_1389:
        /* <DEDUP_REMOVED lines=13> */
.L_x_1392:
[----:B------:R-:W-:Y:S01]  /*16e50*/  IMAD.MOV.U32 R45, RZ, RZ, R7 ;  /* 0x000000ffff2d7224 */ /* 0x000fe200078e0007 */
[----:B-1----:R-:W-:Y:S01]  /*16e60*/  MOV R2, 0x2 ;  /* 0x0000000200027802 */ /* 0x002fe20000000f00 */
[----:B------:R-:W-:Y:S01]  /*16e70*/  IMAD.MOV.U32 R44, RZ, RZ, 0x181f ;  /* 0x0000181fff2c7424 */ /* 0x000fe200078e00ff */
[----:B------:R-:W-:Y:S02]  /*16e80*/  MOV R3, 0x16ea0 ;  /* 0x00016ea000037802 */ /* 0x000fe40000000f00 */
[----:B--234-:R-:W-:Y:S05]  /*16e90*/  CALL.REL.NOINC `($__internal_21_$__cuda_sm70_shflsync_idx_p) ;  /* 0x00000d3000007944 */ /* 0x01cfea0003c00000 */
[----:B------:R-:W-:Y:S01]  /*16ea0*/  MOV R10, R44 ;  /* 0x0000002c000a7202 */ /* 0x000fe20000000f00 */
[----:B------:R-:W-:Y:S05]  /*16eb0*/  BRA `(.L_x_1479) ;  /* 0xffffa65000007947 */ /* 0x000fea000383ffff */
.L_x_1393:
[----:B------:R-:W-:Y:S01]  /*16ec0*/  IMAD.MOV.U32 R45, RZ, RZ, R8 ;  /* 0x000000ffff2d7224 */ /* 0x000fe200078e0008 */
[----:B-1----:R-:W-:Y:S01]  /*16ed0*/  MOV R2, 0x2 ;  /* 0x0000000200027802 */ /* 0x002fe20000000f00 */
[----:B------:R-:W-:Y:S01]  /*16ee0*/  IMAD.MOV.U32 R44, RZ, RZ, 0x181f ;  /* 0x0000181fff2c7424 */ /* 0x000fe200078e00ff */
[----:B------:R-:W-:Y:S02]  /*16ef0*/  MOV R3, 0x16f10 ;  /* 0x00016f1000037802 */ /* 0x000fe40000000f00 */
[----:B--234-:R-:W-:Y:S05]  /*16f00*/  CALL.REL.NOINC `($__internal_21_$__cuda_sm70_shflsync_idx_p) ;  /* 0x00000cc000007944 */ /* 0x01cfea0003c00000 */
[----:B------:R-:W-:Y:S01]  /*16f10*/  MOV R0, R44 ;  /* 0x0000002c00007202 */ /* 0x000fe20000000f00 */
[----:B------:R-:W-:Y:S05]  /*16f20*/  BRA `(.L_x_1480) ;  /* 0xffffa60000007947 */ /* 0x000fea000383ffff */
.L_x_1396:
        /* <DEDUP_REMOVED lines=13> */
.L_x_1398:
[----:B------:R-:W-:Y:S01]  /*17000*/  IMAD.MOV.U32 R45, RZ, RZ, R5 ;  /* 0x000000ffff2d7224 */ /* 0x000fe200078e0005 */
[----:B------:R-:W-:Y:S01]  /*17010*/  MOV R2, RZ ;  /* 0x000000ff00027202 */ /* 0x000fe20000000f00 */
[----:B------:R-:W-:Y:S01]  /*17020*/  IMAD.MOV.U32 R44, RZ, RZ, 0x1c1f ;  /* 0x00001c1fff2c7424 */ /* 0x000fe200078e00ff */
[----:B------:R-:W-:Y:S02]  /*17030*/  MOV R3, 0x17050 ;  /* 0x0001705000037802 */ /* 0x000fe40000000f00 */
[----:B------:R-:W-:Y:S05]  /*17040*/  CALL.REL.NOINC `($__internal_21_$__cuda_sm70_shflsync_idx_p) ;  /* 0x00000b8000007944 */ /* 0x000fea0003c00000 */
[----:B------:R-:W-:Y:S01]  /*17050*/  MOV R4, R44 ;  /* 0x0000002c00047202 */ /* 0x000fe20000000f00 */
[----:B------:R-:W-:Y:S05]  /*17060*/  BRA `(.L_x_1482) ;  /* 0xffffa8e000007947 */ /* 0x000fea000383ffff */
.L_x_1399:
[----:B------:R-:W-:Y:S01]  /*17070*/  IMAD.MOV.U32 R45, RZ, RZ, R12 ;  /* 0x000000ffff2d7224 */ /* 0x000fe200078e000c */
[----:B------:R-:W-:Y:S01]  /*17080*/  MOV R2, RZ ;  /* 0x000000ff00027202 */ /* 0x000fe20000000f00 */
[----:B------:R-:W-:Y:S01]  /*17090*/  IMAD.MOV.U32 R44, RZ, RZ, 0x1c1f ;  /* 0x00001c1fff2c7424 */ /* 0x000fe200078e00ff */
[----:B------:R-:W-:Y:S02]  /*170a0*/  MOV R3, 0x170c0 ;  /* 0x000170c000037802 */ /* 0x000fe40000000f00 */
[----:B-12---:R-:W-:Y:S05]  /*170b0*/  CALL.REL.NOINC `($__internal_21_$__cuda_sm70_shflsync_idx_p) ;  /* 0x00000b1000007944 */ /* 0x006fea0003c00000 */
[----:B------:R-:W-:Y:S01]  /*170c0*/  MOV R0, R44 ;  /* 0x0000002c00007202 */ /* 0x000fe20000000f00 */
[----:B------:R-:W-:Y:S05]  /*170d0*/  BRA `(.L_x_1483) ;  /* 0xffffa89000007947 */ /* 0x000fea000383ffff */
.L_x_1402:
[----:B------:R-:W-:Y:S01]  /*170e0*/  IMAD.MOV.U32 R45, RZ, RZ, R5 ;  /* 0x000000ffff2d7224 */ /* 0x000fe200078e0005 */
[----:B--2---:R-:W-:Y:S01]  /*170f0*/  MOV R2, 0x1 ;  /* 0x0000000100027802 */ /* 0x004fe20000000f00 */
[----:B------:R-:W-:Y:S01]  /*17100*/  IMAD.MOV.U32 R44, RZ, RZ, 0x1c1f ;  /* 0x00001c1fff2c7424 */ /* 0x000fe200078e00ff */
[----:B------:R-:W-:-:S02]  /*17110*/  MOV R3, 0x17130 ;  /* 0x0001713000037802 */ /* 0x000fc40000000f00 */
[----:B-1-34-:R-:W-:Y:S05]  /*17120*/  CALL.REL.NOINC `($__internal_21_$__cuda_sm70_shflsync_idx_p) ;  /* 0x00000aa000007944 */ /* 0x01afea0003c00000 */
        /* <DEDUP_REMOVED lines=8> */
.L_x_1406:
[----:B------:R-:W-:Y:S01]  /*171b0*/  IMAD.MOV.U32 R45, RZ, RZ, R7 ;  /* 0x000000ffff2d7224 */ /* 0x000fe200078e0007 */
[----:B------:R-:W-:Y:S01]  /*171c0*/  MOV R2, RZ ;  /* 0x000000ff00027202 */ /* 0x000fe20000000f00 */
[----:B------:R-:W-:Y:S01]  /*171d0*/  IMAD.MOV.U32 R44, RZ, RZ, 0x181f ;  /* 0x0000181fff2c7424 */ /* 0x000fe200078e00ff */
[----:B------:R-:W-:Y:S02]  /*171e0*/  MOV R3, 0x17200 ;  /* 0x0001720000037802 */ /* 0x000fe40000000f00 */
[----:B------:R-:W-:Y:S05]  /*171f0*/  CALL.REL.NOINC `($__internal_21_$__cuda_sm70_shflsync_idx_p) ;  /* 0x000009d000007944 */ /* 0x000fea0003c00000 */
[----:B------:R-:W-:Y:S01]  /*17200*/  MOV R9, R44 ;  /* 0x0000002c00097202 */ /* 0x000fe20000000f00 */
[----:B------:R-:W-:Y:S05]  /*17210*/  BRA `(.L_x_1485) ;  /* 0xffffbb5000007947 */ /* 0x000fea000383ffff */
.L_x_1407:
[----:B------:R-:W-:Y:S01]  /*17220*/  IMAD.MOV.U32 R45, RZ, RZ, R10 ;  /* 0x000000ffff2d7224 */ /* 0x000fe200078e000a */
[----:B------:R-:W-:Y:S01]  /*17230*/  MOV R2, RZ ;  /* 0x000000ff00027202 */ /* 0x000fe20000000f00 */
[----:B------:R-:W-:Y:S01]  /*17240*/  IMAD.MOV.U32 R44, RZ, RZ, 0x181f ;  /* 0x0000181fff2c7424 */ /* 0x000fe200078e00ff */
[----:B------:R-:W-:Y:S02]  /*17250*/  MOV R3, 0x17270 ;  /* 0x0001727000037802 */ /* 0x000fe40000000f00 */
[----:B-12---:R-:W-:Y:S05]  /*17260*/  CALL.REL.NOINC `($__internal_21_$__cuda_sm70_shflsync_idx_p) ;  /* 0x0000096000007944 */ /* 0x006fea0003c00000 */
[----:B------:R-:W-:Y:S01]  /*17270*/  MOV R0, R44 ;  /* 0x0000002c00007202 */ /* 0x000fe20000000f00 */
[----:B------:R-:W-:Y:S05]  /*17280*/  BRA `(.L_x_1486) ;  /* 0xffffbb0000007947 */ /* 0x000fea000383ffff */
.L_x_1410:
        /* <DEDUP_REMOVED lines=13> */
.L_x_1413:
[----:B------:R-:W-:Y:S01]  /*17360*/  IMAD.MOV.U32 R45, RZ, RZ, R7 ;  /* 0x000000ffff2d7224 */ /* 0x000fe200078e0007 */
[----:B-1----:R-:W-:Y:S01]  /*17370*/  MOV R2, 0x2 ;  /* 0x0000000200027802 */ /* 0x002fe20000000f00 */
[----:B------:R-:W-:Y:S01]  /*17380*/  IMAD.MOV.U32 R44, RZ, RZ, 0x181f ;  /* 0x0000181fff2c7424 */ /* 0x000fe200078e00ff */
[----:B------:R-:W-:Y:S02]  /*17390*/  MOV R3, 0x173b0 ;  /* 0x000173b000037802 */ /* 0x000fe40000000f00 */
[----:B--234-:R-:W-:Y:S05]  /*173a0*/  CALL.REL.NOINC `($__internal_21_$__cuda_sm70_shflsync_idx_p) ;  /* 0x0000082000007944 */ /* 0x01cfea0003c00000 */
[----:B------:R-:W-:Y:S01]  /*173b0*/  MOV R9, R44 ;  /* 0x0000002c00097202 */ /* 0x000fe20000000f00 */
[----:B------:R-:W-:Y:S05]  /*173c0*/  BRA `(.L_x_1488) ;  /* 0xffffbc5000007947 */ /* 0x000fea000383ffff */
.L_x_1414:
[----:B------:R-:W-:Y:S01]  /*173d0*/  IMAD.MOV.U32 R45, RZ, RZ, R10 ;  /* 0x000000ffff2d7224 */ /* 0x000fe200078e000a */
[----:B-1----:R-:W-:Y:S01]  /*173e0*/  MOV R2, 0x2 ;  /* 0x0000000200027802 */ /* 0x002fe20000000f00 */
[----:B------:R-:W-:Y:S01]  /*173f0*/  IMAD.MOV.U32 R44, RZ, RZ, 0x181f ;  /* 0x0000181fff2c7424 */ /* 0x000fe200078e00ff */
[----:B------:R-:W-:Y:S02]  /*17400*/  MOV R3, 0x17420 ;  /* 0x0001742000037802 */ /* 0x000fe40000000f00 */
[----:B--234-:R-:W-:Y:S05]  /*17410*/  CALL.REL.NOINC `($__internal_21_$__cuda_sm70_shflsync_idx_p) ;  /* 0x000007b000007944 */ /* 0x01cfea0003c00000 */
[----:B------:R-:W-:Y:S01]  /*17420*/  MOV R0, R44 ;  /* 0x0000002c00007202 */ /* 0x000fe20000000f00 */
[----:B------:R-:W-:Y:S05]  /*17430*/  BRA `(.L_x_1489) ;  /* 0xffffbc0000007947 */ /* 0x000fea000383ffff */
.L_x_1417:
        /* <DEDUP_REMOVED lines=13> */
.L_x_1419:
[----:B------:R-:W-:Y:S01]  /*17510*/  IMAD.MOV.U32 R45, RZ, RZ, R62 ;  /* 0x000000ffff2d7224 */ /* 0x000fe200078e003e */
[----:B------:R-:W-:Y:S01]  /*17520*/  MOV R2, RZ ;  /* 0x000000ff00027202 */ /* 0x000fe20000000f00 */
[----:B------:R-:W-:Y:S01]  /*17530*/  IMAD.MOV.U32 R44, RZ, RZ, 0x1f ;  /* 0x0000001fff2c7424 */ /* 0x000fe200078e00ff */
[----:B------:R-:W-:Y:S02]  /*17540*/  MOV R3, 0x17560 ;  /* 0x0001756000037802 */ /* 0x000fe40000000f00 */
[----:B------:R-:W-:Y:S05]  /*17550*/  CALL.REL.NOINC `($__internal_21_$__cuda_sm70_shflsync_idx_p) ;  /* 0x0000067000007944 */ /* 0x000fea0003c00000 */
[----:B------:R-:W-:Y:S01]  /*17560*/  MOV R9, R44 ;  /* 0x0000002c00097202 */ /* 0x000fe20000000f00 */
[----:B------:R-:W-:Y:S05]  /*17570*/  BRA `(.L_x_1491) ;  /* 0xffffbdb000007947 */ /* 0x000fea000383ffff */
.L_x_1420:
[----:B------:R-:W-:Y:S01]  /*17580*/  IMAD.MOV.U32 R45, RZ, RZ, R62 ;  /* 0x000000ffff2d7224 */ /* 0x000fe200078e003e */
[----:B------:R-:W-:Y:S01]  /*17590*/  MOV R2, 0x1 ;  /* 0x0000000100027802 */ /* 0x000fe20000000f00 */
[----:B------:R-:W-:Y:S01]  /*175a0*/  IMAD.MOV.U32 R44, RZ, RZ, 0x1f ;  /* 0x0000001fff2c7424 */ /* 0x000fe200078e00ff */
[----:B------:R-:W-:Y:S02]  /*175b0*/  MOV R3, 0x175d0 ;  /* 0x000175d000037802 */ /* 0x000fe40000000f00 */
[----:B-12---:R-:W-:Y:S05]  /*175c0*/  CALL.REL.NOINC `($__internal_21_$__cuda_sm70_shflsync_idx_p) ;  /* 0x0000060000007944 */ /* 0x006fea0003c00000 */
[----:B------:R-:W-:Y:S01]  /*175d0*/  MOV R8, R44 ;  /* 0x0000002c00087202 */ /* 0x000fe20000000f00 */
[----:B------:R-:W-:Y:S05]  /*175e0*/  BRA `(.L_x_1492) ;  /* 0xffffbd6000007947 */ /* 0x000fea000383ffff */
.L_x_1421:
[----:B------:R-:W-:Y:S02]  /*175f0*/  MOV R2, 0x1 ;  /* 0x0000000100027802 */ /* 0x000fe40000000f00 */
[----:B------:R-:W-:-:S02]  /*17600*/  MOV R3, 0x17620 ;  /* 0x0001762000037802 */ /* 0x000fc40000000f00 */
[----:B-1234-:R-:W-:Y:S05]  /*17610*/  CALL.REL.NOINC `($__internal_22_$__cuda_sm70_shflsync_up_p) ;  /* 0x0000061000007944 */ /* 0x01efea0003c00000 */
[----:B------:R-:W-:Y:S05]  /*17620*/  BRA `(.L_x_1493) ;  /* 0xffffbe5000007947 */ /* 0x000fea000383ffff */
.L_x_1422:
[----:B------:R-:W-:Y:S02]  /*17630*/  MOV R2, 0x2 ;  /* 0x0000000200027802 */ /* 0x000fe40000000f00 */
[----:B------:R-:W-:-:S02]  /*17640*/  MOV R3, 0x17660 ;  /* 0x0001766000037802 */ /* 0x000fc40000000f00 */
[----:B--2-4-:R-:W-:Y:S05]  /*17650*/  CALL.REL.NOINC `($__internal_22_$__cuda_sm70_shflsync_up_p) ;  /* 0x000005d000007944 */ /* 0x014fea0003c00000 */
        /* <DEDUP_REMOVED lines=24> */
.L_x_1426:
[----:B------:R-:W-:Y:S02]  /*177e0*/  MOV R2, 0x1 ;  /* 0x0000000100027802 */ /* 0x000fe40000000f00 */
[----:B------:R-:W-:Y:S02]  /*177f0*/  MOV R3, 0x17810 ;  /* 0x0001781000037802 */ /* 0x000fe40000000f00 */
[----:B------:R-:W-:Y:S05]  /*17800*/  CALL.REL.NOINC `($__internal_22_$__cuda_sm70_shflsync_up_p) ;  /* 0x0000042000007944 */ /* 0x000fea0003c00000 */
[----:B------:R-:W-:Y:S01]  /*17810*/  MOV R2, R4 ;  /* 0x0000000400027202 */ /* 0x000fe20000000f00 */
[----:B------:R-:W-:Y:S05]  /*17820*/  BRA `(.L_x_1495) ;  /* 0xffffbeb000007947 */ /* 0x000fea000383ffff */
.L_x_1427:
        /* <DEDUP_REMOVED lines=27> */
.L_x_1429:
[----:B------:R-:W-:Y:S02]  /*179e0*/  SEL R0, RZ, 0x1, P0 ;  /* 0x00000001ff007807 */ /* 0x000fe40000000000 */
[----:B------:R-:W-:Y:S02]  /*179f0*/  MOV R2, 0x17a10 ;  /* 0x00017a1000027802 */ /* 0x000fe40000000f00 */
[----:B-1----:R-:W-:Y:S05]  /*17a00*/  CALL.REL.NOINC `($__internal_23_$__cuda_sm70_votesync_ballot) ;  /* 0x0000029000007944 */ /* 0x002fea0003c00000 */
[----:B------:R-:W-:Y:S01]  /*17a10*/  MOV R5, R0 ;  /* 0x0000000000057202 */ /* 0x000fe20000000f00 */
[----:B------:R-:W-:Y:S05]  /*17a20*/  BRA `(.L_x_1497) ;  /* 0xffffbe4000007947 */ /* 0x000fea000383ffff */
.L_x_1430:
[----:B------:R-:W-:Y:S01]  /*17a30*/  IMAD.MOV.U32 R45, RZ, RZ, R6 ;  /* 0x000000ffff2d7224 */ /* 0x000fe200078e0006 */
[----:B--2---:R-:W-:Y:S01]  /*17a40*/  MOV R2, R0 ;  /* 0x0000000000027202 */ /* 0x004fe20000000f00 */
[----:B------:R-:W-:Y:S01]  /*17a50*/  IMAD.MOV.U32 R44, RZ, RZ, 0x1f ;  /* 0x0000001fff2c7424 */ /* 0x000fe200078e00ff */
[----:B------:R-:W-:Y:S02]  /*17a60*/  MOV R3, 0x17a80 ;  /* 0x00017a8000037802 */ /* 0x000fe40000000f00 */
[----:B-1----:R-:W-:Y:S05]  /*17a70*/  CALL.REL.NOINC `($__internal_21_$__cuda_sm70_shflsync_idx_p) ;  /* 0x0000015000007944 */ /* 0x002fea0003c00000 */
[----:B------:R-:W-:Y:S01]  /*17a80*/  IMAD.MOV.U32 R10, RZ, RZ, R44 ;  /* 0x000000ffff0a7224 */ /* 0x000fe200078e002c */
[----:B------:R-:W-:Y:S01]  /*17a90*/  MOV R2, R0 ;  /* 0x0000000000027202 */ /* 0x000fe20000000f00 */
[----:B------:R-:W-:Y:S01]  /*17aa0*/  IMAD.MOV.U32 R45, RZ, RZ, R7 ;  /* 0x000000ffff2d7224 */ /* 0x000fe200078e0007 */
[----:B------:R-:W-:-:S02]  /*17ab0*/  MOV R44, 0x1f ;  /* 0x0000001f002c7802 */ /* 0x000fc40000000f00 */
[----:B------:R-:W-:Y:S02]  /*17ac0*/  MOV R3, 0x17ae0 ;  /* 0x00017ae000037802 */ /* 0x000fe40000000f00 */
[----:B------:R-:W-:Y:S05]  /*17ad0*/  CALL.REL.NOINC `($__internal_21_$__cuda_sm70_shflsync_idx_p) ;  /* 0x000000f000007944 */ /* 0x000fea0003c00000 */
[----:B------:R-:W-:Y:S01]  /*17ae0*/  MOV R7, R44 ;  /* 0x0000002c00077202 */ /* 0x000fe20000000f00 */
[----:B------:R-:W-:Y:S05]  /*17af0*/  BRA `(.L_x_1498) ;  /* 0xffffbde000007947 */ /* 0x000fea000383ffff */
.L_x_1433:
[----:B------:R-:W-:Y:S01]  /*17b00*/  IMAD.MOV.U32 R45, RZ, RZ, R4 ;  /* 0x000000ffff2d7224 */ /* 0x000fe200078e0004 */
[----:B--2---:R-:W-:Y:S01]  /*17b10*/  MOV R2, R0 ;  /* 0x0000000000027202 */ /* 0x004fe20000000f00 */
[----:B------:R-:W-:Y:S01]  /*17b20*/  IMAD.MOV.U32 R44, RZ, RZ, 0x1f ;  /* 0x0000001fff2c7424 */ /* 0x000fe200078e00ff */
[----:B------:R-:W-:Y:S02]  /*17b30*/  MOV R3, 0x17b50 ;  /* 0x00017b5000037802 */ /* 0x000fe40000000f00 */
[----:B-1--4-:R-:W-:Y:S05]  /*17b40*/  CALL.REL.NOINC `($__internal_21_$__cuda_sm70_shflsync_idx_p) ;  /* 0x0000008000007944 */ /* 0x012fea0003c00000 */
[----:B------:R-:W-:Y:S01]  /*17b50*/  MOV R11, R44 ;  /* 0x0000002c000b7202 */ /* 0x000fe20000000f00 */
[----:B------:R-:W-:Y:S05]  /*17b60*/  BRA `(.L_x_1432) ;  /* 0xffffbdd000007947 */ /* 0x000fea000383ffff */
        .weak           $__internal_20_$__cuda_sm70_shflsync_bfly_p
        .type           $__internal_20_$__cuda_sm70_shflsync_bfly_p,@function
        .size           $__internal_20_$__cuda_sm70_shflsync_bfly_p,($__internal_21_$__cuda_sm70_shflsync_idx_p - $__internal_20_$__cuda_sm70_shflsync_bfly_p)
$__internal_20_$__cuda_sm70_shflsync_bfly_p:
[----:B------:R-:W-:Y:S02]  /*17b70*/  MOV R214, 0xffffffff ;  /* 0xffffffff00d67802 */ /* 0x000fe40000000f00 */
[----:B------:R-:W-:Y:S02]  /*17b80*/  MOV R3, 0x1f ;  /* 0x0000001f00037802 */ /* 0x000fe40000000f00 */
[----:B------:R-:W-:Y:S04]  /*17b90*/  WARPSYNC R214 ;  /* 0x000000d600007348 */ /* 0x000fe80003800000 */
[----:B------:R1:W2:Y:S02]  /*17ba0*/  SHFL.BFLY PT, R0, R4, R0, R3 ;  /* 0x0c00000004007389 */ /* 0x0002a400000e0003 */
[----:B-1----:R-:W-:-:S04]  /*17bb0*/  MOV R3, 0x0 ;  /* 0x0000000000037802 */ /* 0x002fc80000000f00 */
[----:B--2---:R-:W-:Y:S05]  /*17bc0*/  RET.REL.NODEC R2 `(_ZN7cutlass13device_kernelIN5flash19enable_sm80_to_sm89INS1_16FlashAttnFwdSm80INS1_25CollectiveMainloopFwdSm80ILi8ELi1ELb1EN4cute5tupleIJNS5_1CILi128EEENS7_ILi112EEES8_EEELi128ENS_10bfloat16_tEfNS_4arch4Sm80ELb1ELb0ELb1ELb1ELb1ELb0ELb1ELb1EEENS1_21CollectiveEpilogueFwdINS6_IJS8_S8_S9_EEENS6_IJNS7_ILi1EEESH_SH_EEESB_SD_Li256ELb1ELb1ELb1ELb0EEENS1_36VarlenDynamicPersistentTileSchedulerILi128ELi112ELi256ELi256ELb1ELb1ELb0ELb1ELb1ELb1EEEEEEEEEvNT_6ParamsE) ;  /* 0xfffe843002007950 */ /* 0x004fea0003c3ffff */
        .weak           $__internal_21_$__cuda_sm70_shflsync_idx_p
        .type           $__internal_21_$__cuda_sm70_shflsync_idx_p,@function
        .size           $__internal_21_$__cuda_sm70_shflsync_idx_p,($__internal_22_$__cuda_sm70_shflsync_up_p - $__internal_21_$__cuda_sm70_shflsync_idx_p)
$__internal_21_$__cuda_sm70_shflsync_idx_p:
[----:B------:R-:W-:-:S04]  /*17bd0*/  MOV R225, 0xffffffff ;  /* 0xffffffff00e17802 */ /* 0x000fc80000000f00 */
[----:B------:R-:W-:Y:S04]  /*17be0*/  WARPSYNC R225 ;  /* 0x000000e100007348 */ /* 0x000fe80003800000 */
[----:B------:R1:W2:Y:S02]  /*17bf0*/  SHFL.IDX PT, R44, R45, R2, R44 ;  /* 0x000000022d2c7389 */ /* 0x0002a400000e002c */
[----:B-1----:R-:W-:Y:S02]  /*17c00*/  MOV R2, R3 ;  /* 0x0000000300027202 */ /* 0x002fe40000000f00 */
[----:B------:R-:W-:-:S04]  /*17c10*/  MOV R3, 0x0 ;  /* 0x0000000000037802 */ /* 0x000fc80000000f00 */
[----:B--2---:R-:W-:Y:S05]  /*17c20*/  RET.REL.NODEC R2 `(_ZN7cutlass13device_kernelIN5flash19enable_sm80_to_sm89INS1_16FlashAttnFwdSm80INS1_25CollectiveMainloopFwdSm80ILi8ELi1ELb1EN4cute5tupleIJNS5_1CILi128EEENS7_ILi112EEES8_EEELi128ENS_10bfloat16_tEfNS_4arch4Sm80ELb1ELb0ELb1ELb1ELb1ELb0ELb1ELb1EEENS1_21CollectiveEpilogueFwdINS6_IJS8_S8_S9_EEENS6_IJNS7_ILi1EEESH_SH_EEESB_SD_Li256ELb1ELb1ELb1ELb0EEENS1_36VarlenDynamicPersistentTileSchedulerILi128ELi112ELi256ELi256ELb1ELb1ELb0ELb1ELb1ELb1EEEEEEEEEvNT_6ParamsE) ;  /* 0xfffe83d002007950 */ /* 0x004fea0003c3ffff */
        .weak           $__internal_22_$__cuda_sm70_shflsync_up_p
        .type           $__internal_22_$__cuda_sm70_shflsync_up_p,@function
        .size           $__internal_22_$__cuda_sm70_shflsync_up_p,($__internal_23_$__cuda_sm70_votesync_ballot - $__internal_22_$__cuda_sm70_shflsync_up_p)
$__internal_22_$__cuda_sm70_shflsync_up_p:
[----:B------:R-:W-:Y:S02]  /*17c30*/  IMAD.MOV.U32 R4, RZ, RZ, RZ ;  /* 0x000000ffff047224 */ /* 0x000fe400078e00ff */
[----:B------:R-:W-:-:S04]  /*17c40*/  IMAD.MOV.U32 R10, RZ, RZ, -0x1 ;  /* 0xffffffffff0a7424 */ /* 0x000fc800078e00ff */
[----:B------:R-:W-:Y:S04]  /*17c50*/  WARPSYNC R10 ;  /* 0x0000000a00007348 */ /* 0x000fe80003800000 */
[----:B------:R1:W2:Y:S02]  /*17c60*/  SHFL.UP PT, R4, R0, R2, R4 ;  /* 0x0400000200047389 */ /* 0x0002a400000e0004 */
[----:B-1----:R-:W-:Y:S02]  /*17c70*/  MOV R2, R3 ;  /* 0x0000000300027202 */ /* 0x002fe40000000f00 */
[----:B------:R-:W-:-:S04]  /*17c80*/  MOV R3, 0x0 ;  /* 0x0000000000037802 */ /* 0x000fc80000000f00 */
[----:B--2---:R-:W-:Y:S05]  /*17c90*/  RET.REL.NODEC R2 `(_ZN7cutlass13device_kernelIN5flash19enable_sm80_to_sm89INS1_16FlashAttnFwdSm80INS1_25CollectiveMainloopFwdSm80ILi8ELi1ELb1EN4cute5tupleIJNS5_1CILi128EEENS7_ILi112EEES8_EEELi128ENS_10bfloat16_tEfNS_4arch4Sm80ELb1ELb0ELb1ELb1ELb1ELb0ELb1ELb1EEENS1_21CollectiveEpilogueFwdINS6_IJS8_S8_S9_EEENS6_IJNS7_ILi1EEESH_SH_EEESB_SD_Li256ELb1ELb1ELb1ELb0EEENS1_36VarlenDynamicPersistentTileSchedulerILi128ELi112ELi256ELi256ELb1ELb1ELb0ELb1ELb1ELb1EEEEEEEEEvNT_6ParamsE) ;  /* 0xfffe836002007950 */ /* 0x004fea0003c3ffff */
        .weak           $__internal_23_$__cuda_sm70_votesync_ballot
        .type           $__internal_23_$__cuda_sm70_votesync_ballot,@function
        .size           $__internal_23_$__cuda_sm70_votesync_ballot,(.L_x_1814 - $__internal_23_$__cuda_sm70_votesync_ballot)
$__internal_23_$__cuda_sm70_votesync_ballot:
[----:B------:R-:W-:Y:S01]  /*17ca0*/  ISETP.NE.U32.AND P0, PT, R0, 0x1, PT ;  /* 0x000000010000780c */ /* 0x000fe20003f05070 */
[----:B------:R-:W-:-:S04]  /*17cb0*/  IMAD.MOV.U32 R3, RZ, RZ, -0x1 ;  /* 0xffffffffff037424 */ /* 0x000fc800078e00ff */
[----:B------:R-:W-:Y:S08]  /*17cc0*/  WARPSYNC R3 ;  /* 0x0000000300007348 */ /* 0x000ff00003800000 */
[----:B------:R-:W-:-:S04]  /*17cd0*/  VOTE.ANY R0, PT, !P0 ;  /* 0x0000000000007806 */ /* 0x000fc800040e0100 */
[----:B------:R-:W-:Y:S01]  /*17ce0*/  LOP3.LUT R0, R0, R3, RZ, 0xc0, !PT ;  /* 0x0000000300007212 */ /* 0x000fe200078ec0ff */
[----:B------:R-:W-:-:S04]  /*17cf0*/  IMAD.MOV.U32 R3, RZ, RZ, 0x0 ;  /* 0x00000000ff037424 */ /* 0x000fc800078e00ff */
[----:B------:R-:W-:Y:S05]  /*17d00*/  RET.REL.NODEC R2 `(_ZN7cutlass13device_kernelIN5flash19enable_sm80_to_sm89INS1_16FlashAttnFwdSm80INS1_25CollectiveMainloopFwdSm80ILi8ELi1ELb1EN4cute5tupleIJNS5_1CILi128EEENS7_ILi112EEES8_EEELi128ENS_10bfloat16_tEfNS_4arch4Sm80ELb1ELb0ELb1ELb1ELb1ELb0ELb1ELb1EEENS1_21CollectiveEpilogueFwdINS6_IJS8_S8_S9_EEENS6_IJNS7_ILi1EEESH_SH_EEESB_SD_Li256ELb1ELb1ELb1ELb0EEENS1_36VarlenDynamicPersistentTileSchedulerILi128ELi112ELi256ELi256ELb1ELb1ELb0ELb1ELb1ELb1EEEEEEEEEvNT_6ParamsE) ;  /* 0xfffe82f002007950 */ /* 0x000fea0003c3ffff */
.L_x_1499:
        /* <DEDUP_REMOVED lines=15> */
.L_x_1814:


//--------------------- .text._ZN7cutlass13device_kernelIN5flash19enable_sm80_to_sm89INS1_16FlashAttnFwdSm80INS1_25CollectiveMainloopFwdSm80ILi8ELi1ELb1EN4cute5tupleIJNS5_1CILi128EEENS7_ILi112EEES8_EEELi128ENS_10bfloat16_tEfNS_4arch4Sm80ELb1ELb0ELb1ELb1ELb1ELb1ELb1ELb1EEENS1_21CollectiveEpilogueFwdINS6_IJS8_S8_S9_EEENS6_IJNS7_ILi1EEESH_SH_EEESB_SD_Li256ELb1ELb1ELb1ELb0EEENS1_36VarlenDynamicPersistentTileSchedulerILi128ELi112ELi256ELi256ELb1ELb1ELb0ELb1ELb1ELb1EEEEEEEEEvNT_6ParamsE --------------------------
	.section	.text._ZN7cutlass13device_kernelIN5flash19enable_sm80_to_sm89INS1_16FlashAttnFwdSm80INS1_25CollectiveMainloopFwdSm80ILi8ELi1ELb1EN4cute5tupleIJNS5_1CILi128EEENS7_ILi112EEES8_EEELi128ENS_10bfloat16_tEfNS_4arch4Sm80ELb1ELb0ELb1ELb1ELb1ELb1ELb1ELb1EEENS1_21CollectiveEpilogueFwdINS6_IJS8_S8_S9_EEENS6_IJNS7_ILi1EEESH_SH_EEESB_SD_Li256ELb1ELb1ELb1ELb0EEENS1_36VarlenDynamicPersistentTileSchedulerILi128ELi112ELi256ELi256ELb1ELb1ELb0ELb1ELb1ELb1EEEEEEEEEvNT_6ParamsE,"ax",@progbits
	.sectioninfo	@"SHI_REGISTERS=255"
	.align	128
.text._ZN7cutlass13device_kernelIN5flash19enable_sm80_to_sm89INS1_16FlashAttnFwdSm80INS1_25CollectiveMainloopFwdSm80ILi8ELi1ELb1EN4cute5tupleIJNS5_1CILi128EEENS7_ILi112EEES8_EEELi128ENS_10bfloat16_tEfNS_4arch4Sm80ELb1ELb0ELb1ELb1ELb1ELb1ELb1ELb1EEENS1_21CollectiveEpilogueFwdINS6_IJS8_S8_S9_EEENS6_IJNS7_ILi1EEESH_SH_EEESB_SD_Li256ELb1ELb1ELb1ELb0EEENS1_36VarlenDynamicPersistentTileSchedulerILi128ELi112ELi256ELi256ELb1ELb1ELb0ELb1ELb1ELb1EEEEEEEEEvNT_6ParamsE:
        .type           _ZN7cutlass13device_kernelIN5flash19enable_sm80_to_sm89INS1_16FlashAttnFwdSm80INS1_25CollectiveMainloopFwdSm80ILi8ELi1ELb1EN4cute5tupleIJNS5_1CILi128EEENS7_ILi112EEES8_EEELi128ENS_10bfloat16_tEfNS_4arch4Sm80ELb1ELb0ELb1ELb1ELb1ELb1ELb1ELb1EEENS1_21CollectiveEpilogueFwdINS6_IJS8_S8_S9_EEENS6_IJNS7_ILi1EEESH_SH_EEESB_SD_Li256ELb1ELb1ELb1ELb0EEENS1_36VarlenDynamicPersistentTileSchedulerILi128ELi112ELi256ELi256ELb1ELb1ELb0ELb1ELb1ELb1EEEEEEEEEvNT_6ParamsE,@function
        .size           _ZN7cutlass13device_kernelIN5flash19enable_sm80_to_sm89INS1_16FlashAttnFwdSm80INS1_25CollectiveMainloopFwdSm80ILi8ELi1ELb1EN4cute5tupleIJNS5_1CILi128EEENS7_ILi112EEES8_EEELi128ENS_10bfloat16_tEfNS_4arch4Sm80ELb1ELb0ELb1ELb1ELb1ELb1ELb1ELb1EEENS1_21CollectiveEpilogueFwdINS6_IJS8_S8_S9_EEENS6_IJNS7_ILi1EEESH_SH_EEESB_SD_Li256ELb1ELb1ELb1ELb0EEENS1_36VarlenDynamicPersistentTileSchedulerILi128ELi112ELi256ELi256ELb1ELb1ELb0ELb1ELb1ELb1EEEEEEEEEvNT_6ParamsE,(.L_x_1819 - _ZN7cutlass13device_kernelIN5flash19enable_sm80_to_sm89INS1_16FlashAttnFwdSm80INS1_25CollectiveMainloopFwdSm80ILi8ELi1ELb1EN4cute5tupleIJNS5_1CILi128EEENS7_ILi112EEES8_EEELi128ENS_10bfloat16_tEfNS_4arch4Sm80ELb1ELb0ELb1ELb1ELb1ELb1ELb1ELb1EEENS1_21CollectiveEpilogueFwdINS6_IJS8_S8_S9_EEENS6_IJNS7_ILi1EEESH_SH_EEESB_SD_Li256ELb1ELb1ELb1ELb0EEENS1_36VarlenDynamicPersistentTileSchedulerILi128ELi112ELi256ELi256ELb1ELb1ELb0ELb1ELb1ELb1EEEEEEEEEvNT_6ParamsE)
        .other          _ZN7cutlass13device_kernelIN5flash19enable_sm80_to_sm89INS1_16FlashAttnFwdSm80INS1_25CollectiveMainloopFwdSm80ILi8ELi1ELb1EN4cute5tupleIJNS5_1CILi128EEENS7_ILi112EEES8_EEELi128ENS_10bfloat16_tEfNS_4arch4Sm80ELb1ELb0ELb1ELb1ELb1ELb1ELb1ELb1EEENS1_21CollectiveEpilogueFwdINS6_IJS8_S8_S9_EEENS6_IJNS7_ILi1EEESH_SH_EEESB_SD_Li256ELb1ELb1ELb1ELb0EEENS1_36VarlenDynamicPersistentTileSchedulerILi128ELi112ELi256ELi256ELb1ELb1ELb0ELb1ELb1ELb1EEEEEEEEEvNT_6ParamsE,@"STO_CUDA_ENTRY STV_DEFAULT"
_ZN7cutlass13device_kernelIN5flash19enable_sm80_to_sm89INS1_16FlashAttnFwdSm80INS1_25CollectiveMainloopFwdSm80ILi8ELi1ELb1EN4cute5tupleIJNS5_1CILi128EEENS7_ILi112EEES8_EEELi128ENS_10bfloat16_tEfNS_4arch4Sm80ELb1ELb0ELb1ELb1ELb1ELb1ELb1ELb1EEENS1_21CollectiveEpilogueFwdINS6_IJS8_S8_S9_EEENS6_IJNS7_ILi1EEESH_SH_EEESB_SD_Li256ELb1ELb1ELb1ELb0EEENS1_36VarlenDynamicPersistentTileSchedulerILi128ELi112ELi256ELi256ELb1ELb1ELb0ELb1ELb1ELb1EEEEEEEEEvNT_6ParamsE:
        /* <DEDUP_REMOVED lines=54> */
.L_x_1505:
        /* <DEDUP_REMOVED lines=16> */
.L_x_1724:
        /* <DEDUP_REMOVED lines=16> */
.L_x_1725:
[----:B--2---:R-:W-:-:S05]  /*0560*/  IMAD R0, R0, c[0x0][0x538], RZ ;  /* 0x00014e0000007a24 */ /* 0x004fca00078e02ff */
[----:B------:R-:W-:-:S04]  /*0570*/  IADD3 R7, R0, R7, RZ ;  /* 0x0000000700077210 */ /* 0x000fc80007ffe0ff */
[----:B------:R-:W-:-:S13]  /*0580*/  ISETP.GT.AND P0, PT, R7, UR4, PT ;  /* 0x0000000407007c0c */ /* 0x000fda000bf04270 */
[----:B-1----:R-:W-:Y:S05]  /*0590*/  @!P0 BRA `(.L_x_1505) ;  /* 0xfffffdc000008947 */ /* 0x002fea000383ffff */
.L_x_1501:
[----:B------:R-:W-:-:S05]  /*05a0*/  IADD3 R7, -R0, R7, RZ ;  /* 0x0000000700077210 */ /* 0x000fca0007ffe1ff */
[----:B------:R-:W-:-:S05]  /*05b0*/  IMAD R0, R4, c[0x0][0x538], R7 ;  /* 0x00014e0004007a24 */ /* 0x000fca00078e0207 */
[----:B------:R-:W-:Y:S01]  /*05c0*/  ISETP.GT.AND P0, PT, R0, UR4, PT ;  /* 0x0000000400007c0c */ /* 0x000fe2000bf04270 */
[----:B------:R-:W-:-:S12]  /*05d0*/  BRA.DIV ~URZ, `(.L_x_1506) ;  /* 0x000206427f007947 */ /* 0x000fd8000b800000 */
[----:B------:R-:W-:-:S04]  /*05e0*/  VOTE.ANY R15, PT, !P0 ;  /* 0x00000000000f7806 */ /* 0x000fc800040e0100 */
.L_x_1726:
[----:B------:R-:W1:Y:S02]  /*05f0*/  POPC R0, R15 ;  /* 0x0000000f00007309 */ /* 0x000e640000000000 */
[----:B-1----:R-:W-:-:S05]  /*0600*/  IADD3 R2, R0, R6, RZ ;  /* 0x0000000600027210 */ /* 0x002fca0007ffe0ff */
[----:B------:R1:W-:Y:S01]  /*0610*/  STL [R1+0x5c], R2 ;  /* 0x00005c0201007387 */ /* 0x0003e20000100800 */
[----:B------:R-:W-:Y:S05]  /*0620*/  BRA.DIV ~URZ, `(.L_x_1507) ;  /* 0x000206327f007947 */ /* 0x000fea000b800000 */
[----:B------:R2:W3:Y:S01]  /*0630*/  SHFL.IDX PT, R12, R9, R0, 0x1f ;  /* 0x00001f00090c7589 */ /* 0x0004e200000e0000 */
[----:B------:R-:W-:-:S03]  /*0640*/  MOV R5, RZ ;  /* 0x000000ff00057202 */ /* 0x000fc60000000f00 */
[----:B------:R2:W4:Y:S04]  /*0650*/  SHFL.IDX PT, R9, R8, R0, 0x1f ;  /* 0x00001f0008097589 */ /* 0x00052800000e0000 */
.L_x_1727:
[----:B------:R-:W-:Y:S01]  /*0660*/  ISETP.NE.AND P0, PT, R15, RZ, PT ;  /* 0x000000ff0f00720c */ /* 0x000fe20003f05270 */
[----:B------:R-:W-:-:S12]  /*0670*/  BSSY B0, `(.L_x_1508) ;  /* 0x0000005000007945 */ /* 0x000fd80003800000 */
[----:B------:R-:W-:Y:S05]  /*0680*/  @!P0 BRA `(.L_x_1509) ;  /* 0x0000003000008947 */ /* 0x000fea0003800000 */
[----:B--2---:R-:W-:Y:S01]  /*0690*/  IADD3 R0, R0, -0x1, RZ ;  /* 0xffffffff00007810 */ /* 0x004fe20007ffe0ff */
[----:B------:R-:W-:Y:S05]  /*06a0*/  BRA.DIV ~URZ, `(.L_x_1510) ;  /* 0x000206927f007947 */ /* 0x000fea000b800000 */
[----:B------:R2:W1:Y:S02]  /*06b0*/  SHFL.IDX PT, R5, R4, R0, 0x1f ;  /* 0x00001f0004057589 */ /* 0x00046400000e0000 */
.L_x_1509:
[----:B------:R-:W-:Y:S05]  /*06c0*/  BSYNC B0 ;  /* 0x0000000000007941 */ /* 0x000fea0003800000 */
.L_x_1508:
        /* <DEDUP_REMOVED lines=69> */
.L_x_1512:
        /* <DEDUP_REMOVED lines=70> */
.L_x_1513:
[----:B------:R-:W-:Y:S05]  /*0f80*/  BSYNC B0 ;  /* 0x0000000000007941 */ /* 0x000fea0003800000 */
.L_x_1511:
[----:B------:R-:W-:-:S04]  /*0f90*/  LOP3.LUT R0, RZ, R0, RZ, 0x33, !PT ;  /* 0x00000000ff007212 */ /* 0x000fc800078e33ff */
[----:B------:R-:W-:-:S05]  /*0fa0*/  IADD3 R0, R0, R12, RZ ;  /* 0x0000000c00007210 */ /* 0x000fca0007ffe0ff */
[----:B------:R2:W-:Y:S01]  /*0fb0*/  STL [R1+0x54], R0 ;  /* 0x0000540001007387 */ /* 0x0005e20000100800 */
[----:B------:R-:W-:Y:S05]  /*0fc0*/  BRA `(.L_x_1514) ;  /* 0x0000006000007947 */ /* 0x000fea0003800000 */
.L_x_1502:
[----:B------:R-:W-:Y:S01]  /*0fd0*/  MOV R0, UR4 ;  /* 0x0000000400007c02 */ /* 0x000fe20008000f00 */
[----:B------:R-:W-:Y:S04]  /*0fe0*/  STL [R1+0x54], RZ ;  /* 0x000054ff01007387 */ /* 0x000fe80000100800 */
[----:B------:R-:W-:Y:S04]  /*0ff0*/  STL [R1+0x58], RZ ;  /* 0x000058ff01007387 */ /* 0x000fe80000100800 */
[----:B------:R1:W-:Y:S02]  /*1000*/  STL [R1+0x50], R0 ;  /* 0x0000500001007387 */ /* 0x0003e40000100800 */
[----:B-1----:R-:W-:-:S05]  /*1010*/  MOV R0, c[0x0][0x53c] ;  /* 0x00014f0000007a02 */ /* 0x002fca0000000f00 */
[----:B------:R1:W-:Y:S02]  /*1020*/  STL [R1+0x5c], R0 ;  /* 0x00005c0001007387 */ /* 0x0003e40000100800 */
.L_x_1514:
        /* <DEDUP_REMOVED lines=8> */
.L_x_1500:
[----:B-12---:R-:W2:Y:S02]  /*10b0*/  LDL R0, [R1+0x5c] ;  /* 0x00005c0001007983 */ /* 0x006ea40000100800 */
[----:B--2---:R-:W-:-:S13]  /*10c0*/  ISETP.GE.AND P0, PT, R0, c[0x0][0x53c], PT ;  /* 0x00014f0000007a0c */ /* 0x004fda0003f06270 */
[----:B------:R-:W-:Y:S05]  /*10d0*/  @P0 EXIT ;  /* 0x000000000000094d */ /* 0x000fea0003800000 */
[----:B------:R-:W1:Y:S01]  /*10e0*/  S2R R15, SR_TID.X ;  /* 0x00000000000f7919 */ /* 0x000e620000002100 */
[----:B------:R-:W-:Y:S01]  /*10f0*/  IMAD.MOV.U32 R19, RZ, RZ, 0x20 ;  /* 0x00000020ff137424 */ /* 0x000fe200078e00ff */
[----:B------:R-:W-:Y:S01]  /*1100*/  ULDC UR4, c[0x0][0x2ac] ;  /* 0x0000ab0000047ab9 */ /* 0x000fe20000000800 */
[----:B------:R-:W-:Y:S01]  /*1110*/  IMAD.MOV.U32 R18, RZ, RZ, 0x40 ;  /* 0x00000040ff127424 */ /* 0x000fe200078e00ff */
        /* <DEDUP_REMOVED lines=35> */
[C---:B------:R-:W-:Y:S01]  /*1350*/  IMAD.SHL.U32 R76, R83.reuse, 0x8, RZ ;  /* 0x00000008534c7824 */ /* 0x040fe200078e00ff */
        /* <DEDUP_REMOVED lines=33> */
[----:B------:R-:W-:Y:S01]  /*1570*/  IADD3 R22, R82, 0x40, RZ ;  /* 0x0000004052167810 */ /* 0x000fe20007ffe0ff */
[----:B------:R-:W-:Y:S01]  /*1580*/  IMAD R25, R10, 0x10, R4 ;  /* 0x000000100a197824 */ /* 0x000fe200078e0204 */
[----:B------:R-:W-:Y:S01]  /*1590*/  LOP3.LUT R7, R0, 0xfffffe00, RZ, 0xc0, !PT ;  /* 0xfffffe0000077812 */ /* 0x000fe200078ec0ff */
[C---:B------:R-:W-:Y:S01]  /*15a0*/  IMAD.SHL.U32 R0, R82.reuse, 0x40, RZ ;  /* 0x0000004052007824 */ /* 0x040fe200078e00ff */
[----:B------:R-:W-:Y:S01]  /*15b0*/  IADD3 R13, R82, 0x60, RZ ;  /* 0x00000060520d7810 */ /* 0x000fe20007ffe0ff */
[----:B------:R-:W-:Y:S01]  /*15c0*/  IMAD.SHL.U32 R4, R15, 0x40, RZ ;  /* 0x000000400f047824 */ /* 0x000fe200078e00ff */
[C---:B------:R-:W-:Y:S01]  /*15d0*/  LOP3.LUT P4, RZ, R9.reuse, 0x2, RZ, 0xc0, !PT ;  /* 0x0000000209ff7812 */ /* 0x040fe2000788c0ff */
[----:B------:R-:W-:Y:S01]  /*15e0*/  STL [R1+0x128], R25 ;  /* 0x0001281901007387 */ /* 0x000fe20000100800 */
[----:B------:R-:W-:Y:S02]  /*15f0*/  LOP3.LUT P3, RZ, R9, 0x4, RZ, 0xc0, !PT ;  /* 0x0000000409ff7812 */ /* 0x000fe4000786c0ff */
[----:B------:R-:W-:Y:S01]  /*1600*/  SHF.R.S32.HI R9, RZ, 0x1f, R15 ;  /* 0x0000001fff097819 */ /* 0x000fe2000001140f */
[----:B------:R-:W-:Y:S01]  /*1610*/  STL [R1+0xbc], R21 ;  /* 0x0000bc1501007387 */ /* 0x000fe20000100800 */
[----:B------:R-:W-:-:S02]  /*1620*/  IADD3 R3, R21, 0x80, RZ ;  /* 0x0000008015037810 */ /* 0x000fc40007ffe0ff */
[----:B------:R-:W-:Y:S02]  /*1630*/  SHF.R.S32.HI R8, RZ, 0x1f, R22 ;  /* 0x0000001fff087819 */ /* 0x000fe40000011416 */
[----:B------:R-:W-:Y:S02]  /*1640*/  SHF.R.S32.HI R10, RZ, 0x1f, R13 ;  /* 0x0000001fff0a7819 */ /* 0x000fe4000001140d */
[----:B------:R-:W-:Y:S01]  /*1650*/  LOP3.LUT R11, R0, 0x1c0, RZ, 0xc0, !PT ;  /* 0x000001c0000b7812 */ /* 0x000fe200078ec0ff */
[----:B------:R-:W-:Y:S01]  /*1660*/  IMAD R0, R83, 0x20, R82 ;  /* 0x0000002053007824 */ /* 0x000fe200078e0252 */
[----:B------:R-:W-:Y:S02]  /*1670*/  IADD3 R20, R21, 0x70, RZ ;  /* 0x0000007015147810 */ /* 0x000fe40007ffe0ff */
[----:B------:R-:W-:Y:S02]  /*1680*/  LEA.HI R9, R9, R15, RZ, 0x3 ;  /* 0x0000000f09097211 */ /* 0x000fe400078f18ff */
[----:B------:R-:W-:Y:S01]  /*1690*/  @P0 IADD3 R20, R3, 0x10, RZ ;  /* 0x0000001003140810 */ /* 0x000fe20007ffe0ff */
[----:B------:R-:W-:Y:S01]  /*16a0*/  IMAD.SHL.U32 R3, R22, 0x40, RZ ;  /* 0x0000004016037824 */ /* 0x000fe200078e00ff */
[----:B------:R-:W-:-:S02]  /*16b0*/  LOP3.LUT R15, R4, 0x1c0, RZ, 0xc0, !PT ;  /* 0x000001c0040f7812 */ /* 0x000fc400078ec0ff */
[----:B------:R-:W-:Y:S01]  /*16c0*/  SHF.R.S32.HI R2, RZ, 0x1f, R82 ;  /* 0x0000001fff027819 */ /* 0x000fe20000011452 */
[----:B------:R-:W-:Y:S01]  /*16d0*/  IMAD.SHL.U32 R2, R13, 0x40, RZ ;  /* 0x000000400d027824 */ /* 0x000fe200078e00ff */
[----:B------:R-:W-:Y:S01]  /*16e0*/  LEA.HI R8, R8, R22, RZ, 0x3 ;  /* 0x0000001608087211 */ /* 0x000fe200078f18ff */
[----:B------:R-:W-:Y:S01]  /*16f0*/  STL [R1+0xc0], R20 ;  /* 0x0000c01401007387 */ /* 0x000fe20000100800 */
[----:B------:R-:W-:Y:S02]  /*1700*/  LEA.HI R4, R10, R13, RZ, 0x3 ;  /* 0x0000000d0a047211 */ /* 0x000fe400078f18ff */
[----:B------:R-:W-:Y:S02]  /*1710*/  LOP3.LUT R10, R11, 0x38, R76, 0xf8, !PT ;  /* 0x000000380b0a7812 */ /* 0x000fe400078ef84c */
[----:B------:R-:W-:Y:S01]  /*1720*/  SHF.R.U32.HI R22, RZ, 0x3, R11 ;  /* 0x00000003ff167819 */ /* 0x000fe2000001160b */
[----:B------:R-:W-:Y:S01]  /*1730*/  IMAD.SHL.U32 R4, R4, 0x40, RZ ;  /* 0x0000004004047824 */ /* 0x000fe200078e00ff */
[----:B------:R-:W-:-:S02]  /*1740*/  IADD3 R81, R78, 0x20, RZ ;  /* 0x000000204e517810 */ /* 0x000fc40007ffe0ff */
[----:B------:R-:W-:Y:S02]  /*1750*/  LOP3.LUT R11, R12, 0x7ffffffc, RZ, 0xc0, !PT ;  /* 0x7ffffffc0c0b7812 */ /* 0x000fe400078ec0ff */
[----:B------:R-:W-:Y:S02]  /*1760*/  LOP3.LUT R26, R10, R22, RZ, 0x3c, !PT ;  /* 0x000000160a1a7212 */ /* 0x000fe400078e3cff */
[----:B------:R-:W-:Y:S01]  /*1770*/  LOP3.LUT R13, R2, 0x1c0, RZ, 0xc0, !PT ;  /* 0x000001c0020d7812 */ /* 0x000fe200078ec0ff */
[----:B------:R-:W-:Y:S01]  /*1780*/  IMAD.SHL.U32 R2, R9, 0x40, RZ ;  /* 0x0000004009027824 */ /* 0x000fe200078e00ff */
[----:B------:R-:W-:Y:S01]  /*1790*/  SHF.R.S32.HI R12, RZ, 0x1f, R81 ;  /* 0x0000001fff0c7819 */ /* 0x000fe20000011451 */
[----:B------:R-:W-:Y:S01]  /*17a0*/  STL [R1+0x124], R26 ;  /* 0x0001241a01007387 */ /* 0x000fe20000100800 */
[----:B------:R-:W-:Y:S01]  /*17b0*/  LOP3.LUT R14, R3, 0x1c0, RZ, 0xc0, !PT ;  /* 0x000001c0030e7812 */ /* 0x000fe200078ec0ff */
[----:B------:R-:W-:Y:S01]  /*17c0*/  IMAD.SHL.U32 R3, R8, 0x40, RZ ;  /* 0x0000004008037824 */ /* 0x000fe200078e00ff */
[--C-:B------:R-:W-:Y:S01]  /*17d0*/  LOP3.LUT R9, R15, 0x38, R76.reuse, 0xf8, !PT ;  /* 0x000000380f097812 */ /* 0x100fe200078ef84c */
[----:B------:R1:W-:Y:S01]  /*17e0*/  STL [R1+0xb8], R12 ;  /* 0x0000b80c01007387 */ /* 0x0003e20000100800 */
[----:B------:R-:W-:Y:S01]  /*17f0*/  SHF.R.U32.HI R24, RZ, 0x3, R15 ;  /* 0x00000003ff187819 */ /* 0x000fe2000001160f */
[----:B------:R-:W-:Y:S01]  /*1800*/  IMAD.IADD R11, R27, 0x1, -R11 ;  /* 0x000000011b0b7824 */ /* 0x000fe200078e0a0b */
[----:B------:R-:W-:-:S02]  /*1810*/  LOP3.LUT R15, R13, 0x38, R76, 0xf8, !PT ;  /* 0x000000380d0f7812 */ /* 0x000fc400078ef84c */
[----:B------:R-:W-:Y:S01]  /*1820*/  SHF.R.U32.HI R22, RZ, 0x3, R13 ;  /* 0x00000003ff167819 */ /* 0x000fe2000001160d */
[----:B------:R-:W-:Y:S01]  /*1830*/  IMAD.SHL.U32 R30, R11, 0x2, RZ ;  /* 0x000000020b1e7824 */ /* 0x000fe200078e00ff */
[----:B------:R-:W-:Y:S02]  /*1840*/  IADD3 R226, R76, 0x40, RZ ;  /* 0x000000404ce27810 */ /* 0x000fe40007ffe0ff */
[----:B------:R-:W-:Y:S02]  /*1850*/  LOP3.LUT R10, R14, 0x38, R76, 0xf8, !PT ;  /* 0x000000380e0a7812 */ /* 0x000fe400078ef84c */
[----:B------:R-:W-:Y:S02]  /*1860*/  SHF.R.U32.HI R23, RZ, 0x3, R14 ;  /* 0x00000003ff177819 */ /* 0x000fe4000001160e */
[----:B------:R-:W-:Y:S01]  /*1870*/  LOP3.LUT R13, R3, 0xfffffe00, RZ, 0xc0, !PT ;  /* 0xfffffe00030d7812 */ /* 0x000fe200078ec0ff */
[----:B------:R-:W-:Y:S01]  /*1880*/  IMAD R3, R17, 0x8, R25 ;  /* 0x0000000811037824 */ /* 0x000fe200078e0219 */
[----:B------:R-:W-:-:S02]  /*1890*/  LOP3.LUT R14, R4, 0xfffffe00, RZ, 0xc0, !PT ;  /* 0xfffffe00040e7812 */ /* 0x000fc400078ec0ff */
[----:B------:R-:W-:Y:S02]  /*18a0*/  SHF.R.S32.HI R8, RZ, 0x1f, R226 ;  /* 0x0000001fff087819 */ /* 0x000fe400000114e2 */
[----:B------:R-:W-:Y:S02]  /*18b0*/  LOP3.LUT R10, R13, R10, R23, 0xf6, !PT ;  /* 0x0000000a0d0a7212 */ /* 0x000fe400078ef617 */
[----:B------:R-:W-:Y:S01]  /*18c0*/  LEA R202, R6, 0x8100, 0x1 ;  /* 0x0000810006ca7811 */ /* 0x000fe200078e08ff */
[----:B------:R2:W-:Y:S01]  /*18d0*/  STL [R1+0x4], R8 ;  /* 0x0000040801007387 */ /* 0x0005e20000100800 */
[----:B------:R-:W-:Y:S02]  /*18e0*/  LEA R10, R10, 0x100, 0x1 ;  /* 0x000001000a0a7811 */ /* 0x000fe400078e08ff */
[----:B-1----:R-:W-:Y:S01]  /*18f0*/  LOP3.LUT R12, R2, 0xfffffe00, RZ, 0xc0, !PT ;  /* 0xfffffe00020c7812 */ /* 0x002fe200078ec0ff */
[----:B------:R1:W-:Y:S01]  /*1900*/  STL [R1+0x64], R3 ;  /* 0x0000640301007387 */ /* 0x0003e20000100800 */
[----:B------:R-:W-:-:S02]  /*1910*/  IADD3 R29, R30, 0x8, RZ ;  /* 0x000000081e1d7810 */ /* 0x000fc40007ffe0ff */
[----:B------:R-:W-:Y:S01]  /*1920*/  LOP3.LUT R11, R12, R9, R24, 0xf6, !PT ;  /* 0x000000090c0b7212 */ /* 0x000fe200078ef618 */
[----:B------:R-:W-:Y:S01]  /*1930*/  STL [R1+0x60], R30 ;  /* 0x0000601e01007387 */ /* 0x000fe20000100800 */
[----:B------:R-:W-:Y:S02]  /*1940*/  LOP3.LUT R9, R14, R15, R22, 0xf6, !PT ;  /* 0x0000000f0e097212 */ /* 0x000fe400078ef616 */
[----:B------:R-:W-:Y:S02]  /*1950*/  LEA R11, R11, 0x100, 0x1 ;  /* 0x000001000b0b7811 */ /* 0x000fe400078e08ff */
[----:B------:R-:W-:Y:S02]  /*1960*/  LEA R6, R9, 0x100, 0x1 ;  /* 0x0000010009067811 */ /* 0x000fe400078e08ff */
[----:B------:R-:W-:Y:S01]  /*1970*/  IADD3 R28, R30, 0x10, RZ ;  /* 0x000000101e1c7810 */ /* 0x000fe20007ffe0ff */
[----:B------:R3:W-:Y:S01]  /*1980*/  STL [R1+0x120], R11 ;  /* 0x0001200b01007387 */ /* 0x0007e20000100800 */
[----:B------:R-:W-:-:S02]  /*1990*/  LOP3.LUT R2, R26, R7, RZ, 0xfc, !PT ;  /* 0x000000071a027212 */ /* 0x000fc400078efcff */
[C---:B------:R-:W-:Y:S01]  /*19a0*/  IADD3 R27, R30.reuse, 0x18, RZ ;  /* 0x000000181e1b7810 */ /* 0x040fe20007ffe0ff */
[----:B------:R4:W-:Y:S01]  /*19b0*/  STL [R1+0x11c], R10 ;  /* 0x00011c0a01007387 */ /* 0x0009e20000100800 */
[----:B------:R-:W-:Y:S01]  /*19c0*/  IADD3 R26, R30, 0x20, RZ ;  /* 0x000000201e1a7810 */ /* 0x000fe20007ffe0ff */
[----:B------:R-:W-:Y:S01]  /*19d0*/  IMAD.SHL.U32 R229, R2, 0x2, RZ ;  /* 0x0000000202e57824 */ /* 0x000fe200078e00ff */
[C---:B------:R-:W-:Y:S01]  /*19e0*/  IADD3 R25, R30.reuse, 0x28, RZ ;  /* 0x000000281e197810 */ /* 0x040fe20007ffe0ff */
[----:B------:R5:W-:Y:S01]  /*19f0*/  STL [R1+0x118], R6 ;  /* 0x0001180601007387 */ /* 0x000be20000100800 */
[C---:B------:R-:W-:Y:S02]  /*1a00*/  IADD3 R24, R30.reuse, 0x30, RZ ;  /* 0x000000301e187810 */ /* 0x040fe40007ffe0ff */
[----:B------:R-:W-:Y:S01]  /*1a10*/  IADD3 R23, R30, 0x38, RZ ;  /* 0x000000381e177810 */ /* 0x000fe20007ffe0ff */
[----:B------:R-:W-:Y:S01]  /*1a20*/  STL [R1+0xb4], R29 ;  /* 0x0000b41d01007387 */ /* 0x000fe20000100800 */
[----:B--2---:R-:W-:-:S02]  /*1a30*/  SEL R8, R19, 0xffffffe0, !P1 ;  /* 0xffffffe013087807 */ /* 0x004fc40004800000 */
[----:B-1----:R-:W-:Y:S01]  /*1a40*/  SEL R3, R19, 0xffffffe0, !P4 ;  /* 0xffffffe013037807 */ /* 0x002fe20006000000 */
[----:B------:R1:W-:Y:S01]  /*1a50*/  STL [R1+0xb0], R28 ;  /* 0x0000b01c01007387 */ /* 0x0003e20000100800 */
[----:B------:R-:W-:Y:S02]  /*1a60*/  IADD3 R22, R30, 0x40, RZ ;  /* 0x000000401e167810 */ /* 0x000fe40007ffe0ff */
[C---:B------:R-:W-:Y:S01]  /*1a70*/  SEL R4, R18.reuse, 0xffffffc0, !P2 ;  /* 0xffffffc012047807 */ /* 0x040fe20005000000 */
[----:B------:R-:W-:Y:S01]  /*1a80*/  STL [R1+0xac], R27 ;  /* 0x0000ac1b01007387 */ /* 0x000fe20000100800 */
[----:B------:R-:W-:Y:S02]  /*1a90*/  SEL R2, R18, 0xffffffc0, !P3 ;  /* 0xffffffc012027807 */ /* 0x000fe40005800000 */
[C---:B------:R-:W-:Y:S01]  /*1aa0*/  IADD3 R19, R30.reuse, 0x48, RZ ;  /* 0x000000481e137810 */ /* 0x040fe20007ffe0ff */
[----:B------:R2:W-:Y:S01]  /*1ab0*/  STL [R1+0xa8], R26 ;  /* 0x0000a81a01007387 */ /* 0x0005e20000100800 */
[----:B------:R-:W-:-:S02]  /*1ac0*/  IADD3 R18, R30, 0x50, RZ ;  /* 0x000000501e127810 */ /* 0x000fc40007ffe0ff */
[C---:B------:R-:W-:Y:S01]  /*1ad0*/  IADD3 R17, R30.reuse, 0x58, RZ ;  /* 0x000000581e117810 */ /* 0x040fe20007ffe0ff */
[----:B------:R2:W-:Y:S01]  /*1ae0*/  STL [R1+0xa4], R25 ;  /* 0x0000a41901007387 */ /* 0x0005e20000100800 */
[C---:B------:R-:W-:Y:S02]  /*1af0*/  IADD3 R15, R30.reuse, 0x60, RZ ;  /* 0x000000601e0f7810 */ /* 0x040fe40007ffe0ff */
[C---:B---3--:R-:W-:Y:S01]  /*1b00*/  IADD3 R11, R30.reuse, 0x68, RZ ;  /* 0x000000681e0b7810 */ /* 0x048fe20007ffe0ff */
[----:B------:R-:W-:Y:S01]  /*1b10*/  STL [R1+0xa0], R24 ;  /* 0x0000a01801007387 */ /* 0x000fe20000100800 */
[----:B------:R-:W-:Y:S02]  /*1b20*/  SHF.R.S32.HI R9, RZ, 0x1f, R29 ;  /* 0x0000001fff097819 */ /* 0x000fe4000001141d */
[C---:B----4-:R-:W-:Y:S01]  /*1b30*/  IADD3 R10, R30.reuse, 0x70, RZ ;  /* 0x000000701e0a7810 */ /* 0x050fe20007ffe0ff */
[----:B------:R3:W-:Y:S01]  /*1b40*/  STL [R1+0x9c], R23 ;  /* 0x00009c1701007387 */ /* 0x0007e20000100800 */
[----:B-----5:R-:W-:-:S02]  /*1b50*/  IADD3 R6, R30, 0x78, RZ ;  /* 0x000000781e067810 */ /* 0x020fc40007ffe0ff */
[----:B------:R-:W-:Y:S01]  /*1b60*/  LEA R203, R5, 0x100, 0x1 ;  /* 0x0000010005cb7811 */ /* 0x000fe200078e08ff */
[----:B------:R4:W-:Y:S01]  /*1b70*/  STL [R1+0x98], R22 ;  /* 0x0000981601007387 */ /* 0x0009e20000100800 */
[----:B-1----:R-:W-:Y:S02]  /*1b80*/  SHF.R.S32.HI R28, RZ, 0x1f, R28 ;  /* 0x0000001fff1c7819 */ /* 0x002fe4000001141c */
[----:B------:R-:W-:Y:S01]  /*1b90*/  IADD3 R237, -R82, 0x70, RZ ;  /* 0x0000007052ed7810 */ /* 0x000fe20007ffe1ff */
[----:B------:R-:W-:Y:S01]  /*1ba0*/  STL [R1+0x94], R19 ;  /* 0x0000941301007387 */ /* 0x000fe20000100800 */
[--C-:B------:R-:W-:Y:S01]  /*1bb0*/  IMAD.IADD R204, R3, 0x1, R203.reuse ;  /* 0x0000000103cc7824 */ /* 0x100fe200078e02cb */
[----:B------:R-:W-:Y:S01]  /*1bc0*/  SHF.R.S32.HI R77, RZ, 0x1f, R76 ;  /* 0x0000001fff4d7819 */ /* 0x000fe2000001144c */
[C---:B------:R-:W-:Y:S01]  /*1bd0*/  IMAD.IADD R206, R2.reuse, 0x1, R203 ;  /* 0x0000000102ce7824 */ /* 0x040fe200078e02cb */
[----:B------:R1:W-:Y:S01]  /*1be0*/  STL [R1+0x90], R18 ;  /* 0x0000901201007387 */ /* 0x0003e20000100800 */
[----:B--2---:R-:W-:Y:S01]  /*1bf0*/  SHF.R.S32.HI R26, RZ, 0x1f, R26 ;  /* 0x0000001fff1a7819 */ /* 0x004fe2000001141a */
[----:B------:R-:W-:Y:S01]  /*1c00*/  IMAD.IADD R205, R2, 0x1, R204 ;  /* 0x0000000102cd7824 */ /* 0x000fe200078e02cc */
[----:B------:R-:W-:Y:S01]  /*1c10*/  SHF.R.S32.HI R79, RZ, 0x1f, R78 ;  /* 0x0000001fff4f7819 */ /* 0x000fe2000001144e */
[----:B------:R2:W-:Y:S01]  /*1c20*/  STL [R1+0x8c], R17 ;  /* 0x00008c1101007387 */ /* 0x0005e20000100800 */
[----:B------:R-:W-:-:S03]  /*1c30*/  SHF.R.S32.HI R25, RZ, 0x1f, R25 ;  /* 0x0000001fff197819 */ /* 0x000fc60000011419 */
[----:B------:R-:W-:Y:S04]  /*1c40*/  STL [R1+0x88], R15 ;  /* 0x0000880f01007387 */ /* 0x000fe80000100800 */
[----:B------:R5:W-:Y:S01]  /*1c50*/  STL [R1+0x84], R11 ;  /* 0x0000840b01007387 */ /* 0x000be20000100800 */
[----:B---3--:R-:W-:-:S03]  /*1c60*/  SHF.R.S32.HI R23, RZ, 0x1f, R23 ;  /* 0x0000001fff177819 */ /* 0x008fc60000011417 */
[----:B------:R3:W-:Y:S01]  /*1c70*/  STL [R1+0x114], R9 ;  /* 0x0001140901007387 */ /* 0x0007e20000100800 */
[----:B----4-:R-:W-:-:S03]  /*1c80*/  SHF.R.S32.HI R22, RZ, 0x1f, R22 ;  /* 0x0000001fff167819 */ /* 0x010fc60000011416 */
[----:B------:R4:W-:Y:S04]  /*1c90*/  STL [R1+0x80], R10 ;  /* 0x0000800a01007387 */ /* 0x0009e80000100800 */
[----:B------:R-:W-:Y:S01]  /*1ca0*/  STL [R1+0x110], R28 ;  /* 0x0001101c01007387 */ /* 0x000fe20000100800 */
[----:B-1----:R-:W-:-:S03]  /*1cb0*/  SHF.R.S32.HI R18, RZ, 0x1f, R18 ;  /* 0x0000001fff127819 */ /* 0x002fc60000011412 */
[----:B------:R-:W-:Y:S01]  /*1cc0*/  STL [R1+0x7c], R6 ;  /* 0x00007c0601007387 */ /* 0x000fe20000100800 */
[----:B--2---:R-:W-:Y:S02]  /*1cd0*/  SHF.R.S32.HI R17, RZ, 0x1f, R17 ;  /* 0x0000001fff117819 */ /* 0x004fe40000011411 */
[----:B-----5:R-:W-:Y:S02]  /*1ce0*/  SHF.R.S32.HI R11, RZ, 0x1f, R11 ;  /* 0x0000001fff0b7819 */ /* 0x020fe4000001140b */
[----:B---3--:R-:W-:Y:S02]  /*1cf0*/  SHF.R.S32.HI R9, RZ, 0x1f, R27 ;  /* 0x0000001fff097819 */ /* 0x008fe4000001141b */
[----:B----4-:R-:W-:-:S03]  /*1d00*/  SHF.R.S32.HI R10, RZ, 0x1f, R10 ;  /* 0x0000001fff0a7819 */ /* 0x010fc6000001140a */
        /* <DEDUP_REMOVED lines=25> */
[----:B------:R2:W-:Y:S01]  /*1ea0*/  STL [R1+0xd8], R10 ;  /* 0x0000d80a01007387 */ /* 0x0005e20000100800 */
[----:B------:R-:W-:-:S02]  /*1eb0*/  IMAD.IADD R224, R221, 0x1, R2 ;  /* 0x00000001dde07824 */ /* 0x000fc400078e0202 */
[----:B------:R-:W-:Y:S02]  /*1ec0*/  IMAD.IADD R223, R222, 0x1, R2 ;  /* 0x00000001dedf7824 */ /* 0x000fe400078e0202 */
[----:B-1----:R-:W-:Y:S02]  /*1ed0*/  IMAD.IADD R9, R4, 0x1, R9 ;  /* 0x0000000104097824 */ /* 0x002fe400078e0209 */
[----:B------:R-:W-:-:S03]  /*1ee0*/  IMAD.IADD R4, R8, 0x1, R4 ;  /* 0x0000000108047824 */ /* 0x000fc600078e0204 */
[----:B------:R2:W-:Y:S04]  /*1ef0*/  STL [R1+0xd4], R9 ;  /* 0x0000d40901007387 */ /* 0x0005e80000100800 */
[----:B------:R2:W-:Y:S04]  /*1f00*/  STL [R1+0xc4], R8 ;  /* 0x0000c40801007387 */ /* 0x0005e80000100800 */
[----:B------:R2:W-:Y:S04]  /*1f10*/  STL [R1+0xd0], R5 ;  /* 0x0000d00501007387 */ /* 0x0005e80000100800 */
[----:B------:R2:W-:Y:S02]  /*1f20*/  STL [R1+0xcc], R4 ;  /* 0x0000cc0401007387 */ /* 0x0005e40000100800 */
.L_x_1723:
[----:B------:R-:W3:Y:S01]  /*1f30*/  LDL R3, [R1+0x5c] ;  /* 0x00005c0001037983 */ /* 0x000ee20000100800 */
[----:B------:R-:W-:Y:S01]  /*1f40*/  IMAD.MOV.U32 R2, RZ, RZ, 0x4 ;  /* 0x00000004ff027424 */ /* 0x000fe200078e00ff */
[----:B------:R-:W-:-:S02]  /*1f50*/  ISETP.NE.U32.AND P0, PT, RZ, c[0x0][0x370], PT ;  /* 0x0000dc00ff007a0c */ /* 0x000fc40003f05070 */
[----:B------:R-:W-:Y:S02]  /*1f60*/  ISETP.NE.U32.AND P4, PT, RZ, c[0x0][0x360], PT ;  /* 0x0000d800ff007a0c */ /* 0x000fe40003f85070 */
[----:B------:R-:W-:Y:S01]  /*1f70*/  ISETP.NE.AND.EX P1, PT, RZ, c[0x0][0x374], PT, P0 ;  /* 0x0000dd00ff007a0c */ /* 0x000fe20003f25300 */
[----:B---3--:R-:W-:-:S05]  /*1f80*/  IMAD.WIDE R2, R3, R2, c[0x0][0x588] ;  /* 0x0001620003027625 */ /* 0x008fca00078e0202 */
[----:B------:R-:W3:Y:S01]  /*1f90*/  LDG.E R32, [R2.64] ;  /* 0x0000000802207981 */ /* 0x000ee2000c1e1900 */
[----:B------:R-:W-:Y:S01]  /*1fa0*/  ISETP.NE.AND.EX P4, PT, RZ, c[0x0][0x364], PT, P4 ;  /* 0x0000d900ff007a0c */ /* 0x000fe20003f85340 */
[----:B------:R-:W-:Y:S01]  /*1fb0*/  IMAD.MOV.U32 R11, RZ, RZ, RZ ;  /* 0x000000ffff0b7224 */ /* 0x000fe200078e00ff */
[----:B------:R-:W-:Y:S02]  /*1fc0*/  ISETP.NE.U32.AND P3, PT, RZ, c[0x0][0x348], PT ;  /* 0x0000d200ff007a0c */ /* 0x000fe40003f65070 */
[----:B------:R-:W-:Y:S02]  /*1fd0*/  ISETP.NE.U32.AND P5, PT, RZ, c[0x0][0x350], PT ;  /* 0x0000d400ff007a0c */ /* 0x000fe40003fa5070 */
[----:B------:R-:W-:Y:S02]  /*1fe0*/  ISETP.NE.U32.AND P6, PT, RZ, c[0x0][0x358], PT ;  /* 0x0000d600ff007a0c */ /* 0x000fe40003fc5070 */
[----:B------:R-:W-:Y:S02]  /*1ff0*/  ISETP.NE.AND.EX P3, PT, RZ, c[0x0][0x34c], PT, P3 ;  /* 0x0000d300ff007a0c */ /* 0x000fe40003f65330 */
[----:B------:R-:W-:-:S02]  /*2000*/  ISETP.NE.AND.EX P5, PT, RZ, c[0x0][0x354], PT, P5 ;  /* 0x0000d500ff007a0c */ /* 0x000fc40003fa5350 */
[----:B------:R-:W-:Y:S01]  /*2010*/  ISETP.NE.AND.EX P6, PT, RZ, c[0x0][0x35c], PT, P6 ;  /* 0x0000d700ff007a0c */ /* 0x000fe20003fc5360 */
[----:B------:R-:W-:Y:S01]  /*2020*/  IMAD.MOV.U32 R146, RZ, RZ, RZ ;  /* 0x000000ffff927224 */ /* 0x000fe200078e00ff */
[----:B------:R-:W-:Y:S01]  /*2030*/  CS2R R18, SRZ ;  /* 0x0000000000127805 */ /* 0x000fe2000001ff00 */
[----:B---3--:R-:W-:Y:S01]  /*2040*/  SHF.R.S32.HI R33, RZ, 0x1f, R32 ;  /* 0x0000001fff217819 */ /* 0x008fe20000011420 */
[C---:B------:R-:W-:Y:S01]  /*2050*/  IMAD.SHL.U32 R24, R32.reuse, 0x4, RZ ;  /* 0x0000000420187824 */ /* 0x040fe200078e00ff */
[C---:B--2---:R-:W-:Y:S01]  /*2060*/  @P1 LEA R4, P0, R32.reuse, c[0x0][0x370], 0x2 ;  /* 0x0000dc0020041a11 */ /* 0x044fe200078010ff */
[----:B------:R1:W-:Y:S01]  /*2070*/  STL [R1+0x70], R32 ;  /* 0x0000702001007387 */ /* 0x0003e20000100800 */
[C-C-:B------:R-:W-:Y:S02]  /*2080*/  SHF.L.U64.HI R23, R32.reuse, 0x2, R33.reuse ;  /* 0x0000000220177819 */ /* 0x140fe40000010221 */
[----:B------:R-:W-:Y:S01]  /*2090*/  @P1 LEA.HI.X R5, R32, c[0x0][0x374], R33, 0x2, P0 ;  /* 0x0000dd0020051a11 */ /* 0x000fe200000f1421 */
[----:B------:R1:W-:Y:S01]  /*20a0*/  STL [R1+0x74], R33 ;  /* 0x0000742101007387 */ /* 0x0003e20000100800 */
[----:B------:R-:W-:-:S03]  /*20b0*/  @P4 IADD3 R2, P0, R24, c[0x0][0x360], RZ ;  /* 0x0000d80018024a10 */ /* 0x000fc60007f1e0ff */
[----:B------:R2:W3:Y:S01]  /*20c0*/  @P1 LDG.E R11, [R4.64] ;  /* 0x00000008040b1981 */ /* 0x0004e2000c1e1900 */
[C---:B------:R-:W-:Y:S02]  /*20d0*/  @P4 IADD3.X R3, R23.reuse, c[0x0][0x364], RZ, P0, !PT ;  /* 0x0000d90017034a10 */ /* 0x040fe400007fe4ff */
[----:B------:R-:W-:Y:S01]  /*20e0*/  IADD3 R8, P2, R24, c[0x0][0x348], RZ ;  /* 0x0000d20018087a10 */ /* 0x000fe20007f5e0ff */
[----:B------:R1:W-:Y:S04]  /*20f0*/  STL [R1+0x68], R24 ;  /* 0x0000681801007387 */ /* 0x0003e80000100800 */
[----:B------:R4:W3:Y:S01]  /*2100*/  @P4 LDG.E R6, [R2.64] ;  /* 0x0000000802064981 */ /* 0x0008e2000c1e1900 */
        /* <DEDUP_REMOVED lines=10> */
[----:B---3--:R1:W-:Y:S04]  /*21b0*/  STL [R1+0x3c], R11 ;  /* 0x00003c0b01007387 */ /* 0x0083e80000100800 */
[----:B------:R1:W-:Y:S01]  /*21c0*/  @P4 STL [R1+0x44], R6 ;  /* 0x0000440601004387 */ /* 0x0003e20000100800 */
[----:B------:R-:W-:Y:S05]  /*21d0*/  @P4 BRA `(.L_x_1515) ;  /* 0x0000007000004947 */ /* 0x000fea0003800000 */
[----:B-1----:R-:W-:-:S05]  /*21e0*/  MOV R6, c[0x0][0x168] ;  /* 0x00005a0000067a02 */ /* 0x002fca0000000f00 */
[----:B------:R1:W-:Y:S01]  /*21f0*/  STL [R1+0x44], R6 ;  /* 0x0000440601007387 */ /* 0x0003e20000100800 */
[----:B------:R-:W-:Y:S05]  /*2200*/  @!P3 BRA `(.L_x_1515) ;  /* 0x000000400000b947 */ /* 0x000fea0003800000 */
[----:B------:R-:W2:Y:S04]  /*2210*/  LDG.E R10, [R8.64] ;  /* 0x00000008080a7981 */ /* 0x000ea8000c1e1900 */
[----:B-1----:R-:W2:Y:S02]  /*2220*/  LDG.E R6, [R8.64+0x4] ;  /* 0x0000040808067981 */ /* 0x002ea4000c1e1900 */
[----:B--2---:R-:W-:-:S05]  /*2230*/  IADD3 R6, -R10, R6, RZ ;  /* 0x000000060a067210 */ /* 0x004fca0007ffe1ff */
[----:B------:R1:W-:Y:S02]  /*2240*/  STL [R1+0x44], R6 ;  /* 0x0000440601007387 */ /* 0x0003e40000100800 */
.L_x_1515:
[----:B------:R-:W-:-:S04]  /*2250*/  ISETP.NE.U32.AND P0, PT, RZ, c[0x0][0x368], PT ;  /* 0x0000da00ff007a0c */ /* 0x000fc80003f05070 */
[----:B------:R-:W-:-:S13]  /*2260*/  ISETP.NE.AND.EX P0, PT, RZ, c[0x0][0x36c], PT, P0 ;  /* 0x0000db00ff007a0c */ /* 0x000fda0003f05300 */
[----:B------:R-:W-:Y:S05]  /*2270*/  @!P0 BRA `(.L_x_1516) ;  /* 0x0000004000008947 */ /* 0x000fea0003800000 */
[----:B-1----:R-:W-:-:S04]  /*2280*/  IADD3 R4, P0, R24, c[0x0][0x368], RZ ;  /* 0x0000da0018047a10 */ /* 0x002fc80007f1e0ff */
[----:B------:R-:W-:-:S05]  /*2290*/  IADD3.X R5, R23, c[0x0][0x36c], RZ, P0, !PT ;  /* 0x0000db0017057a10 */ /* 0x000fca00007fe4ff */
[----:B------:R1:W5:Y:S01]  /*22a0*/  LDG.E R17, [R4.64] ;  /* 0x0000000804117981 */ /* 0x000362000c1e1900 */
[----:B------:R-:W-:Y:S05]  /*22b0*/  BRA `(.L_x_1517) ;  /* 0x0000005000007947 */ /* 0x000fea0003800000 */
.L_x_1516:
[----:B------:R-:W-:Y:S01]  /*22c0*/  MOV R17, UR6 ;  /* 0x0000000600117c02 */ /* 0x000fe20008000f00 */
[----:B------:R-:W-:Y:S05]  /*22d0*/  @!P5 BRA `(.L_x_1517) ;  /* 0x000000300000d947 */ /* 0x000fea0003800000 */
[----:B-1----:R1:W2:Y:S04]  /*22e0*/  LDG.E R6, [R4.64] ;  /* 0x0000000804067981 */ /* 0x0022a8000c1e1900 */
[----:B-1----:R-:W2:Y:S02]  /*22f0*/  LDG.E R4, [R4.64+0x4] ;  /* 0x0000040804047981 */ /* 0x002ea4000c1e1900 */
[----:B--2---:R-:W-:Y:S02]  /*2300*/  IADD3 R17, -R6, R4, RZ ;  /* 0x0000000406117210 */ /* 0x004fe40007ffe1ff */
.L_x_1517:
[----:B-1----:R-:W2:Y:S04]  /*2310*/  LDL R4, [R1+0x44] ;  /* 0x0000440001047983 */ /* 0x002ea80000100800 */
[----:B------:R-:W3:Y:S04]  /*2320*/  LDL.LU R9, [R1+0x54] ;  /* 0x0000540001097983 */ /* 0x000ee80000300800 */
[----:B------:R1:W4:Y:S04]  /*2330*/  @P6 LDG.E R5, [R2.64] ;  /* 0x0000000802056981 */ /* 0x000328000c1e1900 */
[----:B------:R-:W3:Y:S04]  /*2340*/  LDL.LU R21, [R1+0x8] ;  /* 0x0000080001157983 */ /* 0x000ee80000300800 */
[----:B------:R-:W3:Y:S01]  /*2350*/  LDL R20, [R1+0x58] ;  /* 0x0000580001147983 */ /* 0x000ee20000100800 */
[----:B------:R-:W-:-:S04]  /*2360*/  ISETP.NE.U32.AND P0, PT, RZ, c[0x0][0x378], PT ;  /* 0x0000de00ff007a0c */ /* 0x000fc80003f05070 */
[----:B------:R-:W-:Y:S01]  /*2370*/  ISETP.NE.AND.EX P1, PT, RZ, c[0x0][0x37c], PT, P0 ;  /* 0x0000df00ff007a0c */ /* 0x000fe20003f25300 */
[----:B--2---:R-:W-:Y:S02]  /*2380*/  IMAD.MOV.U32 R6, RZ, RZ, R4 ;  /* 0x000000ffff067224 */ /* 0x004fe400078e0004 */
[----:B------:R1:W4:Y:S01]  /*2390*/  @P6 LDG.E R4, [R2.64+0x4] ;  /* 0x0000040802046981 */ /* 0x000322000c1e1900 */
[----:B-----5:R-:W-:Y:S02]  /*23a0*/  IMAD.MOV.U32 R137, RZ, RZ, R17 ;  /* 0x000000ffff897224 */ /* 0x020fe400078e0011 */
[----:B------:R-:W-:-:S05]  /*23b0*/  IMAD.MOV.U32 R10, RZ, RZ, c[0x0][0x2c4] ;  /* 0x0000b100ff0a7624 */ /* 0x000fca00078e00ff */
[----:B------:R-:W-:Y:S02]  /*23c0*/  ISETP.NE.AND P2, PT, R10, 0x1, PT ;  /* 0x000000010a00780c */ /* 0x000fe40003f45270 */
[----:B-1----:R-:W-:-:S04]  /*23d0*/  @P1 IADD3 R2, P0, R24, c[0x0][0x378], RZ ;  /* 0x0000de0018021a10 */ /* 0x002fc80007f1e0ff */
[----:B------:R-:W-:-:S05]  /*23e0*/  @P1 IADD3.X R3, R23, c[0x0][0x37c], RZ, P0, !PT ;  /* 0x0000df0017031a10 */ /* 0x000fca00007fe4ff */
[----:B------:R1:W5:Y:S01]  /*23f0*/  @P1 LDG.E R137, [R2.64] ;  /* 0x0000000802891981 */ /* 0x000362000c1e1900 */
[----:B------:R-:W-:Y:S01]  /*2400*/  IMAD.IADD R11, R17, 0x1, -R11 ;  /* 0x00000001110b7824 */ /* 0x000fe200078e0a0b */
[----:B---3--:R-:W-:Y:S01]  /*2410*/  LOP3.LUT R21, R21, 0xffffffdf, RZ, 0xc0, !PT ;  /* 0xffffffdf15157812 */ /* 0x008fe200078ec0ff */
[----:B------:R-:W-:-:S03]  /*2420*/  IMAD.MOV.U32 R8, RZ, RZ, RZ ;  /* 0x000000ffff087224 */ /* 0x000fc600078e00ff */
[----:B------:R-:W-:Y:S01]  /*2430*/  @P2 LOP3.LUT R21, R21, 0x20, RZ, 0xfc, !PT ;  /* 0x0000002015152812 */ /* 0x000fe200078efcff */
[----:B-1----:R-:W-:Y:S02]  /*2440*/  IMAD.SHL.U32 R3, R9, 0x80, RZ ;  /* 0x0000008009037824 */ /* 0x002fe400078e00ff */
[----:B------:R-:W-:-:S03]  /*2450*/  IMAD.MOV.U32 R2, RZ, RZ, c[0x0][0x228] ;  /* 0x00008a00ff027624 */ /* 0x000fc600078e00ff */
[----:B------:R1:W-:Y:S04]  /*2460*/  STL [R1+0x40], R3 ;  /* 0x0000400301007387 */ /* 0x0003e80000100800 */
[----:B------:R-:W-:Y:S01]  /*2470*/  STL [R1+0x8], R21 ;  /* 0x0000081501007387 */ /* 0x000fe20000100800 */
[----:B-1----:R-:W-:Y:S01]  /*2480*/  IADD3 R3, R3, 0x7f, RZ ;  /* 0x0000007f03037810 */ /* 0x002fe20007ffe0ff */
[----:B------:R-:W-:Y:S01]  /*2490*/  BSSY B0, `(.L_x_1518) ;  /* 0x000003b000007945 */ /* 0x000fe20003800000 */
[----:B----4-:R-:W-:-:S03]  /*24a0*/  @P6 IMAD.IADD R2, R4, 0x1, -R5 ;  /* 0x0000000104026824 */ /* 0x010fc600078e0a05 */
[----:B------:R-:W-:-:S04]  /*24b0*/  @P2 IMAD.HI.U32 R4, R3, c[0x0][0x2c8], RZ ;  /* 0x0000b20003042a27 */ /* 0x000fc800078e00ff */
[----:B------:R-:W-:Y:S01]  /*24c0*/  IMAD.IADD R5, R11, 0x1, R2 ;  /* 0x000000010b057824 */ /* 0x000fe200078e0202 */
[----:B------:R-:W-:-:S04]  /*24d0*/  @P2 SHF.R.U32.HI R3, RZ, c[0x0][0x2cc], R4 ;  /* 0x0000b300ff032a19 */ /* 0x000fc80000011604 */
[C---:B------:R-:W-:Y:S02]  /*24e0*/  IADD3 R152, R5.reuse, 0x70, -R6 ;  /* 0x0000007005987810 */ /* 0x040fe40007ffe806 */
[----:B------:R-:W-:Y:S01]  /*24f0*/  IADD3 R9, R5, 0x6f, RZ ;  /* 0x0000006f05097810 */ /* 0x000fe20007ffe0ff */
[----:B------:R1:W-:Y:S01]  /*2500*/  STL [R1+0x48], R5 ;  /* 0x0000480501007387 */ /* 0x0003e20000100800 */
[----:B------:R-:W-:-:S03]  /*2510*/  IMAD.MOV.U32 R4, RZ, RZ, RZ ;  /* 0x000000ffff047224 */ /* 0x000fc600078e00ff */
[----:B------:R-:W-:Y:S01]  /*2520*/  IMAD.HI R6, R9, -0x6db6db6d, R8 ;  /* 0x9249249309067827 */ /* 0x000fe200078e0208 */
[----:B------:R-:W-:-:S04]  /*2530*/  LOP3.LUT R8, R20, 0xff000000, RZ, 0xc0, !PT ;  /* 0xff00000014087812 */ /* 0x000fc800078ec0ff */
[----:B------:R-:W-:Y:S01]  /*2540*/  SHF.R.U32.HI R9, RZ, 0x1f, R6 ;  /* 0x0000001fff097819 */ /* 0x000fe20000011606 */
[----:B-1----:R-:W-:-:S04]  /*2550*/  IMAD.IADD R5, R152, 0x1, R3 ;  /* 0x0000000198057824 */ /* 0x002fc800078e0203 */
[----:B------:R-:W-:Y:S01]  /*2560*/  IMAD.HI R3, R5, -0x6db6db6d, R4 ;  /* 0x9249249305037827 */ /* 0x000fe200078e0204 */
[----:B------:R-:W-:Y:S02]  /*2570*/  LOP3.LUT R4, R20, 0xff0000, RZ, 0xc0, !PT ;  /* 0x00ff000014047812 */ /* 0x000fe400078ec0ff */
[----:B------:R-:W-:-:S04]  /*2580*/  SHF.R.U32.HI R5, RZ, 0x8, R8 ;  /* 0x00000008ff057819 */ /* 0x000fc80000011608 */
[----:B------:R-:W-:Y:S02]  /*2590*/  LEA.HI R4, R4, R5, RZ, 0x10 ;  /* 0x0000000504047211 */ /* 0x000fe400078f80ff */
[----:B------:R-:W-:Y:S02]  /*25a0*/  SHF.R.U32.HI R8, RZ, 0x1f, R3 ;  /* 0x0000001fff087819 */ /* 0x000fe40000011603 */
[----:B------:R-:W-:Y:S02]  /*25b0*/  SHF.R.U32.HI R10, RZ, 0x10, R4 ;  /* 0x00000010ff0a7819 */ /* 0x000fe40000011604 */
[----:B------:R-:W-:Y:S02]  /*25c0*/  LOP3.LUT R25, R4, 0xff, RZ, 0xc0, !PT ;  /* 0x000000ff04197812 */ /* 0x000fe400078ec0ff */
[----:B------:R-:W-:Y:S02]  /*25d0*/  LEA.HI.SX32 R151, R6, R9, 0x1a ;  /* 0x0000000906977211 */ /* 0x000fe400078fd2ff */
[----:B------:R-:W-:Y:S01]  /*25e0*/  LEA.HI.SX32 R3, R3, R8, 0x1a ;  /* 0x0000000803037211 */ /* 0x000fe200078fd2ff */
[----:B------:R1:W-:Y:S03]  /*25f0*/  STL [R1+0x54], R10 ;  /* 0x0000540a01007387 */ /* 0x0003e60000100800 */
[----:B------:R-:W-:Y:S01]  /*2600*/  IMNMX R6, R151, R3, PT ;  /* 0x0000000397067217 */ /* 0x000fe20003800200 */
[----:B------:R1:W-:Y:S03]  /*2610*/  STL [R1+0x78], R25 ;  /* 0x0000781901007387 */ /* 0x0003e60000100800 */
[----:B------:R-:W-:-:S02]  /*2620*/  ISETP.GE.AND P0, PT, R6, 0x1, PT ;  /* 0x000000010600780c */ /* 0x000fc40003f06270 */
[----:B------:R-:W-:Y:S01]  /*2630*/  ISETP.NE.AND P1, PT, R10, RZ, PT ;  /* 0x000000ff0a00720c */ /* 0x000fe20003f25270 */
[----:B------:R-:W-:-:S03]  /*2640*/  IMAD.MOV.U32 R3, RZ, RZ, RZ ;  /* 0x000000ffff037224 */ /* 0x000fc600078e00ff */
[----:B------:R-:W-:-:S07]  /*2650*/  SEL R136, R10, c[0x0][0x338], P1 ;  /* 0x0000ce000a887a07 */ /* 0x000fce0000800000 */
[----:B------:R-:W-:Y:S05]  /*2660*/  @!P0 BRA `(.L_x_1519) ;  /* 0x000001d000008947 */ /* 0x000fea0003800000 */
[----:B------:R-:W-:Y:S01]  /*2670*/  IABS R3, R136 ;  /* 0x0000008800037213 */ /* 0x000fe20000000000 */
[----:B------:R-:W-:Y:S01]  /*2680*/  IMAD.MOV.U32 R8, RZ, RZ, RZ ;  /* 0x000000ffff087224 */ /* 0x000fe200078e00ff */
[----:B-1----:R-:W-:-:S03]  /*2690*/  IADD3 R10, R136, -0x1, R6 ;  /* 0xffffffff880a7810 */ /* 0x002fc60007ffe006 */
[----:B------:R-:W-:Y:S01]  /*26a0*/  IMAD.MOV.U32 R4, RZ, RZ, R3 ;  /* 0x000000ffff047224 */ /* 0x000fe200078e0003 */
[----:B------:R-:W-:-:S03]  /*26b0*/  IABS R16, R10 ;  /* 0x0000000a00107213 */ /* 0x000fc60000000000 */
[----:B------:R-:W1:Y:S08]  /*26c0*/  I2F.RP R3, R4 ;  /* 0x0000000400037306 */ /* 0x000e700000209400 */
        /* <DEDUP_REMOVED lines=23> */
.L_x_1519:
[----:B------:R-:W-:Y:S05]  /*2840*/  BSYNC B0 ;  /* 0x0000000000007941 */ /* 0x000fea0003800000 */
.L_x_1518:
[----:B-1----:R-:W2:Y:S01]  /*2850*/  LDL R10, [R1+0x124] ;  /* 0x00012400010a7983 */ /* 0x002ea20000100800 */
[----:B------:R-:W-:-:S04]  /*2860*/  IMAD R4, R25, R3, RZ ;  /* 0x0000000319047224 */ /* 0x000fc800078e02ff */
[----:B------:R-:W-:-:S05]  /*2870*/  IMAD.IADD R3, R4, 0x1, R3 ;  /* 0x0000000104037824 */ /* 0x000fca00078e0203 */
[----:B------:R-:W-:Y:S01]  /*2880*/  IMNMX R5, R6, R3, PT ;  /* 0x0000000306057217 */ /* 0x000fe20003800200 */
[----:B------:R-:W-:-:S04]  /*2890*/  IMAD R3, R4, 0x70, -R11 ;  /* 0x0000007004037824 */ /* 0x000fc800078e0a0b */
[----:B------:R-:W-:Y:S01]  /*28a0*/  IMAD R5, R5, 0x70, -R11 ;  /* 0x0000007005057824 */ /* 0x000fe200078e0a0b */
[----:B------:R-:W-:-:S04]  /*28b0*/  IMNMX R4, RZ, R3, !PT ;  /* 0x00000003ff047217 */ /* 0x000fc80007800200 */
[----:B------:R-:W-:-:S04]  /*28c0*/  IMNMX R3, R5, R2, PT ;  /* 0x0000000205037217 */ /* 0x000fc80003800200 */
[----:B------:R-:W-:Y:S02]  /*28d0*/  ISETP.GT.AND P0, PT, R3, R4, PT ;  /* 0x000000040300720c */ /* 0x000fe40003f04270 */
[----:B------:R-:W-:-:S05]  /*28e0*/  SHF.R.U32.HI R4, RZ, 0x4, R4 ;  /* 0x00000004ff047819 */ /* 0x000fca0000011604 */
[----:B------:R-:W-:-:S04]  /*28f0*/  IMAD.WIDE.U32 R8, R4, 0x24924925, RZ ;  /* 0x2492492504087825 */ /* 0x000fc800078e00ff */
        /* <DEDUP_REMOVED lines=11> */
[----:B------:R-:W-:Y:S02]  /*29b0*/  ISETP.NE.U32.AND P0, PT, RZ, c[0x0][0x340], PT ;  /* 0x0000d000ff007a0c */ /* 0x000fe40003f05070 */
[----:B------:R-:W-:Y:S02]  /*29c0*/  SHF.R.S32.HI R16, RZ, 0x1f, R82 ;  /* 0x0000001fff107819 */ /* 0x000fe40000011452 */
[----:B------:R-:W-:Y:S02]  /*29d0*/  ISETP.NE.AND.EX P3, PT, RZ, c[0x0][0x344], PT, P0 ;  /* 0x0000d100ff007a0c */ /* 0x000fe40003f65300 */
[----:B------:R-:W-:-:S11]  /*29e0*/  MOV R31, R21 ;  /* 0x00000015001f7202 */ /* 0x000fd60000000f00 */
[----:B------:R-:W-:-:S04]  /*29f0*/  @P3 IADD3 R4, P0, R24, c[0x0][0x340], RZ ;  /* 0x0000d00018043a10 */ /* 0x000fc80007f1e0ff */
[----:B------:R-:W-:-:S05]  /*2a00*/  @P3 IADD3.X R5, R23, c[0x0][0x344], RZ, P0, !PT ;  /* 0x0000d10017053a10 */ /* 0x000fca00007fe4ff */
[----:B------:R1:W2:Y:S01]  /*2a10*/  @P3 LDG.E R26, [R4.64] ;  /* 0x00000008041a3981 */ /* 0x0002a2000c1e1900 */
[----:B------:R-:W-:Y:S01]  /*2a20*/  IADD3 R116, P0, R82, R18, RZ ;  /* 0x0000001252747210 */ /* 0x000fe20007f1e0ff */
[----:B------:R-:W-:Y:S01]  /*2a30*/  IMAD.MOV.U32 R30, RZ, RZ, c[0x0][0x238] ;  /* 0x00008e00ff1e7624 */ /* 0x000fe200078e00ff */
[----:B------:R-:W-:Y:S01]  /*2a40*/  IADD3 R39, R3, -0x1, RZ ;  /* 0xffffffff03277810 */ /* 0x000fe20007ffe0ff */
[----:B------:R-:W-:Y:S01]  /*2a50*/  IMAD R11, R16, c[0x0][0x280], RZ ;  /* 0x0000a000100b7a24 */ /* 0x000fe200078e02ff */
[----:B------:R-:W-:Y:S01]  /*2a60*/  LEA.HI.X.SX32 R117, R18, R16, 0x1, P0 ;  /* 0x0000001012757211 */ /* 0x000fe200000f0eff */
[----:B------:R-:W-:Y:S01]  /*2a70*/  ULDC UR5, c[0x0][0x23c] ;  /* 0x00008f0000057ab9 */ /* 0x000fe20000000800 */
[----:B------:R-:W-:Y:S01]  /*2a80*/  LOP3.LUT R29, R20, 0xffff, RZ, 0xc0, !PT ;  /* 0x0000ffff141d7812 */ /* 0x000fe200078ec0ff */
[----:B------:R-:W-:Y:S01]  /*2a90*/  IMAD.WIDE.U32 R20, R30, 0x40, RZ ;  /* 0x000000401e147825 */ /* 0x000fe200078e00ff */
[----:B------:R-:W-:Y:S01]  /*2aa0*/  SEL R27, R33, RZ, !P6 ;  /* 0x000000ff211b7207 */ /* 0x000fe20007000000 */
[----:B------:R-:W-:Y:S01]  /*2ab0*/  USHF.L.U32 UR12, UR5, 0x6, URZ ;  /* 0x00000006050c7899 */ /* 0x000fe2000800063f */
[----:B------:R-:W-:Y:S01]  /*2ac0*/  MOV R140, 0x70 ;  /* 0x00000070008c7802 */ /* 0x000fe20000000f00 */
[----:B------:R-:W-:Y:S01]  /*2ad0*/  IMAD R6, R117, c[0x0][0x238], RZ ;  /* 0x00008e0075067a24 */ /* 0x000fe200078e02ff */
[----:B------:R-:W-:Y:S01]  /*2ae0*/  SEL R28, R32, RZ, !P6 ;  /* 0x000000ff201c7207 */ /* 0x000fe20007000000 */
[----:B------:R-:W-:Y:S01]  /*2af0*/  IMAD R3, R27, c[0x0][0x248], RZ ;  /* 0x000092001b037a24 */ /* 0x000fe200078e02ff */
[----:B------:R-:W-:Y:S01]  /*2b00*/  ISETP.GE.AND P5, PT, R76, c[0x0][0x1d4], PT ;  /* 0x000075004c007a0c */ /* 0x000fe20003fa6270 */
[----:B------:R-:W-:Y:S01]  /*2b10*/  IMAD R6, R116, c[0x0][0x23c], R6 ;  /* 0x00008f0074067a24 */ /* 0x000fe200078e0206 */
[----:B------:R-:W-:Y:S01]  /*2b20*/  ISETP.GE.AND P4, PT, R226, c[0x0][0x1d4], PT ;  /* 0x00007500e2007a0c */ /* 0x000fe20003f86270 */
[C---:B------:R-:W-:Y:S01]  /*2b30*/  IMAD R153, R140.reuse, c[0x0][0x23c], RZ ;  /* 0x00008f008c997a24 */ /* 0x040fe200078e02ff */
[----:B------:R-:W-:Y:S01]  /*2b40*/  MOV R150, 0x5 ;  /* 0x0000000500967802 */ /* 0x000fe20000000f00 */
[----:B------:R-:W-:Y:S01]  /*2b50*/  IMAD.WIDE.U32 R138, R140, c[0x0][0x238], RZ ;  /* 0x00008e008c8a7a25 */ /* 0x000fe200078e00ff */
[C---:B------:R-:W-:Y:S01]  /*2b60*/  SHF.L.U32 R162, R30.reuse, 0x5, RZ ;  /* 0x000000051ea27819 */ /* 0x040fe200000006ff */
[----:B------:R-:W-:Y:S01]  /*2b70*/  UIMAD UR5, UR5, 0x60, URZ ;  /* 0x00000060050578a4 */ /* 0x000fe2000f8e023f */
[----:B------:R-:W-:Y:S01]  /*2b80*/  SHF.L.U64.HI R157, R30, R150, c[0x0][0x23c] ;  /* 0x00008f001e9d7619 */ /* 0x000fe20000010296 */
[----:B------:R-:W-:Y:S01]  /*2b90*/  IMAD.IADD R153, R139, 0x1, R153 ;  /* 0x000000018b997824 */ /* 0x000fe200078e0299 */
[----:B------:R-:W-:Y:S01]  /*2ba0*/  LOP3.LUT R31, R31, 0xfffffffb, RZ, 0xc0, !PT ;  /* 0xfffffffb1f1f7812 */ /* 0x000fe200078ec0ff */
[----:B-1----:R-:W-:Y:S01]  /*2bb0*/  IMAD.WIDE.U32 R4, R116, c[0x0][0x238], R76 ;  /* 0x00008e0074047a25 */ /* 0x002fe200078e004c */
[----:B------:R-:W-:-:S02]  /*2bc0*/  MOV R159, c[0x0][0x290] ;  /* 0x0000a400009f7a02 */ /* 0x000fc40000000f00 */
[----:B------:R-:W-:Y:S01]  /*2bd0*/  @P5 LOP3.LUT R31, R31, 0x4, RZ, 0xfc, !PT ;  /* 0x000000041f1f5812 */ /* 0x000fe200078efcff */
[----:B------:R-:W-:Y:S02]  /*2be0*/  IMAD.IADD R5, R5, 0x1, R6 ;  /* 0x0000000105057824 */ /* 0x000fe400078e0206 */
[----:B------:R-:W-:Y:S01]  /*2bf0*/  IMAD R6, R39, -0x70, R2 ;  /* 0xffffff9027067824 */ /* 0x000fe200078e0202 */
[----:B------:R-:W-:Y:S01]  /*2c00*/  LOP3.LUT R31, R31, 0xfffffffd, RZ, 0xc0, !PT ;  /* 0xfffffffd1f1f7812 */ /* 0x000fe200078ec0ff */
[----:B------:R-:W-:-:S03]  /*2c10*/  IMAD.WIDE.U32 R4, R29, c[0x0][0x240], R4 ;  /* 0x000090001d047a25 */ /* 0x000fc600078e0004 */
[----:B------:R-:W-:Y:S01]  /*2c20*/  IMNMX R8, R6, 0x70, PT ;  /* 0x0000007006087817 */ /* 0x000fe20003800200 */
[----:B------:R-:W-:Y:S01]  /*2c30*/  IMAD R5, R29, c[0x0][0x244], R5 ;  /* 0x000091001d057a24 */ /* 0x000fe200078e0205 */
[----:B------:R-:W-:Y:S01]  /*2c40*/  @P4 LOP3.LUT R31, R31, 0x2, RZ, 0xfc, !PT ;  /* 0x000000021f1f4812 */ /* 0x000fe200078efcff */
[----:B------:R-:W-:Y:S01]  /*2c50*/  IMAD R6, R28, c[0x0][0x24c], R3 ;  /* 0x000093001c067a24 */ /* 0x000fe200078e0203 */
[----:B------:R-:W-:Y:S01]  /*2c60*/  IADD3 R3, -R82, R8, RZ ;  /* 0x0000000852037210 */ /* 0x000fe20007ffe1ff */
[----:B------:R-:W-:Y:S01]  /*2c70*/  IMAD.WIDE.U32 R120, R28, c[0x0][0x248], R4 ;  /* 0x000092001c787a25 */ /* 0x000fe200078e0004 */
[----:B------:R-:W-:Y:S01]  /*2c80*/  SHF.R.S32.HI R5, RZ, 0x1f, R39 ;  /* 0x0000001fff057819 */ /* 0x000fe20000011427 */
[----:B------:R1:W-:Y:S01]  /*2c90*/  STL [R1+0x8], R31 ;  /* 0x0000081f01007387 */ /* 0x0003e20000100800 */
[----:B------:R-:W-:Y:S01]  /*2ca0*/  ISETP.GE.AND P0, PT, R3, 0x1, PT ;  /* 0x000000010300780c */ /* 0x000fe20003f06270 */
[----:B------:R-:W-:Y:S01]  /*2cb0*/  IMAD R4, R153, R39, RZ ;  /* 0x0000002799047224 */ /* 0x000fe200078e02ff */
[----:B------:R-:W-:Y:S01]  /*2cc0*/  MOV R118, R120 ;  /* 0x0000007800767202 */ /* 0x000fe20000000f00 */
[----:B------:R-:W-:Y:S01]  /*2cd0*/  IMAD.IADD R119, R121, 0x1, R6 ;  /* 0x0000000179777824 */ /* 0x000fe200078e0206 */
[----:B------:R-:W-:Y:S01]  /*2ce0*/  ISETP.GE.AND P2, PT, R3, 0x21, PT ;  /* 0x000000210300780c */ /* 0x000fe20003f46270 */
[----:B------:R-:W-:-:S02]  /*2cf0*/  IMAD R6, R5, R138, R4 ;  /* 0x0000008a05067224 */ /* 0x000fc400078e0204 */
[----:B------:R-:W-:-:S04]  /*2d00*/  IMAD.WIDE.U32 R4, R39, R138, R118 ;  /* 0x0000008a27047225 */ /* 0x000fc800078e0076 */
[----:B------:R-:W-:Y:S02]  /*2d10*/  IMAD.IADD R5, R5, 0x1, R6 ;  /* 0x0000000105057824 */ /* 0x000fe400078e0206 */
[----:B------:R-:W-:Y:S01]  /*2d20*/  @P0 LEA R8, P1, R4, c[0x0][0x220], 0x1 ;  /* 0x0000880004080a11 */ /* 0x000fe200078208ff */
[----:B------:R-:W-:Y:S02]  /*2d30*/  IMAD R15, R82, c[0x0][0x284], R11 ;  /* 0x0000a100520f7a24 */ /* 0x000fe400078e020b */
[----:B------:R-:W-:Y:S01]  /*2d40*/  IMAD.IADD R135, R17, 0x1, R19 ;  /* 0x0000000111877824 */ /* 0x000fe200078e0213 */
[----:B------:R-:W-:Y:S01]  /*2d50*/  @P0 LEA.HI.X R9, R4, c[0x0][0x224], R5, 0x1, P1 ;  /* 0x0000890004090a11 */ /* 0x000fe200008f0c05 */
[----:B------:R-:W-:Y:S01]  /*2d60*/  IMAD.WIDE.U32 R24, R82, c[0x0][0x290], R76 ;  /* 0x0000a40052187a25 */ /* 0x000fe200078e004c */
[----:B------:R-:W-:-:S03]  /*2d70*/  @P2 IADD3 R6, P1, R162, R4, RZ ;  /* 0x00000004a2062210 */ /* 0x000fc60007f3e0ff */
[----:B------:R-:W-:Y:S01]  /*2d80*/  @!PT LDS RZ, [RZ] ;  /* 0x00000000fffff984 */ /* 0x000fe20000000800 */
[----:B------:R-:W-:Y:S01]  /*2d90*/  @!PT LDS RZ, [RZ] ;  /* 0x00000000fffff984 */ /* 0x000fe20000000800 */
[----:B------:R-:W-:Y:S01]  /*2da0*/  @!PT LDS RZ, [RZ] ;  /* 0x00000000fffff984 */ /* 0x000fe20000000800 */
[----:B------:R3:W-:Y:S01]  /*2db0*/  @P0 LDGSTS.E.BYPASS.LTC128B.128 [R227+0x8100], [R8.64], !P5 ;  /* 0x0810000008e30fae */ /* 0x0007e2000e901d48 */
[----:B------:R-:W-:-:S03]  /*2dc0*/  IMAD.WIDE.U32 R18, R82, c[0x0][0x280], R76 ;  /* 0x0000a00052127a25 */ /* 0x000fc600078e004c */
[----:B------:R3:W-:Y:S01]  /*2dd0*/  @P0 LDGSTS.E.BYPASS.LTC128B.128 [R227+0xb900], [R8.64+0x80], !P4 ;  /* 0x0b90008008e30fae */ /* 0x0007e2000e101d48 */
[----:B------:R-:W-:Y:S01]  /*2de0*/  @P2 IMAD.X R10, R5, 0x1, R157, P1 ;  /* 0x00000001050a2824 */ /* 0x000fe200008e069d */
[----:B------:R-:W-:Y:S01]  /*2df0*/  ISETP.GE.AND P1, PT, R3, 0x41, PT ;  /* 0x000000410300780c */ /* 0x000fe20003f26270 */
[----:B------:R-:W-:Y:S01]  /*2e00*/  IMAD.WIDE.U32 R144, R30, 0x60, RZ ;  /* 0x000000601e907825 */ /* 0x000fe200078e00ff */
[----:B------:R-:W-:-:S03]  /*2e10*/  IADD3 R19, R15, R19, RZ ;  /* 0x000000130f137210 */ /* 0x000fc60007ffe0ff */
[----:B------:R-:W-:Y:S01]  /*2e20*/  IMAD.MOV.U32 R147, RZ, RZ, c[0x0][0x280] ;  /* 0x0000a000ff937624 */ /* 0x000fe200078e00ff */
[----:B------:R-:W-:Y:S01]  /*2e30*/  IADD3 R156, R145, UR5, RZ ;  /* 0x00000005919c7c10 */ /* 0x000fe2000fffe0ff */
[C---:B------:R-:W-:Y:S02]  /*2e40*/  IMAD R154, R140.reuse, c[0x0][0x284], RZ ;  /* 0x0000a1008c9a7a24 */ /* 0x040fe400078e02ff */
[C---:B------:R-:W-:Y:S01]  /*2e50*/  IMAD R155, R140.reuse, c[0x0][0x294], RZ ;  /* 0x0000a5008c9b7a24 */ /* 0x040fe200078e02ff */
[-C--:B------:R-:W-:Y:S01]  /*2e60*/  SHF.L.U64.HI R149, R147, R150.reuse, c[0x0][0x284] ;  /* 0x0000a10093957619 */ /* 0x080fe20000010296 */
[----:B------:R-:W-:Y:S01]  /*2e70*/  IMAD.WIDE.U32 R142, R140, c[0x0][0x280], RZ ;  /* 0x0000a0008c8e7a25 */ /* 0x000fe200078e00ff */
[----:B------:R-:W-:Y:S02]  /*2e80*/  SHF.L.U64.HI R150, R159, R150, c[0x0][0x294] ;  /* 0x0000a5009f967619 */ /* 0x000fe40000010296 */
[----:B------:R-:W-:Y:S01]  /*2e90*/  SHF.L.U32 R160, R147, 0x5, RZ ;  /* 0x0000000593a07819 */ /* 0x000fe200000006ff */
[----:B-----5:R-:W-:Y:S01]  /*2ea0*/  IMAD.WIDE.U32 R102, R137, c[0x0][0x280], R18 ;  /* 0x0000a00089667a25 */ /* 0x020fe200078e0012 */
[----:B------:R-:W-:-:S03]  /*2eb0*/  IADD3 R154, R143, R154, RZ ;  /* 0x0000009a8f9a7210 */ /* 0x000fc60007ffe0ff */
[----:B------:R-:W-:-:S04]  /*2ec0*/  IMAD.WIDE.U32 R140, R140, c[0x0][0x290], RZ ;  /* 0x0000a4008c8c7a25 */ /* 0x000fc800078e00ff */
[----:B------:R-:W-:Y:S01]  /*2ed0*/  IMAD.WIDE.U32 R126, R29, c[0x0][0x1e8], RZ ;  /* 0x00007a001d7e7a25 */ /* 0x000fe200078e00ff */
[----:B---3--:R-:W-:-:S03]  /*2ee0*/  @P2 LEA R8, P0, R6, c[0x0][0x220], 0x1 ;  /* 0x0000880006082a11 */ /* 0x008fc600078008ff */
[----:B------:R-:W-:Y:S01]  /*2ef0*/  IMAD.WIDE.U32 R124, R29, c[0x0][0x210], RZ ;  /* 0x000084001d7c7a25 */ /* 0x000fe200078e00ff */
[----:B------:R-:W-:Y:S02]  /*2f00*/  @P2 LEA.HI.X R9, R6, c[0x0][0x224], R10, 0x1, P0 ;  /* 0x0000890006092a11 */ /* 0x000fe400000f0c0a */
[----:B------:R-:W-:Y:S01]  /*2f10*/  ISETP.GT.AND P0, PT, R3, 0x60, PT ;  /* 0x000000600300780c */ /* 0x000fe20003f04270 */
[--C-:B------:R-:W-:Y:S02]  /*2f20*/  IMAD.WIDE.U32 R10, R82, c[0x0][0x280], R78.reuse ;  /* 0x0000a000520a7a25 */ /* 0x100fe400078e004e */
[----:B------:R3:W-:Y:S02]  /*2f30*/  @P2 LDGSTS.E.BYPASS.LTC128B.128 [R229+0x9100], [R8.64], !P5 ;  /* 0x0910000008e52fae */ /* 0x0007e4000e901d48 */
[----:B------:R-:W-:Y:S01]  /*2f40*/  IMAD R3, R16, c[0x0][0x290], RZ ;  /* 0x0000a40010037a24 */ /* 0x000fe200078e02ff */
[----:B------:R-:W-:Y:S01]  /*2f50*/  MOV R22, R10 ;  /* 0x0000000a00167202 */ /* 0x000fe20000000f00 */
[----:B------:R3:W-:Y:S01]  /*2f60*/  @P2 LDGSTS.E.BYPASS.LTC128B.128 [R229+0xc900], [R8.64+0x80], !P4 ;  /* 0x0c90008008e52fae */ /* 0x0007e2000e101d48 */
[----:B------:R-:W-:Y:S01]  /*2f70*/  @P1 IADD3 R6, P2, R4, R20, RZ ;  /* 0x0000001404061210 */ /* 0x000fe20007f5e0ff */
[----:B------:R-:W-:Y:S01]  /*2f80*/  IMAD.WIDE.U32 R16, R82, c[0x0][0x290], R78 ;  /* 0x0000a40052107a25 */ /* 0x000fe200078e004e */
[----:B------:R-:W-:-:S03]  /*2f90*/  IADD3 R23, R11, R15, RZ ;  /* 0x0000000f0b177210 */ /* 0x000fc60007ffe0ff */
[----:B------:R-:W-:Y:S01]  /*2fa0*/  IMAD R3, R82, c[0x0][0x294], R3 ;  /* 0x0000a50052037a24 */ /* 0x000fe200078e0203 */
[----:B------:R-:W-:Y:S01]  /*2fb0*/  MOV R20, R16 ;  /* 0x0000001000147202 */ /* 0x000fe20000000f00 */
[----:B------:R-:W-:Y:S02]  /*2fc0*/  IMAD.MOV.U32 R16, RZ, RZ, R24 ;  /* 0x000000ffff107224 */ /* 0x000fe400078e0018 */
[----:B------:R-:W-:-:S04]  /*2fd0*/  IMAD.WIDE.U32 R106, R137, c[0x0][0x280], R22 ;  /* 0x0000a000896a7a25 */ /* 0x000fc800078e0016 */
[----:B------:R-:W-:Y:S02]  /*2fe0*/  IMAD.SHL.U32 R161, R159, 0x20, RZ ;  /* 0x000000209fa17824 */ /* 0x000fe400078e00ff */
[----:B------:R-:W-:Y:S02]  /*2ff0*/  IMAD.IADD R155, R141, 0x1, R155 ;  /* 0x000000018d9b7824 */ /* 0x000fe400078e029b */
[C---:B------:R-:W-:Y:S02]  /*3000*/  IMAD R134, R29.reuse, c[0x0][0x1ec], R127 ;  /* 0x00007b001d867a24 */ /* 0x040fe400078e027f */
[----:B------:R-:W-:Y:S01]  /*3010*/  IMAD R133, R29, c[0x0][0x214], R125 ;  /* 0x000085001d857a24 */ /* 0x000fe200078e027d */
[----:B---3--:R-:W-:Y:S01]  /*3020*/  @P1 IADD3.X R8, R5, UR12, R21, P2, !PT ;  /* 0x0000000c05081c10 */ /* 0x008fe200097fe415 */
[----:B------:R-:W-:Y:S01]  /*3030*/  @P0 IMAD.WIDE.U32 R4, R30, 0x60, R4 ;  /* 0x000000601e040825 */ /* 0x000fe200078e0004 */
[----:B------:R-:W-:-:S03]  /*3040*/  @P1 LEA R10, P2, R6, c[0x0][0x220], 0x1 ;  /* 0x00008800060a1a11 */ /* 0x000fc600078408ff */
[----:B------:R-:W-:Y:S01]  /*3050*/  IMAD.IADD R21, R17, 0x1, R3 ;  /* 0x0000000111157824 */ /* 0x000fe200078e0203 */
[----:B------:R-:W-:Y:S01]  /*3060*/  @P1 LEA.HI.X R11, R6, c[0x0][0x224], R8, 0x1, P2 ;  /* 0x00008900060b1a11 */ /* 0x000fe200010f0c08 */
[----:B------:R-:W-:Y:S01]  /*3070*/  IMAD.IADD R17, R3, 0x1, R25 ;  /* 0x0000000103117824 */ /* 0x000fe200078e0219 */
[----:B------:R-:W-:Y:S01]  /*3080*/  @P0 IADD3 R3, R5, UR5, RZ ;  /* 0x0000000505030c10 */ /* 0x000fe2000fffe0ff */
[C---:B------:R-:W-:Y:S01]  /*3090*/  IMAD.WIDE.U32 R104, R137.reuse, c[0x0][0x290], R20 ;  /* 0x0000a40089687a25 */ /* 0x040fe200078e0014 */
[C---:B------:R-:W-:Y:S01]  /*30a0*/  @P0 LEA R8, P2, R4.reuse, c[0x0][0x220], 0x1 ;  /* 0x0000880004080a11 */ /* 0x040fe200078408ff */
[----:B------:R1:W-:Y:S02]  /*30b0*/  @P1 LDGSTS.E.BYPASS.LTC128B.128 [R229+0xa100], [R10.64], !P5 ;  /* 0x0a1000000ae51fae */ /* 0x0003e4000e901d48 */
[----:B------:R-:W-:Y:S01]  /*30c0*/  IMAD.WIDE.U32 R100, R137, c[0x0][0x290], R16 ;  /* 0x0000a40089647a25 */ /* 0x000fe200078e0010 */
[----:B------:R-:W-:Y:S01]  /*30d0*/  @P0 LEA.HI.X R9, R4, c[0x0][0x224], R3, 0x1, P2 ;  /* 0x0000890004090a11 */ /* 0x000fe200010f0c03 */
[----:B------:R1:W-:Y:S01]  /*30e0*/  @P1 LDGSTS.E.BYPASS.LTC128B.128 [R229+0xd900], [R10.64+0x80], !P4 ;  /* 0x0d9000800ae51fae */ /* 0x0003e2000e101d48 */
[----:B------:R-:W-:-:S02]  /*30f0*/  SHF.R.S32.HI R4, RZ, 0x1f, R137 ;  /* 0x0000001fff047819 */ /* 0x000fc40000011489 */
[----:B------:R-:W-:Y:S01]  /*3100*/  MOV R3, c[0x0][0x27c] ;  /* 0x00009f0000037a02 */ /* 0x000fe20000000f00 */
[----:B------:R1:W-:Y:S02]  /*3110*/  @P0 LDGSTS.E.BYPASS.LTC128B.128 [R229+0xb100], [R8.64], !P5 ;  /* 0x0b10000008e50fae */ /* 0x0003e4000e901d48 */
[C---:B------:R-:W-:Y:S02]  /*3120*/  IMAD R5, R4.reuse, c[0x0][0x290], RZ ;  /* 0x0000a40004057a24 */ /* 0x040fe400078e02ff */
[----:B------:R-:W-:Y:S01]  /*3130*/  IMAD.SHL.U32 R73, R3, 0x2, RZ ;  /* 0x0000000203497824 */ /* 0x000fe200078e00ff */
[----:B------:R1:W-:Y:S01]  /*3140*/  @P0 LDGSTS.E.BYPASS.LTC128B.128 [R229+0xe900], [R8.64+0x80], !P4 ;  /* 0x0e90008008e50fae */ /* 0x0003e2000e101d48 */
[----:B------:R-:W-:Y:S02]  /*3150*/  IMAD R3, R137, c[0x0][0x294], R5 ;  /* 0x0000a50089037a24 */ /* 0x000fe400078e0205 */
[----:B------:R-:W-:Y:S01]  /*3160*/  IMAD R6, R4, c[0x0][0x280], RZ ;  /* 0x0000a00004067a24 */ /* 0x000fe200078e02ff */
[----:B------:R-:W0:Y:S01]  /*3170*/  LDGDEPBAR ;  /* 0x00000000000079af */ /* 0x000e220000000000 */
[----:B------:R-:W-:Y:S01]  /*3180*/  WARPSYNC 0xffffffff ;  /* 0xffffffff00007948 */ /* 0x000fe20003800000 */
[----:B------:R-:W-:Y:S01]  /*3190*/  IMAD.IADD R111, R105, 0x1, R3 ;  /* 0x00000001696f7824 */ /* 0x000fe200078e0203 */
[----:B------:R-:W-:Y:S01]  /*31a0*/  IADD3 R109, R3, R101, RZ ;  /* 0x00000065036d7210 */ /* 0x000fe20007ffe0ff */
[----:B------:R-:W-:-:S05]  /*31b0*/  IMAD R4, R137, c[0x0][0x284], R6 ;  /* 0x0000a10089047a24 */ /* 0x000fca00078e0206 */
[----:B------:R-:W-:Y:S02]  /*31c0*/  IADD3 R112, R107, R4, RZ ;  /* 0x000000046b707210 */ /* 0x000fe40007ffe0ff */
[----:B------:R-:W-:Y:S02]  /*31d0*/  IADD3 R110, R4, R103, RZ ;  /* 0x00000067046e7210 */ /* 0x000fe40007ffe0ff */
[----:B--2---:R-:W-:Y:S01]  /*31e0*/  @P3 SHF.R.S32.HI R5, RZ, 0x1f, R26 ;  /* 0x0000001fff053819 */ /* 0x004fe2000001141a */
[----:B------:R-:W-:Y:S01]  /*31f0*/  @!P3 IMAD.MOV.U32 R26, RZ, RZ, R32 ;  /* 0x000000ffff1ab224 */ /* 0x000fe200078e0020 */
[----:B------:R-:W-:-:S03]  /*3200*/  @!P3 MOV R5, R33 ;  /* 0x000000210005b202 */ /* 0x000fc60000000f00 */
[----:B------:R-:W-:-:S04]  /*3210*/  IMAD.WIDE.U32 R122, R26, c[0x0][0x2b0], RZ ;  /* 0x0000ac001a7a7a25 */ /* 0x000fc800078e00ff */
[----:B------:R-:W-:-:S04]  /*3220*/  IMAD R5, R5, c[0x0][0x2b0], RZ ;  /* 0x0000ac0005057a24 */ /* 0x000fc800078e02ff */
[----:B------:R-:W-:-:S05]  /*3230*/  IMAD R5, R26, c[0x0][0x2b4], R5 ;  /* 0x0000ad001a057a24 */ /* 0x000fca00078e0205 */
[----:B------:R-:W-:Y:S02]  /*3240*/  IADD3 R132, R123, R5, RZ ;  /* 0x000000057b847210 */ /* 0x000fe40007ffe0ff */
[----:B-1----:R-:W-:Y:S01]  /*3250*/  ISETP.GE.AND P2, PT, R76, c[0x0][0x27c], PT ;  /* 0x00009f004c007a0c */ /* 0x002fe20003f46270 */
[C---:B------:R-:W-:Y:S01]  /*3260*/  IMAD.WIDE.U32 R4, R29.reuse, c[0x0][0x260], R76 ;  /* 0x000098001d047a25 */ /* 0x040fe200078e004c */
[C---:B------:R-:W-:Y:S01]  /*3270*/  IADD3 R11, R82.reuse, 0x20, RZ ;  /* 0x00000020520b7810 */ /* 0x040fe20007ffe0ff */
        /* <DEDUP_REMOVED lines=12> */
[----:B------:R-:W-:Y:S01]  /*3340*/  IMAD.MOV.U32 R165, RZ, RZ, c[0x0][0x2b8] ;  /* 0x0000ae00ffa57624 */ /* 0x000fe200078e00ff */
[----:B------:R-:W-:Y:S01]  /*3350*/  LOP3.LUT R11, R11, 0x1c0, RZ, 0xc0, !PT ;  /* 0x000001c00b0b7812 */ /* 0x000fe200078ec0ff */
[----:B------:R-:W-:Y:S01]  /*3360*/  IMAD.WIDE.U32 R98, R28, c[0x0][0x268], R8 ;  /* 0x00009a001c627a25 */ /* 0x000fe200078e0008 */
[CC--:B------:R-:W-:Y:S01]  /*3370*/  LEA.HI R10, R5.reuse, R3.reuse, RZ, 0x6 ;  /* 0x00000003050a7211 */ /* 0x0c0fe200078f30ff */
[----:B------:R-:W-:Y:S01]  /*3380*/  ULDC.64 UR4, c[0x0][0x280] ;  /* 0x0000a00000047ab9 */ /* 0x000fe20000000a00 */
[----:B------:R-:W-:Y:S01]  /*3390*/  LEA.HI R3, R5, R3, RZ, 0x3 ;  /* 0x0000000305037211 */ /* 0x000fe200078f18ff */
[----:B------:R-:W-:Y:S01]  /*33a0*/  IMAD.MOV.U32 R164, RZ, RZ, c[0x0][0x27c] ;  /* 0x00009f00ffa47624 */ /* 0x000fe200078e00ff */
[----:B------:R-:W-:Y:S01]  /*33b0*/  ISETP.NE.AND P1, PT, R165, 0x1, PT ;  /* 0x00000001a500780c */ /* 0x000fe20003f25270 */
[----:B------:R-:W-:Y:S01]  /*33c0*/  IMAD R6, R27, c[0x0][0x268], RZ ;  /* 0x00009a001b067a24 */ /* 0x000fe200078e02ff */
[--C-:B------:R-:W-:Y:S01]  /*33d0*/  LOP3.LUT R5, R22, 0x38, R3.reuse, 0xf8, !PT ;  /* 0x0000003816057812 */ /* 0x100fe200078ef803 */
[C---:B------:R-:W-:Y:S01]  /*33e0*/  IMAD.SHL.U32 R22, R82.reuse, 0x40, RZ ;  /* 0x0000004052167824 */ /* 0x040fe200078e00ff */
[----:B------:R-:W-:Y:S01]  /*33f0*/  LOP3.LUT R8, R11, 0x38, R3, 0xf8, !PT ;  /* 0x000000380b087812 */ /* 0x000fe200078ef803 */
[----:B------:R-:W-:Y:S01]  /*3400*/  IMAD.SHL.U32 R23, R23, 0x40, RZ ;  /* 0x0000004017177824 */ /* 0x000fe200078e00ff */
[----:B------:R-:W-:Y:S01]  /*3410*/  IADD3 R11, R82, 0x20, RZ ;  /* 0x00000020520b7810 */ /* 0x000fe20007ffe0ff */
[----:B------:R-:W-:Y:S01]  /*3420*/  IMAD R15, R28, c[0x0][0x26c], R6 ;  /* 0x00009b001c0f7a24 */ /* 0x000fe200078e0206 */
[----:B------:R-:W-:Y:S01]  /*3430*/  LOP3.LUT R22, R22, 0x1c0, RZ, 0xc0, !PT ;  /* 0x000001c016167812 */ /* 0x000fe200078ec0ff */
[----:B------:R-:W-:Y:S01]  /*3440*/  IMAD.MOV.U32 R148, RZ, RZ, 0x6 ;  /* 0x00000006ff947424 */ /* 0x000fe200078e00ff */
[----:B------:R-:W-:Y:S01]  /*3450*/  SHF.R.S32.HI R4, RZ, 0x6, R10 ;  /* 0x00000006ff047819 */ /* 0x000fe2000001140a */
[----:B------:R-:W-:Y:S01]  /*3460*/  IMAD.SHL.U32 R11, R11, 0x40, RZ ;  /* 0x000000400b0b7824 */ /* 0x000fe200078e00ff */
[----:B------:R-:W-:Y:S01]  /*3470*/  SHF.R.U32.HI R22, RZ, 0x3, R22 ;  /* 0x00000003ff167819 */ /* 0x000fe20000011616 */
[----:B------:R-:W-:Y:S01]  /*3480*/  UIMAD.WIDE.U32 UR10, UR4, 0x60, URZ ;  /* 0x00000060040a78a5 */ /* 0x000fe2000f8e003f */
[----:B------:R-:W-:Y:S01]  /*3490*/  ISETP.GE.AND P0, PT, R164, 0x1, PT ;  /* 0x00000001a400780c */ /* 0x000fe20003f06270 */
[C---:B------:R-:W-:Y:S01]  /*34a0*/  IMAD R10, R4.reuse, 0x1c00, R7 ;  /* 0x00001c00040a7824 */ /* 0x040fe200078e0207 */
[----:B------:R-:W-:Y:S01]  /*34b0*/  LOP3.LUT R11, R11, 0x1c0, RZ, 0xc0, !PT ;  /* 0x000001c00b0b7812 */ /* 0x000fe200078ec0ff */
[----:B------:R-:W-:Y:S01]  /*34c0*/  IMAD R6, R4, 0x1c00, R12 ;  /* 0x00001c0004067824 */ /* 0x000fe200078e020c */
[----:B------:R-:W-:Y:S01]  /*34d0*/  LOP3.LUT R9, R5, R22, RZ, 0x3c, !PT ;  /* 0x0000001605097212 */ /* 0x000fe200078e3cff */
[----:B------:R-:W-:Y:S01]  /*34e0*/  UIMAD UR13, UR12, UR5, URZ ;  /* 0x000000050c0d72a4 */ /* 0x000fe2000f8e023f */
[----:B------:R-:W-:Y:S01]  /*34f0*/  IADD3 R22, R82, 0x60, RZ ;  /* 0x0000006052167810 */ /* 0x000fe20007ffe0ff */
[----:B------:R-:W-:Y:S01]  /*3500*/  IMAD.SHL.U32 R158, R147, 0x40, RZ ;  /* 0x00000040939e7824 */ /* 0x000fe200078e00ff */
[----:B------:R-:W-:Y:S01]  /*3510*/  SHF.R.U32.HI R11, RZ, 0x3, R11 ;  /* 0x00000003ff0b7819 */ /* 0x000fe2000001160b */
[----:B------:R-:W-:Y:S01]  /*3520*/  ULDC.64 UR4, c[0x0][0x290] ;  /* 0x0000a40000047ab9 */ /* 0x000fe20000000a00 */
[----:B------:R-:W-:Y:S01]  /*3530*/  LOP3.LUT R23, R23, 0x1c0, RZ, 0xc0, !PT ;  /* 0x000001c017177812 */ /* 0x000fe200078ec0ff */
        /* <DEDUP_REMOVED lines=9> */
[----:B------:R-:W-:Y:S01]  /*35d0*/  IADD3 R23, R82, 0x40, RZ ;  /* 0x0000004052177810 */ /* 0x000fe20007ffe0ff */
[----:B------:R-:W-:Y:S01]  /*35e0*/  UIMAD UR5, UR12, UR5, URZ ;  /* 0x000000050c0572a4 */ /* 0x000fe2000f8e023f */
[----:B------:R-:W-:Y:S01]  /*35f0*/  @P1 LOP3.LUT R31, R31, 0x8, RZ, 0xfc, !PT ;  /* 0x000000081f1f1812 */ /* 0x000fe200078efcff */
[----:B------:R-:W-:Y:S01]  /*3600*/  ULDC UR4, c[0x0][0x238] ;  /* 0x00008e0000047ab9 */ /* 0x000fe20000000800 */
[----:B------:R-:W-:Y:S01]  /*3610*/  LOP3.LUT R6, R22, 0x38, R3, 0xf8, !PT ;  /* 0x0000003816067812 */ /* 0x000fe200078ef803 */
[----:B------:R-:W-:Y:S01]  /*3620*/  IMAD.SHL.U32 R23, R23, 0x40, RZ ;  /* 0x0000004017177824 */ /* 0x000fe200078e00ff */
[----:B------:R-:W-:Y:S01]  /*3630*/  IADD3 R22, R82, 0x60, RZ ;  /* 0x0000006052167810 */ /* 0x000fe20007ffe0ff */
[----:B------:R-:W-:Y:S01]  /*3640*/  UMOV UR12, 0x6 ;  /* 0x00000006000c7882 */ /* 0x000fe20000000000 */
[----:B------:R-:W-:Y:S01]  /*3650*/  @P0 LOP3.LUT R31, R31, 0x10, RZ, 0xfc, !PT ;  /* 0x000000101f1f0812 */ /* 0x000fe200078efcff */
[----:B------:R-:W-:Y:S01]  /*3660*/  ULDC UR15, c[0x0][0x23c] ;  /* 0x00008f00000f7ab9 */ /* 0x000fe20000000800 */
[----:B------:R-:W-:Y:S01]  /*3670*/  LOP3.LUT R23, R23, 0x1c0, RZ, 0xc0, !PT ;  /* 0x000001c017177812 */ /* 0x000fe200078ec0ff */
[----:B------:R-:W-:Y:S01]  /*3680*/  IMAD.SHL.U32 R22, R22, 0x40, RZ ;  /* 0x0000004016167824 */ /* 0x000fe200078e00ff */
[----:B------:R-:W-:Y:S01]  /*3690*/  LOP3.LUT R94, R3, 0xfffffff8, RZ, 0xc0, !PT ;  /* 0xfffffff8035e7812 */ /* 0x000fe200078ec0ff */
[----:B------:R1:W-:Y:S01]  /*36a0*/  STL [R1+0x8], R31 ;  /* 0x0000081f01007387 */ /* 0x0003e20000100800 */
[----:B------:R-:W-:Y:S01]  /*36b0*/  SHF.R.U32.HI R23, RZ, 0x3, R23 ;  /* 0x00000003ff177819 */ /* 0x000fe20000011617 */
[----:B------:R-:W-:Y:S01]  /*36c0*/  IMAD.SHL.U32 R163, R30, 0x40, RZ ;  /* 0x000000401ea37824 */ /* 0x000fe200078e00ff */
[----:B------:R-:W-:Y:S01]  /*36d0*/  LOP3.LUT R22, R22, 0x1c0, RZ, 0xc0, !PT ;  /* 0x000001c016167812 */ /* 0x000fe200078ec0ff */
[----:B------:R-:W-:Y:S01]  /*36e0*/  IMAD.IADD R97, R99, 0x1, R15 ;  /* 0x0000000163617824 */ /* 0x000fe200078e020f */
[----:B------:R-:W-:Y:S01]  /*36f0*/  LOP3.LUT R8, R5, R23, RZ, 0x3c, !PT ;  /* 0x0000001705087212 */ /* 0x000fe200078e3cff */
[----:B------:R-:W-:Y:S01]  /*3700*/  IMAD R5, R4, 0x1c00, R14 ;  /* 0x00001c0004057824 */ /* 0x000fe200078e020e */
[----:B------:R-:W-:Y:S01]  /*3710*/  SHF.R.U32.HI R22, RZ, 0x3, R22 ;  /* 0x00000003ff167819 */ /* 0x000fe20000011616 */
[----:B------:R-:W-:Y:S01]  /*3720*/  IMAD.SHL.U32 R131, R11, 0x2, RZ ;  /* 0x000000020b837824 */ /* 0x000fe200078e00ff */
[----:B------:R-:W-:Y:S01]  /*3730*/  SHF.L.U64.HI R147, R147, R148, c[0x0][0x284] ;  /* 0x0000a10093937619 */ /* 0x000fe20000010294 */
[----:B------:R-:W-:Y:S01]  /*3740*/  IMAD.SHL.U32 R130, R10, 0x2, RZ ;  /* 0x000000020a827824 */ /* 0x000fe200078e00ff */
[----:B------:R-:W-:Y:S01]  /*3750*/  LOP3.LUT R4, R6, R22, RZ, 0x3c, !PT ;  /* 0x0000001606047212 */ /* 0x000fe200078e3cff */
[----:B------:R-:W-:Y:S01]  /*3760*/  IMAD.IADD R6, R9, 0x1, R8 ;  /* 0x0000000109067824 */ /* 0x000fe200078e0208 */
[C---:B------:R-:W-:Y:S01]  /*3770*/  SHF.L.U64.HI R148, R159.reuse, R148, c[0x0][0x294] ;  /* 0x0000a5009f947619 */ /* 0x040fe20000010294 */
[----:B------:R-:W-:Y:S01]  /*3780*/  IMAD.SHL.U32 R159, R159, 0x40, RZ ;  /* 0x000000409f9f7824 */ /* 0x000fe200078e00ff */
[----:B------:R-:W-:Y:S01]  /*3790*/  ISETP.GE.AND P6, PT, R76, c[0x0][0x1d4], PT ;  /* 0x000075004c007a0c */ /* 0x000fe20003fc6270 */
[----:B------:R-:W-:Y:S01]  /*37a0*/  IMAD.IADD R4, R5, 0x1, R4 ;  /* 0x0000000105047824 */ /* 0x000fe200078e0204 */
[----:B------:R-:W-:Y:S01]  /*37b0*/  SHF.R.S32.HI R71, RZ, 0x3, R3 ;  /* 0x00000003ff477819 */ /* 0x000fe20000011403 */
[----:B------:R-:W-:Y:S01]  /*37c0*/  IMAD.SHL.U32 R129, R6, 0x2, RZ ;  /* 0x0000000206817824 */ /* 0x000fe200078e00ff */
[----:B------:R-:W-:Y:S01]  /*37d0*/  SHF.R.S32.HI R108, RZ, 0x1f, R94 ;  /* 0x0000001fff6c7819 */ /* 0x000fe2000001145e */
[----:B------:R-:W-:Y:S01]  /*37e0*/  IMAD.SHL.U32 R128, R4, 0x2, RZ ;  /* 0x0000000204807824 */ /* 0x000fe200078e00ff */
[----:B------:R-:W-:-:S02]  /*37f0*/  USHF.L.U64.HI UR15, UR4, UR12, UR15 ;  /* 0x0000000c040f7299 */ /* 0x000fc4000801020f */
[----:B------:R-:W-:Y:S02]  /*3800*/  UIADD3 UR13, UR11, UR13, URZ ;  /* 0x0000000d0b0d7290 */ /* 0x000fe4000fffe03f */
[----:B------:R-:W-:Y:S02]  /*3810*/  UIADD3 UR14, UR17, UR5, URZ ;  /* 0x00000005110e7290 */ /* 0x000fe4000fffe03f */
[----:B-1----:R-:W-:Y:S02]  /*3820*/  ULDC.U8 UR4, c[0x0][0x298] ;  /* 0x0000a60000047ab9 */ /* 0x002fe40000000000 */
.L_x_1569:
[----:B------:R-:W-:Y:S01]  /*3830*/  IMAD R3, R39, 0x70, R0 ;  /* 0x0000007027037824 */ /* 0x000fe200078e0200 */
[----:B------:R-:W-:Y:S01]  /*3840*/  ISETP.NE.AND P1, PT, R165, 0x1, PT ;  /* 0x00000001a500780c */ /* 0x000fe20003f25270 */
[----:B------:R-:W-:Y:S01]  /*3850*/  IMAD.MOV.U32 R95, RZ, RZ, RZ ;  /* 0x000000ffff5f7224 */ /* 0x000fe200078e00ff */
[----:B-1----:R1:W5:Y:S01]  /*3860*/  LDL R167, [R1+0x4] ;  /* 0x0000040001a77983 */ /* 0x0023620000100800 */
[----:B------:R-:W-:Y:S01]  /*3870*/  IMAD.IADD R4, R135, 0x1, R3 ;  /* 0x0000000187047824 */ /* 0x000fe200078e0203 */
[----:B------:R-:W-:Y:S01]  /*3880*/  ISETP.GE.AND P0, PT, R3, R2, PT ;  /* 0x000000020300720c */ /* 0x000fe20003f06270 */
[----:B------:R-:W-:Y:S04]  /*3890*/  DEPBAR.LE SB0, 0x0 ;  /* 0x000080000000791a */ /* 0x000fe80000000000 */
[--C-:B------:R-:W-:Y:S01]  /*38a0*/  IMAD.MOV.U32 R3, RZ, RZ, R4.reuse ;  /* 0x000000ffff037224 */ /* 0x100fe200078e0004 */
[----:B------:R-:W-:Y:S01]  /*38b0*/  ISETP.GT.OR P0, PT, R0, 0x6f, P0 ;  /* 0x0000006f0000780c */ /* 0x000fe20000704670 */
[----:B------:R1:W5:Y:S01]  /*38c0*/  LDL R166, [R1+0x8] ;  /* 0x0000080001a67983 */ /* 0x0003620000100800 */
[----:B------:R-:W-:Y:S01]  /*38d0*/  WARPSYNC 0xffffffff ;  /* 0xffffffff00007948 */ /* 0x000fe20003800000 */
[----:B----4-:R-:W-:Y:S01]  /*38e0*/  @P1 IMAD.HI.U32 R5, R4, c[0x0][0x2bc], RZ ;  /* 0x0000af0004051a27 */ /* 0x010fe200078e00ff */
[----:B------:R-:W-:Y:S01]  /*38f0*/  ISETP.GE.AND P3, PT, R164, 0x1, PT ;  /* 0x00000001a400780c */ /* 0x000fe20003f66270 */
[----:B------:R-:W-:Y:S03]  /*3900*/  BSSY B2, `(.L_x_1521) ;  /* 0x0000563000027945 */ /* 0x000fe60003800000 */
[----:B------:R-:W-:Y:S05]  /*3910*/  @P1 SHF.R.U32.HI R3, RZ, c[0x0][0x2c0], R5 ;  /* 0x0000b000ff031a19 */ /* 0x000fea0000011605 */
[C---:B------:R-:W-:Y:S04]  /*3920*/  @!P0 IADD3 R5, P1, R3.reuse, R122, RZ ;  /* 0x0000007a03058210 */ /* 0x040fe80007f3e0ff */
[----:B------:R-:W-:Y:S01]  /*3930*/  @!P0 LEA.HI.X.SX32 R6, R3, R132, 0x1, P1 ;  /* 0x0000008403068211 */ /* 0x000fe200008f0eff */
[----:B------:R-:W-:Y:S01]  /*3940*/  IMAD.MOV R3, RZ, RZ, -R3 ;  /* 0x000000ffff037224 */ /* 0x000fe200078e0a03 */
[----:B------:R-:W-:Y:S03]  /*3950*/  @!P0 LEA R8, P1, R5, c[0x0][0x2a0], 0x2 ;  /* 0x0000a80005088a11 */ /* 0x000fe600078210ff */
        /* <DEDUP_REMOVED lines=17> */
[----:B------:R-:W-:-:S05]  /*3a70*/  @!P3 BRA `(.L_x_1522) ;  /* 0x000050900000b947 */ /* 0x000fca0003800000 */
[-C--:B-1----:R-:W-:Y:S01]  /*3a80*/  IMAD R6, R154, R39.reuse, RZ ;  /* 0x000000279a067224 */ /* 0x082fe200078e02ff */
[----:B------:R-:W-:Y:S01]  /*3a90*/  ISETP.NE.AND P0, PT, RZ, UR4, PT ;  /* 0x00000004ff007c0c */ /* 0x000fe2000bf05270 */
[-C--:B------:R-:W-:Y:S01]  /*3aa0*/  IMAD R5, R155, R39.reuse, RZ ;  /* 0x000000279b057224 */ /* 0x080fe200078e02ff */
[----:B------:R-:W-:Y:S01]  /*3ab0*/  SHF.R.S32.HI R4, RZ, 0x1f, R39 ;  /* 0x0000001fff047819 */ /* 0x000fe20000011427 */
[----:B------:R-:W-:Y:S02]  /*3ac0*/  IMAD R3, R39, -0x70, R2 ;  /* 0xffffff9027037824 */ /* 0x000fe400078e0202 */
[-C--:B------:R-:W-:Y:S03]  /*3ad0*/  IMAD.WIDE.U32 R42, R142, R39.reuse, RZ ;  /* 0x000000278e2a7225 */ /* 0x080fe600078e00ff */
        /* <DEDUP_REMOVED lines=35> */
.L_x_1525:
[----:B------:R-:W-:Y:S05]  /*3d10*/  BSYNC B0 ;  /* 0x0000000000007941 */ /* 0x000fea0003800000 */
.L_x_1524:
        /* <DEDUP_REMOVED lines=19> */
[----:B------:R-:W-:Y:S03]  /*3e50*/  PRMT R38, R6, 0x5410, R3 ;  /* 0x0000541006267816 */ /* 0x000fe60000000003 */
[----:B------:R1:W-:Y:S01]  /*3e60*/  STL [R1+0x8], R166 ;  /* 0x000008a601007387 */ /* 0x0003e20000100800 */
        /* <DEDUP_REMOVED lines=21> */
.L_x_1527:
[----:B------:R-:W-:Y:S05]  /*3fc0*/  BSYNC B0 ;  /* 0x0000000000007941 */ /* 0x000fea0003800000 */
.L_x_1526:
[----:B--2---:R-:W-:Y:S01]  /*3fd0*/  IADD3 R10, R82, 0x40, RZ ;  /* 0x00000040520a7810 */ /* 0x004fe20007ffe0ff */
        /* <DEDUP_REMOVED lines=40> */
.L_x_1529:
[----:B------:R-:W-:Y:S05]  /*4260*/  BSYNC B0 ;  /* 0x0000000000007941 */ /* 0x000fea0003800000 */
.L_x_1528:
        /* <DEDUP_REMOVED lines=39> */
.L_x_1531:
[----:B------:R-:W-:Y:S05]  /*44e0*/  BSYNC B0 ;  /* 0x0000000000007941 */ /* 0x000fea0003800000 */
.L_x_1530:
[----:B-----5:R-:W-:Y:S01]  /*44f0*/  MOV R6, R26 ;  /* 0x0000001a00067202 */ /* 0x020fe20000000f00 */
[----:B------:R3:W4:Y:S01]  /*4500*/  SHFL.IDX PT, R69, R92, RZ, 0x181f ;  /* 0x00181fff5c457589 */ /* 0x00072200000e0000 */
[----:B--2---:R-:W-:Y:S01]  /*4510*/  IMAD.MOV.U32 R9, RZ, RZ, R30 ;  /* 0x000000ffff097224 */ /* 0x004fe200078e001e */
[----:B------:R-:W-:Y:S01]  /*4520*/  BSSY B1, `(.L_x_1532) ;  /* 0x000007f000017945 */ /* 0x000fe20003800000 */
[----:B------:R-:W-:Y:S02]  /*4530*/  IMAD.MOV.U32 R8, RZ, RZ, R31 ;  /* 0x000000ffff087224 */ /* 0x000fe400078e001f */
[----:B------:R-:W-:Y:S01]  /*4540*/  IMAD.MOV.U32 R3, RZ, RZ, R27 ;  /* 0x000000ffff037224 */ /* 0x000fe200078e001b */
[----:B------:R3:W2:Y:S02]  /*4550*/  SHFL.IDX PT, R68, R93, RZ, 0x181f ;  /* 0x00181fff5d447589 */ /* 0x0006a400000e0000 */
        /* <DEDUP_REMOVED lines=65> */
.L_x_1535:
[----:B------:R-:W-:Y:S05]  /*4970*/  BSYNC B0 ;  /* 0x0000000000007941 */ /* 0x000fea0003800000 */
.L_x_1534:
        /* <DEDUP_REMOVED lines=57> */
.L_x_1533:
[----:B------:R-:W-:Y:S05]  /*4d10*/  BSYNC B1 ;  /* 0x0000000000017941 */ /* 0x000fea0003800000 */
.L_x_1532:
[----:B--2---:R2:W1:Y:S01]  /*4d20*/  SHFL.IDX PT, R42, R92, 0x1, 0x181f ;  /* 0x00381f005c2a7f89 */ /* 0x00446200000e0000 */
[----:B------:R-:W-:Y:S01]  /*4d30*/  LOP3.LUT P0, RZ, R166, 0x1, RZ, 0xc0, !PT ;  /* 0x00000001a6ff7812 */ /* 0x000fe2000780c0ff */
[----:B------:R-:W-:Y:S02]  /*4d40*/  BSSY B1, `(.L_x_1536) ;  /* 0x0000075000017945 */ /* 0x000fe40003800000 */
[----:B------:R2:W3:Y:S10]  /*4d50*/  SHFL.IDX PT, R38, R93, 0x1, 0x181f ;  /* 0x00381f005d267f89 */ /* 0x0004f400000e0000 */
[----:B------:R-:W-:-:S05]  /*4d60*/  @P0 BRA `(.L_x_1537) ;  /* 0x0000072000000947 */ /* 0x000fca0003800000 */
[----:B------:R-:W-:Y:S01]  /*4d70*/  BSSY B0, `(.L_x_1538) ;  /* 0x0000038000007945 */ /* 0x000fe20003800000 */
[----:B------:R-:W-:-:S05]  /*4d80*/  @P6 BRA `(.L_x_1539) ;  /* 0x0000036000006947 */ /* 0x000fca0003800000 */
[C---:B---3--:R-:W-:Y:S01]  /*4d90*/  LEA R40, P0, R76.reuse, R38, 0x1 ;  /* 0x000000264c287211 */ /* 0x048fe200078008ff */
[----:B------:R-:W3:Y:S03]  /*4da0*/  LDS.128 R8, [R227+0x9100] ;  /* 0x00910000e3087984 */ /* 0x000ee60000000c00 */
        /* <DEDUP_REMOVED lines=15> */
[C---:B---3--:R-:W-:Y:S01]  /*4ea0*/  @!P0 IMAD.U32 R18, R8.reuse, 0x10000, RZ ;  /* 0x0001000008128824 */ /* 0x048fe200078e00ff */
        /* <DEDUP_REMOVED lines=36> */
.L_x_1539:
[----:B------:R-:W-:Y:S05]  /*50f0*/  BSYNC B0 ;  /* 0x0000000000007941 */ /* 0x000fea0003800000 */
.L_x_1538:
[----:B------:R-:W-:Y:S11]  /*5100*/  ISETP.GE.AND P0, PT, R226, c[0x0][0x1d4], PT ;  /* 0x00007500e2007a0c */ /* 0x000ff60003f06270 */
[----:B------:R-:W-:Y:S02]  /*5110*/  @!UPT UIADD3 URZ, URZ, URZ, URZ ;  /* 0x0000003f3f3ff290 */ /* 0x000fe4000fffe03f */
[----:B------:R-:W-:-:S05]  /*5120*/  @P0 BRA `(.L_x_1537) ;  /* 0x0000036000000947 */ /* 0x000fca0003800000 */
[C---:B-1-3--:R-:W-:Y:S01]  /*5130*/  LEA R40, P0, R226.reuse, R38, 0x1 ;  /* 0x00000026e2287211 */ /* 0x04afe200078008ff */
[----:B------:R-:W1:Y:S03]  /*5140*/  LDS.128 R8, [R227+0xc900] ;  /* 0x00c90000e3087984 */ /* 0x000e660000000c00 */
        /* <DEDUP_REMOVED lines=52> */
.L_x_1537:
[----:B------:R-:W-:Y:S05]  /*5490*/  BSYNC B1 ;  /* 0x0000000000017941 */ /* 0x000fea0003800000 */
.L_x_1536:
[----:B------:R2:W4:Y:S01]  /*54a0*/  SHFL.IDX PT, R33, R92, 0x2, 0x181f ;  /* 0x00581f005c217f89 */ /* 0x00052200000e0000 */
[----:B------:R-:W-:Y:S03]  /*54b0*/  BSSY B1, `(.L_x_1540) ;  /* 0x0000075000017945 */ /* 0x000fe60003800000 */
[----:B------:R2:W3:Y:S01]  /*54c0*/  SHFL.IDX PT, R32, R93, 0x2, 0x181f ;  /* 0x00581f005d207f89 */ /* 0x0004e200000e0000 */
[----:B------:R-:W-:-:S05]  /*54d0*/  @P4 BRA `(.L_x_1541) ;  /* 0x0000072000004947 */ /* 0x000fca0003800000 */
[----:B------:R-:W-:Y:S01]  /*54e0*/  BSSY B0, `(.L_x_1542) ;  /* 0x0000038000007945 */ /* 0x000fe20003800000 */
[----:B------:R-:W-:-:S05]  /*54f0*/  @P6 BRA `(.L_x_1543) ;  /* 0x0000036000006947 */ /* 0x000fca0003800000 */
[C---:B---3--:R-:W-:Y:S01]  /*5500*/  LEA R28, P0, R76.reuse, R32, 0x1 ;  /* 0x000000204c1c7211 */ /* 0x048fe200078008ff */
[----:B-1----:R-:W1:Y:S03]  /*5510*/  LDS.128 R8, [R227+0xa100] ;  /* 0x00a10000e3087984 */ /* 0x002e660000000c00 */
        /* <DEDUP_REMOVED lines=52> */
.L_x_1543:
[----:B------:R-:W-:Y:S05]  /*5860*/  BSYNC B0 ;  /* 0x0000000000007941 */ /* 0x000fea0003800000 */
.L_x_1542:
[----:B------:R-:W-:Y:S11]  /*5870*/  ISETP.GE.AND P0, PT, R226, c[0x0][0x1d4], PT ;  /* 0x00007500e2007a0c */ /* 0x000ff60003f06270 */
[----:B------:R-:W-:Y:S02]  /*5880*/  @!UPT UIADD3 URZ, URZ, URZ, URZ ;  /* 0x0000003f3f3ff290 */ /* 0x000fe4000fffe03f */
[----:B------:R-:W-:-:S05]  /*5890*/  @P0 BRA `(.L_x_1541) ;  /* 0x0000036000000947 */ /* 0x000fca0003800000 */
[C---:B-1-3--:R-:W-:Y:S01]  /*58a0*/  LEA R28, P0, R226.reuse, R32, 0x1 ;  /* 0x00000020e21c7211 */ /* 0x04afe200078008ff */
        /* <DEDUP_REMOVED lines=53> */
.L_x_1541:
[----:B------:R-:W-:Y:S05]  /*5c00*/  BSYNC B1 ;  /* 0x0000000000017941 */ /* 0x000fea0003800000 */
.L_x_1540:
[----:B-1----:R1:W2:Y:S04]  /*5c10*/  SHFL.IDX PT, R29, R92, 0x3, 0x181f ;  /* 0x00781f005c1d7f89 */ /* 0x0022a800000e0000 */
[----:B------:R1:W4:Y:S01]  /*5c20*/  SHFL.IDX PT, R28, R93, 0x3, 0x181f ;  /* 0x00781f005d1c7f89 */ /* 0x00032200000e0000 */
[----:B------:R-:W-:-:S05]  /*5c30*/  @P3 BRA `(.L_x_1544) ;  /* 0x000032f000003947 */ /* 0x000fca0003800000 */
[----:B------:R-:W-:Y:S01]  /*5c40*/  BSSY B0, `(.L_x_1545) ;  /* 0x0000038000007945 */ /* 0x000fe20003800000 */
[----:B------:R-:W-:-:S05]  /*5c50*/  @P6 BRA `(.L_x_1546) ;  /* 0x0000036000006947 */ /* 0x000fca0003800000 */
[C---:B----4-:R-:W-:Y:S01]  /*5c60*/  LEA R24, P0, R76.reuse, R28, 0x1 ;  /* 0x0000001c4c187211 */ /* 0x050fe200078008ff */
[----:B------:R-:W4:Y:S03]  /*5c70*/  LDS.128 R8, [R227+0xb100] ;  /* 0x00b10000e3087984 */ /* 0x000f260000000c00 */
        /* <DEDUP_REMOVED lines=52> */
.L_x_1546:
[----:B------:R-:W-:Y:S05]  /*5fc0*/  BSYNC B0 ;  /* 0x0000000000007941 */ /* 0x000fea0003800000 */
.L_x_1545:
[----:B------:R-:W-:Y:S11]  /*5fd0*/  ISETP.GE.AND P0, PT, R226, c[0x0][0x1d4], PT ;  /* 0x00007500e2007a0c */ /* 0x000ff60003f06270 */
[----:B------:R-:W-:Y:S02]  /*5fe0*/  @!UPT UIADD3 URZ, URZ, URZ, URZ ;  /* 0x0000003f3f3ff290 */ /* 0x000fe4000fffe03f */
[----:B------:R-:W-:-:S05]  /*5ff0*/  @P0 BRA `(.L_x_1544) ;  /* 0x00002f3000000947 */ /* 0x000fca0003800000 */
[C---:B----4-:R-:W-:Y:S01]  /*6000*/  LEA R26, P0, R226.reuse, R28, 0x1 ;  /* 0x0000001ce21a7211 */ /* 0x050fe200078008ff */
[----:B--2---:R-:W2:Y:S03]  /*6010*/  LDS.128 R8, [R227+0xe900] ;  /* 0x00e90000e3087984 */ /* 0x004ea60000000c00 */
        /* <DEDUP_REMOVED lines=53> */
.L_x_1523:
        /* <DEDUP_REMOVED lines=24> */
[----:B------:R-:W-:Y:S02]  /*64f0*/  @!P3 IADD3.X R10, R109, R68, R150, P1, P0 ;  /* 0x000000446d0ab210 */ /* 0x000fe40000fe0496 */
[----:B------:R-:W-:Y:S04]  /*6500*/  ISETP.GE.AND P1, PT, R169, R91, PT ;  /* 0x0000005ba900720c */ /* 0x000fe80003f26270 */
[----:B------:R-:W-:Y:S11]  /*6510*/  ISETP.GE.OR P1, PT, R76, c[0x0][0x27c], P1 ;  /* 0x00009f004c007a0c */ /* 0x000ff60000f26670 */
[----:B------:R-:W-:Y:S02]  /*6520*/  @!UPT UIADD3 URZ, URZ, URZ, URZ ;  /* 0x0000003f3f3ff290 */ /* 0x000fe4000fffe03f */
[----:B------:R-:W-:Y:S04]  /*6530*/  @!P1 IADD3 R6, P4, P0, R102, R158, R42 ;  /* 0x0000009e66069210 */ /* 0x000fe8000789e02a */
[----:B------:R-:W-:Y:S02]  /*6540*/  @!P1 IADD3.X R17, R110, R147, R44, P4, P0 ;  /* 0x000000936e119210 */ /* 0x000fe400027e042c */
[----:B------:R-:W-:Y:S04]  /*6550*/  @!P1 IADD3 R11, P4, P0, R100, R159, R36 ;  /* 0x0000009f640b9210 */ /* 0x000fe8000789e024 */
[C---:B------:R-:W-:Y:S02]  /*6560*/  @!P1 IADD3.X R18, R109.reuse, R148, R68, P4, P0 ;  /* 0x000000946d129210 */ /* 0x040fe400027e0444 */
        /* <DEDUP_REMOVED lines=101> */
[----:B------:R-:W-:Y:S01]  /*6bc0*/  IMAD.MOV.U32 R46, RZ, RZ, R41 ;  /* 0x000000ffff2e7224 */ /* 0x000fe200078e0029 */
[----:B------:R-:W-:Y:S01]  /*6bd0*/  @!P1 SHF.R.U64 R8, R10, 0x10, R11 ;  /* 0x000000100a089819 */ /* 0x000fe2000000120b */
[----:B------:R-:W-:Y:S01]  /*6be0*/  IMAD R3, R3, 0x1c00, R7 ;  /* 0x00001c0003037824 */ /* 0x000fe200078e0207 */
[----:B------:R-:W-:Y:S02]  /*6bf0*/  LOP3.LUT R4, R4, R45, RZ, 0x3c, !PT ;  /* 0x0000002d04047212 */ /* 0x000fe400078e3cff */
[--C-:B------:R-:W-:Y:S01]  /*6c00*/  @!P1 SHF.R.U64 R45, R40, 0x10, R41.reuse ;  /* 0x00000010282d9819 */ /* 0x100fe20000001229 */
[----:B------:R-:W-:Y:S01]  /*6c10*/  IMAD.MOV.U32 R40, RZ, RZ, R42 ;  /* 0x000000ffff287224 */ /* 0x000fe200078e002a */
[----:B------:R-:W-:Y:S01]  /*6c20*/  MOV R24, R11 ;  /* 0x0000000b00187202 */ /* 0x000fe20000000f00 */
[----:B------:R-:W-:Y:S01]  /*6c30*/  IMAD.IADD R3, R3, 0x1, R4 ;  /* 0x0000000103037824 */ /* 0x000fe200078e0204 */
[----:B------:R-:W-:Y:S01]  /*6c40*/  @!P1 SHF.R.U32.HI R41, RZ, 0x10, R41 ;  /* 0x00000010ff299819 */ /* 0x000fe20000011629 */
[----:B------:R-:W-:Y:S01]  /*6c50*/  IMAD.MOV.U32 R4, RZ, RZ, R10 ;  /* 0x000000ffff047224 */ /* 0x000fe200078e000a */
[--C-:B------:R-:W-:Y:S02]  /*6c60*/  @!P1 SHF.R.U64 R42, R42, 0x10, R43.reuse ;  /* 0x000000102a2a9819 */ /* 0x100fe4000000122b */
[----:B------:R-:W-:Y:S02]  /*6c70*/  SHF.L.U32 R3, R3, 0x1, RZ ;  /* 0x0000000103037819 */ /* 0x000fe400000006ff */
[----:B------:R-:W-:Y:S02]  /*6c80*/  @!P1 PRMT R47, R40, 0x5410, R42 ;  /* 0x00005410282f9816 */ /* 0x000fe4000000002a */
[----:B------:R-:W-:Y:S01]  /*6c90*/  @!P1 SHF.R.U32.HI R43, RZ, 0x10, R43 ;  /* 0x00000010ff2b9819 */ /* 0x000fe2000001162b */
[----:B------:R1:W2:Y:S03]  /*6ca0*/  LDS.128 R16, [R3+0x8100] ;  /* 0x0081000003107984 */ /* 0x0002a60000000c00 */
[----:B------:R-:W-:Y:S02]  /*6cb0*/  @!P1 PRMT R56, R56, 0x5410, R43 ;  /* 0x0000541038389816 */ /* 0x000fe4000000002b */
[----:B-1----:R-:W-:Y:S02]  /*6cc0*/  @!P1 SHF.R.U32.HI R3, RZ, 0x10, R9 ;  /* 0x00000010ff039819 */ /* 0x002fe40000011609 */
[----:B------:R-:W-:Y:S02]  /*6cd0*/  @!P1 SHF.R.U32.HI R9, RZ, 0x10, R11 ;  /* 0x00000010ff099819 */ /* 0x000fe4000001160b */
[----:B------:R-:W-:Y:S02]  /*6ce0*/  @!P1 PRMT R11, R44, 0x5410, R45 ;  /* 0x000054102c0b9816 */ /* 0x000fe4000000002d */
[----:B------:R-:W-:Y:S02]  /*6cf0*/  @!P1 PRMT R10, R15, 0x5410, R3 ;  /* 0x000054100f0a9816 */ /* 0x000fe40000000003 */
[----:B------:R-:W-:Y:S02]  /*6d00*/  @!P1 PRMT R24, R24, 0x5410, R9 ;  /* 0x0000541018189816 */ /* 0x000fe40000000009 */
[C---:B------:R-:W-:Y:S02]  /*6d10*/  @!P1 LOP3.LUT R40, R11.reuse, 0xffff0000, RZ, 0xc0, !PT ;  /* 0xffff00000b289812 */ /* 0x040fe400078ec0ff */
[----:B------:R-:W-:Y:S01]  /*6d20*/  @!P1 PRMT R15, R4, 0x5410, R8 ;  /* 0x00005410040f9816 */ /* 0x000fe20000000008 */
[----:B------:R-:W-:Y:S01]  /*6d30*/  @!P1 IMAD.U32 R8, R11, 0x10000, RZ ;  /* 0x000100000b089824 */ /* 0x000fe200078e00ff */
[----:B------:R-:W-:Y:S01]  /*6d40*/  @!P1 PRMT R44, R46, 0x5410, R41 ;  /* 0x000054102e2c9816 */ /* 0x000fe20000000029 */
[C---:B------:R-:W-:Y:S01]  /*6d50*/  @!P1 IMAD.U32 R4, R5.reuse, 0x10000, RZ ;  /* 0x0001000005049824 */ /* 0x040fe200078e00ff */
[----:B------:R-:W-:Y:S01]  /*6d60*/  @!P1 LOP3.LUT R5, R5, 0xffff0000, RZ, 0xc0, !PT ;  /* 0xffff000005059812 */ /* 0x000fe200078ec0ff */
[----:B--2---:R-:W-:Y:S01]  /*6d70*/  @!P1 IMAD.U32 R3, R16, 0x10000, RZ ;  /* 0x0001000010039824 */ /* 0x004fe200078e00ff */
[----:B------:R-:W-:Y:S01]  /*6d80*/  @!P1 SHF.L.U32 R9, R48, 0x10, RZ ;  /* 0x0000001030099819 */ /* 0x000fe200000006ff */
[----:B------:R-:W-:Y:S01]  /*6d90*/  @!P1 IMAD.U32 R42, R44, 0x10000, RZ ;  /* 0x000100002c2a9824 */ /* 0x000fe200078e00ff */
[----:B------:R-:W-:Y:S01]  /*6da0*/  @!P1 LOP3.LUT R6, R16, 0xffff0000, RZ, 0xc0, !PT ;  /* 0xffff000010069812 */ /* 0x000fe200078ec0ff */
[----:B------:R-:W-:Y:S01]  /*6db0*/  @!P1 FMUL.FTZ R41, R3, R8 ;  /* 0x0000000803299220 */ /* 0x000fe20000410000 */
[----:B------:R-:W-:Y:S01]  /*6dc0*/  @!P1 SHF.L.U32 R43, R49, 0x10, RZ ;  /* 0x00000010312b9819 */ /* 0x000fe200000006ff */
[-C--:B------:R-:W-:Y:S01]  /*6dd0*/  @!P1 FMUL.FTZ R3, R3, R4.reuse ;  /* 0x0000000403039220 */ /* 0x080fe20000410000 */
[----:B------:R-:W-:Y:S01]  /*6de0*/  @!P1 LOP3.LUT R45, R49, 0xffff0000, RZ, 0xc0, !PT ;  /* 0xffff0000312d9812 */ /* 0x000fe200078ec0ff */
[----:B------:R-:W-:Y:S01]  /*6df0*/  @!P1 FFMA.FTZ R90, R9, R4, -R41 ;  /* 0x00000004095a9223 */ /* 0x000fe20000010829 */
[----:B------:R-:W-:Y:S01]  /*6e00*/  @!P1 LOP3.LUT R41, R48, 0xffff0000, RZ, 0xc0, !PT ;  /* 0xffff000030299812 */ /* 0x000fe200078ec0ff */
[----:B------:R-:W-:Y:S01]  /*6e10*/  @!P1 FFMA.FTZ R3, R8, R9, R3 ;  /* 0x0000000908039223 */ /* 0x000fe20000010003 */
[----:B------:R-:W-:Y:S01]  /*6e20*/  @!P1 LOP3.LUT R44, R44, 0xffff0000, RZ, 0xc0, !PT ;  /* 0xffff00002c2c9812 */ /* 0x000fe200078ec0ff */
[C---:B------:R-:W-:Y:S02]  /*6e30*/  @!P1 FMUL.FTZ R9, R6.reuse, R40 ;  /* 0x0000002806099220 */ /* 0x040fe40000410000 */
[----:B------:R-:W-:Y:S02]  /*6e40*/  @!P1 IMAD.U32 R8, R17, 0x10000, RZ ;  /* 0x0001000011089824 */ /* 0x000fe400078e00ff */
        /* <DEDUP_REMOVED lines=8> */
[----:B------:R-:W-:Y:S02]  /*6ed0*/  @!P1 FFMA.FTZ R89, R43, R6, -R11 ;  /* 0x000000062b599223 */ /* 0x000fe4000001080b */
[----:B------:R-:W-:Y:S02]  /*6ee0*/  @!P1 FMUL.FTZ R10, R9, R44 ;  /* 0x0000002c090a9220 */ /* 0x000fe40000410000 */
[----:B------:R-:W-:Y:S02]  /*6ef0*/  @!P1 IMAD.U32 R46, R47, 0x10000, RZ ;  /* 0x000100002f2e9824 */ /* 0x000fe400078e00ff */
[----:B------:R-:W-:Y:S02]  /*6f00*/  @!P1 IMAD.U32 R11, R18, 0x10000, RZ ;  /* 0x00010000120b9824 */ /* 0x000fe400078e00ff */
[----:B------:R-:W-:Y:S01]  /*6f10*/  @!P1 FFMA.FTZ R4, R40, R41, R4 ;  /* 0x0000002928049223 */ /* 0x000fe20000010004 */
[----:B------:R-:W-:Y:S01]  /*6f20*/  @!P1 SHF.L.U32 R40, R50, 0x10, RZ ;  /* 0x0000001032289819 */ /* 0x000fe200000006ff */
[-C--:B------:R-:W-:Y:S01]  /*6f30*/  @!P1 FMUL.FTZ R6, R9, R8.reuse ;  /* 0x0000000809069220 */ /* 0x080fe20000410000 */
[----:B------:R-:W-:Y:S01]  /*6f40*/  @!P1 LOP3.LUT R41, R47, 0xffff0000, RZ, 0xc0, !PT ;  /* 0xffff00002f299812 */ /* 0x000fe200078ec0ff */
[----:B------:R-:W-:Y:S01]  /*6f50*/  @!P1 FFMA.FTZ R80, R45, R8, -R10 ;  /* 0x000000082d509223 */ /* 0x000fe2000001080a */
[----:B------:R-:W-:Y:S01]  /*6f60*/  @!P1 LOP3.LUT R10, R18, 0xffff0000, RZ, 0xc0, !PT ;  /* 0xffff0000120a9812 */ /* 0x000fe200078ec0ff */
[----:B------:R-:W-:Y:S01]  /*6f70*/  @!P1 IMAD.U32 R9, R15, 0x10000, RZ ;  /* 0x000100000f099824 */ /* 0x000fe200078e00ff */
[----:B------:R-:W-:Y:S01]  /*6f80*/  @!P1 LOP3.LUT R47, R50, 0xffff0000, RZ, 0xc0, !PT ;  /* 0xffff0000322f9812 */ /* 0x000fe200078ec0ff */
[C---:B------:R-:W-:Y:S02]  /*6f90*/  @!P1 FMUL.FTZ R74, R11.reuse, R46 ;  /* 0x0000002e0b4a9220 */ /* 0x040fe40000410000 */
[-C--:B------:R-:W-:Y:S02]  /*6fa0*/  @!P1 FMUL.FTZ R8, R11, R9.reuse ;  /* 0x000000090b089220 */ /* 0x080fe40000410000 */
[----:B------:R-:W-:Y:S01]  /*6fb0*/  @!P1 FFMA.FTZ R74, R40, R9, -R74 ;  /* 0x00000009284a9223 */ /* 0x000fe2000001084a */
[----:B------:R-:W-:Y:S01]  /*6fc0*/  @!P1 LOP3.LUT R9, R15, 0xffff0000, RZ, 0xc0, !PT ;  /* 0xffff00000f099812 */ /* 0x000fe200078ec0ff */
[----:B------:R-:W-:Y:S02]  /*6fd0*/  @!P1 FMUL.FTZ R11, R10, R41 ;  /* 0x000000290a0b9220 */ /* 0x000fe40000410000 */
[----:B------:R-:W-:Y:S02]  /*6fe0*/  @!P1 FFMA.FTZ R5, R42, R43, R5 ;  /* 0x0000002b2a059223 */ /* 0x000fe40000010005 */
[-C--:B------:R-:W-:Y:S02]  /*6ff0*/  @!P1 FFMA.FTZ R75, R47, R9.reuse, -R11 ;  /* 0x000000092f4b9223 */ /* 0x080fe4000001080b */
[----:B------:R-:W-:Y:S02]  /*7000*/  @!P1 IMAD.U32 R42, R56, 0x10000, RZ ;  /* 0x00010000382a9824 */ /* 0x000fe400078e00ff */
[----:B------:R-:W-:Y:S02]  /*7010*/  @!P1 IMAD.U32 R11, R19, 0x10000, RZ ;  /* 0x00010000130b9824 */ /* 0x000fe400078e00ff */
[----:B------:R-:W-:Y:S01]  /*7020*/  @!P1 FMUL.FTZ R9, R10, R9 ;  /* 0x000000090a099220 */ /* 0x000fe20000410000 */
[----:B------:R-:W-:Y:S01]  /*7030*/  @!P1 SHF.L.U32 R10, R24, 0x10, RZ ;  /* 0x00000010180a9819 */ /* 0x000fe200000006ff */
[----:B------:R-:W-:Y:S02]  /*7040*/  @!P1 IMAD.U32 R43, R51, 0x10000, RZ ;  /* 0x00010000332b9824 */ /* 0x000fe400078e00ff */
[----:B------:R-:W-:Y:S02]  /*7050*/  @!P1 FMUL.FTZ R15, R11, R42 ;  /* 0x0000002a0b0f9220 */ /* 0x000fe40000410000 */
[----:B------:R-:W-:Y:S01]  /*7060*/  @!P1 FFMA.FTZ R6, R44, R45, R6 ;  /* 0x0000002d2c069223 */ /* 0x000fe20000010006 */
[----:B------:R-:W-:Y:S01]  /*7070*/  @!P1 LOP3.LUT R45, R51, 0xffff0000, RZ, 0xc0, !PT ;  /* 0xffff0000332d9812 */ /* 0x000fe200078ec0ff */
[-C--:B------:R-:W-:Y:S01]  /*7080*/  @!P1 FFMA.FTZ R88, R43, R10.reuse, -R15 ;  /* 0x0000000a2b589223 */ /* 0x080fe2000001080f */
[----:B------:R-:W-:Y:S01]  /*7090*/  @!P1 LOP3.LUT R15, R19, 0xffff0000, RZ, 0xc0, !PT ;  /* 0xffff0000130f9812 */ /* 0x000fe200078ec0ff */
[----:B------:R-:W-:Y:S01]  /*70a0*/  @!P1 FMUL.FTZ R10, R11, R10 ;  /* 0x0000000a0b0a9220 */ /* 0x000fe20000410000 */
[----:B------:R-:W-:Y:S01]  /*70b0*/  @!P1 LOP3.LUT R44, R56, 0xffff0000, RZ, 0xc0, !PT ;  /* 0xffff0000382c9812 */ /* 0x000fe200078ec0ff */
[----:B------:R-:W-:Y:S01]  /*70c0*/  @!P1 FFMA.FTZ R8, R46, R40, R8 ;  /* 0x000000282e089223 */ /* 0x000fe20000010008 */
[----:B------:R-:W-:Y:S01]  /*70d0*/  @!P1 LOP3.LUT R11, R24, 0xffff0000, RZ, 0xc0, !PT ;  /* 0xffff0000180b9812 */ /* 0x000fe200078ec0ff */
[----:B------:R-:W-:Y:S01]  /*70e0*/  @!P1 FFMA.FTZ R9, R41, R47, R9 ;  /* 0x0000002f29099223 */ /* 0x000fe20000010009 */
[----:B------:R-:W-:Y:S01]  /*70f0*/  @!P1 F2FP.BF16.PACK_AB R56, R80, R89 ;  /* 0x000000595038923e */ /* 0x000fe200000010ff */
[----:B------:R-:W-:Y:S01]  /*7100*/  @!P1 FMUL.FTZ R24, R15, R44 ;  /* 0x0000002c0f189220 */ /* 0x000fe20000410000 */
[----:B------:R-:W-:Y:S01]  /*7110*/  @!P1 F2FP.BF16.PACK_AB R80, R75, R74 ;  /* 0x0000004a4b50923e */ /* 0x000fe200000010ff */
[----:B------:R-:W-:Y:S01]  /*7120*/  @!P1 FFMA.FTZ R10, R42, R43, R10 ;  /* 0x0000002b2a0a9223 */ /* 0x000fe2000001000a */
[----:B------:R-:W-:Y:S01]  /*7130*/  LEA R74, P0, R94, R84, 0x1 ;  /* 0x000000545e4a7211 */ /* 0x000fe200078008ff */
[----:B------:R-:W-:Y:S01]  /*7140*/  @!P1 FFMA.FTZ R24, R45, R11, -R24 ;  /* 0x0000000b2d189223 */ /* 0x000fe20000010818 */
[----:B------:R-:W-:Y:S01]  /*7150*/  @!P1 F2FP.BF16.PACK_AB R5, R6, R5 ;  /* 0x000000050605923e */ /* 0x000fe200000010ff */
[----:B------:R-:W-:Y:S01]  /*7160*/  @!P1 FMUL.FTZ R11, R15, R11 ;  /* 0x0000000b0f0b9220 */ /* 0x000fe20000410000 */
[----:B------:R-:W-:Y:S01]  /*7170*/  LEA.HI.X R75, R94, R85, R108, 0x1, P0 ;  /* 0x000000555e4b7211 */ /* 0x000fe200000f0c6c */
[----:B------:R-:W-:Y:S01]  /*7180*/  @!P1 IMAD.MOV.U32 R48, RZ, RZ, R86 ;  /* 0x000000ffff309224 */ /* 0x000fe200078e0056 */
[----:B------:R-:W-:Y:S01]  /*7190*/  ISETP.GE.AND P0, PT, R87, c[0x0][0x1d4], PT ;  /* 0x0000750057007a0c */ /* 0x000fe20003f06270 */
[----:B------:R-:W-:Y:S01]  /*71a0*/  @!P1 FFMA.FTZ R11, R44, R45, R11 ;  /* 0x0000002d2c0b9223 */ /* 0x000fe2000001000b */
[----:B------:R-:W-:Y:S01]  /*71b0*/  @!P1 F2FP.BF16.PACK_AB R24, R24, R88 ;  /* 0x000000581818923e */ /* 0x000fe200000010ff */
[----:B------:R-:W-:Y:S01]  /*71c0*/  @!P1 IMAD.MOV.U32 R49, RZ, RZ, R56 ;  /* 0x000000ffff319224 */ /* 0x000fe200078e0038 */
[----:B------:R-:W-:Y:S01]  /*71d0*/  @!P1 F2FP.BF16.PACK_AB R15, R4, R3 ;  /* 0x00000003040f923e */ /* 0x000fe200000010ff */
[----:B------:R-:W-:Y:S01]  /*71e0*/  @!P1 IMAD.MOV.U32 R50, RZ, RZ, R80 ;  /* 0x000000ffff329224 */ /* 0x000fe200078e0050 */
[----:B------:R-:W-:Y:S01]  /*71f0*/  @!P1 MOV R51, R24 ;  /* 0x0000001800339202 */ /* 0x000fe20000000f00 */
[----:B------:R-:W-:Y:S01]  /*7200*/  @!P1 IMAD.MOV.U32 R17, RZ, RZ, R5 ;  /* 0x000000ffff119224 */ /* 0x000fe200078e0005 */
[----:B------:R-:W-:Y:S01]  /*7210*/  @!P1 F2FP.BF16.PACK_AB R3, R11, R10 ;  /* 0x0000000a0b03923e */ /* 0x000fe200000010ff */
[----:B------:R-:W-:Y:S01]  /*7220*/  @!P1 IMAD.MOV.U32 R16, RZ, RZ, R15 ;  /* 0x000000ffff109224 */ /* 0x000fe200078e000f */
[----:B------:R-:W-:Y:S01]  /*7230*/  @!P1 F2FP.BF16.PACK_AB R4, R9, R8 ;  /* 0x000000080904923e */ /* 0x000fe200000010ff */
[----:B------:R1:W-:Y:S02]  /*7240*/  ST.E.128 [R74.64], R48 ;  /* 0x000000304a007985 */ /* 0x0003e4000c101d08 */
[----:B------:R-:W-:Y:S01]  /*7250*/  @!P0 IMAD.WIDE R84, R87, 0x2, R84 ;  /* 0x0000000257548825 */ /* 0x000fe200078e0254 */
[----:B------:R-:W-:Y:S03]  /*7260*/  @!P1 MOV R18, R4 ;  /* 0x0000000400129202 */ /* 0x000fe60000000f00 */
[----:B------:R-:W-:Y:S05]  /*7270*/  @!P1 IMAD.MOV.U32 R19, RZ, RZ, R3 ;  /* 0x000000ffff139224 */ /* 0x000fea00078e0003 */
[----:B------:R1:W-:Y:S02]  /*7280*/  @!P0 ST.E.128 [R84.64], R16 ;  /* 0x0000001054008985 */ /* 0x0003e4000c101d08 */
.L_x_1548:
[----:B-1----:R-:W-:Y:S05]  /*7290*/  BSYNC B0 ;  /* 0x0000000000007941 */ /* 0x002fea0003800000 */
.L_x_1547:
        /* <DEDUP_REMOVED lines=27> */
[----:B------:R-:W-:Y:S02]  /*7450*/  @!P1 SHF.R.U64 R5, R20, 0x10, R21 ;  /* 0x0000001014059819 */ /* 0x000fe40000001215 */
[----:B-----5:R-:W-:Y:S01]  /*7460*/  @!P1 SHF.R.U64 R11, R54, 0x10, R55 ;  /* 0x00000010360b9819 */ /* 0x020fe20000001237 */
[----:B------:R-:W-:Y:S01]  /*7470*/  IMAD.IADD R3, R3, 0x1, R4 ;  /* 0x0000000103037824 */ /* 0x000fe200078e0204 */
[----:B------:R-:W-:Y:S02]  /*7480*/  @!P1 PRMT R10, R25, 0x5432, R5 ;  /* 0x00005432190a9816 */ /* 0x000fe40000000005 */
[----:B------:R-:W-:Y:S01]  /*7490*/  @!P1 PRMT R42, R58, 0x5432, R11 ;  /* 0x000054323a2a9816 */ /* 0x000fe2000000000b */
[----:B------:R-:W-:Y:S01]  /*74a0*/  IMAD.SHL.U32 R3, R3, 0x2, RZ ;  /* 0x0000000203037824 */ /* 0x000fe200078e00ff */
[C---:B----4-:R-:W-:Y:S01]  /*74b0*/  @!P1 LOP3.LUT R47, R51.reuse, 0xffff0000, RZ, 0xc0, !PT ;  /* 0xffff0000332f9812 */ /* 0x050fe200078ec0ff */
[----:B------:R-:W-:Y:S01]  /*74c0*/  @!P1 IMAD.U32 R11, R48, 0x10000, RZ ;  /* 0x00010000300b9824 */ /* 0x000fe200078e00ff */
[----:B------:R-:W-:Y:S01]  /*74d0*/  @!P1 LOP3.LUT R43, R50, 0xffff0000, RZ, 0xc0, !PT ;  /* 0xffff0000322b9812 */ /* 0x000fe200078ec0ff */
[----:B------:R-:W-:Y:S01]  /*74e0*/  @!P0 IMAD.WIDE R84, R24, 0x2, R44 ;  /* 0x0000000218548825 */ /* 0x000fe200078e022c */
[----:B------:R2:W3:Y:S01]  /*74f0*/  LDS.128 R16, [R3+0x8100] ;  /* 0x0081000003107984 */ /* 0x0004e20000000c00 */
[----:B------:R-:W-:Y:S02]  /*7500*/  @!P1 SHF.L.U32 R45, R51, 0x10, RZ ;  /* 0x00000010332d9819 */ /* 0x000fe400000006ff */
[----:B------:R-:W-:Y:S01]  /*7510*/  @!P1 IMAD.U32 R24, R49, 0x10000, RZ ;  /* 0x0001000031189824 */ /* 0x000fe200078e00ff */
[--C-:B------:R-:W-:Y:S01]  /*7520*/  @!P1 SHF.R.U64 R8, R52, 0x10, R53.reuse ;  /* 0x0000001034089819 */ /* 0x100fe20000001235 */
[----:B------:R-:W-:Y:S01]  /*7530*/  @!P1 IMAD.U32 R41, R50, 0x10000, RZ ;  /* 0x0001000032299824 */ /* 0x000fe200078e00ff */
[----:B------:R-:W-:Y:S02]  /*7540*/  @!P1 SHF.R.U32.HI R9, RZ, 0x10, R53 ;  /* 0x00000010ff099819 */ /* 0x000fe40000011635 */
[----:B------:R-:W-:Y:S02]  /*7550*/  @!P1 SHF.R.U32.HI R15, RZ, 0x10, R55 ;  /* 0x00000010ff0f9819 */ /* 0x000fe40000011637 */
[----:B------:R-:W-:Y:S02]  /*7560*/  @!P1 SHF.R.U32.HI R6, RZ, 0x10, R23 ;  /* 0x00000010ff069819 */ /* 0x000fe40000011617 */
[----:B------:R-:W-:Y:S02]  /*7570*/  @!P1 PRMT R40, R58, 0x5410, R15 ;  /* 0x000054103a289816 */ /* 0x000fe4000000000f */
[----:B------:R-:W-:Y:S02]  /*7580*/  @!P1 PRMT R15, R26, 0x5410, R6 ;  /* 0x000054101a0f9816 */ /* 0x000fe40000000006 */
[C---:B------:R-:W-:Y:S01]  /*7590*/  @!P1 LOP3.LUT R46, R40.reuse, 0xffff0000, RZ, 0xc0, !PT ;  /* 0xffff0000282e9812 */ /* 0x040fe200078ec0ff */
[----:B------:R-:W-:Y:S01]  /*75a0*/  @!P1 IMAD.U32 R44, R40, 0x10000, RZ ;  /* 0x00010000282c9824 */ /* 0x000fe200078e00ff */
[----:B------:R-:W-:Y:S02]  /*75b0*/  @!P1 SHF.R.U32.HI R4, RZ, 0x10, R21 ;  /* 0x00000010ff049819 */ /* 0x000fe40000011615 */
[----:B------:R-:W-:Y:S02]  /*75c0*/  @!P1 PRMT R21, R57, 0x5432, R9 ;  /* 0x0000543239159816 */ /* 0x000fe40000000009 */
[----:B------:R-:W-:Y:S01]  /*75d0*/  @!P1 PRMT R9, R25, 0x5410, R4 ;  /* 0x0000541019099816 */ /* 0x000fe20000000004 */
[----:B------:R-:W-:Y:S01]  /*75e0*/  @!P1 IMAD.U32 R4, R10, 0x10000, RZ ;  /* 0x000100000a049824 */ /* 0x000fe200078e00ff */
[----:B--2---:R-:W-:Y:S01]  /*75f0*/  @!P1 SHF.R.U64 R3, R22, 0x10, R23 ;  /* 0x0000001016039819 */ /* 0x004fe20000001217 */
[----:B------:R-:W-:Y:S01]  /*7600*/  @!P1 IMAD.U32 R23, R21, 0x10000, RZ ;  /* 0x0001000015179824 */ /* 0x000fe200078e00ff */
[----:B------:R-:W-:Y:S01]  /*7610*/  @!P1 PRMT R22, R57, 0x5410, R8 ;  /* 0x0000541039169816 */ /* 0x000fe20000000008 */
[----:B------:R-:W-:Y:S01]  /*7620*/  @!P1 IMAD.U32 R6, R9, 0x10000, RZ ;  /* 0x0001000009069824 */ /* 0x000fe200078e00ff */
[----:B------:R-:W-:Y:S03]  /*7630*/  @!P1 PRMT R20, R26, 0x5432, R3 ;  /* 0x000054321a149816 */ /* 0x000fe60000000003 */
        /* <DEDUP_REMOVED lines=47> */
[----:B------:R-:W-:Y:S01]  /*7930*/  @!P1 FMUL.FTZ R9, R15, R20 ;  /* 0x000000140f099220 */ /* 0x000fe20000410000 */
        /* <DEDUP_REMOVED lines=23> */
.L_x_1550:
[----:B------:R-:W-:Y:S05]  /*7ab0*/  BSYNC B0 ;  /* 0x0000000000007941 */ /* 0x000fea0003800000 */
.L_x_1549:
        /* <DEDUP_REMOVED lines=38> */
[C---:B------:R-:W-:Y:S02]  /*7d20*/  @!P1 PRMT R22, R59.reuse, 0x5410, R8 ;  /* 0x000054103b169816 */ /* 0x040fe40000000008 */
        /* <DEDUP_REMOVED lines=90> */
.L_x_1552:
[----:B------:R-:W-:Y:S05]  /*82d0*/  BSYNC B0 ;  /* 0x0000000000007941 */ /* 0x000fea0003800000 */
.L_x_1551:
        /* <DEDUP_REMOVED lines=26> */
[----:B------:R-:W-:Y:S02]  /*8480*/  @!P1 SHF.R.U64 R5, R34, 0x10, R35 ;  /* 0x0000001022059819 */ /* 0x000fe40000001223 */
[----:B------:R-:W-:Y:S01]  /*8490*/  @!P1 PRMT R27, R70, 0x5410, R11 ;  /* 0x00005410461b9816 */ /* 0x000fe2000000000b */
[----:B------:R-:W-:Y:S01]  /*84a0*/  IMAD.IADD R3, R3, 0x1, R4 ;  /* 0x0000000103037824 */ /* 0x000fe200078e0204 */
[----:B------:R-:W-:Y:S02]  /*84b0*/  @!P1 SHF.R.U64 R8, R64, 0x10, R65 ;  /* 0x0000001040089819 */ /* 0x000fe40000001241 */
[----:B------:R-:W-:Y:S01]  /*84c0*/  @!P1 SHF.R.U32.HI R6, RZ, 0x10, R35 ;  /* 0x00000010ff069819 */ /* 0x000fe20000011623 */
[----:B------:R-:W-:Y:S01]  /*84d0*/  IMAD.SHL.U32 R3, R3, 0x2, RZ ;  /* 0x0000000203037824 */ /* 0x000fe200078e00ff */
[----:B-1----:R-:W-:Y:S01]  /*84e0*/  @!P1 LOP3.LUT R34, R43, 0xffff0000, RZ, 0xc0, !PT ;  /* 0xffff00002b229812 */ /* 0x002fe200078ec0ff */
[----:B------:R-:W-:Y:S01]  /*84f0*/  @!P1 IMAD.U32 R11, R40, 0x10000, RZ ;  /* 0x00010000280b9824 */ /* 0x000fe200078e00ff */
[C---:B------:R-:W-:Y:S01]  /*8500*/  @!P1 LOP3.LUT R30, R42.reuse, 0xffff0000, RZ, 0xc0, !PT ;  /* 0xffff00002a1e9812 */ /* 0x040fe200078ec0ff */
[----:B------:R-:W-:Y:S01]  /*8510*/  @!P1 IMAD.U32 R24, R41, 0x10000, RZ ;  /* 0x0001000029189824 */ /* 0x000fe200078e00ff */
[----:B------:R1:W2:Y:S01]  /*8520*/  LDS.128 R16, [R3+0x8100] ;  /* 0x0081000003107984 */ /* 0x0002a20000000c00 */
[----:B------:R-:W-:Y:S01]  /*8530*/  @!P1 IMAD.U32 R31, R27, 0x10000, RZ ;  /* 0x000100001b1f9824 */ /* 0x000fe200078e00ff */
[C---:B------:R-:W-:Y:S01]  /*8540*/  @!P1 PRMT R22, R69.reuse, 0x5410, R8 ;  /* 0x0000541045169816 */ /* 0x040fe20000000008 */
[----:B------:R-:W-:Y:S01]  /*8550*/  @!P1 IMAD.U32 R28, R42, 0x10000, RZ ;  /* 0x000100002a1c9824 */ /* 0x000fe200078e00ff */
[----:B------:R-:W-:Y:S02]  /*8560*/  @!P1 PRMT R15, R38, 0x5410, R6 ;  /* 0x00005410260f9816 */ /* 0x000fe40000000006 */
[----:B------:R-:W-:Y:S01]  /*8570*/  @!P1 SHF.R.U32.HI R9, RZ, 0x10, R65 ;  /* 0x00000010ff099819 */ /* 0x000fe20000011641 */
[----:B------:R-:W-:Y:S01]  /*8580*/  @!P1 IMAD.U32 R8, R22, 0x10000, RZ ;  /* 0x0001000016089824 */ /* 0x000fe200078e00ff */
[----:B------:R-:W-:Y:S02]  /*8590*/  @!P1 SHF.R.U32.HI R4, RZ, 0x10, R33 ;  /* 0x00000010ff049819 */ /* 0x000fe40000011621 */
[----:B------:R-:W-:Y:S02]  /*85a0*/  @!P1 PRMT R21, R69, 0x5432, R9 ;  /* 0x0000543245159816 */ /* 0x000fe40000000009 */
[----:B------:R-:W-:Y:S02]  /*85b0*/  @!P1 SHF.R.U64 R20, R66, 0x10, R67 ;  /* 0x0000001042149819 */ /* 0x000fe40000001243 */
[----:B------:R-:W-:Y:S01]  /*85c0*/  @!P1 PRMT R9, R37, 0x5410, R4 ;  /* 0x0000541025099816 */ /* 0x000fe20000000004 */
[----:B------:R-:W-:Y:S01]  /*85d0*/  @!P1 IMAD.U32 R23, R21, 0x10000, RZ ;  /* 0x0001000015179824 */ /* 0x000fe200078e00ff */
[----:B------:R-:W-:Y:S02]  /*85e0*/  @!P1 PRMT R29, R70, 0x5432, R20 ;  /* 0x00005432461d9816 */ /* 0x000fe40000000014 */
[----:B------:R-:W-:Y:S01]  /*85f0*/  @!P1 PRMT R20, R38, 0x5432, R5 ;  /* 0x0000543226149816 */ /* 0x000fe20000000005 */
[----:B------:R-:W-:Y:S01]  /*8600*/  @!P1 IMAD.U32 R6, R9, 0x10000, RZ ;  /* 0x0001000009069824 */ /* 0x000fe200078e00ff */
[----:B------:R-:W-:Y:S02]  /*8610*/  ISETP.GE.AND P0, PT, R36, c[0x0][0x1d4], PT ;  /* 0x0000750024007a0c */ /* 0x000fe40003f06270 */
[----:B-1----:R-:W-:Y:S02]  /*8620*/  @!P1 SHF.R.U64 R3, R32, 0x10, R33 ;  /* 0x0000001020039819 */ /* 0x002fe40000001221 */
[----:B------:R-:W-:Y:S02]  /*8630*/  @!P1 SHF.L.U32 R32, R43, 0x10, RZ ;  /* 0x000000102b209819 */ /* 0x000fe400000006ff */
[----:B------:R-:W-:Y:S02]  /*8640*/  @!P1 PRMT R10, R37, 0x5432, R3 ;  /* 0x00005432250a9816 */ /* 0x000fe40000000003 */
[----:B------:R-:W-:Y:S03]  /*8650*/  @!P1 LOP3.LUT R33, R27, 0xffff0000, RZ, 0xc0, !PT ;  /* 0xffff00001b219812 */ /* 0x000fe600078ec0ff */
        /* <DEDUP_REMOVED lines=19> */
[----:B------:R-:W-:Y:S01]  /*8790*/  @!P1 FFMA.FTZ R48, R22, R9, -R11 ;  /* 0x0000000916309223 */ /* 0x000fe2000001080b */
[C---:B------:R-:W-:Y:S01]  /*87a0*/  @!P1 LOP3.LUT R11, R19.reuse, 0xffff0000, RZ, 0xc0, !PT ;  /* 0xffff0000130b9812 */ /* 0x040fe200078ec0ff */
        /* <DEDUP_REMOVED lines=21> */
[-C--:B------:R-:W-:Y:S01]  /*8900*/  @!P1 FFMA.FTZ R46, R28, R9.reuse, -R35 ;  /* 0x000000091c2e9223 */ /* 0x080fe20000010823 */
[----:B------:R-:W-:Y:S01]  /*8910*/  @!P1 F2FP.BF16.PACK_AB R35, R49, R50 ;  /* 0x000000323123923e */ /* 0x000fe200000010ff */
[-C--:B------:R-:W-:Y:S02]  /*8920*/  @!P1 FFMA.FTZ R37, R30, R20.reuse, -R37 ;  /* 0x000000141e259223 */ /* 0x080fe40000010825 */
        /* <DEDUP_REMOVED lines=30> */
.L_x_1522:
[----:B-1----:R1:W2:Y:S01]  /*8b10*/  SHFL.IDX PT, R5, R92, RZ, 0x181f ;  /* 0x00181fff5c057589 */ /* 0x0022a200000e0000 */
        /* <DEDUP_REMOVED lines=14> */
[----:B-----5:R-:W-:Y:S01]  /*8c00*/  @!P0 LEA.HI.X R5, R226, R5, R167, 0x1, P1 ;  /* 0x00000005e2058211 */ /* 0x020fe200008f0ca7 */
[----:B-1----:R-:W-:Y:S04]  /*8c10*/  @!P6 ST.E.128 [R8.64], R16 ;  /* 0x000000100800e985 */ /* 0x002fe8000c101d08 */
[----:B------:R-:W1:Y:S04]  /*8c20*/  @!P0 LDS.128 R8, [R227+0xb900] ;  /* 0x00b90000e3088984 */ /* 0x000e680000000c00 */
[----:B-1----:R1:W-:Y:S02]  /*8c30*/  @!P0 ST.E.128 [R4.64], R8 ;  /* 0x0000000804008985 */ /* 0x0023e4000c101d08 */
.L_x_1554:
[----:B-12---:R-:W-:Y:S05]  /*8c40*/  BSYNC B0 ;  /* 0x0000000000007941 */ /* 0x006fea0003800000 */
.L_x_1553:
        /* <DEDUP_REMOVED lines=11> */
[----:B-----5:R-:W-:Y:S01]  /*8d00*/  @!P0 LEA.HI.X R5, R226, R5, R167, 0x1, P1 ;  /* 0x00000005e2058211 */ /* 0x020fe200008f0ca7 */
[----:B----4-:R-:W-:Y:S04]  /*8d10*/  @!P6 ST.E.128 [R8.64], R16 ;  /* 0x000000100800e985 */ /* 0x010fe8000c101d08 */
[----:B------:R-:W2:Y:S04]  /*8d20*/  @!P0 LDS.128 R8, [R227+0xc900] ;  /* 0x00c90000e3088984 */ /* 0x000ea80000000c00 */
[----:B--2---:R2:W-:Y:S02]  /*8d30*/  @!P0 ST.E.128 [R4.64], R8 ;  /* 0x0000000804008985 */ /* 0x0045e4000c101d08 */
.L_x_1556:
[----:B------:R-:W-:Y:S05]  /*8d40*/  BSYNC B0 ;  /* 0x0000000000007941 */ /* 0x000fea0003800000 */
.L_x_1555:
[----:B--2---:R2:W4:Y:S01]  /*8d50*/  SHFL.IDX PT, R5, R92, 0x2, 0x181f ;  /* 0x00581f005c057f89 */ /* 0x00452200000e0000 */
[----:B------:R-:W-:Y:S01]  /*8d60*/  ISETP.GE.AND P0, PT, R3, 0x41, PT ;  /* 0x000000410300780c */ /* 0x000fe20003f06270 */
[----:B------:R-:W-:Y:S02]  /*8d70*/  BSSY B0, `(.L_x_1557) ;  /* 0x000000d000007945 */ /* 0x000fe40003800000 */
[----:B---3--:R2:W3:Y:S10]  /*8d80*/  SHFL.IDX PT, R4, R93, 0x2, 0x181f ;  /* 0x00581f005d047f89 */ /* 0x0084f400000e0000 */
[----:B------:R-:W-:-:S05]  /*8d90*/  @!P0 BRA `(.L_x_1558) ;  /* 0x000000a000008947 */ /* 0x000fca0003800000 */
[----:B------:R-:W1:Y:S01]  /*8da0*/  @!P6 LDS.128 R16, [R227+0xa100] ;  /* 0x00a10000e310e984 */ /* 0x000e620000000c00 */
[CC--:B---3--:R-:W-:Y:S04]  /*8db0*/  @!P6 LEA R8, P0, R76.reuse, R4.reuse, 0x1 ;  /* 0x000000044c08e211 */ /* 0x0c8fe800078008ff */
[-C--:B----4-:R-:W-:Y:S02]  /*8dc0*/  @!P6 LEA.HI.X R9, R76, R5.reuse, R77, 0x1, P0 ;  /* 0x000000054c09e211 */ /* 0x090fe400000f0c4d */
[C---:B------:R-:W-:Y:S11]  /*8dd0*/  ISETP.GE.AND P0, PT, R226.reuse, c[0x0][0x1d4], PT ;  /* 0x00007500e2007a0c */ /* 0x040ff60003f06270 */
[----:B------:R-:W-:Y:S02]  /*8de0*/  @!UPT UIADD3 URZ, URZ, URZ, URZ ;  /* 0x0000003f3f3ff290 */ /* 0x000fe4000fffe03f */
[C---:B------:R-:W-:Y:S04]  /*8df0*/  @!P0 LEA R4, P1, R226.reuse, R4, 0x1 ;  /* 0x00000004e2048211 */ /* 0x040fe800078208ff */
[----:B-----5:R-:W-:Y:S01]  /*8e00*/  @!P0 LEA.HI.X R5, R226, R5, R167, 0x1, P1 ;  /* 0x00000005e2058211 */ /* 0x020fe200008f0ca7 */
[----:B-1----:R-:W-:Y:S04]  /*8e10*/  @!P6 ST.E.128 [R8.64], R16 ;  /* 0x000000100800e985 */ /* 0x002fe8000c101d08 */
[----:B------:R-:W1:Y:S04]  /*8e20*/  @!P0 LDS.128 R8, [R227+0xd900] ;  /* 0x00d90000e3088984 */ /* 0x000e680000000c00 */
[----:B-1----:R1:W-:Y:S02]  /*8e30*/  @!P0 ST.E.128 [R4.64], R8 ;  /* 0x0000000804008985 */ /* 0x0023e4000c101d08 */
.L_x_1558:
[----:B------:R-:W-:Y:S05]  /*8e40*/  BSYNC B0 ;  /* 0x0000000000007941 */ /* 0x000fea0003800000 */
.L_x_1557:
[----:B-1--4-:R1:W4:Y:S01]  /*8e50*/  SHFL.IDX PT, R5, R92, 0x3, 0x181f ;  /* 0x00781f005c057f89 */ /* 0x01232200000e0000 */
[----:B------:R-:W-:Y:S03]  /*8e60*/  ISETP.GE.AND P0, PT, R3, 0x61, PT ;  /* 0x000000610300780c */ /* 0x000fe60003f06270 */
        /* <DEDUP_REMOVED lines=12> */
.L_x_1544:
[----:B------:R-:W-:Y:S05]  /*8f30*/  BSYNC B2 ;  /* 0x0000000000027941 */ /* 0x000fea0003800000 */
.L_x_1521:
[----:B------:R-:W-:Y:S01]  /*8f40*/  IMAD.IADD R3, R91, 0x1, -R82 ;  /* 0x000000015b037824 */ /* 0x000fe200078e0a52 */
[----:B--2---:R-:W-:Y:S01]  /*8f50*/  P2R R24, PR, RZ, 0x4 ;  /* 0x00000004ff187803 */ /* 0x004fe20000000000 */
[----:B-1---5:R-:W-:Y:S01]  /*8f60*/  IMAD.WIDE R8, R39, 0x70, R116 ;  /* 0x0000007027087825 */ /* 0x022fe200078e0274 */
        /* <DEDUP_REMOVED lines=14> */
[----:B---3--:R-:W-:Y:S01]  /*9050*/  @P0 MOV R4, R98 ;  /* 0x0000006200040202 */ /* 0x008fe20000000f00 */
        /* <DEDUP_REMOVED lines=47> */
[----:B------:R1:W3:Y:S10]  /*9350*/  SHFL.IDX PT, R5, R6, RZ, 0x181f ;  /* 0x00181fff06057589 */ /* 0x0002f400000e0000 */
        /* <DEDUP_REMOVED lines=12> */
[----:B-123--:R-:W1:Y:S01]  /*9420*/  @!P6 LDS.128 R16, [R227+0x100] ;  /* 0x00010000e310e984 */ /* 0x00ee620000000c00 */
        /* <DEDUP_REMOVED lines=9> */
.L_x_1560:
[----:B-123--:R-:W-:Y:S05]  /*94c0*/  BSYNC B0 ;  /* 0x0000000000007941 */ /* 0x00efea0003800000 */
.L_x_1559:
[----:B------:R1:W2:Y:S01]  /*94d0*/  SHFL.IDX PT, R5, R6, 0x1, 0x181f ;  /* 0x00381f0006057f89 */ /* 0x0002a200000e0000 */
[----:B------:R-:W-:Y:S03]  /*94e0*/  BSSY B0, `(.L_x_1561) ;  /* 0x000000d000007945 */ /* 0x000fe60003800000 */
[----:B------:R1:W3:Y:S01]  /*94f0*/  SHFL.IDX PT, R3, R15, 0x1, 0x181f ;  /* 0x00381f000f037f89 */ /* 0x0002e200000e0000 */
[----:B------:R-:W-:-:S05]  /*9500*/  @!P1 BRA `(.L_x_1562) ;  /* 0x000000a000009947 */ /* 0x000fca0003800000 */
[----:B------:R-:W4:Y:S01]  /*9510*/  @!P6 LDS.128 R16, [R227+0x1100] ;  /* 0x00110000e310e984 */ /* 0x000f220000000c00 */
[C---:B---3--:R-:W-:Y:S04]  /*9520*/  @!P6 LEA R8, P0, R76.reuse, R3, 0x1 ;  /* 0x000000034c08e211 */ /* 0x048fe800078008ff */
[----:B--2---:R-:W-:Y:S02]  /*9530*/  @!P6 LEA.HI.X R9, R76, R5, R77, 0x1, P0 ;  /* 0x000000054c09e211 */ /* 0x004fe400000f0c4d */
[C---:B------:R-:W-:Y:S11]  /*9540*/  ISETP.GE.AND P0, PT, R226.reuse, c[0x0][0x1d4], PT ;  /* 0x00007500e2007a0c */ /* 0x040ff60003f06270 */
[----:B------:R-:W-:Y:S02]  /*9550*/  @!UPT UIADD3 URZ, URZ, URZ, URZ ;  /* 0x0000003f3f3ff290 */ /* 0x000fe4000fffe03f */
[C---:B------:R-:W-:Y:S04]  /*9560*/  @!P0 LEA R4, P1, R226.reuse, R3, 0x1 ;  /* 0x00000003e2048211 */ /* 0x040fe800078208ff */
[----:B------:R-:W-:Y:S01]  /*9570*/  @!P0 LEA.HI.X R5, R226, R5, R167, 0x1, P1 ;  /* 0x00000005e2058211 */ /* 0x000fe200008f0ca7 */
[----:B----4-:R-:W-:Y:S04]  /*9580*/  @!P6 ST.E.128 [R8.64], R16 ;  /* 0x000000100800e985 */ /* 0x010fe8000c101d08 */
[----:B------:R-:W2:Y:S04]  /*9590*/  @!P0 LDS.128 R8, [R227+0x4900] ;  /* 0x00490000e3088984 */ /* 0x000ea80000000c00 */
[----:B--2---:R2:W-:Y:S02]  /*95a0*/  @!P0 ST.E.128 [R4.64], R8 ;  /* 0x0000000804008985 */ /* 0x0045e4000c101d08 */
.L_x_1562:
[----:B------:R-:W-:Y:S05]  /*95b0*/  BSYNC B0 ;  /* 0x0000000000007941 */ /* 0x000fea0003800000 */
.L_x_1561:
[----:B--2---:R2:W4:Y:S01]  /*95c0*/  SHFL.IDX PT, R5, R6, 0x2, 0x181f ;  /* 0x00581f0006057f89 */ /* 0x00452200000e0000 */
[----:B------:R-:W-:Y:S03]  /*95d0*/  BSSY B0, `(.L_x_1563) ;  /* 0x000000d000007945 */ /* 0x000fe60003800000 */
[----:B---3--:R2:W3:Y:S01]  /*95e0*/  SHFL.IDX PT, R3, R15, 0x2, 0x181f ;  /* 0x00581f000f037f89 */ /* 0x0084e200000e0000 */
[----:B------:R-:W-:-:S05]  /*95f0*/  @!P3 BRA `(.L_x_1564) ;  /* 0x000000a00000b947 */ /* 0x000fca0003800000 */
[----:B------:R-:W5:Y:S01]  /*9600*/  @!P6 LDS.128 R16, [R227+0x2100] ;  /* 0x00210000e310e984 */ /* 0x000f620000000c00 */
[C---:B---3--:R-:W-:Y:S04]  /*9610*/  @!P6 LEA R8, P0, R76.reuse, R3, 0x1 ;  /* 0x000000034c08e211 */ /* 0x048fe800078008ff */
[----:B----4-:R-:W-:Y:S02]  /*9620*/  @!P6 LEA.HI.X R9, R76, R5, R77, 0x1, P0 ;  /* 0x000000054c09e211 */ /* 0x010fe400000f0c4d */
[C---:B------:R-:W-:Y:S11]  /*9630*/  ISETP.GE.AND P0, PT, R226.reuse, c[0x0][0x1d4], PT ;  /* 0x00007500e2007a0c */ /* 0x040ff60003f06270 */
[----:B------:R-:W-:Y:S02]  /*9640*/  @!UPT UIADD3 URZ, URZ, URZ, URZ ;  /* 0x0000003f3f3ff290 */ /* 0x000fe4000fffe03f */
[C---:B------:R-:W-:Y:S04]  /*9650*/  @!P0 LEA R4, P1, R226.reuse, R3, 0x1 ;  /* 0x00000003e2048211 */ /* 0x040fe800078208ff */
[----:B------:R-:W-:Y:S01]  /*9660*/  @!P0 LEA.HI.X R5, R226, R5, R167, 0x1, P1 ;  /* 0x00000005e2058211 */ /* 0x000fe200008f0ca7 */
[----:B-----5:R-:W-:Y:S04]  /*9670*/  @!P6 ST.E.128 [R8.64], R16 ;  /* 0x000000100800e985 */ /* 0x020fe8000c101d08 */
[----:B------:R-:W3:Y:S04]  /*9680*/  @!P0 LDS.128 R8, [R227+0x5900] ;  /* 0x00590000e3088984 */ /* 0x000ee80000000c00 */
[----:B---3--:R3:W-:Y:S02]  /*9690*/  @!P0 ST.E.128 [R4.64], R8 ;  /* 0x0000000804008985 */ /* 0x0087e4000c101d08 */
.L_x_1564:
[----:B------:R-:W-:Y:S05]  /*96a0*/  BSYNC B0 ;  /* 0x0000000000007941 */ /* 0x000fea0003800000 */
.L_x_1563:
[----:B---34-:R3:W4:Y:S01]  /*96b0*/  SHFL.IDX PT, R5, R6, 0x3, 0x181f ;  /* 0x00781f0006057f89 */ /* 0x01872200000e0000 */
[----:B------:R-:W-:Y:S03]  /*96c0*/  BSSY B0, `(.L_x_1565) ;  /* 0x000000d000007945 */ /* 0x000fe60003800000 */
[----:B------:R3:W1:Y:S01]  /*96d0*/  SHFL.IDX PT, R3, R15, 0x3, 0x181f ;  /* 0x00781f000f037f89 */ /* 0x00066200000e0000 */
[----:B------:R-:W-:-:S05]  /*96e0*/  @!P4 BRA `(.L_x_1566) ;  /* 0x000000a00000c947 */ /* 0x000fca0003800000 */
[----:B------:R-:W5:Y:S01]  /*96f0*/  @!P6 LDS.128 R16, [R227+0x3100] ;  /* 0x00310000e310e984 */ /* 0x000f620000000c00 */
[C---:B-1----:R-:W-:Y:S04]  /*9700*/  @!P6 LEA R8, P0, R76.reuse, R3, 0x1 ;  /* 0x000000034c08e211 */ /* 0x042fe800078008ff */
[----:B----4-:R-:W-:Y:S02]  /*9710*/  @!P6 LEA.HI.X R9, R76, R5, R77, 0x1, P0 ;  /* 0x000000054c09e211 */ /* 0x010fe400000f0c4d */
[C---:B------:R-:W-:Y:S11]  /*9720*/  ISETP.GE.AND P0, PT, R226.reuse, c[0x0][0x1d4], PT ;  /* 0x00007500e2007a0c */ /* 0x040ff60003f06270 */
[----:B------:R-:W-:Y:S02]  /*9730*/  @!UPT UIADD3 URZ, URZ, URZ, URZ ;  /* 0x0000003f3f3ff290 */ /* 0x000fe4000fffe03f */
[C---:B------:R-:W-:Y:S04]  /*9740*/  @!P0 LEA R4, P1, R226.reuse, R3, 0x1 ;  /* 0x00000003e2048211 */ /* 0x040fe800078208ff */
[----:B------:R-:W-:Y:S01]  /*9750*/  @!P0 LEA.HI.X R5, R226, R5, R167, 0x1, P1 ;  /* 0x00000005e2058211 */ /* 0x000fe200008f0ca7 */
[----:B-----5:R-:W-:Y:S04]  /*9760*/  @!P6 ST.E.128 [R8.64], R16 ;  /* 0x000000100800e985 */ /* 0x020fe8000c101d08 */
[----:B------:R-:W1:Y:S04]  /*9770*/  @!P0 LDS.128 R8, [R227+0x6900] ;  /* 0x00690000e3088984 */ /* 0x000e680000000c00 */
[----:B-1----:R1:W-:Y:S02]  /*9780*/  @!P0 ST.E.128 [R4.64], R8 ;  /* 0x0000000804008985 */ /* 0x0023e4000c101d08 */
.L_x_1566:
[----:B------:R-:W-:Y:S05]  /*9790*/  BSYNC B0 ;  /* 0x0000000000007941 */ /* 0x000fea0003800000 */
.L_x_1565:
[----:B------:R-:W-:Y:S01]  /*97a0*/  ISETP.GT.AND P0, PT, R39, R115, PT ;  /* 0x000000732700720c */ /* 0x000fe20003f04270 */
[----:B------:R-:W-:Y:S03]  /*97b0*/  BSSY B0, `(.L_x_1567) ;  /* 0x0000030000007945 */ /* 0x000fe60003800000 */
[----:B-123--:R-:W-:Y:S09]  /*97c0*/  P2R R15, PR, RZ, 0x1 ;  /* 0x00000001ff0f7803 */ /* 0x00eff20000000000 */
[----:B------:R-:W-:-:S05]  /*97d0*/  @!P0 BRA `(.L_x_1568) ;  /* 0x000002d000008947 */ /* 0x000fca0003800000 */
[----:B------:R-:W-:Y:S01]  /*97e0*/  IADD3 R3, R39, -0x1, RZ ;  /* 0xffffffff27037810 */ /* 0x000fe20007ffe0ff */
[----:B------:R-:W-:Y:S01]  /*97f0*/  IMAD.MOV.U32 R4, RZ, RZ, R120 ;  /* 0x000000ffff047224 */ /* 0x000fe200078e0078 */
[----:B------:R-:W-:Y:S01]  /*9800*/  ISETP.GE.AND P3, PT, R237, 0x21, PT ;  /* 0x00000021ed00780c */ /* 0x000fe20003f66270 */
[----:B----4-:R-:W-:Y:S01]  /*9810*/  IMAD.MOV.U32 R5, RZ, RZ, R119 ;  /* 0x000000ffff057224 */ /* 0x010fe200078e0077 */
[----:B------:R-:W-:Y:S01]  /*9820*/  SHF.R.S32.HI R8, RZ, 0x1f, R3 ;  /* 0x0000001fff087819 */ /* 0x000fe20000011403 */
[----:B------:R-:W-:Y:S01]  /*9830*/  IMAD R6, R153, R3, RZ ;  /* 0x0000000399067224 */ /* 0x000fe200078e02ff */
[----:B------:R-:W-:Y:S01]  /*9840*/  ISETP.GE.AND P1, PT, R237, 0x41, PT ;  /* 0x00000041ed00780c */ /* 0x000fe20003f26270 */
[-C--:B------:R-:W-:Y:S01]  /*9850*/  IMAD.WIDE.U32 R4, R3, R138.reuse, R4 ;  /* 0x0000008a03047225 */ /* 0x080fe200078e0004 */
[----:B------:R-:W-:Y:S02]  /*9860*/  ISETP.GE.AND P4, PT, R237, 0x1, PT ;  /* 0x00000001ed00780c */ /* 0x000fe40003f86270 */
[----:B------:R-:W-:Y:S01]  /*9870*/  P2R R18, PR, RZ, 0x4 ;  /* 0x00000004ff127803 */ /* 0x000fe20000000000 */
[----:B------:R-:W-:Y:S01]  /*9880*/  IMAD R3, R8, R138, R6 ;  /* 0x0000008a08037224 */ /* 0x000fe200078e0206 */
[----:B------:R-:W-:Y:S03]  /*9890*/  LOP3.LUT P2, RZ, R166, 0x4, RZ, 0xc0, !PT ;  /* 0x00000004a6ff7812 */ /* 0x000fe6000784c0ff */
[----:B------:R-:W-:Y:S01]  /*98a0*/  IMAD.IADD R3, R5, 0x1, R3 ;  /* 0x0000000105037824 */ /* 0x000fe200078e0203 */
[-C--:B------:R-:W-:Y:S05]  /*98b0*/  @P3 IADD3 R5, P0, R162, R4.reuse, RZ ;  /* 0x00000004a2053210 */ /* 0x080fea0007f1e0ff */
[----:B------:R-:W-:Y:S01]  /*98c0*/  @P3 IMAD.X R8, R3, 0x1, R157, P0 ;  /* 0x0000000103083824 */ /* 0x000fe200000e069d */
        /* <DEDUP_REMOVED lines=30> */
.L_x_1568:
[----:B------:R-:W-:Y:S05]  /*9ab0*/  BSYNC B0 ;  /* 0x0000000000007941 */ /* 0x000fea0003800000 */
.L_x_1567:
[----:B------:R-:W0:Y:S01]  /*9ac0*/  LDGDEPBAR ;  /* 0x00000000000079af */ /* 0x000e220000000000 */
[----:B------:R-:W-:Y:S02]  /*9ad0*/  ISETP.NE.AND P0, PT, R15, RZ, PT ;  /* 0x000000ff0f00720c */ /* 0x000fe40003f05270 */
[----:B------:R-:W-:Y:S11]  /*9ae0*/  IADD3 R39, R39, -0x1, RZ ;  /* 0xffffffff27277810 */ /* 0x000ff60007ffe0ff */
[----:B------:R-:W-:-:S05]  /*9af0*/  @P0 BRA `(.L_x_1569) ;  /* 0xffff9d3000000947 */ /* 0x000fca000383ffff */
[----:B------:R-:W-:Y:S01]  /*9b00*/  WARPSYNC 0xffffffff ;  /* 0xffffffff00007948 */ /* 0x000fe20003800000 */
[----:B------:R-:W-:Y:S06]  /*9b10*/  BAR.SYNC.DEFER_BLOCKING 0x0 ;  /* 0x0000000000007b1d */ /* 0x000fec0000010000 */
.L_x_1520:
[----:B------:R-:W2:Y:S01]  /*9b20*/  LDL R99, [R1+0x40] ;  /* 0x0000400001637983 */ /* 0x000ea20000100800 */
[----:B------:R-:W-:-:S05]  /*9b30*/  IMAD.MOV.U32 R74, RZ, RZ, c[0x0][0x2c4] ;  /* 0x0000b100ff4a7624 */ /* 0x000fca00078e00ff */
[----:B------:R-:W-:Y:S01]  /*9b40*/  ISETP.NE.AND P3, PT, R74, 0x1, PT ;  /* 0x000000014a00780c */ /* 0x000fe20003f65270 */
[----:B------:R-:W-:Y:S01]  /*9b50*/  BSSY B0, `(.L_x_1570) ;  /* 0x0000029000007945 */ /* 0x000fe20003800000 */
[----:B--2---:R-:W-:-:S11]  /*9b60*/  IADD3 R2, R99, 0x7f, RZ ;  /* 0x0000007f63027810 */ /* 0x004fd60007ffe0ff */
[----:B------:R-:W-:-:S05]  /*9b70*/  @P3 IMAD.HI.U32 R3, R2, c[0x0][0x2c8], RZ ;  /* 0x0000b20002033a27 */ /* 0x000fca00078e00ff */
[----:B------:R-:W-:-:S05]  /*9b80*/  @P3 SHF.R.U32.HI R2, RZ, c[0x0][0x2cc], R3 ;  /* 0x0000b300ff023a19 */ /* 0x000fca0000011603 */
[----:B------:R-:W-:Y:S02]  /*9b90*/  IMAD.IADD R3, R152, 0x1, R2 ;  /* 0x0000000198037824 */ /* 0x000fe400078e0202 */
[----:B------:R-:W-:-:S04]  /*9ba0*/  IMAD.MOV.U32 R2, RZ, RZ, RZ ;  /* 0x000000ffff027224 */ /* 0x000fc800078e00ff */
[----:B------:R-:W-:-:S05]  /*9bb0*/  IMAD.HI R2, R3, -0x6db6db6d, R2 ;  /* 0x9249249303027827 */ /* 0x000fca00078e0202 */
[----:B------:R-:W-:-:S04]  /*9bc0*/  SHF.R.U32.HI R3, RZ, 0x1f, R2 ;  /* 0x0000001fff037819 */ /* 0x000fc80000011602 */
[----:B------:R-:W-:-:S04]  /*9bd0*/  LEA.HI.SX32 R2, R2, R3, 0x1a ;  /* 0x0000000302027211 */ /* 0x000fc800078fd2ff */
[----:B------:R-:W-:-:S04]  /*9be0*/  IMNMX R6, R151, R2, PT ;  /* 0x0000000297067217 */ /* 0x000fc80003800200 */
[----:B------:R-:W-:Y:S01]  /*9bf0*/  ISETP.GE.AND P0, PT, R6, 0x1, PT ;  /* 0x000000010600780c */ /* 0x000fe20003f06270 */
[----:B------:R-:W-:-:S12]  /*9c00*/  IMAD.MOV.U32 R2, RZ, RZ, RZ ;  /* 0x000000ffff027224 */ /* 0x000fd800078e00ff */
[----:B------:R-:W-:Y:S05]  /*9c10*/  @!P0 BRA `(.L_x_1571) ;  /* 0x000001c000008947 */ /* 0x000fea0003800000 */
[----:B------:R-:W-:Y:S02]  /*9c20*/  IABS R3, R136 ;  /* 0x0000008800037213 */ /* 0x000fe40000000000 */
[----:B-1----:R-:W-:Y:S02]  /*9c30*/  IADD3 R8, R136, -0x1, R6 ;  /* 0xffffffff88087810 */ /* 0x002fe40007ffe006 */
[----:B------:R-:W1:Y:S02]  /*9c40*/  I2F.RP R2, R3 ;  /* 0x0000000300027306 */ /* 0x000e640000209400 */
[----:B------:R-:W-:-:S06]  /*9c50*/  IABS R11, R8 ;  /* 0x00000008000b7213 */ /* 0x000fcc0000000000 */
[----:B-1----:R-:W1:Y:S02]  /*9c60*/  MUFU.RCP R2, R2 ;  /* 0x0000000200027308 */ /* 0x002e640000001000 */
[----:B-1----:R-:W-:-:S06]  /*9c70*/  IADD3 R2, R2, 0xffffffe, RZ ;  /* 0x0ffffffe02027810 */ /* 0x002fcc0007ffe0ff */
[----:B----4-:R-:W1:Y:S02]  /*9c80*/  F2I.FTZ.U32.TRUNC.NTZ R5, R2 ;  /* 0x0000000200057305 */ /* 0x010e64000021f000 */
        /* <DEDUP_REMOVED lines=21> */
.L_x_1571:
[----:B------:R-:W-:Y:S05]  /*9de0*/  BSYNC B0 ;  /* 0x0000000000007941 */ /* 0x000fea0003800000 */
.L_x_1570:
        /* <DEDUP_REMOVED lines=34> */
[----:B-12---:R-:W-:-:S04]  /*a010*/  IMAD R4, R3, R2, RZ ;  /* 0x0000000203047224 */ /* 0x006fc800078e02ff */
[--C-:B------:R-:W-:Y:S01]  /*a020*/  IMAD.IADD R3, R4, 0x1, R2.reuse ;  /* 0x0000000104037824 */ /* 0x100fe200078e0202 */
[----:B------:R1:W-:Y:S01]  /*a030*/  STL [R1+0xc], R4 ;  /* 0x00000c0401007387 */ /* 0x0003e20000100800 */
[----:B------:R-:W-:-:S03]  /*a040*/  PRMT R2, RZ, 0x7610, R2 ;  /* 0x00007610ff027816 */ /* 0x000fc60000000002 */
[----:B------:R-:W-:-:S04]  /*a050*/  IMNMX R234, R6, R3, PT ;  /* 0x0000000306ea7217 */ /* 0x000fc80003800200 */
[----:B------:R-:W-:-:S13]  /*a060*/  ISETP.GT.AND P0, PT, R234, R4, PT ;  /* 0x00000004ea00720c */ /* 0x000fda0003f04270 */
[----:B------:R-:W-:Y:S05]  /*a070*/  @!P0 BRA `(.L_x_1572) ;  /* 0x00012a8000008947 */ /* 0x000fea0003800000 */
[----:B----4-:R-:W2:Y:S04]  /*a080*/  LDL R5, [R1+0x68] ;  /* 0x0000680001057983 */ /* 0x010ea80000100800 */
[----:B-1----:R-:W3:Y:S01]  /*a090*/  LDL R4, [R1+0x6c] ;  /* 0x00006c0001047983 */ /* 0x002ee20000100800 */
[----:B------:R-:W-:-:S03]  /*a0a0*/  ISETP.NE.U32.AND P0, PT, RZ, c[0x0][0x340], PT ;  /* 0x0000d000ff007a0c */ /* 0x000fc60003f05070 */
[----:B------:R-:W4:Y:S01]  /*a0b0*/  LDL R8, [R1+0x58] ;  /* 0x0000580001087983 */ /* 0x000f220000100800 */
[----:B------:R-:W-:-:S03]  /*a0c0*/  ISETP.NE.AND.EX P1, PT, RZ, c[0x0][0x344], PT, P0 ;  /* 0x0000d100ff007a0c */ /* 0x000fc60003f25300 */
[----:B------:R-:W4:Y:S04]  /*a0d0*/  LDL R10, [R1+0x74] ;  /* 0x00007400010a7983 */ /* 0x000f280000100800 */
[----:B------:R-:W4:Y:S06]  /*a0e0*/  LDL R9, [R1+0x70] ;  /* 0x0000700001097983 */ /* 0x000f2c0000100800 */
[----:B--2---:R-:W-:-:S04]  /*a0f0*/  @P1 IADD3 R2, P0, R5, c[0x0][0x340], RZ ;  /* 0x0000d00005021a10 */ /* 0x004fc80007f1e0ff */
[----:B---3--:R-:W-:-:S05]  /*a100*/  @P1 IADD3.X R3, R4, c[0x0][0x344], RZ, P0, !PT ;  /* 0x0000d10004031a10 */ /* 0x008fca00007fe4ff */
[----:B------:R1:W5:Y:S01]  /*a110*/  @P1 LDG.E R2, [R2.64] ;  /* 0x0000000802021981 */ /* 0x000362000c1e1900 */
[----:B------:R-:W-:Y:S01]  /*a120*/  ISETP.NE.U32.AND P0, PT, RZ, c[0x0][0x348], PT ;  /* 0x0000d200ff007a0c */ /* 0x000fe20003f05070 */
[----:B------:R-:W-:Y:S01]  /*a130*/  IMAD.WIDE.U32 R4, R146, c[0x0][0x178], RZ ;  /* 0x00005e0092047a25 */ /* 0x000fe200078e00ff */
[----:B------:R-:W-:Y:S01]  /*a140*/  WARPSYNC 0xffffffff ;  /* 0xffffffff00007948 */ /* 0x000fe20003800000 */
[----:B----4-:R-:W-:Y:S02]  /*a150*/  LOP3.LUT R72, R8, 0xffff, RZ, 0xc0, !PT ;  /* 0x0000ffff08487812 */ /* 0x010fe400078ec0ff */
[----:B------:R-:W-:Y:S02]  /*a160*/  ISETP.NE.AND.EX P0, PT, RZ, c[0x0][0x34c], PT, P0 ;  /* 0x0000d300ff007a0c */ /* 0x000fe40003f05300 */
[----:B------:R-:W-:Y:S02]  /*a170*/  IADD3 R126, R234, -0x1, RZ ;  /* 0xffffffffea7e7810 */ /* 0x000fe40007ffe0ff */
[----:B------:R-:W-:-:S02]  /*a180*/  SEL R11, R10, RZ, !P0 ;  /* 0x000000ff0a0b7207 */ /* 0x000fc40004000000 */
[----:B------:R-:W-:Y:S02]  /*a190*/  SEL R8, R9, RZ, !P0 ;  /* 0x000000ff09087207 */ /* 0x000fe40004000000 */
[----:B-1----:R-:W-:-:S05]  /*a1a0*/  SHF.R.S32.HI R3, RZ, 0x1f, R146 ;  /* 0x0000001fff037819 */ /* 0x002fca0000011492 */
[----:B------:R-:W-:-:S04]  /*a1b0*/  IMAD R3, R3, c[0x0][0x178], RZ ;  /* 0x00005e0003037a24 */ /* 0x000fc800078e02ff */
[----:B------:R-:W-:-:S04]  /*a1c0*/  IMAD R3, R146, c[0x0][0x17c], R3 ;  /* 0x00005f0092037a24 */ /* 0x000fc800078e0203 */
[----:B------:R-:W-:Y:S02]  /*a1d0*/  IMAD.IADD R10, R5, 0x1, R3 ;  /* 0x00000001050a7824 */ /* 0x000fe400078e0203 */
[----:B------:R-:W-:Y:S02]  /*a1e0*/  @!P1 IMAD.MOV.U32 R2, RZ, RZ, R9 ;  /* 0x000000ffff029224 */ /* 0x000fe400078e0009 */
[----:B------:R-:W2:Y:S04]  /*a1f0*/  LDL R15, [R1+0x4] ;  /* 0x00000400010f7983 */ /* 0x000ea80000100800 */
[----:B------:R-:W3:Y:S04]  /*a200*/  LDL.LU R9, [R1+0x8] ;  /* 0x0000080001097983 */ /* 0x000ee80000300800 */
[----:B------:R-:W4:Y:S04]  /*a210*/  LDL R52, [R1+0x48] ;  /* 0x0000480001347983 */ /* 0x000f280000100800 */
[----:B------:R-:W2:Y:S01]  /*a220*/  LDL R6, [R1+0x3c] ;  /* 0x00003c0001067983 */ /* 0x000ea20000100800 */
[----:B------:R-:W-:-:S02]  /*a230*/  IMAD.MOV.U32 R3, RZ, RZ, c[0x0][0x2b8] ;  /* 0x0000ae00ff037624 */ /* 0x000fc400078e00ff */
[----:B------:R-:W-:-:S03]  /*a240*/  IMAD.MOV.U32 R125, RZ, RZ, 0x70 ;  /* 0x00000070ff7d7424 */ /* 0x000fc600078e00ff */
[----:B------:R-:W-:Y:S01]  /*a250*/  ISETP.NE.AND P1, PT, R3, 0x1, PT ;  /* 0x000000010300780c */ /* 0x000fe20003f25270 */
[----:B------:R-:W-:-:S04]  /*a260*/  IMAD R125, R234, R125, -0x70 ;  /* 0xffffff90ea7d7424 */ /* 0x000fc800078e027d */
[----:B------:R-:W-:Y:S01]  /*a270*/  IMAD.IADD R3, R0, 0x1, R125 ;  /* 0x0000000100037824 */ /* 0x000fe200078e027d */
[----:B-----5:R-:W-:Y:S01]  /*a280*/  SHF.R.S32.HI R5, RZ, 0x1f, R2 ;  /* 0x0000001fff057819 */ /* 0x020fe20000011402 */
[----:B------:R-:W-:-:S04]  /*a290*/  IMAD.WIDE.U32 R18, R2, c[0x0][0x2b0], RZ ;  /* 0x0000ac0002127a25 */ /* 0x000fc800078e00ff */
[----:B------:R-:W-:Y:S01]  /*a2a0*/  IMAD.MOV.U32 R236, RZ, RZ, RZ ;  /* 0x000000ffffec7224 */ /* 0x000fe200078e00ff */
[----:B------:R-:W-:Y:S01]  /*a2b0*/  BAR.SYNC.DEFER_BLOCKING 0x0 ;  /* 0x0000000000007b1d */ /* 0x000fe20000010000 */
[----:B---3--:R-:W-:-:S04]  /*a2c0*/  LOP3.LUT R9, R9, 0xfffffffd, RZ, 0xc0, !PT ;  /* 0xfffffffd09097812 */ /* 0x008fc800078ec0ff */
[----:B------:R-:W-:Y:S02]  /*a2d0*/  @P1 LOP3.LUT R9, R9, 0x2, RZ, 0xfc, !PT ;  /* 0x0000000209091812 */ /* 0x000fe400078efcff */
[----:B----4-:R-:W-:-:S03]  /*a2e0*/  ISETP.GE.AND P0, PT, R3, R52, PT ;  /* 0x000000340300720c */ /* 0x010fc60003f06270 */
[----:B------:R2:W-:Y:S01]  /*a2f0*/  STL [R1+0x8], R9 ;  /* 0x0000080901007387 */ /* 0x0005e20000100800 */
[----:B------:R-:W-:-:S03]  /*a300*/  ISETP.GT.OR P0, PT, R0, 0x6f, P0 ;  /* 0x0000006f0000780c */ /* 0x000fc60000704670 */
[----:B------:R-:W-:Y:S01]  /*a310*/  STL.64 [R1+0x30], R18 ;  /* 0x0000301201007387 */ /* 0x000fe20000100a00 */
        /* <DEDUP_REMOVED lines=8> */
[----:B------:R1:W-:Y:S01]  /*a3a0*/  STL [R1+0x38], R16 ;  /* 0x0000381001007387 */ /* 0x0003e20000100800 */
[----:B------:R-:W-:Y:S02]  /*a3b0*/  @!P0 LEA.HI.X.SX32 R5, R6, R16, 0x1, P1 ;  /* 0x0000001006058211 */ /* 0x000fe400008f0eff */
[----:B------:R-:W-:-:S04]  /*a3c0*/  @!P0 LEA R2, P1, R3, c[0x0][0x2a0], 0x2 ;  /* 0x0000a80003028a11 */ /* 0x000fc800078210ff */
[----:B------:R-:W-:-:S05]  /*a3d0*/  @!P0 LEA.HI.X R3, R3, c[0x0][0x2a4], R5, 0x2, P1 ;  /* 0x0000a90003038a11 */ /* 0x000fca00008f1405 */
[----:B------:R2:W3:Y:S04]  /*a3e0*/  @!P0 LDG.E R236, [R2.64] ;  /* 0x0000000802ec8981 */ /* 0x0004e8000c1e1900 */
[----:B-1----:R-:W4:Y:S01]  /*a3f0*/  LDL R16, [R1+0x44] ;  /* 0x0000440001107983 */ /* 0x002f220000100800 */
[----:B------:R-:W-:-:S04]  /*a400*/  IMAD.MOV.U32 R5, RZ, RZ, R10 ;  /* 0x000000ffff057224 */ /* 0x000fc800078e000a */
[----:B------:R-:W-:-:S04]  /*a410*/  IMAD.WIDE.U32 R4, R72, c[0x0][0x1b8], R4 ;  /* 0x00006e0048047a25 */ /* 0x000fc800078e0004 */
[----:B--2---:R-:W-:-:S04]  /*a420*/  IMAD.IADD R3, R0, 0x1, R99 ;  /* 0x0000000100037824 */ /* 0x004fc800078e0263 */
[----:B------:R-:W-:-:S04]  /*a430*/  @P3 IMAD.HI.U32 R10, R3, c[0x0][0x2c8], RZ ;  /* 0x0000b200030a3a27 */ /* 0x000fc800078e00ff */
        /* <DEDUP_REMOVED lines=8> */
[----:B------:R-:W-:Y:S02]  /*a4c0*/  IMAD R10, R10, c[0x0][0x1b0], RZ ;  /* 0x00006c000a0a7a24 */ /* 0x000fe400078e02ff */
[----:B------:R-:W-:Y:S02]  /*a4d0*/  IMAD.IADD R5, R5, 0x1, R11 ;  /* 0x0000000105057824 */ /* 0x000fe400078e020b */
[----:B------:R-:W-:Y:S02]  /*a4e0*/  IMAD R8, R8, c[0x0][0x2c4], R3 ;  /* 0x0000b10008087a24 */ /* 0x000fe400078e0203 */
[----:B------:R-:W-:-:S02]  /*a4f0*/  IMAD R10, R2, c[0x0][0x1b4], R10 ;  /* 0x00006d00020a7a24 */ /* 0x000fc400078e020a */
[----:B------:R-:W-:Y:S01]  /*a500*/  IMAD.WIDE.U32 R2, R2, c[0x0][0x1b0], R4 ;  /* 0x00006c0002027a25 */ /* 0x000fe200078e0004 */
[----:B------:R-:W-:-:S03]  /*a510*/  SHF.R.S32.HI R4, RZ, 0x1f, R8 ;  /* 0x0000001fff047819 */ /* 0x000fc60000011408 */
[----:B------:R-:W-:Y:S02]  /*a520*/  IMAD.IADD R3, R3, 0x1, R10 ;  /* 0x0000000103037824 */ /* 0x000fe400078e020a */
[----:B------:R-:W-:Y:S02]  /*a530*/  IMAD R5, R4, c[0x0][0x1a8], RZ ;  /* 0x00006a0004057a24 */ /* 0x000fe400078e02ff */
[----:B------:R-:W-:Y:S02]  /*a540*/  IMAD.MOV R4, RZ, RZ, -R6 ;  /* 0x000000ffff047224 */ /* 0x000fe400078e0a06 */
[C---:B------:R-:W-:Y:S02]  /*a550*/  IMAD R5, R8.reuse, c[0x0][0x1ac], R5 ;  /* 0x00006b0008057a24 */ /* 0x040fe400078e0205 */
[----:B------:R-:W-:-:S04]  /*a560*/  IMAD.WIDE.U32 R2, R8, c[0x0][0x1a8], R2 ;  /* 0x00006a0008027a25 */ /* 0x000fc800078e0002 */
[----:B------:R-:W-:Y:S02]  /*a570*/  IMAD R239, R4, c[0x0][0x2b8], R9 ;  /* 0x0000ae0004ef7a24 */ /* 0x000fe400078e0209 */
[----:B------:R-:W-:Y:S01]  /*a580*/  IMAD.IADD R4, R3, 0x1, R5 ;  /* 0x0000000103047824 */ /* 0x000fe200078e0205 */
[C---:B------:R-:W-:Y:S02]  /*a590*/  LEA R3, P0, R2.reuse, c[0x0][0x160], 0x1 ;  /* 0x0000580002037a11 */ /* 0x040fe400078008ff */
[----:B------:R-:W-:Y:S02]  /*a5a0*/  SHF.R.S32.HI R85, RZ, 0x1f, R239 ;  /* 0x0000001fff557819 */ /* 0x000fe400000114ef */
[----:B------:R-:W-:Y:S01]  /*a5b0*/  LEA.HI.X R2, R2, c[0x0][0x164], R4, 0x1, P0 ;  /* 0x0000590002027a11 */ /* 0x000fe200000f0c04 */
[----:B------:R-:W1:Y:S02]  /*a5c0*/  SHFL.IDX PT, R8, R3, RZ, 0x181f ;  /* 0x00181fff03087589 */ /* 0x000e6400000e0000 */
[----:B------:R-:W-:-:S02]  /*a5d0*/  IMAD R10, R85, c[0x0][0x1e0], RZ ;  /* 0x00007800550a7a24 */ /* 0x000fc400078e02ff */
[----:B------:R-:W2:Y:S01]  /*a5e0*/  SHFL.IDX PT, R9, R2, RZ, 0x181f ;  /* 0x00181fff02097589 */ /* 0x000ea200000e0000 */
[----:B------:R-:W-:Y:S02]  /*a5f0*/  IMAD.MOV.U32 R98, RZ, RZ, R15 ;  /* 0x000000ffff627224 */ /* 0x000fe400078e000f */
[----:B------:R-:W-:Y:S01]  /*a600*/  IMAD.IADD R15, R82, 0x1, R99 ;  /* 0x00000001520f7824 */ /* 0x000fe200078e0263 */
[----:B------:R-:W1:Y:S04]  /*a610*/  SHFL.IDX PT, R6, R3, 0x1, 0x181f ;  /* 0x00381f0003067f89 */ /* 0x000e6800000e0000 */
[----:B------:R-:W1:Y:S01]  /*a620*/  SHFL.IDX PT, R11, R2, 0x1, 0x181f ;  /* 0x00381f00020b7f89 */ /* 0x000e6200000e0000 */
[----:B------:R-:W-:-:S03]  /*a630*/  IADD3 R19, R15, 0x20, RZ ;  /* 0x000000200f137810 */ /* 0x000fc60007ffe0ff */
[----:B------:R-:W-:Y:S01]  /*a640*/  SHFL.IDX PT, R17, R2, 0x2, 0x181f ;  /* 0x00581f0002117f89 */ /* 0x000fe200000e0000 */
[----:B------:R-:W-:Y:S01]  /*a650*/  IADD3 R18, R15, 0x40, RZ ;  /* 0x000000400f127810 */ /* 0x000fe20007ffe0ff */
[----:B------:R-:W-:Y:S02]  /*a660*/  IMAD.WIDE.U32 R4, R239, c[0x0][0x1e0], RZ ;  /* 0x00007800ef047a25 */ /* 0x000fe400078e00ff */
[----:B------:R-:W-:Y:S02]  /*a670*/  SHFL.IDX PT, R29, R3, 0x3, 0x181f ;  /* 0x00781f00031d7f89 */ /* 0x000fe400000e0000 */
[----:B------:R-:W-:-:S04]  /*a680*/  IMAD.WIDE.U32 R32, R72, c[0x0][0x1e8], RZ ;  /* 0x00007a0048207a25 */ /* 0x000fc800078e00ff */
[----:B------:R-:W-:Y:S01]  /*a690*/  IMAD R31, R72, c[0x0][0x1ec], R33 ;  /* 0x00007b00481f7a24 */ /* 0x000fe200078e0221 */
[----:B------:R-:W-:Y:S01]  /*a6a0*/  IADD3 R30, R15, 0x60, RZ ;  /* 0x000000600f1e7810 */ /* 0x000fe20007ffe0ff */
[----:B------:R-:W-:Y:S02]  /*a6b0*/  IMAD R124, R126, -0x70, R52 ;  /* 0xffffff907e7c7824 */ /* 0x000fe400078e0234 */
[----:B----4-:R-:W-:Y:S02]  /*a6c0*/  IMAD R60, R16, c[0x0][0x2c4], RZ ;  /* 0x0000b100103c7a24 */ /* 0x010fe400078e02ff */
[----:B------:R-:W-:Y:S02]  /*a6d0*/  IMAD R16, R239, c[0x0][0x1e4], R10 ;  /* 0x00007900ef107a24 */ /* 0x000fe400078e020a */
[----:B------:R-:W4:Y:S01]  /*a6e0*/  SHFL.IDX PT, R10, R3, 0x2, 0x181f ;  /* 0x00581f00030a7f89 */ /* 0x000f2200000e0000 */
[-C--:B------:R-:W-:Y:S02]  /*a6f0*/  ISETP.GE.AND P3, PT, R15, R60.reuse, PT ;  /* 0x0000003c0f00720c */ /* 0x080fe40003f66270 */
[----:B------:R-:W-:-:S02]  /*a700*/  ISETP.GE.AND P4, PT, R19, R60, PT ;  /* 0x0000003c1300720c */ /* 0x000fc40003f86270 */
[----:B------:R-:W-:Y:S01]  /*a710*/  ISETP.GE.AND P6, PT, R18, R60, PT ;  /* 0x0000003c1200720c */ /* 0x000fe20003fc6270 */
[----:B------:R-:W-:Y:S01]  /*a720*/  IMAD.IADD R5, R5, 0x1, R16 ;  /* 0x0000000105057824 */ /* 0x000fe200078e0210 */
[----:B---3--:R-:W-:-:S07]  /*a730*/  SHF.R.S32.HI R84, RZ, 0x1f, R236 ;  /* 0x0000001fff547819 */ /* 0x008fce00000114ec */
[-C--:B-1----:R-:W-:Y:S02]  /*a740*/  @!P3 LEA R26, P0, R76, R8.reuse, 0x1 ;  /* 0x000000084c1ab211 */ /* 0x082fe400078008ff */
[----:B------:R-:W-:Y:S02]  /*a750*/  @!P3 LEA R24, P1, R226, R8, 0x1 ;  /* 0x00000008e218b211 */ /* 0x000fe400078208ff */
[CCC-:B--2---:R-:W-:Y:S02]  /*a760*/  @!P3 LEA.HI.X R27, R76.reuse, R9.reuse, R77.reuse, 0x1, P0 ;  /* 0x000000094c1bb211 */ /* 0x1c4fe400000f0c4d */
[----:B------:R-:W-:Y:S01]  /*a770*/  @!P4 LEA R22, P0, R76, R6, 0x1 ;  /* 0x000000064c16c211 */ /* 0x000fe200078008ff */
[----:B------:R1:W2:Y:S01]  /*a780*/  SHFL.IDX PT, R8, R2, 0x3, 0x181f ;  /* 0x00781f0002087f89 */ /* 0x0002a200000e0000 */
[----:B------:R-:W-:Y:S01]  /*a790*/  @!P3 LEA.HI.X R25, R226, R9, R98, 0x1, P1 ;  /* 0x00000009e219b211 */ /* 0x000fe200008f0c62 */
[----:B------:R-:W-:Y:S01]  /*a7a0*/  IMAD R28, R84, c[0x0][0x1f0], RZ ;  /* 0x00007c00541c7a24 */ /* 0x000fe200078e02ff */
[----:B------:R-:W-:-:S02]  /*a7b0*/  @!P4 LEA.HI.X R23, R76, R11, R77, 0x1, P0 ;  /* 0x0000000b4c17c211 */ /* 0x000fc400000f0c4d */
[-C--:B----4-:R-:W-:Y:S02]  /*a7c0*/  @!P6 LEA R18, P1, R76, R10.reuse, 0x1 ;  /* 0x0000000a4c12e211 */ /* 0x090fe400078208ff */
[----:B------:R-:W-:Y:S02]  /*a7d0*/  @!P6 LEA R16, P0, R226, R10, 0x1 ;  /* 0x0000000ae210e211 */ /* 0x000fe400078008ff */
[-C--:B------:R-:W-:Y:S02]  /*a7e0*/  @!P6 LEA.HI.X R19, R76, R17.reuse, R77, 0x1, P1 ;  /* 0x000000114c13e211 */ /* 0x080fe400008f0c4d */
[----:B------:R-:W-:Y:S01]  /*a7f0*/  @!P6 LEA.HI.X R17, R226, R17, R98, 0x1, P0 ;  /* 0x00000011e211e211 */ /* 0x000fe200000f0c62 */
[----:B-1----:R-:W-:-:S04]  /*a800*/  IMAD.WIDE.U32 R2, R236, c[0x0][0x1f0], R4 ;  /* 0x00007c00ec027a25 */ /* 0x002fc800078e0004 */
[----:B------:R-:W-:Y:S01]  /*a810*/  IMAD R4, R236, c[0x0][0x1f4], R28 ;  /* 0x00007d00ec047a24 */ /* 0x000fe200078e021c */
[----:B------:R-:W-:-:S04]  /*a820*/  IADD3 R2, P0, R2, R32, RZ ;  /* 0x0000002002027210 */ /* 0x000fc80007f1e0ff */
[----:B------:R-:W-:Y:S02]  /*a830*/  IADD3.X R4, R31, R3, R4, P0, !PT ;  /* 0x000000031f047210 */ /* 0x000fe400007fe404 */
[----:B------:R-:W-:Y:S02]  /*a840*/  LEA R3, P0, R2, c[0x0][0x1c8], 0x1 ;  /* 0x0000720002037a11 */ /* 0x000fe400078008ff */
[----:B------:R-:W-:Y:S02]  /*a850*/  ISETP.GE.AND P5, PT, R30, R60, PT ;  /* 0x0000003c1e00720c */ /* 0x000fe40003fa6270 */
[----:B------:R-:W-:Y:S02]  /*a860*/  @!P4 LEA R20, P2, R226, R6, 0x1 ;  /* 0x00000006e214c211 */ /* 0x000fe400078408ff */
[----:B------:R-:W-:Y:S01]  /*a870*/  LEA.HI.X R30, R2, c[0x0][0x1cc], R4, 0x1, P0 ;  /* 0x00007300021e7a11 */ /* 0x000fe200000f0c04 */
[----:B------:R-:W1:Y:S01]  /*a880*/  SHFL.IDX PT, R6, R3, RZ, 0x181f ;  /* 0x00181fff03067589 */ /* 0x000e6200000e0000 */
[----:B------:R-:W-:-:S03]  /*a890*/  IMNMX R2, R124, 0x70, PT ;  /* 0x000000707c027817 */ /* 0x000fc60003800200 */
[----:B------:R-:W3:Y:S02]  /*a8a0*/  SHFL.IDX PT, R28, R30, RZ, 0x181f ;  /* 0x00181fff1e1c7589 */ /* 0x000ee400000e0000 */
[----:B------:R-:W-:Y:S01]  /*a8b0*/  IMAD.IADD R2, R2, 0x1, -R82 ;  /* 0x0000000102027824 */ /* 0x000fe200078e0a52 */
[----:B------:R-:W-:-:S04]  /*a8c0*/  @!P4 LEA.HI.X R21, R226, R11, R98, 0x1, P2 ;  /* 0x0000000be215c211 */ /* 0x000fc800010f0c62 */
[----:B------:R-:W-:Y:S02]  /*a8d0*/  ISETP.GE.AND P2, PT, R2, 0x1, PT ;  /* 0x000000010200780c */ /* 0x000fe40003f46270 */
[----:B------:R-:W-:-:S04]  /*a8e0*/  @!P5 LEA R4, P0, R76, R29, 0x1 ;  /* 0x0000001d4c04d211 */ /* 0x000fc800078008ff */
[----:B--2---:R-:W-:Y:S02]  /*a8f0*/  @!P5 LEA.HI.X R5, R76, R8, R77, 0x1, P0 ;  /* 0x000000084c05d211 */ /* 0x004fe400000f0c4d */
[----:B------:R-:W-:-:S04]  /*a900*/  @!P5 LEA R10, P0, R226, R29, 0x1 ;  /* 0x0000001de20ad211 */ /* 0x000fc800078008ff */
[----:B------:R-:W-:Y:S02]  /*a910*/  @!P5 LEA.HI.X R11, R226, R8, R98, 0x1, P0 ;  /* 0x00000008e20bd211 */ /* 0x000fe400000f0c62 */
[C---:B-1----:R-:W-:Y:S02]  /*a920*/  @P2 LEA R8, P0, R76.reuse, R6, 0x1 ;  /* 0x000000064c082211 */ /* 0x042fe400078008ff */
[C---:B------:R-:W-:Y:S02]  /*a930*/  ISETP.GE.AND P1, PT, R76.reuse, c[0x0][0x198], PT ;  /* 0x000066004c007a0c */ /* 0x040fe40003f26270 */
[----:B---3--:R-:W-:Y:S02]  /*a940*/  @P2 LEA.HI.X R9, R76, R28, R77, 0x1, P0 ;  /* 0x0000001c4c092211 */ /* 0x008fe400000f0c4d */
[----:B------:R-:W-:-:S09]  /*a950*/  ISETP.GE.AND P0, PT, R226, c[0x0][0x198], PT ;  /* 0x00006600e2007a0c */ /* 0x000fd20003f06270 */
[----:B------:R1:W-:Y:S04]  /*a960*/  @!P3 LDGSTS.E.BYPASS.LTC128B.128 [R227+0x100], [R26.64], !P1 ;  /* 0x001000001ae3bfae */ /* 0x0003e8000c901d48 */
        /* <DEDUP_REMOVED lines=12> */
[----:B------:R-:W-:-:S07]  /*aa30*/  @P2 LEA.HI.X R5, R226, R28, R98, 0x1, P1 ;  /* 0x0000001ce2052211 */ /* 0x000fce00008f0c62 */
[----:B------:R2:W-:Y:S01]  /*aa40*/  @P2 LDGSTS.E.BYPASS.LTC128B.128 [R227+0xb900], [R4.64], !P0 ;  /* 0x0b90000004e32fae */ /* 0x0005e2000c101d48 */
[----:B------:R-:W-:-:S03]  /*aa50*/  ISETP.GE.AND P0, PT, R2, 0x21, PT ;  /* 0x000000210200780c */ /* 0x000fc60003f06270 */
[----:B--2---:R-:W3:Y:S04]  /*aa60*/  SHFL.IDX PT, R4, R3, 0x1, 0x181f ;  /* 0x00381f0003047f89 */ /* 0x004ee800000e0000 */
[----:B------:R-:W2:Y:S06]  /*aa70*/  SHFL.IDX PT, R5, R30, 0x1, 0x181f ;  /* 0x00381f001e057f89 */ /* 0x000eac00000e0000 */
        /* <DEDUP_REMOVED lines=15> */
[----:B------:R-:W-:Y:S01]  /*ab70*/  @P0 ISETP.GE.AND P1, PT, R76, c[0x0][0x1d4], PT ;  /* 0x000075004c000a0c */ /* 0x000fe20003f26270 */
[----:B------:R-:W2:Y:S04]  /*ab80*/  SHFL.IDX PT, R3, R3, 0x3, 0x181f ;  /* 0x00781f0003037f89 */ /* 0x000ea800000e0000 */
[----:B------:R-:W3:Y:S08]  /*ab90*/  SHFL.IDX PT, R6, R30, 0x3, 0x181f ;  /* 0x00781f001e067f89 */ /* 0x000ef000000e0000 */
[----:B------:R1:W-:Y:S01]  /*aba0*/  @P0 LDGSTS.E.BYPASS.LTC128B.128 [R229+0xa100], [R8.64], !P1 ;  /* 0x0a10000008e50fae */ /* 0x0003e2000c901d48 */
[----:B------:R-:W-:-:S13]  /*abb0*/  @P0 ISETP.GE.AND P1, PT, R226, c[0x0][0x1d4], PT ;  /* 0x00007500e2000a0c */ /* 0x000fda0003f26270 */
[----:B------:R2:W-:Y:S01]  /*abc0*/  @P0 LDGSTS.E.BYPASS.LTC128B.128 [R229+0xd900], [R4.64], !P1 ;  /* 0x0d90000004e50fae */ /* 0x0005e2000c901d48 */
[----:B------:R-:W-:-:S13]  /*abd0*/  ISETP.GE.AND P0, PT, R2, 0x61, PT ;  /* 0x000000610200780c */ /* 0x000fda0003f06270 */
[----:B--2---:R-:W-:-:S04]  /*abe0*/  @P0 LEA R4, P1, R76, R3, 0x1 ;  /* 0x000000034c040211 */ /* 0x004fc800078208ff */
[----:B---3--:R-:W-:Y:S02]  /*abf0*/  @P0 LEA.HI.X R5, R76, R6, R77, 0x1, P1 ;  /* 0x000000064c050211 */ /* 0x008fe400008f0c4d */
[----:B------:R-:W-:-:S04]  /*ac00*/  @P0 LEA R2, P1, R226, R3, 0x1 ;  /* 0x00000003e2020211 */ /* 0x000fc800078208ff */
[----:B------:R-:W-:Y:S02]  /*ac10*/  @P0 LEA.HI.X R3, R226, R6, R98, 0x1, P1 ;  /* 0x00000006e2030211 */ /* 0x000fe400008f0c62 */
[----:B------:R-:W-:Y:S01]  /*ac20*/  @P0 ISETP.GE.AND P1, PT, R76, c[0x0][0x1d4], PT ;  /* 0x000075004c000a0c */ /* 0x000fe20003f26270 */
[----:B------:R1:W-:-:S12]  /*ac30*/  STL.64 [R1+0x28], R32 ;  /* 0x0000282001007387 */ /* 0x0003d80000100a00 */
[----:B------:R1:W-:Y:S01]  /*ac40*/  @P0 LDGSTS.E.BYPASS.LTC128B.128 [R229+0xb100], [R4.64], !P1 ;  /* 0x0b10000004e50fae */ /* 0x0003e2000c901d48 */
[----:B------:R-:W-:-:S03]  /*ac50*/  @P0 ISETP.GE.AND P1, PT, R226, c[0x0][0x1d4], PT ;  /* 0x00007500e2000a0c */ /* 0x000fc60003f26270 */
[----:B------:R1:W-:Y:S10]  /*ac60*/  STL [R1+0x24], R31 ;  /* 0x0000241f01007387 */ /* 0x0003f40000100800 */
[----:B------:R1:W-:Y:S01]  /*ac70*/  @P0 LDGSTS.E.BYPASS.LTC128B.128 [R229+0xe900], [R2.64], !P1 ;  /* 0x0e90000002e50fae */ /* 0x0003e2000c901d48 */
[----:B------:R-:W-:-:S03]  /*ac80*/  ISETP.LT.AND P0, PT, RZ, c[0x0][0x27c], PT ;  /* 0x00009f00ff007a0c */ /* 0x000fc60003f01270 */
[----:B------:R-:W0:Y:S01]  /*ac90*/  LDGDEPBAR ;  /* 0x00000000000079af */ /* 0x000e220000000000 */
[----:B------:R-:W-:Y:S02]  /*aca0*/  P2R R46, PR, RZ, 0x20 ;  /* 0x00000020ff2e7803 */ /* 0x000fe40000000000 */
[----:B------:R-:W-:-:S07]  /*acb0*/  ISETP.GT.AND P5, PT, R0, 0x6f, PT ;  /* 0x0000006f0000780c */ /* 0x000fce0003fa4270 */
[----:B------:R-:W-:Y:S05]  /*acc0*/  @P0 BRA `(.L_x_1573) ;  /* 0x0000002000000947 */ /* 0x000fea0003800000 */
[----:B------:R-:W-:-:S04]  /*acd0*/  DEPBAR.LE SB0, 0x1 ;  /* 0x000080400000791a */ /* 0x000fc80000000000 */
[----:B------:R-:W-:Y:S05]  /*ace0*/  BRA `(.L_x_1574) ;  /* 0x00004d9000007947 */ /* 0x000fea0003800000 */
.L_x_1573:
        /* <DEDUP_REMOVED lines=8> */
[----:B------:R-:W-:Y:S01]  /*ad70*/  IMAD R6, R137, c[0x0][0x294], R2 ;  /* 0x0000a50089067a24 */ /* 0x000fe200078e0202 */
        /* <DEDUP_REMOVED lines=57> */
.L_x_1577:
[----:B--2---:R-:W-:Y:S05]  /*b110*/  BSYNC B0 ;  /* 0x0000000000007941 */ /* 0x004fea0003800000 */
.L_x_1576:
        /* <DEDUP_REMOVED lines=15> */
[----:B---3--:R2:W3:Y:S01]  /*b210*/  SHFL.IDX PT, R21, R28, 0x1, 0x181f ;  /* 0x00381f001c157f89 */ /* 0x0084e200000e0000 */
        /* <DEDUP_REMOVED lines=9> */
[----:B-1----:R-:W-:-:S05]  /*b2b0*/  @!P1 IADD3 R24, P0, R6, R2, RZ ;  /* 0x0000000206189210 */ /* 0x002fca0007f1e0ff */
[----:B----4-:R-:W-:Y:S01]  /*b2c0*/  @!P1 IMAD.X R25, R20, 0x1, R3, P0 ;  /* 0x0000000114199824 */ /* 0x010fe200000e0603 */
[----:B------:R-:W-:-:S05]  /*b2d0*/  @!P1 IADD3 R22, P0, R15, R2, RZ ;  /* 0x000000020f169210 */ /* 0x000fca0007f1e0ff */
[----:B---3--:R-:W-:Y:S01]  /*b2e0*/  @!P1 IMAD.X R23, R21, 0x1, R3, P0 ;  /* 0x0000000115179824 */ /* 0x008fe200000e0603 */
[----:B------:R-:W-:-:S13]  /*b2f0*/  ISETP.GE.AND P0, PT, R81, c[0x0][0x27c], PT ;  /* 0x00009f0051007a0c */ /* 0x000fda0003f06270 */
[C---:B------:R-:W-:Y:S01]  /*b300*/  @!P0 IMAD.SHL.U32 R4, R81.reuse, 0x2, RZ ;  /* 0x0000000251048824 */ /* 0x040fe200078e00ff */
[----:B------:R-:W-:-:S04]  /*b310*/  @!P0 SHF.L.U64.HI R5, R81, 0x1, R65 ;  /* 0x0000000151058819 */ /* 0x000fc80000010241 */
[----:B------:R-:W-:-:S05]  /*b320*/  @!P0 IADD3 R2, P2, R6, R4, RZ ;  /* 0x0000000406028210 */ /* 0x000fca0007f5e0ff */
[----:B------:R-:W-:Y:S01]  /*b330*/  @!P0 IMAD.X R3, R20, 0x1, R5, P2 ;  /* 0x0000000114038824 */ /* 0x000fe200010e0605 */
[----:B------:R-:W-:Y:S01]  /*b340*/  @!P0 IADD3 R20, P2, R15, R4, RZ ;  /* 0x000000040f148210 */ /* 0x000fe20007f5e0ff */
[----:B------:R-:W-:-:S03]  /*b350*/  CS2R R34, SRZ ;  /* 0x0000000000227805 */ /* 0x000fc6000001ff00 */
[----:B------:R1:W5:Y:S01]  /*b360*/  @!P0 LD.E.64 R40, [R2.64] ;  /* 0x0000000802288980 */ /* 0x000362000c101b00 */
[----:B------:R-:W-:Y:S02]  /*b370*/  @!P0 IMAD.X R21, R21, 0x1, R5, P2 ;  /* 0x0000000115158824 */ /* 0x000fe400010e0605 */
[----:B------:R-:W-:-:S03]  /*b380*/  CS2R R4, SRZ ;  /* 0x0000000000047805 */ /* 0x000fc6000001ff00 */
[----:B------:R3:W5:Y:S04]  /*b390*/  @!P0 LD.E.64 R34, [R20.64] ;  /* 0x0000000814228980 */ /* 0x000768000c101b00 */
[----:B------:R3:W5:Y:S01]  /*b3a0*/  @!P1 LD.E.64 R4, [R24.64] ;  /* 0x0000000818049980 */ /* 0x000762000c101b00 */
[----:B-1----:R-:W-:-:S06]  /*b3b0*/  CS2R R2, SRZ ;  /* 0x0000000000027805 */ /* 0x002fcc000001ff00 */
[----:B------:R3:W5:Y:S02]  /*b3c0*/  @!P1 LD.E.64 R2, [R22.64] ;  /* 0x0000000816029980 */ /* 0x000764000c101b00 */
.L_x_1579:
[----:B------:R-:W-:Y:S05]  /*b3d0*/  BSYNC B0 ;  /* 0x0000000000007941 */ /* 0x000fea0003800000 */
.L_x_1578:
[----:B-1-3-5:R-:W-:Y:S01]  /*b3e0*/  IMAD.MOV.U32 R24, RZ, RZ, R40 ;  /* 0x000000ffff187224 */ /* 0x02afe200078e0028 */
[----:B------:R-:W-:Y:S01]  /*b3f0*/  MOV R15, R4 ;  /* 0x00000004000f7202 */ /* 0x000fe20000000f00 */
[----:B------:R-:W-:Y:S01]  /*b400*/  IMAD.MOV.U32 R23, RZ, RZ, R41 ;  /* 0x000000ffff177224 */ /* 0x000fe200078e0029 */
[----:B------:R1:W3:Y:S01]  /*b410*/  SHFL.IDX PT, R21, R32, 0x2, 0x181f ;  /* 0x00581f0020157f89 */ /* 0x0002e200000e0000 */
        /* <DEDUP_REMOVED lines=8> */
[----:B------:R1:W2:Y:S01]  /*b4a0*/  SHFL.IDX PT, R22, R33, 0x2, 0x181f ;  /* 0x00581f0021167f89 */ /* 0x0002a200000e0000 */
[----:B------:R-:W-:Y:S01]  /*b4b0*/  MOV R6, R3 ;  /* 0x0000000300067202 */ /* 0x000fe20000000f00 */
[----:B------:R-:W-:Y:S01]  /*b4c0*/  CS2R R44, SRZ ;  /* 0x00000000002c7805 */ /* 0x000fe2000001ff00 */
[----:B------:R-:W-:Y:S01]  /*b4d0*/  PRMT R58, R23, 0x5410, R24 ;  /* 0x00005410173a7816 */ /* 0x000fe20000000018 */
[----:B------:R1:W4:Y:S01]  /*b4e0*/  SHFL.IDX PT, R30, R28, 0x2, 0x181f ;  /* 0x00581f001c1e7f89 */ /* 0x00032200000e0000 */
[----:B------:R-:W-:Y:S01]  /*b4f0*/  PRMT R56, R6, 0x5410, R15 ;  /* 0x0000541006387816 */ /* 0x000fe2000000000f */
[----:B------:R-:W-:Y:S01]  /*b500*/  CS2R R36, SRZ ;  /* 0x0000000000247805 */ /* 0x000fe2000001ff00 */
[----:B------:R-:W-:Y:S01]  /*b510*/  CS2R R42, SRZ ;  /* 0x00000000002a7805 */ /* 0x000fe2000001ff00 */
[----:B----4-:R1:W4:Y:S01]  /*b520*/  SHFL.IDX PT, R20, R31, 0x2, 0x181f ;  /* 0x00581f001f147f89 */ /* 0x01032200000e0000 */
[----:B------:R-:W-:Y:S01]  /*b530*/  CS2R R38, SRZ ;  /* 0x0000000000267805 */ /* 0x000fe2000001ff00 */
[----:B------:R-:W-:Y:S05]  /*b540*/  @P6 BRA `(.L_x_1581) ;  /* 0x0000016000006947 */ /* 0x000fea0003800000 */
[----:B------:R-:W-:Y:S01]  /*b550*/  ISETP.GE.AND P1, PT, R78, c[0x0][0x27c], PT ;  /* 0x00009f004e007a0c */ /* 0x000fe20003f26270 */
[----:B------:R-:W-:Y:S01]  /*b560*/  CS2R R44, SRZ ;  /* 0x00000000002c7805 */ /* 0x000fe2000001ff00 */
[----:B------:R-:W-:Y:S01]  /*b570*/  ISETP.GE.AND P0, PT, R81, c[0x0][0x27c], PT ;  /* 0x00009f0051007a0c */ /* 0x000fe20003f06270 */
[----:B------:R-:W-:-:S10]  /*b580*/  CS2R R36, SRZ ;  /* 0x0000000000247805 */ /* 0x000fd4000001ff00 */
[C---:B------:R-:W-:Y:S01]  /*b590*/  @!P1 IMAD.SHL.U32 R6, R78.reuse, 0x2, RZ ;  /* 0x000000024e069824 */ /* 0x040fe200078e00ff */
[----:B------:R-:W-:Y:S02]  /*b5a0*/  @!P1 SHF.L.U64.HI R15, R78, 0x1, R79 ;  /* 0x000000014e0f9819 */ /* 0x000fe4000001024f */
[----:B------:R-:W-:Y:S02]  /*b5b0*/  @!P0 SHF.L.U64.HI R29, R81, 0x1, R65 ;  /* 0x00000001511d8819 */ /* 0x000fe40000010241 */
[----:B--2---:R-:W-:-:S05]  /*b5c0*/  @!P1 IADD3 R26, P2, R22, R6, RZ ;  /* 0x00000006161a9210 */ /* 0x004fca0007f5e0ff */
[--C-:B---3--:R-:W-:Y:S01]  /*b5d0*/  @!P1 IMAD.X R27, R21, 0x1, R15.reuse, P2 ;  /* 0x00000001151b9824 */ /* 0x108fe200010e060f */
[----:B----4-:R-:W-:Y:S01]  /*b5e0*/  @!P1 IADD3 R24, P2, R20, R6, RZ ;  /* 0x0000000614189210 */ /* 0x010fe20007f5e0ff */
        /* <DEDUP_REMOVED lines=12> */
.L_x_1581:
[----:B------:R-:W-:Y:S05]  /*b6b0*/  BSYNC B0 ;  /* 0x0000000000007941 */ /* 0x000fea0003800000 */
.L_x_1580:
[----:B------:R-:W-:Y:S01]  /*b6c0*/  ISETP.NE.AND P0, PT, R46, RZ, PT ;  /* 0x000000ff2e00720c */ /* 0x000fe20003f05270 */
[----:B--2--5:R-:W-:Y:S01]  /*b6d0*/  IMAD.MOV.U32 R22, RZ, RZ, R44 ;  /* 0x000000ffff167224 */ /* 0x024fe200078e002c */
[----:B----4-:R-:W-:Y:S01]  /*b6e0*/  MOV R20, R36 ;  /* 0x0000002400147202 */ /* 0x010fe20000000f00 */
[----:B---3--:R-:W-:Y:S01]  /*b6f0*/  IMAD.MOV.U32 R21, RZ, RZ, R45 ;  /* 0x000000ffff157224 */ /* 0x008fe200078e002d */
[----:B------:R-:W2:Y:S01]  /*b700*/  SHFL.IDX PT, R30, R32, 0x3, 0x181f ;  /* 0x00781f00201e7f89 */ /* 0x000ea200000e0000 */
        /* <DEDUP_REMOVED lines=8> */
[----:B------:R3:W4:Y:S01]  /*b790*/  SHFL.IDX PT, R15, R33, 0x3, 0x181f ;  /* 0x00781f00210f7f89 */ /* 0x00072200000e0000 */
[----:B------:R-:W-:Y:S01]  /*b7a0*/  MOV R6, R39 ;  /* 0x0000002700067202 */ /* 0x000fe20000000f00 */
[----:B------:R-:W-:Y:S01]  /*b7b0*/  CS2R R46, SRZ ;  /* 0x00000000002e7805 */ /* 0x000fe2000001ff00 */
[----:B------:R-:W-:Y:S01]  /*b7c0*/  PRMT R63, R21, 0x5410, R22 ;  /* 0x00005410153f7816 */ /* 0x000fe20000000016 */
[----:B------:R1:W1:Y:S01]  /*b7d0*/  SHFL.IDX PT, R29, R28, 0x3, 0x181f ;  /* 0x00781f001c1d7f89 */ /* 0x00026200000e0000 */
[----:B------:R-:W-:-:S03]  /*b7e0*/  PRMT R61, R6, 0x5410, R20 ;  /* 0x00005410063d7816 */ /* 0x000fc60000000014 */
[----:B------:R1:W1:Y:S02]  /*b7f0*/  SHFL.IDX PT, R23, R31, 0x3, 0x181f ;  /* 0x00781f001f177f89 */ /* 0x00026400000e0000 */
[----:B-1-3--:R-:W-:Y:S01]  /*b800*/  CS2R R32, SRZ ;  /* 0x0000000000207805 */ /* 0x00afe2000001ff00 */
[----:B------:R-:W-:Y:S05]  /*b810*/  @P0 BRA `(.L_x_1583) ;  /* 0x0000016000000947 */ /* 0x000fea0003800000 */
[----:B--2-4-:R-:W-:Y:S01]  /*b820*/  ISETP.GE.AND P1, PT, R78, c[0x0][0x27c], PT ;  /* 0x00009f004e007a0c */ /* 0x014fe20003f26270 */
[----:B------:R-:W-:Y:S01]  /*b830*/  CS2R R50, SRZ ;  /* 0x0000000000327805 */ /* 0x000fe2000001ff00 */
[----:B------:R-:W-:Y:S01]  /*b840*/  ISETP.GE.AND P0, PT, R81, c[0x0][0x27c], PT ;  /* 0x00009f0051007a0c */ /* 0x000fe20003f06270 */
[----:B------:R-:W-:-:S10]  /*b850*/  CS2R R32, SRZ ;  /* 0x0000000000207805 */ /* 0x000fd4000001ff00 */
[C---:B------:R-:W-:Y:S01]  /*b860*/  @!P1 IMAD.SHL.U32 R6, R78.reuse, 0x2, RZ ;  /* 0x000000024e069824 */ /* 0x040fe200078e00ff */
[----:B------:R-:W-:Y:S01]  /*b870*/  @!P1 SHF.L.U64.HI R21, R78, 0x1, R79 ;  /* 0x000000014e159819 */ /* 0x000fe2000001024f */
[C---:B------:R-:W-:Y:S01]  /*b880*/  @!P0 IMAD.SHL.U32 R20, R81.reuse, 0x2, RZ ;  /* 0x0000000251148824 */ /* 0x040fe200078e00ff */
[----:B------:R-:W-:Y:S02]  /*b890*/  @!P0 SHF.L.U64.HI R28, R81, 0x1, R65 ;  /* 0x00000001511c8819 */ /* 0x000fe40000010241 */
[-C--:B------:R-:W-:Y:S02]  /*b8a0*/  @!P1 IADD3 R26, P2, R15, R6.reuse, RZ ;  /* 0x000000060f1a9210 */ /* 0x080fe40007f5e0ff */
[----:B------:R-:W-:Y:S02]  /*b8b0*/  @!P1 IADD3 R24, P4, R23, R6, RZ ;  /* 0x0000000617189210 */ /* 0x000fe40007f9e0ff */
[-C--:B------:R-:W-:Y:S01]  /*b8c0*/  @!P0 IADD3 R22, P3, R15, R20.reuse, RZ ;  /* 0x000000140f168210 */ /* 0x080fe20007f7e0ff */
[C-C-:B------:R-:W-:Y:S01]  /*b8d0*/  @!P1 IMAD.X R27, R30.reuse, 0x1, R21.reuse, P2 ;  /* 0x000000011e1b9824 */ /* 0x140fe200010e0615 */
[----:B------:R-:W-:Y:S01]  /*b8e0*/  @!P0 IADD3 R20, P2, R23, R20, RZ ;  /* 0x0000001417148210 */ /* 0x000fe20007f5e0ff */
[C---:B------:R-:W-:Y:S01]  /*b8f0*/  @!P1 IMAD.X R25, R29.reuse, 0x1, R21, P4 ;  /* 0x000000011d199824 */ /* 0x040fe200020e0615 */
[----:B------:R-:W-:Y:S01]  /*b900*/  CS2R R46, SRZ ;  /* 0x00000000002e7805 */ /* 0x000fe2000001ff00 */
[----:B------:R-:W-:Y:S01]  /*b910*/  CS2R R48, SRZ ;  /* 0x0000000000307805 */ /* 0x000fe2000001ff00 */
[--C-:B------:R-:W-:Y:S01]  /*b920*/  @!P0 IMAD.X R23, R30, 0x1, R28.reuse, P3 ;  /* 0x000000011e178824 */ /* 0x100fe200018e061c */
[----:B------:R1:W5:Y:S01]  /*b930*/  @!P1 LD.E.64 R32, [R26.64] ;  /* 0x000000081a209980 */ /* 0x000362000c101b00 */
[----:B------:R-:W-:-:S03]  /*b940*/  @!P0 IMAD.X R21, R29, 0x1, R28, P2 ;  /* 0x000000011d158824 */ /* 0x000fc600010e061c */
[----:B------:R1:W5:Y:S04]  /*b950*/  @!P0 LD.E.64 R50, [R22.64] ;  /* 0x0000000816328980 */ /* 0x000368000c101b00 */
[----:B------:R1:W5:Y:S04]  /*b960*/  @!P1 LD.E.64 R46, [R24.64] ;  /* 0x00000008182e9980 */ /* 0x000368000c101b00 */
[----:B------:R1:W5:Y:S02]  /*b970*/  @!P0 LD.E.64 R48, [R20.64] ;  /* 0x0000000814308980 */ /* 0x000364000c101b00 */
.L_x_1583:
[----:B--2-4-:R-:W-:Y:S05]  /*b980*/  BSYNC B0 ;  /* 0x0000000000007941 */ /* 0x014fea0003800000 */
.L_x_1582:
        /* <DEDUP_REMOVED lines=41> */
[C---:B------:R-:W-:Y:S01]  /*bc20*/  FMUL.FTZ R20, R22.reuse, R28 ;  /* 0x0000001c16147220 */ /* 0x040fe20000410000 */
[C---:B------:R-:W-:Y:S01]  /*bc30*/  SHF.L.U32 R9, R21.reuse, 0x10, RZ ;  /* 0x0000001015097819 */ /* 0x040fe200000006ff */
[-C--:B------:R-:W-:Y:S01]  /*bc40*/  FMUL.FTZ R22, R22, R23.reuse ;  /* 0x0000001716167220 */ /* 0x080fe20000410000 */
[----:B------:R-:W-:Y:S01]  /*bc50*/  LOP3.LUT R6, R21, 0xffff0000, RZ, 0xc0, !PT ;  /* 0xffff000015067812 */ /* 0x000fe200078ec0ff */
[----:B------:R-:W-:Y:S02]  /*bc60*/  FMUL.FTZ R17, R8, R30 ;  /* 0x0000001e08117220 */ /* 0x000fe40000410000 */
[C---:B------:R-:W-:Y:S02]  /*bc70*/  FFMA.FTZ R22, R27.reuse, R28, R22 ;  /* 0x0000001c1b167223 */ /* 0x040fe40000010016 */
[----:B------:R-:W-:Y:S01]  /*bc80*/  FFMA.FTZ R21, R27, R23, -R20 ;  /* 0x000000171b157223 */ /* 0x000fe20000010814 */
[C---:B------:R-:W-:Y:S01]  /*bc90*/  SHF.L.U32 R27, R25.reuse, 0x10, RZ ;  /* 0x00000010191b7819 */ /* 0x040fe200000006ff */
[C---:B------:R-:W-:Y:S01]  /*bca0*/  IMAD.U32 R28, R24.reuse, 0x10000, RZ ;  /* 0x00010000181c7824 */ /* 0x040fe200078e00ff */
[----:B------:R-:W-:Y:S01]  /*bcb0*/  LOP3.LUT R24, R24, 0xffff0000, RZ, 0xc0, !PT ;  /* 0xffff000018187812 */ /* 0x000fe200078ec0ff */
[-C--:B------:R-:W-:Y:S01]  /*bcc0*/  FMUL.FTZ R8, R8, R29.reuse ;  /* 0x0000001d08087220 */ /* 0x080fe20000410000 */
[----:B------:R-:W-:Y:S01]  /*bcd0*/  LOP3.LUT R25, R25, 0xffff0000, RZ, 0xc0, !PT ;  /* 0xffff000019197812 */ /* 0x000fe200078ec0ff */
[----:B------:R-:W-:Y:S01]  /*bce0*/  FFMA.FTZ R20, R26, R29, -R17 ;  /* 0x0000001d1a147223 */ /* 0x000fe20000010811 */
[----:B------:R-:W-:Y:S01]  /*bcf0*/  F2FP.BF16.PACK_AB R22, R22, R21 ;  /* 0x000000151616723e */ /* 0x000fe200000010ff */
[----:B------:R-:W-:-:S02]  /*bd00*/  FFMA.FTZ R23, R26, R30, R8 ;  /* 0x0000001e1a177223 */ /* 0x000fc40000010008 */
[----:B------:R-:W-:Y:S02]  /*bd10*/  FMUL.FTZ R17, R15, R28 ;  /* 0x0000001c0f117220 */ /* 0x000fe40000410000 */
[C---:B------:R-:W-:Y:S01]  /*bd20*/  FMUL.FTZ R8, R6.reuse, R24 ;  /* 0x0000001806087220 */ /* 0x040fe20000410000 */
[----:B------:R-:W-:Y:S01]  /*bd30*/  F2FP.BF16.PACK_AB R23, R23, R20 ;  /* 0x000000141717723e */ /* 0x000fe200000010ff */
[----:B------:R-:W-:Y:S02]  /*bd40*/  FMUL.FTZ R15, R15, R27 ;  /* 0x0000001b0f0f7220 */ /* 0x000fe40000410000 */
        /* <DEDUP_REMOVED lines=8> */
.L_x_1587:
[----:B------:R-:W-:Y:S05]  /*bdd0*/  BSYNC B0 ;  /* 0x0000000000007941 */ /* 0x000fea0003800000 */
.L_x_1586:
        /* <DEDUP_REMOVED lines=21> */
[C---:B------:R-:W-:Y:S01]  /*bf30*/  SHF.L.U32 R9, R21.reuse, 0x10, RZ ;  /* 0x0000001015097819 */ /* 0x040fe200000006ff */
[C---:B------:R-:W-:Y:S01]  /*bf40*/  FMUL.FTZ R20, R16.reuse, R23 ;  /* 0x0000001710147220 */ /* 0x040fe20000410000 */
[----:B------:R-:W-:Y:S01]  /*bf50*/  LOP3.LUT R6, R21, 0xffff0000, RZ, 0xc0, !PT ;  /* 0xffff000015067812 */ /* 0x000fe200078ec0ff */
[----:B------:R-:W-:-:S02]  /*bf60*/  FMUL.FTZ R16, R16, R22 ;  /* 0x0000001610107220 */ /* 0x000fc40000410000 */
[----:B------:R-:W-:Y:S02]  /*bf70*/  FMUL.FTZ R15, R8, R26 ;  /* 0x0000001a080f7220 */ /* 0x000fe40000410000 */
[C---:B------:R-:W-:Y:S02]  /*bf80*/  FFMA.FTZ R22, R24.reuse, R22, -R20 ;  /* 0x0000001618167223 */ /* 0x040fe40000010814 */
[----:B------:R-:W-:Y:S01]  /*bf90*/  FFMA.FTZ R21, R24, R23, R16 ;  /* 0x0000001718157223 */ /* 0x000fe20000010010 */
[----:B------:R-:W-:Y:S01]  /*bfa0*/  SHF.L.U32 R16, R18, 0x10, RZ ;  /* 0x0000001012107819 */ /* 0x000fe200000006ff */
        /* <DEDUP_REMOVED lines=13> */
[----:B------:R-:W-:Y:S01]  /*c080*/  FFMA.FTZ R15, R9, R18, -R8 ;  /* 0x00000012090f7223 */ /* 0x000fe20000010808 */
[----:B------:R-:W-:Y:S01]  /*c090*/  F2FP.BF16.PACK_AB R11, R19, R20 ;  /* 0x00000014130b723e */ /* 0x000fe200000010ff */
[----:B------:R-:W-:Y:S01]  /*c0a0*/  FFMA.FTZ R6, R9, R24, R6 ;  /* 0x0000001809067223 */ /* 0x000fe20000010006 */
[----:B------:R-:W-:-:S04]  /*c0b0*/  F2FP.BF16.PACK_AB R8, R16, R17 ;  /* 0x000000111008723e */ /* 0x000fc800000010ff */
[----:B------:R-:W-:-:S05]  /*c0c0*/  F2FP.BF16.PACK_AB R9, R6, R15 ;  /* 0x0000000f0609723e */ /* 0x000fca00000010ff */
[----:B------:R1:W-:Y:S02]  /*c0d0*/  STS.128 [R227+0x4100], R8 ;  /* 0x00410008e3007388 */ /* 0x0003e40000000c00 */
.L_x_1585:
[----:B------:R-:W-:Y:S05]  /*c0e0*/  BSYNC B1 ;  /* 0x0000000000017941 */ /* 0x000fea0003800000 */
.L_x_1584:
        /* <DEDUP_REMOVED lines=15> */
[C---:B------:R-:W-:Y:S01]  /*c1e0*/  IMAD.U32 R20, R15.reuse, 0x10000, RZ ;  /* 0x000100000f147824 */ /* 0x040fe200078e00ff */
        /* <DEDUP_REMOVED lines=13> */
[----:B------:R-:W-:Y:S01]  /*c2c0*/  FFMA.FTZ R15, R19, R20, -R11 ;  /* 0x00000014130f7223 */ /* 0x000fe2000001080b */
[----:B------:R-:W-:Y:S01]  /*c2d0*/  SHF.L.U32 R4, R9, 0x10, RZ ;  /* 0x0000001009047819 */ /* 0x000fe200000006ff */
[----:B------:R-:W-:Y:S02]  /*c2e0*/  FMUL.FTZ R8, R3, R23 ;  /* 0x0000001703087220 */ /* 0x000fe40000410000 */
[----:B------:R-:W-:Y:S01]  /*c2f0*/  FFMA.FTZ R10, R19, R21, R10 ;  /* 0x00000015130a7223 */ /* 0x000fe2000001000a */
[----:B------:R-:W-:Y:S01]  /*c300*/  SHF.L.U32 R19, R17, 0x10, RZ ;  /* 0x0000001011137819 */ /* 0x000fe200000006ff */
        /* <DEDUP_REMOVED lines=19> */
.L_x_1591:
[----:B------:R-:W-:Y:S05]  /*c440*/  BSYNC B0 ;  /* 0x0000000000007941 */ /* 0x000fea0003800000 */
.L_x_1590:
        /* <DEDUP_REMOVED lines=48> */
.L_x_1589:
[----:B------:R-:W-:Y:S05]  /*c750*/  BSYNC B1 ;  /* 0x0000000000017941 */ /* 0x000fea0003800000 */
.L_x_1588:
        /* <DEDUP_REMOVED lines=53> */
.L_x_1595:
[----:B------:R-:W-:Y:S05]  /*cab0*/  BSYNC B0 ;  /* 0x0000000000007941 */ /* 0x000fea0003800000 */
.L_x_1594:
        /* <DEDUP_REMOVED lines=48> */
.L_x_1593:
[----:B------:R-:W-:Y:S05]  /*cdc0*/  BSYNC B1 ;  /* 0x0000000000017941 */ /* 0x000fea0003800000 */
.L_x_1592:
        /* <DEDUP_REMOVED lines=52> */
.L_x_1598:
[----:B------:R-:W-:Y:S05]  /*d110*/  BSYNC B0 ;  /* 0x0000000000007941 */ /* 0x000fea0003800000 */
.L_x_1597:
        /* <DEDUP_REMOVED lines=49> */
.L_x_1575:
        /* <DEDUP_REMOVED lines=34> */
[----:B------:R1:W2:Y:S01]  /*d650*/  @!P0 LD.E.128 R20, [R4.64] ;  /* 0x0000000804148980 */ /* 0x0002a2000c101d00 */
[----:B------:R-:W-:Y:S03]  /*d660*/  BSSY B0, `(.L_x_1599) ;  /* 0x0000025000007945 */ /* 0x000fe60003800000 */
[----:B------:R4:W1:Y:S01]  /*d670*/  SHFL.IDX PT, R30, R29, 0x1, 0x181f ;  /* 0x00381f001d1e7f89 */ /* 0x00086200000e0000 */
[----:B------:R-:W-:-:S03]  /*d680*/  ISETP.GE.AND P2, PT, R76, c[0x0][0x27c], PT ;  /* 0x00009f004c007a0c */ /* 0x000fc60003f46270 */
[----:B------:R4:W1:Y:S01]  /*d690*/  SHFL.IDX PT, R31, R15, 0x1, 0x181f ;  /* 0x00381f000f1f7f89 */ /* 0x00086200000e0000 */
[----:B------:R-:W-:-:S03]  /*d6a0*/  CS2R R18, SRZ ;  /* 0x0000000000127805 */ /* 0x000fc6000001ff00 */
[----:B------:R4:W1:Y:S01]  /*d6b0*/  SHFL.IDX PT, R32, R28, 0x1, 0x181f ;  /* 0x00381f001c207f89 */ /* 0x00086200000e0000 */
[----:B------:R-:W-:-:S03]  /*d6c0*/  CS2R R16, SRZ ;  /* 0x0000000000107805 */ /* 0x000fc6000001ff00 */
[----:B------:R4:W1:Y:S01]  /*d6d0*/  SHFL.IDX PT, R33, R6, 0x1, 0x181f ;  /* 0x00381f0006217f89 */ /* 0x00086200000e0000 */
[----:B------:R-:W-:Y:S01]  /*d6e0*/  CS2R R10, SRZ ;  /* 0x00000000000a7805 */ /* 0x000fe2000001ff00 */
[----:B---3--:R-:W-:Y:S01]  /*d6f0*/  IMAD.MOV.U32 R8, RZ, RZ, R26 ;  /* 0x000000ffff087224 */ /* 0x008fe200078e001a */
[----:B-1----:R-:W-:Y:S01]  /*d700*/  MOV R4, R24 ;  /* 0x0000001800047202 */ /* 0x002fe20000000f00 */
[----:B------:R-:W-:-:S03]  /*d710*/  IMAD.MOV.U32 R3, RZ, RZ, R25 ;  /* 0x000000ffff037224 */ /* 0x000fc600078e0019 */
[----:B------:R-:W-:Y:S01]  /*d720*/  PRMT R42, R8, 0x7610, R42 ;  /* 0x00007610082a7816 */ /* 0x000fe2000000002a */
[----:B--2---:R-:W-:Y:S02]  /*d730*/  IMAD.MOV.U32 R2, RZ, RZ, R22 ;  /* 0x000000ffff027224 */ /* 0x004fe400078e0016 */
[----:B------:R-:W-:Y:S01]  /*d740*/  IMAD.MOV.U32 R8, RZ, RZ, R27 ;  /* 0x000000ffff087224 */ /* 0x000fe200078e001b */
[----:B------:R-:W-:Y:S01]  /*d750*/  PRMT R36, R4, 0x7610, R36 ;  /* 0x0000761004247816 */ /* 0x000fe20000000024 */
[----:B------:R-:W-:Y:S01]  /*d760*/  IMAD.MOV.U32 R4, RZ, RZ, R23 ;  /* 0x000000ffff047224 */ /* 0x000fe200078e0017 */
[----:B------:R-:W-:Y:S01]  /*d770*/  PRMT R38, R3, 0x5410, R2 ;  /* 0x0000541003267816 */ /* 0x000fe20000000002 */
[----:B------:R-:W-:Y:S01]  /*d780*/  IMAD.MOV.U32 R2, RZ, RZ, R21 ;  /* 0x000000ffff027224 */ /* 0x000fe200078e0015 */
[----:B------:R-:W-:Y:S02]  /*d790*/  PRMT R39, R39, 0x5410, R8 ;  /* 0x0000541027277816 */ /* 0x000fe40000000008 */
[----:B------:R-:W-:Y:S01]  /*d7a0*/  MOV R3, R20 ;  /* 0x0000001400037202 */ /* 0x000fe20000000f00 */
[----:B------:R-:W-:Y:S01]  /*d7b0*/  CS2R R8, SRZ ;  /* 0x0000000000087805 */ /* 0x000fe2000001ff00 */
[----:B------:R-:W-:-:S02]  /*d7c0*/  PRMT R39, R4, 0x7610, R39 ;  /* 0x0000761004277816 */ /* 0x000fc40000000027 */
[----:B------:R-:W-:Y:S01]  /*d7d0*/  PRMT R37, R2, 0x5410, R3 ;  /* 0x0000541002257816 */ /* 0x000fe20000000003 */
[----:B------:R-:W-:Y:S05]  /*d7e0*/  @P4 BRA `(.L_x_1600) ;  /* 0x000000c000004947 */ /* 0x000fea0003800000 */
[----:B----4-:R-:W-:Y:S01]  /*d7f0*/  CS2R R16, SRZ ;  /* 0x0000000000107805 */ /* 0x010fe2000001ff00 */
        /* <DEDUP_REMOVED lines=11> */
.L_x_1600:
[----:B----4-:R-:W-:Y:S05]  /*d8b0*/  BSYNC B0 ;  /* 0x0000000000007941 */ /* 0x010fea0003800000 */
.L_x_1599:
[----:B-1----:R-:W1:Y:S01]  /*d8c0*/  SHFL.IDX PT, R4, R29, 0x2, 0x181f ;  /* 0x00581f001d047f89 */ /* 0x002e6200000e0000 */
[----:B------:R-:W-:Y:S01]  /*d8d0*/  ISETP.GE.OR P0, PT, R76, c[0x0][0x27c], P6 ;  /* 0x00009f004c007a0c */ /* 0x000fe20003706670 */
[----:B------:R-:W-:Y:S01]  /*d8e0*/  CS2R R50, SRZ ;  /* 0x0000000000327805 */ /* 0x000fe2000001ff00 */
[----:B------:R-:W-:Y:S01]  /*d8f0*/  CS2R R48, SRZ ;  /* 0x0000000000307805 */ /* 0x000fe2000001ff00 */
[----:B------:R-:W2:Y:S01]  /*d900*/  SHFL.IDX PT, R5, R28, 0x2, 0x181f ;  /* 0x00581f001c057f89 */ /* 0x000ea200000e0000 */
[----:B------:R-:W-:-:S03]  /*d910*/  ISETP.NE.AND P3, PT, R46, RZ, PT ;  /* 0x000000ff2e00720c */ /* 0x000fc60003f65270 */
        /* <DEDUP_REMOVED lines=12> */
[----:B------:R-:W-:Y:S01]  /*d9e0*/  BSSY B0, `(.L_x_1601) ;  /* 0x000002e000007945 */ /* 0x000fe20003800000 */
[----:B------:R-:W-:Y:S01]  /*d9f0*/  CS2R R58, SRZ ;  /* 0x00000000003a7805 */ /* 0x000fe2000001ff00 */
[----:B------:R-:W-:Y:S01]  /*da00*/  CS2R R56, SRZ ;  /* 0x0000000000387805 */ /* 0x000fe2000001ff00 */
[----:B------:R-:W2:Y:S01]  /*da10*/  SHFL.IDX PT, R28, R28, 0x3, 0x181f ;  /* 0x00781f001c1c7f89 */ /* 0x000ea200000e0000 */
[----:B------:R-:W-:Y:S01]  /*da20*/  CS2R R54, SRZ ;  /* 0x0000000000367805 */ /* 0x000fe2000001ff00 */
[----:B------:R-:W-:Y:S02]  /*da30*/  CS2R R52, SRZ ;  /* 0x0000000000347805 */ /* 0x000fe4000001ff00 */
[----:B------:R-:W2:Y:S04]  /*da40*/  SHFL.IDX PT, R29, R29, 0x3, 0x181f ;  /* 0x00781f001d1d7f89 */ /* 0x000ea800000e0000 */
[----:B------:R-:W2:Y:S04]  /*da50*/  SHFL.IDX PT, R15, R15, 0x3, 0x181f ;  /* 0x00781f000f0f7f89 */ /* 0x000ea800000e0000 */
[----:B------:R-:W2:Y:S01]  /*da60*/  SHFL.IDX PT, R6, R6, 0x3, 0x181f ;  /* 0x00781f0006067f89 */ /* 0x000ea200000e0000 */
[----:B-1---5:R-:W-:Y:S01]  /*da70*/  IMAD.MOV.U32 R5, RZ, RZ, R18 ;  /* 0x000000ffff057224 */ /* 0x022fe200078e0012 */
[----:B------:R-:W-:-:S04]  /*da80*/  MOV R4, R19 ;  /* 0x0000001300047202 */ /* 0x000fc80000000f00 */
[----:B------:R-:W-:Y:S01]  /*da90*/  PRMT R67, R4, 0x5410, R5 ;  /* 0x0000541004437816 */ /* 0x000fe20000000005 */
[----:B------:R-:W-:Y:S01]  /*daa0*/  IMAD.MOV.U32 R5, RZ, RZ, R10 ;  /* 0x000000ffff057224 */ /* 0x000fe200078e000a */
[----:B------:R-:W-:Y:S01]  /*dab0*/  MOV R4, R11 ;  /* 0x0000000b00047202 */ /* 0x000fe20000000f00 */
[----:B---3--:R-:W-:Y:S02]  /*dac0*/  IMAD.MOV.U32 R3, RZ, RZ, R16 ;  /* 0x000000ffff037224 */ /* 0x008fe400078e0010 */
[----:B------:R-:W-:Y:S01]  /*dad0*/  IMAD.MOV.U32 R2, RZ, RZ, R17 ;  /* 0x000000ffff027224 */ /* 0x000fe200078e0011 */
[----:B------:R-:W-:-:S04]  /*dae0*/  PRMT R66, R4, 0x5410, R5 ;  /* 0x0000541004427816 */ /* 0x000fc80000000005 */
[----:B------:R-:W-:Y:S01]  /*daf0*/  PRMT R65, R2, 0x5410, R3 ;  /* 0x0000541002417816 */ /* 0x000fe20000000003 */
[----:B------:R-:W-:Y:S02]  /*db00*/  IMAD.MOV.U32 R3, RZ, RZ, R8 ;  /* 0x000000ffff037224 */ /* 0x000fe400078e0008 */
[----:B------:R-:W-:-:S05]  /*db10*/  IMAD.MOV.U32 R2, RZ, RZ, R9 ;  /* 0x000000ffff027224 */ /* 0x000fca00078e0009 */
[----:B------:R-:W-:Y:S01]  /*db20*/  PRMT R64, R2, 0x5410, R3 ;  /* 0x0000541002407816 */ /* 0x000fe20000000003 */
[----:B--2---:R-:W-:Y:S01]  /*db30*/  IMAD.MOV.U32 R5, RZ, RZ, R50 ;  /* 0x000000ffff057224 */ /* 0x004fe200078e0032 */
[----:B------:R-:W-:Y:S01]  /*db40*/  MOV R4, R51 ;  /* 0x0000003300047202 */ /* 0x000fe20000000f00 */
[----:B------:R-:W-:Y:S02]  /*db50*/  IMAD.MOV.U32 R3, RZ, RZ, R48 ;  /* 0x000000ffff037224 */ /* 0x000fe400078e0030 */
[----:B------:R-:W-:Y:S01]  /*db60*/  IMAD.MOV.U32 R2, RZ, RZ, R49 ;  /* 0x000000ffff027224 */ /* 0x000fe200078e0031 */
[----:B------:R-:W-:Y:S01]  /*db70*/  PRMT R71, R4, 0x5410, R5 ;  /* 0x0000541004477816 */ /* 0x000fe20000000005 */
[----:B----4-:R-:W-:-:S03]  /*db80*/  IMAD.MOV.U32 R5, RZ, RZ, R46 ;  /* 0x000000ffff057224 */ /* 0x010fc600078e002e */
[----:B------:R-:W-:Y:S01]  /*db90*/  PRMT R69, R2, 0x5410, R3 ;  /* 0x0000541002457816 */ /* 0x000fe20000000003 */
[----:B------:R-:W-:Y:S01]  /*dba0*/  IMAD.MOV.U32 R3, RZ, RZ, R44 ;  /* 0x000000ffff037224 */ /* 0x000fe200078e002c */
[----:B------:R-:W-:Y:S01]  /*dbb0*/  MOV R4, R47 ;  /* 0x0000002f00047202 */ /* 0x000fe20000000f00 */
[----:B------:R-:W-:-:S03]  /*dbc0*/  IMAD.MOV.U32 R2, RZ, RZ, R45 ;  /* 0x000000ffff027224 */ /* 0x000fc600078e002d */
[----:B------:R-:W-:Y:S02]  /*dbd0*/  PRMT R70, R4, 0x5410, R5 ;  /* 0x0000541004467816 */ /* 0x000fe40000000005 */
[----:B------:R-:W-:Y:S01]  /*dbe0*/  PRMT R68, R2, 0x5410, R3 ;  /* 0x0000541002447816 */ /* 0x000fe20000000003 */
[----:B------:R-:W-:Y:S05]  /*dbf0*/  @P3 BRA `(.L_x_1602) ;  /* 0x000000c000003947 */ /* 0x000fea0003800000 */
[----:B------:R-:W-:Y:S01]  /*dc00*/  CS2R R56, SRZ ;  /* 0x0000000000387805 */ /* 0x000fe2000001ff00 */
        /* <DEDUP_REMOVED lines=11> */
.L_x_1602:
[----:B------:R-:W-:Y:S05]  /*dcc0*/  BSYNC B0 ;  /* 0x0000000000007941 */ /* 0x000fea0003800000 */
.L_x_1601:
        /* <DEDUP_REMOVED lines=21> */
[----:B------:R-:W-:Y:S01]  /*de20*/  IMAD.SHL.U32 R6, R82, 0x40, RZ ;  /* 0x0000004052067824 */ /* 0x000fe200078e00ff */
        /* <DEDUP_REMOVED lines=16> */
[----:B------:R-:W-:Y:S02]  /*df30*/  SHF.R.U64 R15, R26, 0x10, R27 ;  /* 0x000000101a0f7819 */ /* 0x000fe4000000121b */
[----:B------:R-:W-:Y:S01]  /*df40*/  SHF.R.U64 R21, R22, 0x10, R23 ;  /* 0x0000001016157819 */ /* 0x000fe20000001217 */
[----:B------:R-:W-:Y:S01]  /*df50*/  IMAD.SHL.U32 R43, R2, 0x2, RZ ;  /* 0x00000002022b7824 */ /* 0x000fe200078e00ff */
[----:B------:R-:W-:-:S02]  /*df60*/  SHF.R.U32.HI R2, RZ, 0x10, R25 ;  /* 0x00000010ff027819 */ /* 0x000fc40000011619 */
[C---:B------:R-:W-:Y:S02]  /*df70*/  PRMT R26, R37.reuse, 0x5432, R20 ;  /* 0x00005432251a7816 */ /* 0x040fe40000000014 */
[----:B------:R-:W2:Y:S01]  /*df80*/  LDS.128 R28, [R43+0x100] ;  /* 0x000100002b1c7984 */ /* 0x000ea20000000c00 */
[----:B------:R-:W-:Y:S02]  /*df90*/  PRMT R36, R36, 0x5410, R6 ;  /* 0x0000541024247816 */ /* 0x000fe40000000006 */
[----:B------:R-:W-:Y:S01]  /*dfa0*/  PRMT R25, R37, 0x5410, R4 ;  /* 0x0000541025197816 */ /* 0x000fe20000000004 */
[----:B-1----:R-:W-:Y:S01]  /*dfb0*/  IMAD.U32 R22, R35, 0x10000, RZ ;  /* 0x0001000023167824 */ /* 0x002fe200078e00ff */
[----:B------:R-:W-:Y:S02]  /*dfc0*/  SHF.R.U32.HI R3, RZ, 0x10, R27 ;  /* 0x00000010ff037819 */ /* 0x000fe4000001161b */
[----:B------:R-:W-:Y:S01]  /*dfd0*/  SHF.R.U32.HI R5, RZ, 0x10, R23 ;  /* 0x00000010ff057819 */ /* 0x000fe20000011617 */
[----:B------:R-:W-:Y:S01]  /*dfe0*/  IMAD.U32 R23, R34, 0x10000, RZ ;  /* 0x0001000022177824 */ /* 0x000fe200078e00ff */
[----:B------:R-:W-:Y:S01]  /*dff0*/  SHF.L.U32 R37, R33, 0x10, RZ ;  /* 0x0000001021257819 */ /* 0x000fe200000006ff */
[----:B------:R-:W-:Y:S01]  /*e000*/  IMAD.U32 R63, R25, 0x10000, RZ ;  /* 0x00010000193f7824 */ /* 0x000fe200078e00ff */
[----:B------:R-:W-:-:S02]  /*e010*/  LOP3.LUT R24, R33, 0xffff0000, RZ, 0xc0, !PT ;  /* 0xffff000021187812 */ /* 0x000fc400078ec0ff */
[----:B------:R-:W-:Y:S02]  /*e020*/  PRMT R42, R42, 0x5410, R15 ;  /* 0x000054102a2a7816 */ /* 0x000fe4000000000f */
        /* <DEDUP_REMOVED lines=12> */
[----:B------:R-:W-:Y:S01]  /*e0f0*/  IMAD.U32 R21, R28, 0x10000, RZ ;  /* 0x000100001c157824 */ /* 0x000fe200078e00ff */
[----:B------:R-:W-:Y:S01]  /*e100*/  SHF.L.U32 R29, R36, 0x10, RZ ;  /* 0x00000010241d7819 */ /* 0x000fe200000006ff */
[----:B------:R-:W-:Y:S01]  /*e110*/  IMAD.U32 R3, R31, 0x10000, RZ ;  /* 0x000100001f037824 */ /* 0x000fe200078e00ff */
[----:B------:R-:W-:Y:S01]  /*e120*/  LOP3.LUT R20, R28, 0xffff0000, RZ, 0xc0, !PT ;  /* 0xffff00001c147812 */ /* 0x000fe200078ec0ff */
[----:B------:R-:W-:Y:S01]  /*e130*/  FMUL.FTZ R28, R21, R35 ;  /* 0x00000023151c7220 */ /* 0x000fe20000410000 */
        /* <DEDUP_REMOVED lines=13> */
[C---:B------:R-:W-:Y:S02]  /*e210*/  FFMA.FTZ R31, R37.reuse, R31, -R28 ;  /* 0x0000001f251f7223 */ /* 0x040fe4000001081c */
[----:B------:R-:W-:Y:S01]  /*e220*/  FFMA.FTZ R29, R37, R63, R21 ;  /* 0x0000003f251d7223 */ /* 0x000fe20000010015 */
[----:B------:R-:W-:Y:S01]  /*e230*/  LOP3.LUT R21, R36, 0xffff0000, RZ, 0xc0, !PT ;  /* 0xffff000024157812 */ /* 0x000fe200078ec0ff */
[C---:B------:R-:W-:Y:S01]  /*e240*/  FFMA.FTZ R30, R22.reuse, R30, -R15 ;  /* 0x0000001e161e7223 */ /* 0x040fe2000001080f */
[----:B------:R-:W-:Y:S01]  /*e250*/  LOP3.LUT R36, R25, 0xffff0000, RZ, 0xc0, !PT ;  /* 0xffff000019247812 */ /* 0x000fe200078ec0ff */
[----:B------:R-:W-:Y:S01]  /*e260*/  FFMA.FTZ R28, R22, R61, R3 ;  /* 0x0000003d161c7223 */ /* 0x000fe20000010003 */
[----:B------:R-:W-:Y:S01]  /*e270*/  LOP3.LUT R22, R27, 0xffff0000, RZ, 0xc0, !PT ;  /* 0xffff00001b167812 */ /* 0x000fe200078ec0ff */
[----:B------:R-:W-:-:S02]  /*e280*/  FMUL.FTZ R3, R20, R38 ;  /* 0x0000002614037220 */ /* 0x000fc40000410000 */
[----:B------:R-:W-:Y:S02]  /*e290*/  IMAD.U32 R37, R40, 0x10000, RZ ;  /* 0x0001000028257824 */ /* 0x000fe400078e00ff */
[-C--:B------:R-:W-:Y:S02]  /*e2a0*/  FMUL.FTZ R15, R20, R21.reuse ;  /* 0x00000015140f7220 */ /* 0x080fe40000410000 */
[----:B------:R-:W-:Y:S02]  /*e2b0*/  FFMA.FTZ R26, R32, R21, -R3 ;  /* 0x00000015201a7223 */ /* 0x000fe40000010803 */
[C---:B------:R-:W-:Y:S02]  /*e2c0*/  FMUL.FTZ R20, R6.reuse, R36 ;  /* 0x0000002406147220 */ /* 0x040fe40000410000 */
[----:B------:R-:W-:Y:S02]  /*e2d0*/  FMUL.FTZ R3, R6, R22 ;  /* 0x0000001606037220 */ /* 0x000fe40000410000 */
[----:B------:R-:W-:-:S02]  /*e2e0*/  IMAD.U32 R27, R42, 0x10000, RZ ;  /* 0x000100002a1b7824 */ /* 0x000fc400078e00ff */
[C---:B------:R-:W-:Y:S02]  /*e2f0*/  FMUL.FTZ R6, R5.reuse, R37 ;  /* 0x0000002505067220 */ /* 0x040fe40000410000 */
[----:B------:R-:W-:Y:S01]  /*e300*/  FFMA.FTZ R25, R32, R38, R15 ;  /* 0x0000002620197223 */ /* 0x000fe2000001000f */
[----:B------:R-:W-:Y:S01]  /*e310*/  LOP3.LUT R32, R40, 0xffff0000, RZ, 0xc0, !PT ;  /* 0xffff000028207812 */ /* 0x000fe200078ec0ff */
[C---:B------:R-:W-:Y:S02]  /*e320*/  FFMA.FTZ R21, R24.reuse, R36, R3 ;  /* 0x0000002418157223 */ /* 0x040fe40000010003 */
[-C--:B------:R-:W-:Y:S02]  /*e330*/  FMUL.FTZ R3, R5, R27.reuse ;  /* 0x0000001b05037220 */ /* 0x080fe40000410000 */
[----:B------:R-:W-:Y:S01]  /*e340*/  FFMA.FTZ R15, R23, R27, -R6 ;  /* 0x0000001b170f7223 */ /* 0x000fe20000010806 */
[----:B------:R-:W-:Y:S01]  /*e350*/  LOP3.LUT R27, R39, 0xffff0000, RZ, 0xc0, !PT ;  /* 0xffff0000271b7812 */ /* 0x000fe200078ec0ff */
[----:B------:R-:W-:Y:S01]  /*e360*/  FFMA.FTZ R22, R24, R22, -R20 ;  /* 0x0000001618167223 */ /* 0x000fe20000010814 */
[----:B------:R-:W-:Y:S01]  /*e370*/  LOP3.LUT R24, R42, 0xffff0000, RZ, 0xc0, !PT ;  /* 0xffff00002a187812 */ /* 0x000fe200078ec0ff */
[----:B------:R-:W-:Y:S01]  /*e380*/  FFMA.FTZ R6, R23, R37, R3 ;  /* 0x0000002517067223 */ /* 0x000fe20000010003 */
[----:B------:R-:W-:Y:S01]  /*e390*/  LOP3.LUT R20, R41, 0xffff0000, RZ, 0xc0, !PT ;  /* 0xffff000029147812 */ /* 0x000fe200078ec0ff */
[----:B------:R-:W-:Y:S01]  /*e3a0*/  FMUL.FTZ R5, R4, R32 ;  /* 0x0000002004057220 */ /* 0x000fe20000410000 */
[----:B------:R-:W-:Y:S01]  /*e3b0*/  F2FP.BF16.PACK_AB R21, R21, R29 ;  /* 0x0000001d1515723e */ /* 0x000fe200000010ff */
[----:B------:R-:W-:-:S02]  /*e3c0*/  FMUL.FTZ R3, R2, R27 ;  /* 0x0000001b02037220 */ /* 0x000fc40000410000 */
        /* <DEDUP_REMOVED lines=13> */
[----:B------:R1:W-:Y:S04]  /*e4a0*/  STS.128 [R227+0x100], R24 ;  /* 0x00010018e3007388 */ /* 0x0003e80000000c00 */
[----:B------:R1:W-:Y:S02]  /*e4b0*/  STS.128 [R43+0x100], R20 ;  /* 0x000100142b007388 */ /* 0x0003e40000000c00 */
.L_x_1604:
[----:B------:R-:W-:Y:S05]  /*e4c0*/  BSYNC B0 ;  /* 0x0000000000007941 */ /* 0x000fea0003800000 */
.L_x_1603:
        /* <DEDUP_REMOVED lines=23> */
[----:B------:R-:W-:Y:S02]  /*e640*/  PRMT R16, R64, 0x5432, R8 ;  /* 0x0000543240107816 */ /* 0x000fe40000000008 */
[----:B------:R-:W-:Y:S02]  /*e650*/  IADD3 R2, R3, R2, R12 ;  /* 0x0000000203027210 */ /* 0x000fe40007ffe00c */
[----:B------:R-:W-:Y:S01]  /*e660*/  SHF.R.U64 R15, R18, 0x10, R19 ;  /* 0x00000010120f7819 */ /* 0x000fe20000001213 */
[----:B------:R-:W-:Y:S01]  /*e670*/  IMAD.U32 R36, R16, 0x10000, RZ ;  /* 0x0001000010247824 */ /* 0x000fe200078e00ff */
[----:B------:R-:W-:Y:S01]  /*e680*/  SHF.R.U32.HI R4, RZ, 0x10, R9 ;  /* 0x00000010ff047819 */ /* 0x000fe20000011609 */
[----:B------:R-:W-:Y:S01]  /*e690*/  IMAD.SHL.U32 R35, R2, 0x2, RZ ;  /* 0x0000000202237824 */ /* 0x000fe200078e00ff */
[----:B------:R-:W-:-:S02]  /*e6a0*/  PRMT R18, R65, 0x5432, R6 ;  /* 0x0000543241127816 */ /* 0x000fc40000000006 */
[----:B------:R-:W-:Y:S02]  /*e6b0*/  SHF.R.U32.HI R2, RZ, 0x10, R17 ;  /* 0x00000010ff027819 */ /* 0x000fe40000011611 */
[----:B-1----:R-:W1:Y:S01]  /*e6c0*/  LDS.128 R20, [R35+0x100] ;  /* 0x0001000023147984 */ /* 0x002e620000000c00 */
[--C-:B------:R-:W-:Y:S02]  /*e6d0*/  SHF.R.U64 R9, R10, 0x10, R11.reuse ;  /* 0x000000100a097819 */ /* 0x100fe4000000120b */
[----:B------:R-:W-:Y:S02]  /*e6e0*/  SHF.R.U32.HI R5, RZ, 0x10, R11 ;  /* 0x00000010ff057819 */ /* 0x000fe4000001160b */
[----:B------:R-:W-:Y:S02]  /*e6f0*/  SHF.R.U32.HI R3, RZ, 0x10, R19 ;  /* 0x00000010ff037819 */ /* 0x000fe40000011613 */
[----:B------:R-:W-:Y:S02]  /*e700*/  PRMT R33, R67, 0x5432, R15 ;  /* 0x0000543243217816 */ /* 0x000fe4000000000f */
[----:B------:R-:W-:-:S02]  /*e710*/  PRMT R17, R65, 0x5410, R2 ;  /* 0x0000541041117816 */ /* 0x000fc40000000002 */
[----:B------:R-:W-:Y:S02]  /*e720*/  PRMT R15, R64, 0x5410, R4 ;  /* 0x00005410400f7816 */ /* 0x000fe40000000004 */
[C---:B------:R-:W-:Y:S02]  /*e730*/  PRMT R31, R66.reuse, 0x5432, R9 ;  /* 0x00005432421f7816 */ /* 0x040fe40000000009 */
[----:B------:R-:W-:Y:S01]  /*e740*/  PRMT R30, R66, 0x5410, R5 ;  /* 0x00005410421e7816 */ /* 0x000fe20000000005 */
[----:B------:R-:W-:Y:S01]  /*e750*/  IMAD.U32 R38, R15, 0x10000, RZ ;  /* 0x000100000f267824 */ /* 0x000fe200078e00ff */
[----:B------:R-:W-:-:S03]  /*e760*/  PRMT R32, R67, 0x5410, R3 ;  /* 0x0000541043207816 */ /* 0x000fc60000000003 */
[----:B------:R-:W-:Y:S02]  /*e770*/  IMAD.U32 R37, R30, 0x10000, RZ ;  /* 0x000100001e257824 */ /* 0x000fe400078e00ff */
[----:B-1----:R-:W-:Y:S01]  /*e780*/  IMAD.U32 R10, R20, 0x10000, RZ ;  /* 0x00010000140a7824 */ /* 0x002fe200078e00ff */
[C---:B------:R-:W-:Y:S01]  /*e790*/  SHF.L.U32 R8, R21.reuse, 0x10, RZ ;  /* 0x0000001015087819 */ /* 0x040fe200000006ff */
[----:B------:R-:W-:Y:S01]  /*e7a0*/  IMAD.U32 R5, R22, 0x10000, RZ ;  /* 0x0001000016057824 */ /* 0x000fe200078e00ff */
[----:B------:R-:W-:Y:S01]  /*e7b0*/  LOP3.LUT R6, R21, 0xffff0000, RZ, 0xc0, !PT ;  /* 0xffff000015067812 */ /* 0x000fe200078ec0ff */
[----:B------:R-:W-:Y:S01]  /*e7c0*/  IMAD.U32 R21, R18, 0x10000, RZ ;  /* 0x0001000012157824 */ /* 0x000fe200078e00ff */
[----:B------:R-:W-:Y:S01]  /*e7d0*/  LOP3.LUT R9, R20, 0xffff0000, RZ, 0xc0, !PT ;  /* 0xffff000014097812 */ /* 0x000fe200078ec0ff */
[----:B------:R-:W-:Y:S01]  /*e7e0*/  FMUL.FTZ R20, R10, R36 ;  /* 0x000000240a147220 */ /* 0x000fe20000410000 */
[----:B------:R-:W-:Y:S01]  /*e7f0*/  LOP3.LUT R4, R22, 0xffff0000, RZ, 0xc0, !PT ;  /* 0xffff000016047812 */ /* 0x000fe200078ec0ff */
[-C--:B------:R-:W-:Y:S01]  /*e800*/  FMUL.FTZ R10, R10, R21.reuse ;  /* 0x000000150a0a7220 */ /* 0x080fe20000410000 */
[----:B------:R-:W-:Y:S01]  /*e810*/  SHF.L.U32 R22, R17, 0x10, RZ ;  /* 0x0000001011167819 */ /* 0x000fe200000006ff */
[C---:B------:R-:W-:Y:S01]  /*e820*/  IMAD.U32 R3, R23.reuse, 0x10000, RZ ;  /* 0x0001000017037824 */ /* 0x040fe200078e00ff */
        /* <DEDUP_REMOVED lines=10> */
[----:B------:R-:W-:-:S02]  /*e8d0*/  FFMA.FTZ R27, R28, R21, -R20 ;  /* 0x000000151c1b7223 */ /* 0x000fc40000010814 */
[----:B------:R-:W-:Y:S02]  /*e8e0*/  IMAD.U32 R21, R32, 0x10000, RZ ;  /* 0x0001000020157824 */ /* 0x000fe400078e00ff */
[----:B------:R-:W-:Y:S01]  /*e8f0*/  FFMA.FTZ R23, R28, R36, R10 ;  /* 0x000000241c177223 */ /* 0x000fe2000001000a */
[----:B------:R-:W-:Y:S01]  /*e900*/  LOP3.LUT R36, R16, 0xffff0000, RZ, 0xc0, !PT ;  /* 0xffff000010247812 */ /* 0x000fe200078ec0ff */
[C---:B------:R-:W-:Y:S02]  /*e910*/  FMUL.FTZ R20, R8.reuse, R38 ;  /* 0x0000002608147220 */ /* 0x040fe40000410000 */
[----:B------:R-:W-:Y:S02]  /*e920*/  FMUL.FTZ R10, R8, R22 ;  /* 0x00000016080a7220 */ /* 0x000fe40000410000 */
[C---:B------:R-:W-:Y:S02]  /*e930*/  FMUL.FTZ R8, R3.reuse, R37 ;  /* 0x0000002503087220 */ /* 0x040fe40000410000 */
[----:B------:R-:W-:-:S02]  /*e940*/  FMUL.FTZ R3, R3, R21 ;  /* 0x0000001503037220 */ /* 0x000fc40000410000 */
[----:B------:R-:W-:Y:S02]  /*e950*/  FFMA.FTZ R22, R19, R22, -R20 ;  /* 0x0000001613167223 */ /* 0x000fe40000010814 */
[C---:B------:R-:W-:Y:S01]  /*e960*/  FFMA.FTZ R21, R11.reuse, R21, -R8 ;  /* 0x000000150b157223 */ /* 0x040fe20000010808 */
[----:B------:R-:W-:Y:S01]  /*e970*/  LOP3.LUT R8, R18, 0xffff0000, RZ, 0xc0, !PT ;  /* 0xffff000012087812 */ /* 0x000fe200078ec0ff */
[----:B------:R-:W-:Y:S01]  /*e980*/  FFMA.FTZ R20, R11, R37, R3 ;  /* 0x000000250b147223 */ /* 0x000fe20000010003 */
[----:B------:R-:W-:Y:S01]  /*e990*/  LOP3.LUT R11, R17, 0xffff0000, RZ, 0xc0, !PT ;  /* 0xffff0000110b7812 */ /* 0x000fe200078ec0ff */
[----:B------:R-:W-:Y:S01]  /*e9a0*/  FMUL.FTZ R3, R9, R36 ;  /* 0x0000002409037220 */ /* 0x000fe20000410000 */
[----:B------:R-:W-:Y:S01]  /*e9b0*/  LOP3.LUT R17, R15, 0xffff0000, RZ, 0xc0, !PT ;  /* 0xffff00000f117812 */ /* 0x000fe200078ec0ff */
[-C--:B------:R-:W-:Y:S01]  /*e9c0*/  FMUL.FTZ R9, R9, R8.reuse ;  /* 0x0000000809097220 */ /* 0x080fe20000410000 */
[----:B------:R-:W-:Y:S01]  /*e9d0*/  LOP3.LUT R18, R30, 0xffff0000, RZ, 0xc0, !PT ;  /* 0xffff00001e127812 */ /* 0x000fe200078ec0ff */
[----:B------:R-:W-:-:S02]  /*e9e0*/  FFMA.FTZ R16, R29, R8, -R3 ;  /* 0x000000081d107223 */ /* 0x000fc40000010803 */
[----:B------:R-:W-:Y:S02]  /*e9f0*/  FFMA.FTZ R19, R19, R38, R10 ;  /* 0x0000002613137223 */ /* 0x000fe4000001000a */
[----:B------:R-:W-:Y:S01]  /*ea00*/  IMAD.U32 R28, R31, 0x10000, RZ ;  /* 0x000100001f1c7824 */ /* 0x000fe200078e00ff */
[----:B------:R-:W-:Y:S01]  /*ea10*/  F2FP.BF16.PACK_AB R16, R16, R27 ;  /* 0x0000001b1010723e */ /* 0x000fe200000010ff */
[C---:B------:R-:W-:Y:S02]  /*ea20*/  FMUL.FTZ R8, R6.reuse, R17 ;  /* 0x0000001106087220 */ /* 0x040fe40000410000 */
[----:B------:R-:W-:Y:S02]  /*ea30*/  FMUL.FTZ R3, R6, R11 ;  /* 0x0000000b06037220 */ /* 0x000fe40000410000 */
[----:B------:R-:W-:Y:S02]  /*ea40*/  IMAD.U32 R10, R33, 0x10000, RZ ;  /* 0x00010000210a7824 */ /* 0x000fe400078e00ff */
[----:B------:R-:W-:-:S02]  /*ea50*/  FFMA.FTZ R15, R29, R36, R9 ;  /* 0x000000241d0f7223 */ /* 0x000fc40000010009 */
[----:B------:R-:W-:Y:S02]  /*ea60*/  FMUL.FTZ R6, R5, R28 ;  /* 0x0000001c05067220 */ /* 0x000fe40000410000 */
[----:B------:R-:W-:Y:S01]  /*ea70*/  FFMA.FTZ R11, R24, R11, -R8 ;  /* 0x0000000b180b7223 */ /* 0x000fe20000010808 */
        /* <DEDUP_REMOVED lines=10> */
[-C--:B------:R-:W-:Y:S02]  /*eb20*/  FMUL.FTZ R4, R4, R17.reuse ;  /* 0x0000001104047220 */ /* 0x080fe40000410000 */
        /* <DEDUP_REMOVED lines=11> */
[----:B------:R1:W-:Y:S04]  /*ebe0*/  STS.128 [R39], R16 ;  /* 0x0000001027007388 */ /* 0x0003e80000000c00 */
[----:B------:R1:W-:Y:S02]  /*ebf0*/  STS.128 [R35+0x100], R8 ;  /* 0x0001000823007388 */ /* 0x0003e40000000c00 */
.L_x_1606:
[----:B------:R-:W-:Y:S05]  /*ec00*/  BSYNC B0 ;  /* 0x0000000000007941 */ /* 0x000fea0003800000 */
.L_x_1605:
        /* <DEDUP_REMOVED lines=10> */
[----:B-1----:R-:W-:Y:S01]  /*ecb0*/  SHF.R.U32.HI R25, RZ, 0x10, R47 ;  /* 0x00000010ff197819 */ /* 0x002fe2000001162f */
        /* <DEDUP_REMOVED lines=16> */
[----:B------:R-:W-:Y:S01]  /*edc0*/  SHF.R.U64 R4, R50, 0x10, R51 ;  /* 0x0000001032047819 */ /* 0x000fe20000001233 */
[----:B------:R-:W-:Y:S01]  /*edd0*/  IMAD.SHL.U32 R34, R2, 0x2, RZ ;  /* 0x0000000202227824 */ /* 0x000fe200078e00ff */
[----:B------:R-:W-:-:S02]  /*ede0*/  SHF.R.U64 R2, R48, 0x10, R49 ;  /* 0x0000001030027819 */ /* 0x000fc40000001231 */
[----:B------:R-:W-:Y:S02]  /*edf0*/  SHF.R.U32.HI R5, RZ, 0x10, R51 ;  /* 0x00000010ff057819 */ /* 0x000fe40000011633 */
[----:B------:R-:W1:Y:S01]  /*ee00*/  LDS.128 R8, [R34+0x100] ;  /* 0x0001000022087984 */ /* 0x000e620000000c00 */
[----:B------:R-:W-:Y:S02]  /*ee10*/  PRMT R23, R69, 0x5432, R2 ;  /* 0x0000543245177816 */ /* 0x000fe40000000002 */
[C---:B------:R-:W-:Y:S02]  /*ee20*/  PRMT R29, R70.reuse, 0x5410, R25 ;  /* 0x00005410461d7816 */ /* 0x040fe40000000019 */
[----:B------:R-:W-:Y:S02]  /*ee30*/  SHF.R.U32.HI R15, RZ, 0x10, R45 ;  /* 0x00000010ff0f7819 */ /* 0x000fe4000001162d */
[----:B------:R-:W-:Y:S01]  /*ee40*/  PRMT R30, R70, 0x5432, R24 ;  /* 0x00005432461e7816 */ /* 0x000fe20000000018 */
[----:B------:R-:W-:Y:S01]  /*ee50*/  IMAD.U32 R37, R29, 0x10000, RZ ;  /* 0x000100001d257824 */ /* 0x000fe200078e00ff */
[----:B------:R-:W-:-:S02]  /*ee60*/  SHF.R.U32.HI R3, RZ, 0x10, R49 ;  /* 0x00000010ff037819 */ /* 0x000fc40000011631 */
[C---:B------:R-:W-:Y:S02]  /*ee70*/  PRMT R32, R71.reuse, 0x5432, R4 ;  /* 0x0000543247207816 */ /* 0x040fe40000000004 */
[----:B------:R-:W-:Y:S02]  /*ee80*/  PRMT R31, R71, 0x5410, R5 ;  /* 0x00005410471f7816 */ /* 0x000fe40000000005 */
[----:B------:R-:W-:Y:S02]  /*ee90*/  PRMT R20, R68, 0x5410, R15 ;  /* 0x0000541044147816 */ /* 0x000fe4000000000f */
[----:B------:R-:W-:Y:S01]  /*eea0*/  PRMT R22, R69, 0x5410, R3 ;  /* 0x0000541045167816 */ /* 0x000fe20000000003 */
[----:B------:R-:W-:Y:S01]  /*eeb0*/  IMAD.U32 R36, R31, 0x10000, RZ ;  /* 0x000100001f247824 */ /* 0x000fe200078e00ff */
[----:B------:R-:W-:Y:S01]  /*eec0*/  LOP3.LUT R39, R21, 0xffff0000, RZ, 0xc0, !PT ;  /* 0xffff000015277812 */ /* 0x000fe200078ec0ff */
[----:B------:R-:W-:Y:S02]  /*eed0*/  IMAD.U32 R38, R20, 0x10000, RZ ;  /* 0x0001000014267824 */ /* 0x000fe400078e00ff */
[C---:B-1----:R-:W-:Y:S01]  /*eee0*/  IMAD.U32 R5, R10.reuse, 0x10000, RZ ;  /* 0x000100000a057824 */ /* 0x042fe200078e00ff */
[----:B------:R-:W-:Y:S01]  /*eef0*/  LOP3.LUT R4, R10, 0xffff0000, RZ, 0xc0, !PT ;  /* 0xffff00000a047812 */ /* 0x000fe200078ec0ff */
[----:B------:R-:W-:Y:S01]  /*ef00*/  IMAD.U32 R3, R11, 0x10000, RZ ;  /* 0x000100000b037824 */ /* 0x000fe200078e00ff */
[----:B------:R-:W-:-:S02]  /*ef10*/  SHF.L.U32 R15, R9, 0x10, RZ ;  /* 0x00000010090f7819 */ /* 0x000fc400000006ff */
[----:B------:R-:W-:Y:S02]  /*ef20*/  LOP3.LUT R6, R9, 0xffff0000, RZ, 0xc0, !PT ;  /* 0xffff000009067812 */ /* 0x000fe400078ec0ff */
[----:B------:R-:W-:Y:S01]  /*ef30*/  LOP3.LUT R2, R11, 0xffff0000, RZ, 0xc0, !PT ;  /* 0xffff00000b027812 */ /* 0x000fe200078ec0ff */
[----:B------:R-:W-:Y:S01]  /*ef40*/  FMUL.FTZ R11, R15, R38 ;  /* 0x000000260f0b7220 */ /* 0x000fe20000410000 */
[----:B--2---:R-:W1:Y:S02]  /*ef50*/  LDS.128 R16, [R40] ;  /* 0x0000000028107984 */ /* 0x004e640000000c00 */
[C---:B-1----:R-:W-:Y:S01]  /*ef60*/  IMAD.U32 R25, R16.reuse, 0x10000, RZ ;  /* 0x0001000010197824 */ /* 0x042fe200078e00ff */
[----:B------:R-:W-:Y:S01]  /*ef70*/  LOP3.LUT R28, R16, 0xffff0000, RZ, 0xc0, !PT ;  /* 0xffff0000101c7812 */ /* 0x000fe200078ec0ff */
[----:B------:R-:W-:Y:S01]  /*ef80*/  IMAD.U32 R16, R8, 0x10000, RZ ;  /* 0x0001000008107824 */ /* 0x000fe200078e00ff */
[C---:B------:R-:W-:Y:S01]  /*ef90*/  LOP3.LUT R26, R17.reuse, 0xffff0000, RZ, 0xc0, !PT ;  /* 0xffff0000111a7812 */ /* 0x040fe200078ec0ff */
[----:B------:R-:W-:Y:S01]  /*efa0*/  IMAD.U32 R24, R17, 0x10000, RZ ;  /* 0x0001000011187824 */ /* 0x000fe200078e00ff */
[C---:B------:R-:W-:Y:S01]  /*efb0*/  LOP3.LUT R33, R18.reuse, 0xffff0000, RZ, 0xc0, !PT ;  /* 0xffff000012217812 */ /* 0x040fe200078ec0ff */
[----:B------:R-:W-:Y:S01]  /*efc0*/  IMAD.U32 R27, R18, 0x10000, RZ ;  /* 0x00010000121b7824 */ /* 0x000fe200078e00ff */
[C---:B------:R-:W-:Y:S01]  /*efd0*/  LOP3.LUT R18, R19.reuse, 0xffff0000, RZ, 0xc0, !PT ;  /* 0xffff000013127812 */ /* 0x040fe200078ec0ff */
[----:B------:R-:W-:Y:S01]  /*efe0*/  IMAD.U32 R17, R19, 0x10000, RZ ;  /* 0x0001000013117824 */ /* 0x000fe200078e00ff */
[----:B------:R-:W-:Y:S01]  /*eff0*/  LOP3.LUT R8, R8, 0xffff0000, RZ, 0xc0, !PT ;  /* 0xffff000008087812 */ /* 0x000fe200078ec0ff */
[----:B------:R-:W-:-:S02]  /*f000*/  IMAD.U32 R19, R23, 0x10000, RZ ;  /* 0x0001000017137824 */ /* 0x000fc400078e00ff */
[C---:B------:R-:W-:Y:S02]  /*f010*/  FMUL.FTZ R10, R16.reuse, R35 ;  /* 0x00000023100a7220 */ /* 0x040fe40000410000 */
[-C--:B------:R-:W-:Y:S02]  /*f020*/  FMUL.FTZ R9, R16, R19.reuse ;  /* 0x0000001310097220 */ /* 0x080fe40000410000 */
[C---:B------:R-:W-:Y:S01]  /*f030*/  FFMA.FTZ R16, R25.reuse, R19, -R10 ;  /* 0x0000001319107223 */ /* 0x040fe2000001080a */
[----:B------:R-:W-:Y:S01]  /*f040*/  SHF.L.U32 R19, R22, 0x10, RZ ;  /* 0x0000001016137819 */ /* 0x000fe200000006ff */
[----:B------:R-:W-:Y:S02]  /*f050*/  FFMA.FTZ R35, R25, R35, R9 ;  /* 0x0000002319237223 */ /* 0x000fe40000010009 */
[----:B------:R-:W-:Y:S02]  /*f060*/  FMUL.FTZ R9, R3, R37 ;  /* 0x0000002503097220 */ /* 0x000fe40000410000 */
[----:B------:R-:W-:-:S02]  /*f070*/  FMUL.FTZ R10, R15, R19 ;  /* 0x000000130f0a7220 */ /* 0x000fc40000410000 */
[----:B------:R-:W-:Y:S02]  /*f080*/  FMUL.FTZ R3, R3, R36 ;  /* 0x0000002403037220 */ /* 0x000fe40000410000 */
[----:B------:R-:W-:Y:S01]  /*f090*/  FFMA.FTZ R25, R24, R19, -R11 ;  /* 0x0000001318197223 */ /* 0x000fe2000001080b */
[----:B------:R-:W-:Y:S01]  /*f0a0*/  LOP3.LUT R11, R22, 0xffff0000, RZ, 0xc0, !PT ;  /* 0xffff0000160b7812 */ /* 0x000fe200078ec0ff */
[----:B------:R-:W-:Y:S01]  /*f0b0*/  FFMA.FTZ R19, R24, R38, R10 ;  /* 0x0000002618137223 */ /* 0x000fe2000001000a */
[----:B------:R-:W-:Y:S01]  /*f0c0*/  LOP3.LUT R22, R29, 0xffff0000, RZ, 0xc0, !PT ;  /* 0xffff00001d167812 */ /* 0x000fe200078ec0ff */
[----:B------:R-:W-:Y:S01]  /*f0d0*/  FFMA.FTZ R24, R17, R36, -R9 ;  /* 0x0000002411187223 */ /* 0x000fe20000010809 */
        /* <DEDUP_REMOVED lines=8> */
[----:B------:R-:W-:Y:S02]  /*f160*/  FMUL.FTZ R9, R6, R17 ;  /* 0x0000001106097220 */ /* 0x000fe40000410000 */
[----:B------:R-:W-:Y:S01]  /*f170*/  IMAD.U32 R36, R30, 0x10000, RZ ;  /* 0x000100001e247824 */ /* 0x000fe200078e00ff */
[----:B------:R-:W-:Y:S01]  /*f180*/  F2FP.BF16.PACK_AB R16, R15, R16 ;  /* 0x000000100f10723e */ /* 0x000fe200000010ff */
[-C--:B------:R-:W-:Y:S02]  /*f190*/  FMUL.FTZ R3, R6, R11.reuse ;  /* 0x0000000b06037220 */ /* 0x080fe40000410000 */
[----:B------:R-:W-:Y:S02]  /*f1a0*/  IMAD.U32 R10, R32, 0x10000, RZ ;  /* 0x00010000200a7824 */ /* 0x000fe400078e00ff */
[----:B------:R-:W-:Y:S02]  /*f1b0*/  FFMA.FTZ R11, R26, R11, -R9 ;  /* 0x0000000b1a0b7223 */ /* 0x000fe40000010809 */
[----:B------:R-:W-:-:S02]  /*f1c0*/  FMUL.FTZ R6, R5, R36 ;  /* 0x0000002405067220 */ /* 0x000fc40000410000 */
[----:B------:R-:W-:Y:S01]  /*f1d0*/  FFMA.FTZ R9, R26, R17, R3 ;  /* 0x000000111a097223 */ /* 0x000fe20000010003 */
[----:B------:R-:W-:Y:S01]  /*f1e0*/  LOP3.LUT R17, R31, 0xffff0000, RZ, 0xc0, !PT ;  /* 0xffff00001f117812 */ /* 0x000fe200078ec0ff */
[-C--:B------:R-:W-:Y:S02]  /*f1f0*/  FMUL.FTZ R3, R5, R10.reuse ;  /* 0x0000000a05037220 */ /* 0x080fe40000410000 */
[----:B------:R-:W-:Y:S01]  /*f200*/  FFMA.FTZ R10, R27, R10, -R6 ;  /* 0x0000000a1b0a7223 */ /* 0x000fe20000010806 */
[----:B------:R-:W-:Y:S01]  /*f210*/  F2FP.BF16.PACK_AB R9, R9, R19 ;  /* 0x000000130909723e */ /* 0x000fe200000010ff */
[----:B------:R-:W-:Y:S02]  /*f220*/  FFMA.FTZ R6, R27, R36, R3 ;  /* 0x000000241b067223 */ /* 0x000fe40000010003 */
[----:B------:R-:W-:Y:S02]  /*f230*/  FMUL.FTZ R5, R4, R23 ;  /* 0x0000001704057220 */ /* 0x000fe40000410000 */
[----:B------:R-:W-:-:S02]  /*f240*/  FMUL.FTZ R3, R2, R22 ;  /* 0x0000001602037220 */ /* 0x000fc40000410000 */
[-C--:B------:R-:W-:Y:S02]  /*f250*/  FMUL.FTZ R4, R4, R20.reuse ;  /* 0x0000001404047220 */ /* 0x080fe40000410000 */
[-C--:B------:R-:W-:Y:S02]  /*f260*/  FMUL.FTZ R2, R2, R17.reuse ;  /* 0x0000001102027220 */ /* 0x080fe40000410000 */
[----:B------:R-:W-:Y:S02]  /*f270*/  FFMA.FTZ R5, R33, R20, -R5 ;  /* 0x0000001421057223 */ /* 0x000fe40000010805 */
[----:B------:R-:W-:Y:S01]  /*f280*/  FFMA.FTZ R3, R18, R17, -R3 ;  /* 0x0000001112037223 */ /* 0x000fe20000010803 */
[----:B------:R-:W-:Y:S01]  /*f290*/  F2FP.BF16.PACK_AB R17, R11, R25 ;  /* 0x000000190b11723e */ /* 0x000fe200000010ff */
[----:B------:R-:W-:Y:S02]  /*f2a0*/  FFMA.FTZ R8, R28, R39, R8 ;  /* 0x000000271c087223 */ /* 0x000fe40000010008 */
[----:B------:R-:W-:Y:S01]  /*f2b0*/  FFMA.FTZ R4, R33, R23, R4 ;  /* 0x0000001721047223 */ /* 0x000fe20000010004 */
[----:B------:R-:W-:Y:S01]  /*f2c0*/  F2FP.BF16.PACK_AB R19, R3, R24 ;  /* 0x000000180313723e */ /* 0x000fe200000010ff */
[----:B------:R-:W-:Y:S01]  /*f2d0*/  FFMA.FTZ R2, R18, R22, R2 ;  /* 0x0000001612027223 */ /* 0x000fe20000010002 */
[----:B------:R-:W-:-:S02]  /*f2e0*/  F2FP.BF16.PACK_AB R18, R5, R10 ;  /* 0x0000000a0512723e */ /* 0x000fc400000010ff */
[----:B------:R-:W-:Y:S02]  /*f2f0*/  F2FP.BF16.PACK_AB R8, R8, R35 ;  /* 0x000000230808723e */ /* 0x000fe400000010ff */
[----:B------:R-:W-:Y:S01]  /*f300*/  F2FP.BF16.PACK_AB R10, R4, R6 ;  /* 0x00000006040a723e */ /* 0x000fe200000010ff */
[----:B------:R1:W-:Y:S01]  /*f310*/  STS.128 [R40], R16 ;  /* 0x0000001028007388 */ /* 0x0003e20000000c00 */
[----:B------:R-:W-:-:S05]  /*f320*/  F2FP.BF16.PACK_AB R11, R2, R21 ;  /* 0x00000015020b723e */ /* 0x000fca00000010ff */
[----:B------:R1:W-:Y:S02]  /*f330*/  STS.128 [R34+0x100], R8 ;  /* 0x0001000822007388 */ /* 0x0003e40000000c00 */
.L_x_1608:
[----:B------:R-:W-:Y:S05]  /*f340*/  BSYNC B0 ;  /* 0x0000000000007941 */ /* 0x000fea0003800000 */
.L_x_1607:
[----:B------:R-:W-:-:S04]  /*f350*/  IADD3 R2, R82, 0x60, RZ ;  /* 0x0000006052027810 */ /* 0x000fc80007ffe0ff */
        /* <DEDUP_REMOVED lines=8> */
[----:B------:R-:W-:Y:S01]  /*f3e0*/  SHF.R.U32.HI R25, RZ, 0x10, R55 ;  /* 0x00000010ff197819 */ /* 0x000fe20000011637 */
        /* <DEDUP_REMOVED lines=104> */
.L_x_1596:
[----:B------:R-:W-:Y:S05]  /*fa70*/  BSYNC B2 ;  /* 0x0000000000027941 */ /* 0x000fea0003800000 */
.L_x_1574:
[----:B------:R-:W-:Y:S01]  /*fa80*/  BAR.SYNC.DEFER_BLOCKING 0x0 ;  /* 0x0000000000007b1d */ /* 0x000fe20000010000 */
[----:B-1----:R-:W-:Y:S01]  /*fa90*/  IMAD R4, R85, c[0x0][0x208], RZ ;  /* 0x0000820055047a24 */ /* 0x002fe200078e02ff */
[----:B------:R-:W-:Y:S01]  /*faa0*/  ISETP.GE.AND P1, PT, R76, c[0x0][0x1d4], PT ;  /* 0x000075004c007a0c */ /* 0x000fe20003f26270 */
[C---:B------:R-:W-:Y:S01]  /*fab0*/  IMAD.WIDE.U32 R2, R239.reuse, c[0x0][0x208], RZ ;  /* 0x00008200ef027a25 */ /* 0x040fe200078e00ff */
[----:B------:R-:W-:Y:S02]  /*fac0*/  IADD3 R207, R202, 0x20, RZ ;  /* 0x00000020cacf7810 */ /* 0x000fe40007ffe0ff */
[----:B------:R-:W-:Y:S01]  /*fad0*/  SHF.L.U64.HI R231, R76, 0x1, R77 ;  /* 0x000000014ce77819 */ /* 0x000fe2000001024d */
[----:B------:R-:W-:Y:S01]  /*fae0*/  IMAD R4, R239, c[0x0][0x20c], R4 ;  /* 0x00008300ef047a24 */ /* 0x000fe200078e0204 */
[----:B------:R-:W-:Y:S01]  /*faf0*/  ISETP.GE.AND P2, PT, R226, c[0x0][0x1d4], PT ;  /* 0x00007500e2007a0c */ /* 0x000fe20003f46270 */
[----:B------:R-:W-:Y:S01]  /*fb00*/  IMAD.WIDE.U32 R8, R72, c[0x0][0x210], RZ ;  /* 0x0000840048087a25 */ /* 0x000fe200078e00ff */
[----:B------:R-:W-:Y:S01]  /*fb10*/  SHF.L.U64.HI R232, R226, 0x1, R98 ;  /* 0x00000001e2e87819 */ /* 0x000fe20000010262 */
[----:B------:R-:W1:Y:S01]  /*fb20*/  S2R R15, SR_TID.X ;  /* 0x00000000000f7919 */ /* 0x000e620000002100 */
[----:B------:R-:W-:Y:S01]  /*fb30*/  BSSY B0, `(.L_x_1609) ;  /* 0x0000061000007945 */ /* 0x000fe20003800000 */
[----:B------:R-:W-:-:S02]  /*fb40*/  IMAD.IADD R3, R3, 0x1, R4 ;  /* 0x0000000103037824 */ /* 0x000fc400078e0204 */
[----:B------:R-:W-:Y:S01]  /*fb50*/  IMAD R4, R84, c[0x0][0x218], RZ ;  /* 0x0000860054047a24 */ /* 0x000fe200078e02ff */
[----:B------:R-:W-:Y:S01]  /*fb60*/  STL.64 [R1+0x18], R8 ;  /* 0x0000180801007387 */ /* 0x000fe20000100a00 */
        /* <DEDUP_REMOVED lines=9> */
[----:B------:R-:W-:Y:S02]  /*fc00*/  IMAD.IADD R4, R124, 0x1, -R82 ;  /* 0x000000017c047824 */ /* 0x000fe400078e0a52 */
[----:B------:R-:W-:Y:S03]  /*fc10*/  LDSM.16.M88.4 R176, [R224] ;  /* 0x00000000e0b0783b */ /* 0x000fe60000000200 */
[----:B------:R-:W-:Y:S01]  /*fc20*/  ISETP.LT.OR P4, PT, R4, 0x1, P2 ;  /* 0x000000010400780c */ /* 0x000fe20001781670 */
[----:B------:R-:W-:Y:S04]  /*fc30*/  LDSM.16.M88.4 R180, [R223] ;  /* 0x00000000dfb4783b */ /* 0x000fe80000000200 */
[----:B------:R-:W-:Y:S04]  /*fc40*/  LDSM.16.M88.4 R184, [R221+0x4000] ;  /* 0x00400000ddb8783b */ /* 0x000fe80000000200 */
[----:B------:R-:W-:Y:S04]  /*fc50*/  LDSM.16.M88.4 R188, [R222+0x4000] ;  /* 0x00400000debc783b */ /* 0x000fe80000000200 */
[----:B------:R-:W-:Y:S04]  /*fc60*/  LDSM.16.M88.4 R192, [R224+0x4000] ;  /* 0x00400000e0c0783b */ /* 0x000fe80000000200 */
[----:B------:R-:W-:Y:S04]  /*fc70*/  LDSM.16.M88.4 R196, [R223+0x4000] ;  /* 0x00400000dfc4783b */ /* 0x000fe80000000200 */
[----:B------:R-:W-:Y:S06]  /*fc80*/  BAR.SYNC.DEFER_BLOCKING 0x0 ;  /* 0x0000000000007b1d */ /* 0x000fec0000010000 */
[----:B------:R2:W-:Y:S01]  /*fc90*/  STL [R1+0x20], R5 ;  /* 0x0000200501007387 */ /* 0x0005e20000100800 */
[----:B------:R-:W-:-:S04]  /*fca0*/  DEPBAR.LE SB0, 0x0 ;  /* 0x000080000000791a */ /* 0x000fc80000000000 */
[----:B------:R-:W-:Y:S01]  /*fcb0*/  BAR.SYNC.DEFER_BLOCKING 0x0 ;  /* 0x0000000000007b1d */ /* 0x000fe20000010000 */
[----:B--2---:R-:W-:-:S04]  /*fcc0*/  LEA R5, P0, R2, c[0x0][0x1f8], 0x1 ;  /* 0x00007e0002057a11 */ /* 0x004fc800078008ff */
[----:B------:R-:W-:Y:S01]  /*fcd0*/  LEA.HI.X R2, R2, c[0x0][0x1fc], R3, 0x1, P0 ;  /* 0x00007f0002027a11 */ /* 0x000fe200000f0c03 */
[----:B------:R-:W-:Y:S01]  /*fce0*/  SHFL.IDX PT, R10, R5, 0x1, 0x181f ;  /* 0x00381f00050a7f89 */ /* 0x000fe200000e0000 */
[----:B------:R-:W-:-:S03]  /*fcf0*/  LOP3.LUT P0, RZ, R83, 0x2, RZ, 0xc0, !PT ;  /* 0x0000000253ff7812 */ /* 0x000fc6000780c0ff */
[----:B------:R-:W2:Y:S04]  /*fd00*/  SHFL.IDX PT, R3, R5, RZ, 0x181f ;  /* 0x00181fff05037589 */ /* 0x000ea800000e0000 */
[----:B------:R-:W3:Y:S04]  /*fd10*/  SHFL.IDX PT, R6, R2, RZ, 0x181f ;  /* 0x00181fff02067589 */ /* 0x000ee800000e0000 */
[----:B------:R-:W4:Y:S02]  /*fd20*/  SHFL.IDX PT, R11, R2, 0x1, 0x181f ;  /* 0x00381f00020b7f89 */ /* 0x000f2400000e0000 */
[----:B------:R-:W-:-:S02]  /*fd30*/  @P0 IADD3 R207, R202, -0x20, RZ ;  /* 0xffffffe0cacf0810 */ /* 0x000fc40007ffe0ff */
[----:B------:R-:W-:Y:S01]  /*fd40*/  ISETP.LT.OR P0, PT, R4, 0x1, P1 ;  /* 0x000000010400780c */ /* 0x000fe20000f01670 */
[----:B------:R-:W-:Y:S01]  /*fd50*/  LDSM.16.M88.4 R24, [R202] ;  /* 0x00000000ca18783b */ /* 0x000fe20000000200 */
[C---:B------:R-:W-:Y:S02]  /*fd60*/  IADD3 R220, R207.reuse, 0x3000, RZ ;  /* 0x00003000cfdc7810 */ /* 0x040fe40007ffe0ff */
[C---:B------:R-:W-:Y:S01]  /*fd70*/  IADD3 R219, R207.reuse, 0x2800, RZ ;  /* 0x00002800cfdb7810 */ /* 0x040fe20007ffe0ff */
[----:B------:R-:W-:Y:S01]  /*fd80*/  LDSM.16.M88.4 R16, [R202+0x800] ;  /* 0x00080000ca10783b */ /* 0x000fe20000000200 */
[C---:B------:R-:W-:Y:S02]  /*fd90*/  IADD3 R218, R207.reuse, 0x2000, RZ ;  /* 0x00002000cfda7810 */ /* 0x040fe40007ffe0ff */
[C---:B------:R-:W-:Y:S01]  /*fda0*/  IADD3 R217, R207.reuse, 0x1800, RZ ;  /* 0x00001800cfd97810 */ /* 0x040fe20007ffe0ff */
[----:B------:R-:W-:Y:S01]  /*fdb0*/  LDSM.16.M88.4 R56, [R202+0x1000] ;  /* 0x00100000ca38783b */ /* 0x000fe20000000200 */
[----:B------:R-:W-:-:S02]  /*fdc0*/  IADD3 R216, R207, 0x1000, RZ ;  /* 0x00001000cfd87810 */ /* 0x000fc40007ffe0ff */
[----:B--2---:R-:W-:Y:S01]  /*fdd0*/  IADD3 R8, P3, R3, R230, RZ ;  /* 0x000000e603087210 */ /* 0x004fe20007f7e0ff */
[----:B------:R-:W-:Y:S01]  /*fde0*/  LDSM.16.M88.4 R60, [R202+0x1800] ;  /* 0x00180000ca3c783b */ /* 0x000fe20000000200 */
[----:B------:R-:W-:-:S03]  /*fdf0*/  IADD3 R215, R207, 0x800, RZ ;  /* 0x00000800cfd77810 */ /* 0x000fc60007ffe0ff */
[----:B---3--:R-:W-:Y:S01]  /*fe00*/  IMAD.X R9, R6, 0x1, R231, P3 ;  /* 0x0000000106097824 */ /* 0x008fe200018e06e7 */
[----:B------:R-:W-:Y:S01]  /*fe10*/  LDSM.16.M88.4 R84, [R202+0x2000] ;  /* 0x00200000ca54783b */ /* 0x000fe20000000200 */
[----:B------:R-:W-:-:S03]  /*fe20*/  ISETP.LT.OR P3, PT, R4, 0x21, P1 ;  /* 0x000000210400780c */ /* 0x000fc60000f61670 */
[----:B------:R-:W-:Y:S04]  /*fe30*/  LDSM.16.M88.4 R88, [R202+0x2800] ;  /* 0x00280000ca58783b */ /* 0x000fe80000000200 */
[----:B------:R-:W-:Y:S04]  /*fe40*/  LDSM.16.M88.4 R112, [R202+0x3000] ;  /* 0x00300000ca70783b */ /* 0x000fe80000000200 */
[----:B------:R-:W-:Y:S04]  /*fe50*/  LDSM.16.M88.4 R36, [R207] ;  /* 0x00000000cf24783b */ /* 0x000fe80000000200 */
[----:B------:R-:W-:Y:S04]  /*fe60*/  LDSM.16.M88.4 R28, [R207+0x800] ;  /* 0x00080000cf1c783b */ /* 0x000fe80000000200 */
[----:B------:R-:W-:Y:S04]  /*fe70*/  LDSM.16.M88.4 R68, [R207+0x1000] ;  /* 0x00100000cf44783b */ /* 0x000fe80000000200 */
[----:B------:R-:W-:Y:S04]  /*fe80*/  LDSM.16.M88.4 R72, [R207+0x1800] ;  /* 0x00180000cf48783b */ /* 0x000fe80000000200 */
[----:B------:R-:W-:Y:S04]  /*fe90*/  LDSM.16.M88.4 R100, [R207+0x2000] ;  /* 0x00200000cf64783b */ /* 0x000fe80000000200 */
[----:B------:R-:W-:Y:S04]  /*fea0*/  LDSM.16.M88.4 R108, [R207+0x2800] ;  /* 0x00280000cf6c783b */ /* 0x000fe80000000200 */
[----:B------:R-:W-:Y:S04]  /*feb0*/  LDSM.16.M88.4 R116, [R207+0x3000] ;  /* 0x00300000cf74783b */ /* 0x000fe80000000200 */
[----:B------:R-:W-:Y:S01]  /*fec0*/  @!PT LDS RZ, [RZ] ;  /* 0x00000000fffff984 */ /* 0x000fe20000000800 */
[----:B------:R-:W-:Y:S01]  /*fed0*/  @!PT LDS RZ, [RZ] ;  /* 0x00000000fffff984 */ /* 0x000fe20000000800 */
[----:B------:R-:W-:Y:S01]  /*fee0*/  @!PT LDS RZ, [RZ] ;  /* 0x00000000fffff984 */ /* 0x000fe20000000800 */
[----:B------:R2:W-:Y:S02]  /*fef0*/  LDGSTS.E.BYPASS.LTC128B.128 [R227+0x100], [R8.64], !P0 ;  /* 0x0010000008e37fae */ /* 0x0005e4000c101d48 */
[----:B--2---:R-:W-:-:S02]  /*ff00*/  IADD3 R8, P0, R3, R233, RZ ;  /* 0x000000e903087210 */ /* 0x004fc40007f1e0ff */
[----:B------:R-:W2:Y:S03]  /*ff10*/  SHFL.IDX PT, R3, R5, 0x2, 0x181f ;  /* 0x00581f0005037f89 */ /* 0x000ea600000e0000 */
[----:B------:R-:W-:Y:S02]  /*ff20*/  IMAD.X R9, R6, 0x1, R232, P0 ;  /* 0x0000000106097824 */ /* 0x000fe400000e06e8 */
[----:B------:R-:W3:Y:S04]  /*ff30*/  SHFL.IDX PT, R6, R2, 0x2, 0x181f ;  /* 0x00581f0002067f89 */ /* 0x000ee800000e0000 */
[----:B------:R5:W-:Y:S01]  /*ff40*/  LDGSTS.E.BYPASS.LTC128B.128 [R227+0x3900], [R8.64], !P4 ;  /* 0x0390000008e37fae */ /* 0x000be2000e101d48 */
[----:B------:R-:W-:-:S02]  /*ff50*/  ISETP.LT.OR P4, PT, R4, 0x21, P2 ;  /* 0x000000210400780c */ /* 0x000fc40001781670 */
[----:B-----5:R-:W-:-:S05]  /*ff60*/  IADD3 R8, P0, R10, R230, RZ ;  /* 0x000000e60a087210 */ /* 0x020fca0007f1e0ff */
[----:B----4-:R-:W-:-:S05]  /*ff70*/  IMAD.X R9, R11, 0x1, R231, P0 ;  /* 0x000000010b097824 */ /* 0x010fca00000e06e7 */
[----:B------:R4:W-:Y:S02]  /*ff80*/  LDGSTS.E.BYPASS.LTC128B.128 [R227+0x1100], [R8.64], !P3 ;  /* 0x0110000008e37fae */ /* 0x0009e4000d901d48 */
[----:B----4-:R-:W-:Y:S02]  /*ff90*/  IADD3 R8, P0, R10, R233, RZ ;  /* 0x000000e90a087210 */ /* 0x010fe40007f1e0ff */
[----:B--2---:R-:W-:-:S03]  /*ffa0*/  IADD3 R10, P3, R3, R230, RZ ;  /* 0x000000e6030a7210 */ /* 0x004fc60007f7e0ff */
[----:B------:R-:W-:Y:S02]  /*ffb0*/  IMAD.X R9, R11, 0x1, R232, P0 ;  /* 0x000000010b097824 */ /* 0x000fe400000e06e8 */
[----:B---3--:R-:W-:Y:S01]  /*ffc0*/  IMAD.X R11, R6, 0x1, R231, P3 ;  /* 0x00000001060b7824 */ /* 0x008fe200018e06e7 */
[----:B------:R-:W-:Y:S02]  /*ffd0*/  ISETP.LT.OR P3, PT, R4, 0x41, P1 ;  /* 0x000000410400780c */ /* 0x000fe40000f61670 */
[----:B------:R2:W-:Y:S11]  /*ffe0*/  LDGSTS.E.BYPASS.LTC128B.128 [R227+0x4900], [R8.64], !P4 ;  /* 0x0490000008e37fae */ /* 0x0005f6000e101d48 */
[----:B------:R3:W-:Y:S01]  /*fff0*/  LDGSTS.E.BYPASS.LTC128B.128 [R227+0x2100], [R10.64], !P3 ;  /* 0x021000000ae37fae */ /* 0x0007e2000d901d48 */
[----:B--2---:R-:W-:-:S05]  /*10000*/  IADD3 R8, P0, R3, R233, RZ ;  /* 0x000000e903087210 */ /* 0x004fca0007f1e0ff */
[----:B------:R-:W-:Y:S01]  /*10010*/  IMAD.X R9, R6, 0x1, R232, P0 ;  /* 0x0000000106097824 */ /* 0x000fe200000e06e8 */
[----:B------:R-:W-:-:S13]  /*10020*/  ISETP.LT.OR P0, PT, R4, 0x41, P2 ;  /* 0x000000410400780c */ /* 0x000fda0001701670 */
[----:B------:R3:W-:Y:S01]  /*10030*/  LDGSTS.E.BYPASS.LTC128B.128 [R227+0x5900], [R8.64], !P0 ;  /* 0x0590000008e37fae */ /* 0x0007e2000c101d48 */
[----:B-1----:R-:W-:-:S13]  /*10040*/  ISETP.GT.AND P0, PT, R15, 0x7f, PT ;  /* 0x0000007f0f00780c */ /* 0x002fda0003f04270 */
[----:B------:R-:W-:Y:S05]  /*10050*/  @P0 BRA `(.L_x_1610) ;  /* 0x000000e000000947 */ /* 0x000fea0003800000 */
[----:B------:R-:W-:Y:S05]  /*10060*/  BRA.DIV ~URZ, `(.L_x_1611) ;  /* 0x00010d427f007947 */ /* 0x000fea000b800000 */
[----:B------:R1:W2:Y:S04]  /*10070*/  SHFL.IDX PT, R6, R2, 0x3, 0x181f ;  /* 0x00781f0002067f89 */ /* 0x0002a800000e0000 */
[----:B------:R1:W4:Y:S02]  /*10080*/  SHFL.IDX PT, R2, R5, 0x3, 0x181f ;  /* 0x00781f0005027f89 */ /* 0x00032400000e0000 */
.L_x_1728:
[C---:B------:R-:W-:Y:S02]  /*10090*/  ISETP.LT.OR P3, PT, R4.reuse, 0x61, P1 ;  /* 0x000000610400780c */ /* 0x040fe40000f61670 */
[----:B------:R-:W-:Y:S02]  /*100a0*/  ISETP.LT.OR P2, PT, R4, 0x61, P2 ;  /* 0x000000610400780c */ /* 0x000fe40001741670 */
[C---:B----4-:R-:W-:Y:S02]  /*100b0*/  IADD3 R4, P1, R2.reuse, R230, RZ ;  /* 0x000000e602047210 */ /* 0x050fe40007f3e0ff */
[----:B-1----:R-:W-:-:S03]  /*100c0*/  IADD3 R2, P0, R2, R233, RZ ;  /* 0x000000e902027210 */ /* 0x002fc60007f1e0ff */
[C---:B--2---:R-:W-:Y:S02]  /*100d0*/  IMAD.X R5, R6.reuse, 0x1, R231, P1 ;  /* 0x0000000106057824 */ /* 0x044fe400008e06e7 */
[----:B------:R-:W-:-:S03]  /*100e0*/  IMAD.X R3, R6, 0x1, R232, P0 ;  /* 0x0000000106037824 */ /* 0x000fc600000e06e8 */
[----:B------:R-:W-:Y:S01]  /*100f0*/  @!PT LDS RZ, [RZ] ;  /* 0x00000000fffff984 */ /* 0x000fe20000000800 */
[----:B------:R-:W-:Y:S01]  /*10100*/  @!PT LDS RZ, [RZ] ;  /* 0x00000000fffff984 */ /* 0x000fe20000000800 */
[----:B------:R-:W-:Y:S01]  /*10110*/  @!PT LDS RZ, [RZ] ;  /* 0x00000000fffff984 */ /* 0x000fe20000000800 */
[----:B------:R1:W-:Y:S04]  /*10120*/  LDGSTS.E.BYPASS.LTC128B.128 [R229+0x3100], [R4.64], !P3 ;  /* 0x0310000004e57fae */ /* 0x0003e8000d901d48 */
[----:B------:R1:W-:Y:S02]  /*10130*/  LDGSTS.E.BYPASS.LTC128B.128 [R229+0x6900], [R2.64], !P2 ;  /* 0x0690000002e57fae */ /* 0x0003e4000d101d48 */
.L_x_1610:
[----:B------:R-:W-:Y:S05]  /*10140*/  BSYNC B0 ;  /* 0x0000000000007941 */ /* 0x000fea0003800000 */
.L_x_1609:
[----:B------:R-:W0:Y:S01]  /*10150*/  LDGDEPBAR ;  /* 0x00000000000079af */ /* 0x000e220000000000 */
[----:B------:R-:W-:Y:S01]  /*10160*/  WARPSYNC 0xffffffff ;  /* 0xffffffff00007948 */ /* 0x000fe20003800000 */
[----:B---3--:R-:W-:Y:S01]  /*10170*/  HMMA.16816.F32.BF16 R8, R140, R24, RZ ;  /* 0x000000188c08723c */ /* 0x008fe200000418ff */
[----:B------:R-:W-:Y:S01]  /*10180*/  LOP3.LUT P0, RZ, R83, 0x4, RZ, 0xc0, !PT ;  /* 0x0000000453ff7812 */ /* 0x000fe2000780c0ff */
[----:B-1----:R-:W2:Y:S01]  /*10190*/  LDL R3, [R1+0xc] ;  /* 0x00000c0001037983 */ /* 0x002ea20000100800 */
[----:B------:R-:W-:Y:S01]  /*101a0*/  MOV R2, 0x40 ;  /* 0x0000004000027802 */ /* 0x000fe20000000f00 */
[----:B------:R-:W-:Y:S01]  /*101b0*/  BSSY B1, `(.L_x_1612) ;  /* 0x0000184000017945 */ /* 0x000fe20003800000 */
[----:B------:R-:W-:-:S02]  /*101c0*/  IADD3 R214, R207, 0x3800, RZ ;  /* 0x00003800cfd67810 */ /* 0x000fc40007ffe0ff */
[----:B------:R-:W-:Y:S01]  /*101d0*/  SEL R2, R2, 0xffffffc0, !P0 ;  /* 0xffffffc002027807 */ /* 0x000fe20004000000 */
[C---:B------:R-:W-:Y:S01]  /*101e0*/  HMMA.16816.F32.BF16 R24, R140.reuse, R26, RZ ;  /* 0x0000001a8c18723c */ /* 0x040fe200000418ff */
[C---:B------:R-:W-:Y:S02]  /*101f0*/  IADD3 R213, R207.reuse, 0x6800, RZ ;  /* 0x00006800cfd57810 */ /* 0x040fe40007ffe0ff */
[-C--:B------:R-:W-:Y:S02]  /*10200*/  IADD3 R201, R202, R2.reuse, RZ ;  /* 0x00000002cac97210 */ /* 0x080fe40007ffe0ff */
[C---:B------:R-:W-:Y:S02]  /*10210*/  IADD3 R200, R207.reuse, R2, RZ ;  /* 0x00000002cfc87210 */ /* 0x040fe40007ffe0ff */
[C---:B------:R-:W-:Y:S01]  /*10220*/  IADD3 R212, R207.reuse, 0x6000, RZ ;  /* 0x00006000cfd47810 */ /* 0x040fe20007ffe0ff */
[----:B------:R-:W-:Y:S01]  /*10230*/  HMMA.16816.F32.BF16 R20, R140, R16, RZ ;  /* 0x000000108c14723c */ /* 0x000fe200000418ff */
[----:B------:R-:W1:Y:S01]  /*10240*/  LDSM.16.M88.4 R40, [R201+0x800] ;  /* 0x00080000c928783b */ /* 0x000e620000000200 */
[----:B------:R-:W-:-:S02]  /*10250*/  IADD3 R211, R207, 0x5800, RZ ;  /* 0x00005800cfd37810 */ /* 0x000fc40007ffe0ff */
[C---:B------:R-:W-:Y:S01]  /*10260*/  IADD3 R210, R207.reuse, 0x5000, RZ ;  /* 0x00005000cfd27810 */ /* 0x040fe20007ffe0ff */
[----:B------:R-:W3:Y:S01]  /*10270*/  LDSM.16.M88.4 R48, [R201] ;  /* 0x00000000c930783b */ /* 0x000ee20000000200 */
[C---:B------:R-:W-:Y:S02]  /*10280*/  IADD3 R209, R207.reuse, 0x4800, RZ ;  /* 0x00004800cfd17810 */ /* 0x040fe40007ffe0ff */
[----:B------:R-:W-:Y:S01]  /*10290*/  HMMA.16816.F32.BF16 R16, R140, R18, RZ ;  /* 0x000000128c10723c */ /* 0x000fe200000418ff */
[----:B------:R-:W-:-:S07]  /*102a0*/  IADD3 R208, R207, 0x4000, RZ ;  /* 0x00004000cfd07810 */ /* 0x000fce0007ffe0ff */
[C---:B------:R-:W-:Y:S08]  /*102b0*/  HMMA.16816.F32.BF16 R44, R144.reuse, R36, R8 ;  /* 0x00000024902c723c */ /* 0x040ff00000041808 */
[----:B------:R-:W-:Y:S08]  /*102c0*/  HMMA.16816.F32.BF16 R36, R144, R38, R24 ;  /* 0x000000269024723c */ /* 0x000ff00000041818 */
[----:B------:R-:W-:Y:S08]  /*102d0*/  HMMA.16816.F32.BF16 R24, R140, R58, RZ ;  /* 0x0000003a8c18723c */ /* 0x000ff000000418ff */
[C---:B------:R-:W-:Y:S08]  /*102e0*/  HMMA.16816.F32.BF16 R8, R144.reuse, R30, R16 ;  /* 0x0000001e9008723c */ /* 0x040ff00000041810 */
[----:B------:R-:W-:Y:S08]  /*102f0*/  HMMA.16816.F32.BF16 R32, R144, R28, R20 ;  /* 0x0000001c9020723c */ /* 0x000ff00000041814 */
[C---:B------:R-:W-:Y:S08]  /*10300*/  HMMA.16816.F32.BF16 R20, R140.reuse, R60, RZ ;  /* 0x0000003c8c14723c */ /* 0x040ff000000418ff */
[C---:B------:R-:W-:Y:S08]  /*10310*/  HMMA.16816.F32.BF16 R28, R140.reuse, R56, RZ ;  /* 0x000000388c1c723c */ /* 0x040ff000000418ff */
[----:B------:R-:W-:Y:S08]  /*10320*/  HMMA.16816.F32.BF16 R16, R140, R62, RZ ;  /* 0x0000003e8c10723c */ /* 0x000ff000000418ff */
[----:B------:R-:W-:Y:S08]  /*10330*/  HMMA.16816.F32.BF16 R60, R144, R70, R24 ;  /* 0x00000046903c723c */ /* 0x000ff00000041818 */
[----:B------:R-:W-:Y:S08]  /*10340*/  HMMA.16816.F32.BF16 R24, R140, R90, RZ ;  /* 0x0000005a8c18723c */ /* 0x000ff000000418ff */
[----:B-1----:R-:W-:Y:S08]  /*10350*/  HMMA.16816.F32.BF16 R104, R176, R42, R8 ;  /* 0x0000002ab068723c */ /* 0x002ff00000041808 */
[----:B------:R-:W-:Y:S08]  /*10360*/  HMMA.16816.F32.BF16 R8, R140, R84, RZ ;  /* 0x000000548c08723c */ /* 0x000ff000000418ff */
[C---:B---3--:R-:W-:Y:S08]  /*10370*/  HMMA.16816.F32.BF16 R92, R176.reuse, R48, R44 ;  /* 0x00000030b05c723c */ /* 0x048ff0000004182c */
[C---:B------:R-:W-:Y:S01]  /*10380*/  HMMA.16816.F32.BF16 R48, R176.reuse, R50, R36 ;  /* 0x00000032b030723c */ /* 0x040fe20000041824 */
[----:B------:R-:W1:Y:S07]  /*10390*/  LDSM.16.M88.4 R36, [R201+0x2000] ;  /* 0x00200000c924783b */ /* 0x000e6e0000000200 */
[----:B------:R-:W-:Y:S08]  /*103a0*/  HMMA.16816.F32.BF16 R96, R176, R40, R32 ;  /* 0x00000028b060723c */ /* 0x000ff00000041820 */
[----:B------:R-:W-:Y:S01]  /*103b0*/  HMMA.16816.F32.BF16 R56, R144, R72, R20 ;  /* 0x000000489038723c */ /* 0x000fe20000041814 */
[----:B------:R-:W3:Y:S07]  /*103c0*/  LDSM.16.M88.4 R20, [R201+0x1000] ;  /* 0x00100000c914783b */ /* 0x000eee0000000200 */
[----:B------:R-:W-:Y:S08]  /*103d0*/  HMMA.16816.F32.BF16 R32, R140, R86, RZ ;  /* 0x000000568c20723c */ /* 0x000ff000000418ff */
[----:B------:R-:W-:Y:S08]  /*103e0*/  HMMA.16816.F32.BF16 R64, R144, R68, R28 ;  /* 0x000000449040723c */ /* 0x000ff0000004181c */
[----:B------:R-:W-:Y:S08]  /*103f0*/  HMMA.16816.F32.BF16 R28, R140, R88, RZ ;  /* 0x000000588c1c723c */ /* 0x000ff000000418ff */
[C---:B------:R-:W-:Y:S01]  /*10400*/  HMMA.16816.F32.BF16 R52, R144.reuse, R74, R16 ;  /* 0x0000004a9034723c */ /* 0x040fe20000041810 */
[----:B------:R-:W4:Y:S07]  /*10410*/  LDSM.16.M88.4 R16, [R201+0x1800] ;  /* 0x00180000c910783b */ /* 0x000f2e0000000200 */
[C---:B------:R-:W-:Y:S01]  /*10420*/  HMMA.16816.F32.BF16 R40, R144.reuse, R110, R24 ;  /* 0x0000006e9028723c */ /* 0x040fe20000041818 */
[----:B------:R-:W5:Y:S07]  /*10430*/  LDSM.16.M88.4 R24, [R201+0x2800] ;  /* 0x00280000c918783b */ /* 0x000f6e0000000200 */
[C---:B------:R-:W-:Y:S08]  /*10440*/  HMMA.16816.F32.BF16 R8, R144.reuse, R100, R8 ;  /* 0x000000649008723c */ /* 0x040ff00000041808 */
[C---:B------:R-:W-:Y:S08]  /*10450*/  HMMA.16816.F32.BF16 R32, R144.reuse, R102, R32 ;  /* 0x000000669020723c */ /* 0x040ff00000041820 */
[----:B------:R-:W-:Y:S01]  /*10460*/  HMMA.16816.F32.BF16 R44, R144, R108, R28 ;  /* 0x0000006c902c723c */ /* 0x000fe2000004181c */
[----:B------:R-:W2:Y:S07]  /*10470*/  LDSM.16.M88.4 R28, [R200] ;  /* 0x00000000c81c783b */ /* 0x000eae0000000200 */
[C---:B-1----:R-:W-:Y:S08]  /*10480*/  HMMA.16816.F32.BF16 R72, R176.reuse, R36, R8 ;  /* 0x00000024b048723c */ /* 0x042ff00000041808 */
[C---:B---3--:R-:W-:Y:S08]  /*10490*/  HMMA.16816.F32.BF16 R88, R176.reuse, R20, R64 ;  /* 0x00000014b058723c */ /* 0x048ff00000041840 */
[----:B------:R-:W-:Y:S08]  /*104a0*/  HMMA.16816.F32.BF16 R84, R176, R22, R60 ;  /* 0x00000016b054723c */ /* 0x000ff0000004183c */
[C---:B------:R-:W-:Y:S08]  /*104b0*/  HMMA.16816.F32.BF16 R8, R140.reuse, R112, RZ ;  /* 0x000000708c08723c */ /* 0x040ff000000418ff */
[----:B------:R-:W-:Y:S08]  /*104c0*/  HMMA.16816.F32.BF16 R20, R140, R114, RZ ;  /* 0x000000728c14723c */ /* 0x000ff000000418ff */
[C---:B------:R-:W-:Y:S01]  /*104d0*/  HMMA.16816.F32.BF16 R68, R176.reuse, R38, R32 ;  /* 0x00000026b044723c */ /* 0x040fe20000041820 */
[----:B------:R-:W1:Y:S04]  /*104e0*/  LDSM.16.M88.4 R32, [R201+0x3000] ;  /* 0x00300000c920783b */ /* 0x000e680000000200 */
[----:B------:R-:W-:Y:S03]  /*104f0*/  LDSM.16.M88.4 R36, [R202+0x4000] ;  /* 0x00400000ca24783b */ /* 0x000fe60000000200 */
[C---:B----4-:R-:W-:Y:S08]  /*10500*/  HMMA.16816.F32.BF16 R100, R176.reuse, R16, R56 ;  /* 0x00000010b064723c */ /* 0x050ff00000041838 */
[C---:B-----5:R-:W-:Y:S08]  /*10510*/  HMMA.16816.F32.BF16 R64, R176.reuse, R24, R44 ;  /* 0x00000018b040723c */ /* 0x060ff0000004182c */
[C---:B------:R-:W-:Y:S01]  /*10520*/  HMMA.16816.F32.BF16 R56, R176.reuse, R26, R40 ;  /* 0x0000001ab038723c */ /* 0x040fe20000041828 */
[----:B------:R-:W3:Y:S07]  /*10530*/  LDSM.16.M88.4 R24, [R200+0x800] ;  /* 0x00080000c818783b */ /* 0x000eee0000000200 */
[----:B------:R-:W-:Y:S01]  /*10540*/  HMMA.16816.F32.BF16 R60, R176, R18, R52 ;  /* 0x00000012b03c723c */ /* 0x000fe20000041834 */
[----:B--2---:R-:W-:-:S07]  /*10550*/  ISETP.GT.AND P0, PT, R126, R3, PT ;  /* 0x000000037e00720c */ /* 0x004fce0003f04270 */
[C---:B------:R-:W-:Y:S08]  /*10560*/  HMMA.16816.F32.BF16 R16, R144.reuse, R116, R8 ;  /* 0x000000749010723c */ /* 0x040ff00000041808 */
[----:B------:R-:W-:Y:S01]  /*10570*/  HMMA.16816.F32.BF16 R8, R144, R118, R20 ;  /* 0x000000769008723c */ /* 0x000fe20000041814 */
[----:B------:R-:W2:Y:S07]  /*10580*/  LDSM.16.M88.4 R20, [R200+0x1000] ;  /* 0x00100000c814783b */ /* 0x000eae0000000200 */
[----:B------:R-:W-:Y:S08]  /*10590*/  HMMA.16816.F32.BF16 R40, R180, R28, R92 ;  /* 0x0000001cb428723c */ /* 0x000ff0000004185c */
[C---:B-1----:R-:W-:Y:S01]  /*105a0*/  HMMA.16816.F32.BF16 R44, R176.reuse, R32, R16 ;  /* 0x00000020b02c723c */ /* 0x042fe20000041810 */
[----:B------:R-:W1:Y:S07]  /*105b0*/  LDSM.16.M88.4 R16, [R200+0x1800] ;  /* 0x00180000c810783b */ /* 0x000e6e0000000200 */
[----:B------:R-:W-:Y:S01]  /*105c0*/  HMMA.16816.F32.BF16 R32, R176, R34, R8 ;  /* 0x00000022b020723c */ /* 0x000fe20000041808 */
[----:B------:R-:W4:Y:S07]  /*105d0*/  LDSM.16.M88.4 R8, [R200+0x2000] ;  /* 0x00200000c808783b */ /* 0x000f2e0000000200 */
[C---:B---3--:R-:W-:Y:S08]  /*105e0*/  HMMA.16816.F32.BF16 R52, R180.reuse, R24, R96 ;  /* 0x00000018b434723c */ /* 0x048ff00000041860 */
[C---:B------:R-:W-:Y:S01]  /*105f0*/  HMMA.16816.F32.BF16 R104, R180.reuse, R26, R104 ;  /* 0x0000001ab468723c */ /* 0x040fe20000041868 */
[----:B------:R-:W3:Y:S07]  /*10600*/  LDSM.16.M88.4 R24, [R200+0x3000] ;  /* 0x00300000c818783b */ /* 0x000eee0000000200 */
[C---:B--2---:R-:W-:Y:S08]  /*10610*/  HMMA.16816.F32.BF16 R96, R180.reuse, R20, R88 ;  /* 0x00000014b460723c */ /* 0x044ff00000041858 */
[C---:B------:R-:W-:Y:S01]  /*10620*/  HMMA.16816.F32.BF16 R92, R180.reuse, R22, R84 ;  /* 0x00000016b45c723c */ /* 0x040fe20000041854 */
[----:B------:R-:W2:Y:S07]  /*10630*/  LDSM.16.M88.4 R20, [R202+0x3800] ;  /* 0x00380000ca14783b */ /* 0x000eae0000000200 */
[C---:B------:R-:W-:Y:S01]  /*10640*/  HMMA.16816.F32.BF16 R48, R180.reuse, R30, R48 ;  /* 0x0000001eb430723c */ /* 0x040fe20000041830 */
[----:B------:R-:W5:Y:S07]  /*10650*/  LDSM.16.M88.4 R28, [R200+0x2800] ;  /* 0x00280000c81c783b */ /* 0x000f6e0000000200 */
[C---:B-1----:R-:W-:Y:S08]  /*10660*/  HMMA.16816.F32.BF16 R88, R180.reuse, R16, R100 ;  /* 0x00000010b458723c */ /* 0x042ff00000041864 */
[C---:B------:R-:W-:Y:S01]  /*10670*/  HMMA.16816.F32.BF16 R60, R180.reuse, R18, R60 ;  /* 0x00000012b43c723c */ /* 0x040fe2000004183c */
[----:B------:R-:W1:Y:S07]  /*10680*/  LDSM.16.M88.4 R16, [R202+0x4800] ;  /* 0x00480000ca10783b */ /* 0x000e6e0000000200 */
[C---:B----4-:R-:W-:Y:S08]  /*10690*/  HMMA.16816.F32.BF16 R72, R180.reuse, R8, R72 ;  /* 0x00000008b448723c */ /* 0x050ff00000041848 */
[C---:B------:R-:W-:Y:S01]  /*106a0*/  HMMA.16816.F32.BF16 R68, R180.reuse, R10, R68 ;  /* 0x0000000ab444723c */ /* 0x040fe20000041844 */
[----:B------:R-:W4:Y:S07]  /*106b0*/  LDSM.16.M88.4 R8, [R202+0x5000] ;  /* 0x00500000ca08783b */ /* 0x000f2e0000000200 */
[C---:B---3--:R-:W-:Y:S01]  /*106c0*/  HMMA.16816.F32.BF16 R112, R180.reuse, R26, R32 ;  /* 0x0000001ab470723c */ /* 0x048fe20000041820 */
[----:B------:R-:W3:Y:S07]  /*106d0*/  LDSM.16.M88.4 R32, [R207+0x3800] ;  /* 0x00380000cf20783b */ /* 0x000eee0000000200 */
[----:B------:R-:W-:Y:S01]  /*106e0*/  HMMA.16816.F32.BF16 R108, R180, R24, R44 ;  /* 0x00000018b46c723c */ /* 0x000fe2000004182c */
[----:B------:R-:W-:Y:S07]  /*106f0*/  LDSM.16.M88.4 R24, [R202+0x6000] ;  /* 0x00600000ca18783b */ /* 0x000fee0000000200 */
[C---:B--2---:R-:W-:Y:S08]  /*10700*/  HMMA.16816.F32.BF16 R40, R184.reuse, R20, R40 ;  /* 0x00000014b828723c */ /* 0x044ff00000041828 */
[----:B------:R-:W-:Y:S01]  /*10710*/  HMMA.16816.F32.BF16 R44, R184, R22, R48 ;  /* 0x00000016b82c723c */ /* 0x000fe20000041830 */
[----:B------:R-:W-:Y:S07]  /*10720*/  LDSM.16.M88.4 R20, [R201+0x3800] ;  /* 0x00380000c914783b */ /* 0x000fee0000000200 */
[C---:B-----5:R-:W-:Y:S08]  /*10730*/  HMMA.16816.F32.BF16 R84, R180.reuse, R28, R64 ;  /* 0x0000001cb454723c */ /* 0x060ff00000041840 */
[----:B------:R-:W-:Y:S01]  /*10740*/  HMMA.16816.F32.BF16 R56, R180, R30, R56 ;  /* 0x0000001eb438723c */ /* 0x000fe20000041838 */
[----:B------:R-:W2:Y:S07]  /*10750*/  LDSM.16.M88.4 R28, [R202+0x5800] ;  /* 0x00580000ca1c783b */ /* 0x000eae0000000200 */
[C---:B-1----:R-:W-:Y:S08]  /*10760*/  HMMA.16816.F32.BF16 R64, R184.reuse, R16, R96 ;  /* 0x00000010b840723c */ /* 0x042ff00000041860 */
[C---:B------:R-:W-:Y:S08]  /*10770*/  HMMA.16816.F32.BF16 R92, R184.reuse, R18, R92 ;  /* 0x00000012b85c723c */ /* 0x040ff0000004185c */
[C---:B----4-:R-:W-:Y:S08]  /*10780*/  HMMA.16816.F32.BF16 R88, R184.reuse, R8, R88 ;  /* 0x00000008b858723c */ /* 0x050ff00000041858 */
[----:B------:R-:W-:Y:S01]  /*10790*/  HMMA.16816.F32.BF16 R96, R184, R10, R60 ;  /* 0x0000000ab860723c */ /* 0x000fe2000004183c */
[----:B------:R-:W-:Y:S07]  /*107a0*/  LDSM.16.M88.4 R60, [R207+0x5000] ;  /* 0x00500000cf3c783b */ /* 0x000fee0000000200 */
[C---:B---3--:R-:W-:Y:S01]  /*107b0*/  HMMA.16816.F32.BF16 R16, R188.reuse, R32, R40 ;  /* 0x00000020bc10723c */ /* 0x048fe20000041828 */
[----:B------:R-:W-:Y:S07]  /*107c0*/  LDSM.16.M88.4 R40, [R207+0x4800] ;  /* 0x00480000cf28783b */ /* 0x000fee0000000200 */
[----:B------:R-:W-:Y:S01]  /*107d0*/  HMMA.16816.F32.BF16 R8, R188, R34, R44 ;  /* 0x00000022bc08723c */ /* 0x000fe2000004182c */
[----:B------:R-:W1:Y:S07]  /*107e0*/  LDSM.16.M88.4 R32, [R207+0x4000] ;  /* 0x00400000cf20783b */ /* 0x000e6e0000000200 */
[C---:B------:R-:W-:Y:S08]  /*107f0*/  HMMA.16816.F32.BF16 R52, R184.reuse, R36, R52 ;  /* 0x00000024b834723c */ /* 0x040ff00000041834 */
[C---:B------:R-:W-:Y:S01]  /*10800*/  HMMA.16816.F32.BF16 R48, R184.reuse, R38, R104 ;  /* 0x00000026b830723c */ /* 0x040fe20000041868 */
[----:B------:R-:W3:Y:S07]  /*10810*/  LDSM.16.M88.4 R36, [R200+0x3800] ;  /* 0x00380000c824783b */ /* 0x000eee0000000200 */
[C---:B--2---:R-:W-:Y:S08]  /*10820*/  HMMA.16816.F32.BF16 R72, R184.reuse, R28, R72 ;  /* 0x0000001cb848723c */ /* 0x044ff00000041848 */
[----:B------:R-:W-:Y:S08]  /*10830*/  HMMA.16816.F32.BF16 R68, R184, R30, R68 ;  /* 0x0000001eb844723c */ /* 0x000ff00000041844 */
[C---:B------:R-:W-:Y:S08]  /*10840*/  HMMA.16816.F32.BF16 R28, R192.reuse, R20, R16 ;  /* 0x00000014c01c723c */ /* 0x040ff00000041810 */
[----:B------:R-:W-:Y:S01]  /*10850*/  HMMA.16816.F32.BF16 R8, R192, R22, R8 ;  /* 0x00000016c008723c */ /* 0x000fe20000041808 */
[----:B------:R-:W2:Y:S07]  /*10860*/  LDSM.16.M88.4 R20, [R201+0x4000] ;  /* 0x00400000c914783b */ /* 0x000eae0000000200 */
[C---:B------:R-:W-:Y:S08]  /*10870*/  HMMA.16816.F32.BF16 R100, R184.reuse, R24, R84 ;  /* 0x00000018b864723c */ /* 0x040ff00000041854 */
[----:B------:R-:W-:Y:S08]  /*10880*/  HMMA.16816.F32.BF16 R84, R184, R26, R56 ;  /* 0x0000001ab854723c */ /* 0x000ff00000041838 */
[C---:B-1----:R-:W-:Y:S01]  /*10890*/  HMMA.16816.F32.BF16 R24, R188.reuse, R34, R48 ;  /* 0x00000022bc18723c */ /* 0x042fe20000041830 */
[----:B------:R-:W-:Y:S07]  /*108a0*/  LDSM.16.M88.4 R48, [R201+0x5000] ;  /* 0x00500000c930783b */ /* 0x000fee0000000200 */
[----:B------:R-:W-:Y:S08]  /*108b0*/  HMMA.16816.F32.BF16 R16, R188, R32, R52 ;  /* 0x00000020bc10723c */ /* 0x000ff00000041834 */
[C---:B---3--:R-:W-:Y:S08]  /*108c0*/  HMMA.16816.F32.BF16 R28, R196.reuse, R36, R28 ;  /* 0x00000024c41c723c */ /* 0x048ff0000004181c */
[----:B------:R-:W-:Y:S01]  /*108d0*/  HMMA.16816.F32.BF16 R52, R196, R38, R8 ;  /* 0x00000026c434723c */ /* 0x000fe20000041808 */
[----:B------:R-:W1:Y:S07]  /*108e0*/  LDSM.16.M88.4 R36, [R200+0x4000] ;  /* 0x00400000c824783b */ /* 0x000e6e0000000200 */
[C---:B--2---:R-:W-:Y:S01]  /*108f0*/  HMMA.16816.F32.BF16 R8, R192.reuse, R22, R24 ;  /* 0x00000016c008723c */ /* 0x044fe20000041818 */
[----:B------:R-:W2:Y:S07]  /*10900*/  LDSM.16.M88.4 R24, [R201+0x4800] ;  /* 0x00480000c918783b */ /* 0x000eae0000000200 */
[----:B------:R-:W-:Y:S01]  /*10910*/  HMMA.16816.F32.BF16 R16, R192, R20, R16 ;  /* 0x00000014c010723c */ /* 0x000fe20000041810 */
[----:B------:R-:W-:Y:S01]  /*10920*/  FMUL.FTZ R2, R28, c[0x0][0x320] ;  /* 0x0000c8001c027a20 */ /* 0x000fe20000410000 */
[----:B------:R-:W3:Y:S03]  /*10930*/  LDSM.16.M88.4 R20, [R200+0x4800] ;  /* 0x00480000c814783b */ /* 0x000ee60000000200 */
[----:B------:R4:W1:Y:S03]  /*10940*/  MUFU.TANH R121, R2 ;  /* 0x0000000200797308 */ /* 0x0008660000002400 */
[C---:B------:R-:W-:Y:S08]  /*10950*/  HMMA.16816.F32.BF16 R56, R188.reuse, R40, R64 ;  /* 0x00000028bc38723c */ /* 0x040ff00000041840 */
[----:B------:R-:W-:Y:S01]  /*10960*/  HMMA.16816.F32.BF16 R32, R188, R42, R92 ;  /* 0x0000002abc20723c */ /* 0x000fe2000004185c */
[----:B----4-:R-:W-:-:S07]  /*10970*/  FMUL.FTZ R2, R29, c[0x0][0x320] ;  /* 0x0000c8001d027a20 */ /* 0x010fce0000410000 */
[----:B------:R-:W-:Y:S01]  /*10980*/  HMMA.16816.F32.BF16 R44, R188, R60, R88 ;  /* 0x0000003cbc2c723c */ /* 0x000fe20000041858 */
[----:B------:R4:W3:Y:S07]  /*10990*/  MUFU.TANH R118, R2 ;  /* 0x0000000200767308 */ /* 0x0008ee0000002400 */
[----:B-1----:R-:W-:Y:S08]  /*109a0*/  HMMA.16816.F32.BF16 R40, R196, R38, R8 ;  /* 0x00000026c428723c */ /* 0x002ff00000041808 */
[----:B--2---:R-:W-:Y:S01]  /*109b0*/  HMMA.16816.F32.BF16 R8, R192, R26, R32 ;  /* 0x0000001ac008723c */ /* 0x004fe20000041820 */
[----:B----4-:R-:W-:-:S04]  /*109c0*/  FMUL.FTZ R2, R30, c[0x0][0x320] ;  /* 0x0000c8001e027a20 */ /* 0x010fc80000410000 */
[----:B------:R1:W2:Y:S03]  /*109d0*/  MUFU.TANH R123, R2 ;  /* 0x00000002007b7308 */ /* 0x0002a60000002400 */
[----:B------:R-:W-:Y:S08]  /*109e0*/  HMMA.16816.F32.BF16 R32, R188, R62, R96 ;  /* 0x0000003ebc20723c */ /* 0x000ff00000041860 */
[----:B------:R-:W-:Y:S01]  /*109f0*/  HMMA.16816.F32.BF16 R44, R192, R48, R44 ;  /* 0x00000030c02c723c */ /* 0x000fe2000004182c */
[----:B-1----:R-:W-:-:S07]  /*10a00*/  FMUL.FTZ R2, R31, c[0x0][0x320] ;  /* 0x0000c8001f027a20 */ /* 0x002fce0000410000 */
[----:B------:R-:W-:Y:S01]  /*10a10*/  HMMA.16816.F32.BF16 R28, R196, R36, R16 ;  /* 0x00000024c41c723c */ /* 0x000fe20000041810 */
[----:B------:R1:W4:Y:S01]  /*10a20*/  MUFU.TANH R122, R2 ;  /* 0x00000002007a7308 */ /* 0x0003220000002400 */
[----:B------:R-:W5:Y:S06]  /*10a30*/  LDSM.16.M88.4 R36, [R207+0x5800] ;  /* 0x00580000cf24783b */ /* 0x000f6c0000000200 */
[----:B------:R-:W-:Y:S01]  /*10a40*/  HMMA.16816.F32.BF16 R16, R192, R24, R56 ;  /* 0x00000018c010723c */ /* 0x000fe20000041838 */
[----:B------:R-:W2:Y:S07]  /*10a50*/  LDSM.16.M88.4 R56, [R202+0x6800] ;  /* 0x00680000ca38783b */ /* 0x000eae0000000200 */
[----:B---3--:R-:W-:Y:S01]  /*10a60*/  HMMA.16816.F32.BF16 R8, R196, R22, R8 ;  /* 0x00000016c408723c */ /* 0x008fe20000041808 */
[----:B-1----:R-:W-:-:S04]  /*10a70*/  FMUL.FTZ R2, R52, c[0x0][0x320] ;  /* 0x0000c80034027a20 */ /* 0x002fc80000410000 */
[----:B------:R1:W3:Y:S11]  /*10a80*/  MUFU.TANH R116, R2 ;  /* 0x0000000200747308 */ /* 0x0002f60000002400 */
[----:B------:R-:W-:Y:S01]  /*10a90*/  HMMA.16816.F32.BF16 R24, R196, R20, R16 ;  /* 0x00000014c418723c */ /* 0x000fe20000041810 */
[----:B-1----:R-:W-:-:S07]  /*10aa0*/  FMUL.FTZ R2, R53, c[0x0][0x320] ;  /* 0x0000c80035027a20 */ /* 0x002fce0000410000 */
[----:B------:R-:W-:Y:S01]  /*10ab0*/  HMMA.16816.F32.BF16 R16, R192, R50, R32 ;  /* 0x00000032c010723c */ /* 0x000fe20000041820 */
[----:B------:R1:W1:Y:S01]  /*10ac0*/  MUFU.TANH R106, R2 ;  /* 0x00000002006a7308 */ /* 0x0002620000002400 */
[----:B------:R-:W-:Y:S06]  /*10ad0*/  LDSM.16.M88.4 R48, [R207+0x6800] ;  /* 0x00680000cf30783b */ /* 0x000fec0000000200 */
[----:B-----5:R-:W-:Y:S08]  /*10ae0*/  HMMA.16816.F32.BF16 R20, R188, R36, R72 ;  /* 0x00000024bc14723c */ /* 0x020ff00000041848 */
[----:B--2---:R-:W-:Y:S01]  /*10af0*/  HMMA.16816.F32.BF16 R64, R184, R56, R108 ;  /* 0x00000038b840723c */ /* 0x004fe2000004186c */
[----:B-1----:R-:W-:-:S04]  /*10b00*/  FMUL.FTZ R2, R54, c[0x0][0x320] ;  /* 0x0000c80036027a20 */ /* 0x002fc80000410000 */
[----:B------:R1:W2:Y:S03]  /*10b10*/  MUFU.TANH R119, R2 ;  /* 0x0000000200777308 */ /* 0x0002a60000002400 */
[----:B------:R-:W-:Y:S01]  /*10b20*/  HMMA.16816.F32.BF16 R60, R184, R58, R112 ;  /* 0x0000003ab83c723c */ /* 0x000fe20000041870 */
[----:B------:R-:W-:Y:S01]  /*10b30*/  LDSM.16.M88.4 R56, [R200+0x6000] ;  /* 0x00600000c838783b */ /* 0x000fe20000000200 */
[----:B-1----:R-:W-:-:S03]  /*10b40*/  FMUL.FTZ R2, R55, c[0x0][0x320] ;  /* 0x0000c80037027a20 */ /* 0x002fc60000410000 */
[----:B------:R-:W-:Y:S01]  /*10b50*/  LDSM.16.M88.4 R52, [R200+0x5800] ;  /* 0x00580000c834783b */ /* 0x000fe20000000200 */
        /* <DEDUP_REMOVED lines=8> */
[----:B------:R-:W1:Y:S04]  /*10be0*/  LDSM.16.M88.4 R28, [R200+0x5000] ;  /* 0x00500000c81c783b */ /* 0x000e680000000200 */
[----:B------:R5:W1:Y:S02]  /*10bf0*/  MUFU.TANH R107, R2 ;  /* 0x00000002006b7308 */ /* 0x000a640000002400 */
[----:B-----5:R-:W-:-:S06]  /*10c00*/  FMUL.FTZ R2, R40, c[0x0][0x320] ;  /* 0x0000c80028027a20 */ /* 0x020fcc0000410000 */
[----:B------:R5:W1:Y:S02]  /*10c10*/  MUFU.TANH R95, R2 ;  /* 0x00000002005f7308 */ /* 0x000a640000002400 */
[----:B-----5:R-:W-:Y:S01]  /*10c20*/  FMUL.FTZ R2, R41, c[0x0][0x320] ;  /* 0x0000c80029027a20 */ /* 0x020fe20000410000 */
[C---:B-1----:R-:W-:Y:S05]  /*10c30*/  HMMA.16816.F32.BF16 R32, R196.reuse, R28, R44 ;  /* 0x0000001cc420723c */ /* 0x042fea000004182c */
[----:B------:R1:W1:Y:S03]  /*10c40*/  MUFU.TANH R94, R2 ;  /* 0x00000002005e7308 */ /* 0x0002660000002400 */
[----:B------:R-:W-:Y:S01]  /*10c50*/  HMMA.16816.F32.BF16 R44, R196, R30, R16 ;  /* 0x0000001ec42c723c */ /* 0x000fe20000041810 */
[----:B------:R-:W-:Y:S01]  /*10c60*/  LDSM.16.M88.4 R28, [R207+0x6000] ;  /* 0x00600000cf1c783b */ /* 0x000fe20000000200 */
[----:B-1----:R-:W-:-:S04]  /*10c70*/  FMUL.FTZ R2, R42, c[0x0][0x320] ;  /* 0x0000c8002a027a20 */ /* 0x002fc80000410000 */
[----:B------:R1:W1:Y:S02]  /*10c80*/  MUFU.TANH R98, R2 ;  /* 0x0000000200627308 */ /* 0x0002640000002400 */
[----:B-1----:R-:W-:Y:S02]  /*10c90*/  FMUL.FTZ R2, R43, c[0x0][0x320] ;  /* 0x0000c8002b027a20 */ /* 0x002fe40000410000 */
[----:B------:R-:W1:Y:S04]  /*10ca0*/  LDSM.16.M88.4 R40, [R201+0x5800] ;  /* 0x00580000c928783b */ /* 0x000e680000000200 */
[----:B------:R5:W1:Y:S02]  /*10cb0*/  MUFU.TANH R99, R2 ;  /* 0x0000000200637308 */ /* 0x000a640000002400 */
[----:B-----5:R-:W-:-:S06]  /*10cc0*/  FMUL.FTZ R2, R24, c[0x0][0x320] ;  /* 0x0000c80018027a20 */ /* 0x020fcc0000410000 */
[----:B------:R5:W1:Y:S02]  /*10cd0*/  MUFU.TANH R91, R2 ;  /* 0x00000002005b7308 */ /* 0x000a640000002400 */
[----:B-----5:R-:W-:-:S06]  /*10ce0*/  FMUL.FTZ R2, R25, c[0x0][0x320] ;  /* 0x0000c80019027a20 */ /* 0x020fcc0000410000 */
[----:B------:R5:W1:Y:S02]  /*10cf0*/  MUFU.TANH R90, R2 ;  /* 0x00000002005a7308 */ /* 0x000a640000002400 */
[----:B-----5:R-:W-:-:S06]  /*10d00*/  FMUL.FTZ R2, R26, c[0x0][0x320] ;  /* 0x0000c8001a027a20 */ /* 0x020fcc0000410000 */
[----:B------:R5:W1:Y:S02]  /*10d10*/  MUFU.TANH R97, R2 ;  /* 0x0000000200617308 */ /* 0x000a640000002400 */
[----:B-----5:R-:W-:Y:S02]  /*10d20*/  FMUL.FTZ R2, R27, c[0x0][0x320] ;  /* 0x0000c8001b027a20 */ /* 0x020fe40000410000 */
[----:B------:R-:W-:Y:S01]  /*10d30*/  HMMA.16816.F32.BF16 R24, R188, R38, R68 ;  /* 0x00000026bc18723c */ /* 0x000fe20000041844 */
[----:B------:R-:W5:Y:S03]  /*10d40*/  LDSM.16.M88.4 R36, [R201+0x6000] ;  /* 0x00600000c924783b */ /* 0x000f660000000200 */
        /* <DEDUP_REMOVED lines=8> */
[C---:B------:R-:W-:Y:S04]  /*10dd0*/  HMMA.16816.F32.BF16 R8, R192.reuse, R40, R20 ;  /* 0x00000028c008723c */ /* 0x040fe80000041814 */
[----:B------:R1:W1:Y:S04]  /*10de0*/  MUFU.TANH R93, R2 ;  /* 0x00000002005d7308 */ /* 0x0002680000002400 */
[----:B------:R-:W-:Y:S08]  /*10df0*/  HMMA.16816.F32.BF16 R20, R192, R42, R24 ;  /* 0x0000002ac014723c */ /* 0x000ff00000041818 */
[----:B------:R-:W-:Y:S01]  /*10e00*/  HMMA.16816.F32.BF16 R24, R188, R30, R84 ;  /* 0x0000001ebc18723c */ /* 0x000fe20000041854 */
[----:B-1----:R-:W-:-:S04]  /*10e10*/  FMUL.FTZ R2, R32, c[0x0][0x320] ;  /* 0x0000c80020027a20 */ /* 0x002fc80000410000 */
[----:B------:R1:W1:Y:S03]  /*10e20*/  MUFU.TANH R71, R2 ;  /* 0x0000000200477308 */ /* 0x0002660000002400 */
[----:B------:R-:W-:Y:S08]  /*10e30*/  HMMA.16816.F32.BF16 R16, R196, R52, R8 ;  /* 0x00000034c410723c */ /* 0x000ff00000041808 */
[----:B------:R-:W-:Y:S01]  /*10e40*/  HMMA.16816.F32.BF16 R8, R188, R28, R100 ;  /* 0x0000001cbc08723c */ /* 0x000fe20000041864 */
[----:B-1----:R-:W-:-:S07]  /*10e50*/  FMUL.FTZ R2, R33, c[0x0][0x320] ;  /* 0x0000c80021027a20 */ /* 0x002fce0000410000 */
[----:B------:R-:W-:Y:S01]  /*10e60*/  HMMA.16816.F32.BF16 R40, R196, R54, R20 ;  /* 0x00000036c428723c */ /* 0x000fe20000041814 */
[----:B------:R1:W1:Y:S07]  /*10e70*/  MUFU.TANH R70, R2 ;  /* 0x0000000200467308 */ /* 0x00026e0000002400 */
[----:B------:R-:W-:Y:S08]  /*10e80*/  HMMA.16816.F32.BF16 R28, R188, R48, R64 ;  /* 0x00000030bc1c723c */ /* 0x000ff00000041840 */
[----:B-----5:R-:W-:Y:S01]  /*10e90*/  HMMA.16816.F32.BF16 R8, R192, R36, R8 ;  /* 0x00000024c008723c */ /* 0x020fe20000041808 */
[----:B-1----:R-:W-:-:S04]  /*10ea0*/  FMUL.FTZ R2, R34, c[0x0][0x320] ;  /* 0x0000c80022027a20 */ /* 0x002fc80000410000 */
[----:B------:R1:W1:Y:S03]  /*10eb0*/  MUFU.TANH R88, R2 ;  /* 0x0000000200587308 */ /* 0x0002660000002400 */
[----:B------:R-:W-:Y:S01]  /*10ec0*/  HMMA.16816.F32.BF16 R20, R192, R38, R24 ;  /* 0x00000026c014723c */ /* 0x000fe20000041818 */
[----:B-1----:R-:W-:Y:S02]  /*10ed0*/  FMUL.FTZ R2, R35, c[0x0][0x320] ;  /* 0x0000c80023027a20 */ /* 0x002fe40000410000 */
[----:B------:R-:W-:Y:S02]  /*10ee0*/  LDSM.16.M88.4 R32, [R200+0x6800] ;  /* 0x00680000c820783b */ /* 0x000fe40000000200 */
[----:B------:R1:W1:Y:S11]  /*10ef0*/  MUFU.TANH R89, R2 ;  /* 0x0000000200597308 */ /* 0x0002760000002400 */
[----:B------:R-:W-:Y:S08]  /*10f00*/  @!UPT UIADD3 URZ, URZ, URZ, URZ ;  /* 0x0000003f3f3ff290 */ /* 0x000ff0000fffe03f */
        /* <DEDUP_REMOVED lines=8> */
[----:B------:R-:W1:Y:S01]  /*10f90*/  LDSM.16.M88.4 R44, [R201+0x6800] ;  /* 0x00680000c92c783b */ /* 0x000e620000000200 */
[----:B------:R-:W-:-:S04]  /*10fa0*/  DEPBAR.LE SB0, 0x0 ;  /* 0x000080000000791a */ /* 0x000fc80000000000 */
[----:B------:R5:W1:Y:S02]  /*10fb0*/  MUFU.TANH R85, R2 ;  /* 0x0000000200557308 */ /* 0x000a640000002400 */
[----:B-----5:R-:W-:-:S06]  /*10fc0*/  FMUL.FTZ R2, R16, c[0x0][0x320] ;  /* 0x0000c80010027a20 */ /* 0x020fcc0000410000 */
[----:B------:R5:W2:Y:S01]  /*10fd0*/  MUFU.TANH R55, R2 ;  /* 0x0000000200377308 */ /* 0x000aa20000002400 */
[----:B-1----:R-:W-:Y:S01]  /*10fe0*/  HMMA.16816.F32.BF16 R24, R192, R44, R28 ;  /* 0x0000002cc018723c */ /* 0x002fe2000004181c */
[----:B-----5:R-:W-:-:S06]  /*10ff0*/  FMUL.FTZ R2, R17, c[0x0][0x320] ;  /* 0x0000c80011027a20 */ /* 0x020fcc0000410000 */
[----:B------:R1:W1:Y:S02]  /*11000*/  MUFU.TANH R54, R2 ;  /* 0x0000000200367308 */ /* 0x0002640000002400 */
        /* <DEDUP_REMOVED lines=54> */
[----:B------:R-:W3:Y:S01]  /*11370*/  LDL.64 R128, [R1+0x30] ;  /* 0x0000300001807983 */ /* 0x000ee20000100a00 */
[----:B------:R-:W-:-:S03]  /*11380*/  IMAD.MOV.U32 R4, RZ, RZ, c[0x0][0x2b8] ;  /* 0x0000ae00ff047624 */ /* 0x000fc600078e00ff */
[----:B------:R-:W4:Y:S02]  /*11390*/  LDL R6, [R1+0x38] ;  /* 0x0000380001067983 */ /* 0x000f240000100800 */
[----:B------:R-:W-:Y:S01]  /*113a0*/  ISETP.NE.AND P1, PT, R4, 0x1, PT ;  /* 0x000000010400780c */ /* 0x000fe20003f25270 */
[----:B------:R-:W-:Y:S01]  /*113b0*/  IMAD.MOV.U32 R236, RZ, RZ, RZ ;  /* 0x000000ffffec7224 */ /* 0x000fe200078e00ff */
[----:B------:R-:W5:Y:S04]  /*113c0*/  LDL.64 R10, [R1+0x28] ;  /* 0x00002800010a7983 */ /* 0x000f680000100a00 */
[----:B------:R-:W3:Y:S01]  /*113d0*/  LDL R8, [R1+0x24] ;  /* 0x0000240001087983 */ /* 0x000ee20000100800 */
[----:B--2---:R-:W-:-:S04]  /*113e0*/  IADD3 R3, R0, R125, R3 ;  /* 0x0000007d00037210 */ /* 0x004fc80007ffe003 */
[----:B------:R-:W-:-:S05]  /*113f0*/  IADD3 R3, R3, -0x70, RZ ;  /* 0xffffff9003037810 */ /* 0x000fca0007ffe0ff */
[----:B------:R-:W-:-:S04]  /*11400*/  @P1 IMAD.HI.U32 R4, R3, c[0x0][0x2bc], RZ ;  /* 0x0000af0003041a27 */ /* 0x000fc800078e00ff */
[----:B-1----:R-:W-:Y:S01]  /*11410*/  IMAD.MOV.U32 R2, RZ, RZ, R3 ;  /* 0x000000ffff027224 */ /* 0x002fe200078e0003 */
        /* <DEDUP_REMOVED lines=23> */
.L_x_1729:
[----:B------:R-:W-:Y:S05]  /*11590*/  BRA.DIV ~URZ, `(.L_x_1615) ;  /* 0x0000f9527f007947 */ /* 0x000fea000b800000 */
[----:B------:R3:W4:Y:S02]  /*115a0*/  SHFL.IDX PT, R2, R5, RZ, 0x181f ;  /* 0x00181fff05027589 */ /* 0x00072400000e0000 */
.L_x_1730:
[----:B------:R-:W-:Y:S01]  /*115b0*/  ISETP.GE.AND P0, PT, R237, 0x1, PT ;  /* 0x00000001ed00780c */ /* 0x000fe20003f06270 */
[----:B------:R-:W-:-:S12]  /*115c0*/  BSSY B0, `(.L_x_1616) ;  /* 0x000000d000007945 */ /* 0x000fd80003800000 */
[----:B------:R-:W-:Y:S05]  /*115d0*/  @!P0 BRA `(.L_x_1617) ;  /* 0x000000b000008947 */ /* 0x000fea0003800000 */
[----:B------:R-:W-:Y:S02]  /*115e0*/  ISETP.GE.AND P1, PT, R76, c[0x0][0x1d4], PT ;  /* 0x000075004c007a0c */ /* 0x000fe40003f26270 */
        /* <DEDUP_REMOVED lines=10> */
.L_x_1617:
[----:B------:R-:W-:Y:S05]  /*11690*/  BSYNC B0 ;  /* 0x0000000000007941 */ /* 0x000fea0003800000 */
.L_x_1616:
[----:B------:R-:W-:Y:S05]  /*116a0*/  BRA.DIV ~URZ, `(.L_x_1618) ;  /* 0x0000f8b27f007947 */ /* 0x000fea000b800000 */
[----:B--2---:R2:W1:Y:S04]  /*116b0*/  SHFL.IDX PT, R6, R4, 0x1, 0x181f ;  /* 0x00381f0004067f89 */ /* 0x00446800000e0000 */
[----:B----4-:R2:W4:Y:S02]  /*116c0*/  SHFL.IDX PT, R2, R5, 0x1, 0x181f ;  /* 0x00381f0005027f89 */ /* 0x01052400000e0000 */
.L_x_1731:
[----:B------:R-:W-:Y:S01]  /*116d0*/  ISETP.GE.AND P0, PT, R237, 0x21, PT ;  /* 0x00000021ed00780c */ /* 0x000fe20003f06270 */
[----:B------:R-:W-:-:S12]  /*116e0*/  BSSY B0, `(.L_x_1619) ;  /* 0x000000d000007945 */ /* 0x000fd80003800000 */
[----:B------:R-:W-:Y:S05]  /*116f0*/  @!P0 BRA `(.L_x_1620) ;  /* 0x000000b000008947 */ /* 0x000fea0003800000 */
[----:B------:R-:W-:Y:S02]  /*11700*/  ISETP.GE.AND P1, PT, R76, c[0x0][0x1d4], PT ;  /* 0x000075004c007a0c */ /* 0x000fe40003f26270 */
        /* <DEDUP_REMOVED lines=10> */
.L_x_1620:
[----:B------:R-:W-:Y:S05]  /*117b0*/  BSYNC B0 ;  /* 0x0000000000007941 */ /* 0x000fea0003800000 */
.L_x_1619:
[----:B------:R-:W-:Y:S05]  /*117c0*/  BRA.DIV ~URZ, `(.L_x_1621) ;  /* 0x0000f8627f007947 */ /* 0x000fea000b800000 */
[----:B-1----:R1:W2:Y:S02]  /*117d0*/  SHFL.IDX PT, R6, R4, 0x2, 0x181f ;  /* 0x00581f0004067f89 */ /* 0x0022a400000e0000 */
.L_x_1732:
[----:B------:R-:W-:Y:S05]  /*117e0*/  BRA.DIV ~URZ, `(.L_x_1622) ;  /* 0x0000f8b27f007947 */ /* 0x000fea000b800000 */
[----:B----4-:R4:W1:Y:S02]  /*117f0*/  SHFL.IDX PT, R2, R5, 0x2, 0x181f ;  /* 0x00581f0005027f89 */ /* 0x01086400000e0000 */
.L_x_1733:
[----:B------:R-:W-:Y:S01]  /*11800*/  ISETP.GE.AND P0, PT, R237, 0x41, PT ;  /* 0x00000041ed00780c */ /* 0x000fe20003f06270 */
[----:B------:R-:W-:-:S12]  /*11810*/  BSSY B0, `(.L_x_1623) ;  /* 0x000000d000007945 */ /* 0x000fd80003800000 */
[----:B------:R-:W-:Y:S05]  /*11820*/  @!P0 BRA `(.L_x_1624) ;  /* 0x000000b000008947 */ /* 0x000fea0003800000 */
[----:B------:R-:W-:Y:S02]  /*11830*/  ISETP.GE.AND P1, PT, R76, c[0x0][0x1d4], PT ;  /* 0x000075004c007a0c */ /* 0x000fe40003f26270 */
        /* <DEDUP_REMOVED lines=10> */
.L_x_1624:
[----:B------:R-:W-:Y:S05]  /*118e0*/  BSYNC B0 ;  /* 0x0000000000007941 */ /* 0x000fea0003800000 */
.L_x_1623:
[----:B------:R-:W-:Y:S05]  /*118f0*/  BRA.DIV ~URZ, `(.L_x_1625) ;  /* 0x0000f8127f007947 */ /* 0x000fea000b800000 */
[----:B--2---:R2:W3:Y:S04]  /*11900*/  SHFL.IDX PT, R6, R4, 0x3, 0x181f ;  /* 0x00781f0004067f89 */ /* 0x0044e800000e0000 */
[----:B-1----:R2:W1:Y:S02]  /*11910*/  SHFL.IDX PT, R2, R5, 0x3, 0x181f ;  /* 0x00781f0005027f89 */ /* 0x00246400000e0000 */
.L_x_1734:
[----:B------:R-:W-:-:S13]  /*11920*/  ISETP.GE.AND P0, PT, R237, 0x61, PT ;  /* 0x00000061ed00780c */ /* 0x000fda0003f06270 */
[----:B------:R-:W-:Y:S05]  /*11930*/  @!P0 BRA `(.L_x_1613) ;  /* 0x000000b000008947 */ /* 0x000fea0003800000 */
[----:B------:R-:W-:Y:S02]  /*11940*/  ISETP.GE.AND P1, PT, R76, c[0x0][0x1d4], PT ;  /* 0x000075004c007a0c */ /* 0x000fe40003f26270 */
[----:B------:R-:W-:Y:S02]  /*11950*/  ISETP.GE.AND P0, PT, R226, c[0x0][0x1d4], PT ;  /* 0x00007500e2007a0c */ /* 0x000fe40003f06270 */
[C---:B-12---:R-:W-:Y:S02]  /*11960*/  IADD3 R4, P3, R2.reuse, R230, RZ ;  /* 0x000000e602047210 */ /* 0x046fe40007f7e0ff */
[----:B------:R-:W-:-:S03]  /*11970*/  IADD3 R2, P2, R2, R233, RZ ;  /* 0x000000e902027210 */ /* 0x000fc60007f5e0ff */
[C---:B---34-:R-:W-:Y:S02]  /*11980*/  IMAD.X R5, R6.reuse, 0x1, R231, P3 ;  /* 0x0000000106057824 */ /* 0x058fe400018e06e7 */
[----:B------:R-:W-:-:S03]  /*11990*/  IMAD.X R3, R6, 0x1, R232, P2 ;  /* 0x0000000106037824 */ /* 0x000fc600010e06e8 */
[----:B------:R-:W-:Y:S01]  /*119a0*/  @!PT LDS RZ, [RZ] ;  /* 0x00000000fffff984 */ /* 0x000fe20000000800 */
[----:B------:R-:W-:Y:S01]  /*119b0*/  @!PT LDS RZ, [RZ] ;  /* 0x00000000fffff984 */ /* 0x000fe20000000800 */
[----:B------:R-:W-:Y:S01]  /*119c0*/  @!PT LDS RZ, [RZ] ;  /* 0x00000000fffff984 */ /* 0x000fe20000000800 */
[----:B------:R1:W-:Y:S04]  /*119d0*/  LDGSTS.E.BYPASS.LTC128B.128 [R229+0xb100], [R4.64], !P1 ;  /* 0x0b10000004e57fae */ /* 0x0003e8000c901d48 */
[----:B------:R1:W-:Y:S02]  /*119e0*/  LDGSTS.E.BYPASS.LTC128B.128 [R229+0xe900], [R2.64], !P0 ;  /* 0x0e90000002e57fae */ /* 0x0003e4000c101d48 */
.L_x_1613:
[----:B--234-:R-:W-:Y:S05]  /*119f0*/  BSYNC B1 ;  /* 0x0000000000017941 */ /* 0x01cfea0003800000 */
.L_x_1612:
[----:B-1----:R-:W2:Y:S01]  /*11a00*/  LDL R3, [R1+0x40] ;  /* 0x0000400001037983 */ /* 0x002ea20000100800 */
[----:B------:R-:W-:-:S03]  /*11a10*/  IMAD.MOV.U32 R4, RZ, RZ, c[0x0][0x2c4] ;  /* 0x0000b100ff047624 */ /* 0x000fc600078e00ff */
[----:B------:R-:W2:Y:S04]  /*11a20*/  LDL R2, [R1+0x64] ;  /* 0x0000640001027983 */ /* 0x000ea80000100800 */
[----:B------:R-:W3:Y:S04]  /*11a30*/  LDL R6, [R1+0x60] ;  /* 0x0000600001067983 */ /* 0x000ee80000100800 */
[----:B------:R-:W4:Y:S01]  /*11a40*/  LDL R5, [R1+0x44] ;  /* 0x0000440001057983 */ /* 0x000f220000100800 */
[----:B------:R-:W-:-:S03]  /*11a50*/  ISETP.NE.AND P0, PT, R4, 0x1, PT ;  /* 0x000000010400780c */ /* 0x000fc60003f05270 */
[----:B------:R-:W0:Y:S01]  /*11a60*/  LDGDEPBAR ;  /* 0x00000000000079af */ /* 0x000e220000000000 */
[----:B--2---:R-:W-:-:S09]  /*11a70*/  IADD3 R2, R2, R3, RZ ;  /* 0x0000000302027210 */ /* 0x004fd20007ffe0ff */
[----:B------:R-:W-:-:S04]  /*11a80*/  @P0 IMAD.HI.U32 R3, R2, c[0x0][0x2c8], RZ ;  /* 0x0000b20002030a27 */ /* 0x000fc800078e00ff */
[----:B------:R-:W-:Y:S01]  /*11a90*/  IMAD.MOV.U32 R4, RZ, RZ, R2 ;  /* 0x000000ffff047224 */ /* 0x000fe200078e0002 */
[C---:B---3--:R-:W-:Y:S02]  /*11aa0*/  IADD3 R2, -R6.reuse, 0x1, R124 ;  /* 0x0000000106027810 */ /* 0x048fe40007ffe17c */
[----:B------:R-:W-:Y:S02]  /*11ab0*/  @P0 SHF.R.U32.HI R4, RZ, c[0x0][0x2cc], R3 ;  /* 0x0000b300ff040a19 */ /* 0x000fe40000011603 */
[----:B------:R-:W-:Y:S01]  /*11ac0*/  IADD3 R6, -R6, R124, RZ ;  /* 0x0000007c06067210 */ /* 0x000fe20007ffe1ff */
[----:B----4-:R-:W-:Y:S01]  /*11ad0*/  IMAD.IADD R5, R2, 0x1, -R5 ;  /* 0x0000000102057824 */ /* 0x010fe200078e0a05 */
[----:B------:R-:W-:Y:S05]  /*11ae0*/  BRA.DIV ~URZ, `(.L_x_1626) ;  /* 0x0000f6f27f007947 */ /* 0x000fea000b800000 */
[----:B------:R1:W2:Y:S02]  /*11af0*/  SHFL.IDX PT, R2, R4, RZ, 0x1c1f ;  /* 0x001c1fff04027589 */ /* 0x0002a400000e0000 */
.L_x_1735:
[----:B--2---:R-:W-:-:S05]  /*11b00*/  IMAD.IADD R2, R5, 0x1, R2 ;  /* 0x0000000105027824 */ /* 0x004fca00078e0202 */
[----:B------:R-:W-:-:S04]  /*11b10*/  IMNMX R2, R6, R2, PT ;  /* 0x0000000206027217 */ /* 0x000fc80003800200 */
[C---:B------:R-:W-:Y:S02]  /*11b20*/  ISETP.GT.AND P0, PT, R2.reuse, RZ, PT ;  /* 0x000000ff0200720c */ /* 0x040fe40003f04270 */
[C---:B------:R-:W-:Y:S02]  /*11b30*/  ISETP.GT.AND P1, PT, R2.reuse, 0x1, PT ;  /* 0x000000010200780c */ /* 0x040fe40003f24270 */
[----:B------:R-:W-:Y:S02]  /*11b40*/  FSEL R9, R121, -INF , P0 ;  /* 0xff80000079097808 */ /* 0x000fe40000000000 */
[----:B------:R-:W-:Y:S02]  /*11b50*/  ISETP.GT.AND P0, PT, R2, 0x10, PT ;  /* 0x000000100200780c */ /* 0x000fe40003f04270 */
[----:B------:R-:W-:Y:S02]  /*11b60*/  FSEL R10, R118, -INF , P1 ;  /* 0xff800000760a7808 */ /* 0x000fe40000800000 */
[----:B------:R-:W-:-:S02]  /*11b70*/  FSEL R21, R105, -INF , P0 ;  /* 0xff80000069157808 */ /* 0x000fc40000000000 */
[C---:B------:R-:W-:Y:S02]  /*11b80*/  ISETP.GT.AND P2, PT, R2.reuse, 0x8, PT ;  /* 0x000000080200780c */ /* 0x040fe40003f44270 */
        /* <DEDUP_REMOVED lines=8> */
[----:B------:R-:W-:Y:S02]  /*11c10*/  FSEL R39, R91, -INF , P0 ;  /* 0xff8000005b277808 */ /* 0x000fe40000000000 */
[C---:B------:R-:W-:Y:S02]  /*11c20*/  ISETP.GT.AND P2, PT, R2.reuse, 0x18, PT ;  /* 0x000000180200780c */ /* 0x040fe40003f44270 */
[----:B------:R-:W-:-:S02]  /*11c30*/  ISETP.GT.AND P1, PT, R2, 0x21, PT ;  /* 0x000000210200780c */ /* 0x000fc40003f24270 */
[C---:B------:R-:W-:Y:S02]  /*11c40*/  ISETP.GT.AND P3, PT, R2.reuse, 0x28, PT ;  /* 0x000000280200780c */ /* 0x040fe40003f64270 */
[C---:B------:R-:W-:Y:S02]  /*11c50*/  ISETP.GT.AND P4, PT, R2.reuse, 0x29, PT ;  /* 0x000000290200780c */ /* 0x040fe40003f84270 */
[----:B------:R-:W-:Y:S02]  /*11c60*/  ISETP.GT.AND P0, PT, R2, 0x30, PT ;  /* 0x000000300200780c */ /* 0x000fe40003f04270 */
[----:B------:R-:W-:Y:S02]  /*11c70*/  FSEL R23, R95, -INF , P2 ;  /* 0xff8000005f177808 */ /* 0x000fe40001000000 */
        /* <DEDUP_REMOVED lines=53> */
[----:B-1----:R-:W-:Y:S02]  /*11fd0*/  FMNMX.FTZ R4, R8, R15, !PT ;  /* 0x0000000f08047209 */ /* 0x002fe40007810000 */
        /* <DEDUP_REMOVED lines=93> */
[----:B------:R-:W1:Y:S02]  /*125b0*/  SHFL.BFLY PT, R4, R2, 0x2, 0x1f ;  /* 0x0c401f0002047f89 */ /* 0x000e6400000e0000 */
[----:B------:R-:W-:-:S05]  /*125c0*/  FMNMX.FTZ R3, R45, R3, !PT ;  /* 0x000000032d037209 */ /* 0x000fca0007810000 */
[----:B------:R-:W2:Y:S01]  /*125d0*/  SHFL.BFLY PT, R5, R3, 0x2, 0x1f ;  /* 0x0c401f0003057f89 */ /* 0x000ea200000e0000 */
[----:B-1----:R-:W-:-:S05]  /*125e0*/  FMNMX.FTZ R2, R4, R2, !PT ;  /* 0x0000000204027209 */ /* 0x002fca0007810000 */
[----:B------:R-:W1:Y:S01]  /*125f0*/  SHFL.BFLY PT, R6, R2, 0x1, 0x1f ;  /* 0x0c201f0002067f89 */ /* 0x000e6200000e0000 */
[----:B--2---:R-:W-:-:S05]  /*12600*/  FMNMX.FTZ R5, R3, R5, !PT ;  /* 0x0000000503057209 */ /* 0x004fca0007810000 */
[----:B------:R2:W3:Y:S01]  /*12610*/  SHFL.BFLY PT, R4, R5, 0x1, 0x1f ;  /* 0x0c201f0005047f89 */ /* 0x0004e200000e0000 */
[----:B-1----:R-:W-:-:S05]  /*12620*/  FMNMX.FTZ R6, R2, R6, !PT ;  /* 0x0000000602067209 */ /* 0x002fca0007810000 */
.L_x_1736:
[C---:B------:R-:W-:Y:S01]  /*12630*/  FMUL.FTZ R3, R6.reuse, c[0x0][0x2d0] ;  /* 0x0000b40006037a20 */ /* 0x040fe20000410000 */
[----:B------:R-:W-:Y:S01]  /*12640*/  FSETP.NEU.FTZ.AND P0, PT, R6, -INF , PT ;  /* 0xff8000000600780b */ /* 0x000fe20003f1d000 */
[----:B------:R-:W-:Y:S01]  /*12650*/  WARPSYNC 0xffffffff ;  /* 0xffffffff00007948 */ /* 0x000fe20003800000 */
[----:B--23--:R-:W-:Y:S01]  /*12660*/  FMNMX.FTZ R5, R4, R5, !PT ;  /* 0x0000000504057209 */ /* 0x00cfe20007810000 */
[----:B------:R-:W2:Y:S01]  /*12670*/  LDL R149, [R1+0x40] ;  /* 0x0000400001957983 */ /* 0x000ea20000100800 */
[----:B------:R-:W-:Y:S02]  /*12680*/  FSEL R3, R3, RZ, P0 ;  /* 0x000000ff03037208 */ /* 0x000fe40000000000 */
[----:B------:R-:W-:Y:S01]  /*12690*/  FSETP.NEU.FTZ.AND P0, PT, R5, -INF , PT ;  /* 0xff8000000500780b */ /* 0x000fe20003f1d000 */
[----:B------:R-:W3:Y:S02]  /*126a0*/  LDL R148, [R1+0x44] ;  /* 0x0000440001947983 */ /* 0x000ee40000100800 */
        /* <DEDUP_REMOVED lines=10> */
[--C-:B------:R-:W-:Y:S02]  /*12750*/  FFMA.FTZ R70, R70, c[0x0][0x2d0], -R3.reuse ;  /* 0x0000b40046467a23 */ /* 0x100fe40000010803 */
[--C-:B------:R-:W-:Y:S02]  /*12760*/  FFMA.FTZ R68, R68, c[0x0][0x2d0], -R3.reuse ;  /* 0x0000b40044447a23 */ /* 0x100fe40000010803 */
[----:B-1----:R-:W-:-:S04]  /*12770*/  FFMA.FTZ R2, R10, c[0x0][0x2d0], -R3 ;  /* 0x0000b4000a027a23 */ /* 0x002fc80000010803 */
[----:B------:R1:W5:Y:S01]  /*12780*/  MUFU.EX2 R86, R2 ;  /* 0x0000000200567308 */ /* 0x0003620000000800 */
[----:B----4-:R-:W-:-:S07]  /*12790*/  FFMA.FTZ R4, R26, c[0x0][0x2d0], -R3 ;  /* 0x0000b4001a047a23 */ /* 0x010fce0000010803 */
[----:B------:R-:W4:Y:S01]  /*127a0*/  MUFU.EX2 R96, R4 ;  /* 0x0000000400607308 */ /* 0x000f220000000800 */
[----:B-1----:R-:W-:Y:S01]  /*127b0*/  FFMA.FTZ R2, R11, c[0x0][0x2d0], -R3 ;  /* 0x0000b4000b027a23 */ /* 0x002fe20000010803 */
[----:B-----5:R-:W-:-:S06]  /*127c0*/  F2FP.BF16.PACK_AB R32, R86, R87 ;  /* 0x000000575620723e */ /* 0x020fcc00000010ff */
[----:B------:R1:W-:Y:S01]  /*127d0*/  MUFU.EX2 R89, R2 ;  /* 0x0000000200597308 */ /* 0x0003e20000000800 */
[----:B----4-:R-:W-:Y:S01]  /*127e0*/  F2FP.BF16.PACK_AB R30, R96, R94 ;  /* 0x0000005e601e723e */ /* 0x010fe200000010ff */
[----:B-1----:R-:W-:-:S06]  /*127f0*/  FFMA.FTZ R2, R20, c[0x0][0x2d0], -R3 ;  /* 0x0000b40014027a23 */ /* 0x002fcc0000010803 */
[----:B------:R1:W4:Y:S02]  /*12800*/  MUFU.EX2 R88, R2 ;  /* 0x0000000200587308 */ /* 0x0003240000000800 */
[----:B-1----:R-:W-:Y:S01]  /*12810*/  FFMA.FTZ R2, R21, c[0x0][0x2d0], -R3 ;  /* 0x0000b40015027a23 */ /* 0x002fe20000010803 */
[----:B----4-:R-:W-:-:S05]  /*12820*/  F2FP.BF16.PACK_AB R34, R88, R89 ;  /* 0x000000595822723e */ /* 0x010fca00000010ff */
[----:B------:R1:W-:Y:S02]  /*12830*/  MUFU.EX2 R91, R2 ;  /* 0x00000002005b7308 */ /* 0x0003e40000000800 */
[----:B-1----:R-:W-:Y:S02]  /*12840*/  FFMA.FTZ R2, R22, c[0x0][0x2d0], -R3 ;  /* 0x0000b40016027a23 */ /* 0x002fe40000010803 */
[----:B------:R-:W-:Y:S04]  /*12850*/  LDSM.16.MT88.4 R20, [R203+0x800] ;  /* 0x00080000cb14783b */ /* 0x000fe80000004200 */
[----:B------:R1:W4:Y:S02]  /*12860*/  MUFU.EX2 R92, R2 ;  /* 0x00000002005c7308 */ /* 0x0003240000000800 */
[----:B-1----:R-:W-:Y:S01]  /*12870*/  FMUL.FTZ R2, R5, c[0x0][0x2d0] ;  /* 0x0000b40005027a20 */ /* 0x002fe20000410000 */
[----:B----4-:R-:W-:-:S04]  /*12880*/  F2FP.BF16.PACK_AB R28, R92, R91 ;  /* 0x0000005b5c1c723e */ /* 0x010fc800000010ff */
[----:B------:R-:W-:-:S05]  /*12890*/  FSEL R2, R2, RZ, P0 ;  /* 0x000000ff02027208 */ /* 0x000fca0000000000 */
[--C-:B------:R-:W-:Y:S02]  /*128a0*/  FFMA.FTZ R4, R8, c[0x0][0x2d0], -R2.reuse ;  /* 0x0000b40008047a23 */ /* 0x100fe40000010802 */
[----:B------:R-:W1:Y:S01]  /*128b0*/  LDSM.16.MT88.4 R8, [R203] ;  /* 0x00000000cb08783b */ /* 0x000e620000004200 */
[--C-:B------:R-:W-:Y:S01]  /*128c0*/  FFMA.FTZ R64, R64, c[0x0][0x2d0], -R2.reuse ;  /* 0x0000b40040407a23 */ /* 0x100fe20000010802 */
[----:B------:R4:W-:Y:S01]  /*128d0*/  MUFU.EX2 R84, R4 ;  /* 0x0000000400547308 */ /* 0x0009e20000000800 */
[--C-:B------:R-:W-:Y:S02]  /*128e0*/  FFMA.FTZ R63, R63, c[0x0][0x2d0], -R2.reuse ;  /* 0x0000b4003f3f7a23 */ /* 0x100fe40000010802 */
[--C-:B------:R-:W-:Y:S02]  /*128f0*/  FFMA.FTZ R62, R62, c[0x0][0x2d0], -R2.reuse ;  /* 0x0000b4003e3e7a23 */ /* 0x100fe40000010802 */
[--C-:B------:R-:W-:Y:S02]  /*12900*/  FFMA.FTZ R61, R61, c[0x0][0x2d0], -R2.reuse ;  /* 0x0000b4003d3d7a23 */ /* 0x100fe40000010802 */
[----:B------:R-:W-:-:S02]  /*12910*/  FFMA.FTZ R60, R60, c[0x0][0x2d0], -R2 ;  /* 0x0000b4003c3c7a23 */ /* 0x000fc40000010802 */
[--C-:B------:R-:W-:Y:S02]  /*12920*/  FFMA.FTZ R58, R58, c[0x0][0x2d0], -R2.reuse ;  /* 0x0000b4003a3a7a23 */ /* 0x100fe40000010802 */
[--C-:B------:R-:W-:Y:S02]  /*12930*/  FFMA.FTZ R59, R59, c[0x0][0x2d0], -R2.reuse ;  /* 0x0000b4003b3b7a23 */ /* 0x100fe40000010802 */
[--C-:B------:R-:W-:Y:S02]  /*12940*/  FFMA.FTZ R57, R57, c[0x0][0x2d0], -R2.reuse ;  /* 0x0000b40039397a23 */ /* 0x100fe40000010802 */
[--C-:B------:R-:W-:Y:S02]  /*12950*/  FFMA.FTZ R56, R56, c[0x0][0x2d0], -R2.reuse ;  /* 0x0000b40038387a23 */ /* 0x100fe40000010802 */
[--C-:B----4-:R-:W-:Y:S02]  /*12960*/  FFMA.FTZ R4, R15, c[0x0][0x2d0], -R2.reuse ;  /* 0x0000b4000f047a23 */ /* 0x110fe40000010802 */
[----:B------:R-:W-:-:S02]  /*12970*/  FFMA.FTZ R55, R55, c[0x0][0x2d0], -R2 ;  /* 0x0000b40037377a23 */ /* 0x000fc40000010802 */
[----:B------:R4:W5:Y:S01]  /*12980*/  MUFU.EX2 R80, R4 ;  /* 0x0000000400507308 */ /* 0x0009620000000800 */
[--C-:B------:R-:W-:Y:S02]  /*12990*/  FFMA.FTZ R54, R54, c[0x0][0x2d0], -R2.reuse ;  /* 0x0000b40036367a23 */ /* 0x100fe40000010802 */
[--C-:B------:R-:W-:Y:S02]  /*129a0*/  FFMA.FTZ R53, R53, c[0x0][0x2d0], -R2.reuse ;  /* 0x0000b40035357a23 */ /* 0x100fe40000010802 */
[--C-:B------:R-:W-:Y:S02]  /*129b0*/  FFMA.FTZ R52, R52, c[0x0][0x2d0], -R2.reuse ;  /* 0x0000b40034347a23 */ /* 0x100fe40000010802 */
[--C-:B------:R-:W-:Y:S02]  /*129c0*/  FFMA.FTZ R51, R51, c[0x0][0x2d0], -R2.reuse ;  /* 0x0000b40033337a23 */ /* 0x100fe40000010802 */
[--C-:B------:R-:W-:Y:S02]  /*129d0*/  FFMA.FTZ R50, R50, c[0x0][0x2d0], -R2.reuse ;  /* 0x0000b40032327a23 */ /* 0x100fe40000010802 */
[----:B------:R-:W-:-:S02]  /*129e0*/  FFMA.FTZ R49, R49, c[0x0][0x2d0], -R2 ;  /* 0x0000b40031317a23 */ /* 0x000fc40000010802 */
[--C-:B------:R-:W-:Y:S02]  /*129f0*/  FFMA.FTZ R48, R48, c[0x0][0x2d0], -R2.reuse ;  /* 0x0000b40030307a23 */ /* 0x100fe40000010802 */
[----:B----4-:R-:W-:Y:S01]  /*12a00*/  FFMA.FTZ R4, R19, c[0x0][0x2d0], -R2 ;  /* 0x0000b40013047a23 */ /* 0x010fe20000010802 */
[----:B-----5:R-:W-:-:S03]  /*12a10*/  F2FP.BF16.PACK_AB R33, R80, R84 ;  /* 0x000000545021723e */ /* 0x020fc600000010ff */
[----:B------:R4:W-:Y:S02]  /*12a20*/  MUFU.EX2 R15, R4 ;  /* 0x00000004000f7308 */ /* 0x0009e40000000800 */
[----:B----4-:R-:W-:-:S06]  /*12a30*/  FFMA.FTZ R4, R18, c[0x0][0x2d0], -R2 ;  /* 0x0000b40012047a23 */ /* 0x010fcc0000010802 */
[----:B------:R4:W5:Y:S02]  /*12a40*/  MUFU.EX2 R85, R4 ;  /* 0x0000000400557308 */ /* 0x0009640000000800 */
[----:B----4-:R-:W-:Y:S01]  /*12a50*/  FFMA.FTZ R4, R17, c[0x0][0x2d0], -R2 ;  /* 0x0000b40011047a23 */ /* 0x010fe20000010802 */
[----:B-----5:R-:W-:-:S05]  /*12a60*/  F2FP.BF16.PACK_AB R35, R85, R15 ;  /* 0x0000000f5523723e */ /* 0x020fca00000010ff */
[----:B------:R4:W-:Y:S02]  /*12a70*/  MUFU.EX2 R90, R4 ;  /* 0x00000004005a7308 */ /* 0x0009e40000000800 */
[--C-:B----4-:R-:W-:Y:S02]  /*12a80*/  FFMA.FTZ R4, R16, c[0x0][0x2d0], -R2.reuse ;  /* 0x0000b40010047a23 */ /* 0x110fe40000010802 */
[C---:B-1----:R-:W-:Y:S04]  /*12a90*/  HMMA.16816.F32.BF16 R16, R32.reuse, R8, RZ ;  /* 0x000000082010723c */ /* 0x042fe800000418ff */
[----:B------:R1:W4:Y:S04]  /*12aa0*/  MUFU.EX2 R93, R4 ;  /* 0x00000004005d7308 */ /* 0x0003280000000800 */
[----:B------:R-:W-:Y:S01]  /*12ab0*/  HMMA.16816.F32.BF16 R8, R32, R10, RZ ;  /* 0x0000000a2008723c */ /* 0x000fe200000418ff */
[----:B-1----:R-:W-:Y:S01]  /*12ac0*/  FFMA.FTZ R4, R24, c[0x0][0x2d0], -R2 ;  /* 0x0000b40018047a23 */ /* 0x002fe20000010802 */
[----:B----4-:R-:W-:-:S03]  /*12ad0*/  F2FP.BF16.PACK_AB R29, R93, R90 ;  /* 0x0000005a5d1d723e */ /* 0x010fc600000010ff */
[----:B------:R1:W-:Y:S02]  /*12ae0*/  MUFU.EX2 R95, R4 ;  /* 0x00000004005f7308 */ /* 0x0003e40000000800 */
[----:B-1----:R-:W-:Y:S02]  /*12af0*/  FFMA.FTZ R4, R25, c[0x0][0x2d0], -R2 ;  /* 0x0000b40019047a23 */ /* 0x002fe40000010802 */
[----:B------:R-:W1:Y:S04]  /*12b00*/  LDSM.16.MT88.4 R24, [R204] ;  /* 0x00000000cc18783b */ /* 0x000e680000004200 */
[----:B------:R-:W4:Y:S02]  /*12b10*/  MUFU.EX2 R97, R4 ;  /* 0x0000000400617308 */ /* 0x000f240000000800 */
[----:B----4-:R-:W-:Y:S01]  /*12b20*/  F2FP.BF16.PACK_AB R31, R97, R95 ;  /* 0x0000005f611f723e */ /* 0x010fe200000010ff */
[----:B------:R-:W-:-:S04]  /*12b30*/  FADD.FTZ R4, R87, R86 ;  /* 0x0000005657047221 */ /* 0x000fc80000010000 */
[----:B------:R-:W-:Y:S02]  /*12b40*/  FADD.FTZ R4, R89, R4 ;  /* 0x0000000459047221 */ /* 0x000fe40000010000 */
[----:B------:R-:W-:Y:S02]  /*12b50*/  HMMA.16816.F32.BF16 R136, R28, R20, R16 ;  /* 0x000000141c88723c */ /* 0x000fe40000041810 */
[----:B------:R-:W-:-:S04]  /*12b60*/  FADD.FTZ R4, R88, R4 ;  /* 0x0000000458047221 */ /* 0x000fc80000010000 */
[----:B------:R-:W-:Y:S02]  /*12b70*/  FADD.FTZ R4, R91, R4 ;  /* 0x000000045b047221 */ /* 0x000fe40000010000 */
[----:B------:R-:W-:Y:S01]  /*12b80*/  HMMA.16816.F32.BF16 R132, R28, R22, R8 ;  /* 0x000000161c84723c */ /* 0x000fe20000041808 */
[----:B------:R-:W4:Y:S01]  /*12b90*/  LDSM.16.MT88.4 R20, [R204+0x800] ;  /* 0x00080000cc14783b */ /* 0x000f220000004200 */
[----:B------:R-:W-:-:S06]  /*12ba0*/  FADD.FTZ R4, R92, R4 ;  /* 0x000000045c047221 */ /* 0x000fcc0000010000 */
[C---:B-1----:R-:W-:Y:S08]  /*12bb0*/  HMMA.16816.F32.BF16 R16, R32.reuse, R24, RZ ;  /* 0x000000182010723c */ /* 0x042ff000000418ff */
[----:B------:R-:W-:Y:S01]  /*12bc0*/  HMMA.16816.F32.BF16 R8, R32, R26, RZ ;  /* 0x0000001a2008723c */ /* 0x000fe200000418ff */
[----:B------:R-:W1:Y:S11]  /*12bd0*/  LDSM.16.MT88.4 R24, [R206] ;  /* 0x00000000ce18783b */ /* 0x000e760000004200 */
[----:B------:R-:W-:Y:S04]  /*12be0*/  @!UPT UIADD3 URZ, URZ, URZ, URZ ;  /* 0x0000003f3f3ff290 */ /* 0x000fe8000fffe03f */
[C---:B----4-:R-:W-:Y:S01]  /*12bf0*/  HMMA.16816.F32.BF16 R128, R28.reuse, R20, R16 ;  /* 0x000000141c80723c */ /* 0x050fe20000041810 */
[----:B------:R-:W4:Y:S07]  /*12c00*/  LDSM.16.MT88.4 R16, [R206+0x800] ;  /* 0x00080000ce10783b */ /* 0x000f2e0000004200 */
[----:B------:R-:W-:Y:S01]  /*12c10*/  HMMA.16816.F32.BF16 R124, R28, R22, R8 ;  /* 0x000000161c7c723c */ /* 0x000fe20000041808 */
[----:B------:R-:W5:Y:S07]  /*12c20*/  LDSM.16.MT88.4 R20, [R205] ;  /* 0x00000000cd14783b */ /* 0x000f6e0000004200 */
[----:B-1----:R-:W-:Y:S07]  /*12c30*/  HMMA.16816.F32.BF16 R8, R32, R24, RZ ;  /* 0x000000182008723c */ /* 0x002fee00000418ff */
[----:B------:R-:W-:-:S02]  /*12c40*/  FFMA.FTZ R25, R42, c[0x0][0x2d0], -R3 ;  /* 0x0000b4002a197a23 */ /* 0x000fc40000010803 */
[--C-:B------:R-:W-:Y:S02]  /*12c50*/  FFMA.FTZ R24, R43, c[0x0][0x2d0], -R3.reuse ;  /* 0x0000b4002b187a23 */ /* 0x100fe40000010803 */
[--C-:B------:R-:W-:Y:S02]  /*12c60*/  FFMA.FTZ R42, R75, c[0x0][0x2d0], -R3.reuse ;  /* 0x0000b4004b2a7a23 */ /* 0x100fe40000010803 */
[----:B------:R-:W-:Y:S01]  /*12c70*/  FFMA.FTZ R43, R74, c[0x0][0x2d0], -R3 ;  /* 0x0000b4004a2b7a23 */ /* 0x000fe20000010803 */
[----:B------:R-:W-:Y:S01]  /*12c80*/  MUFU.EX2 R25, R25 ;  /* 0x0000001900197308 */ /* 0x000fe20000000800 */
[----:B------:R-:W-:-:S09]  /*12c90*/  FFMA.FTZ R75, R45, c[0x0][0x2d0], -R2 ;  /* 0x0000b4002d4b7a23 */ /* 0x000fd20000010802 */
[----:B----4-:R-:W-:Y:S07]  /*12ca0*/  HMMA.16816.F32.BF16 R120, R28, R16, R8 ;  /* 0x000000101c78723c */ /* 0x010fee0000041808 */
[----:B------:R-:W-:Y:S02]  /*12cb0*/  FADD.FTZ R8, R84, R80 ;  /* 0x0000005054087221 */ /* 0x000fe40000010000 */
[----:B------:R-:W-:Y:S02]  /*12cc0*/  FFMA.FTZ R80, R46, c[0x0][0x2d0], -R2 ;  /* 0x0000b4002e507a23 */ /* 0x000fe40000010802 */
[----:B------:R-:W-:-:S02]  /*12cd0*/  FADD.FTZ R15, R15, R8 ;  /* 0x000000080f0f7221 */ /* 0x000fc40000010000 */
[----:B------:R-:W-:Y:S02]  /*12ce0*/  HMMA.16816.F32.BF16 R8, R32, R26, RZ ;  /* 0x0000001a2008723c */ /* 0x000fe400000418ff */
[----:B------:R-:W-:-:S05]  /*12cf0*/  FADD.FTZ R15, R85, R15 ;  /* 0x0000000f550f7221 */ /* 0x000fca0000010000 */
[--C-:B------:R-:W-:Y:S02]  /*12d00*/  FFMA.FTZ R27, R40, c[0x0][0x2d0], -R3.reuse ;  /* 0x0000b400281b7a23 */ /* 0x100fe40000010803 */
[--C-:B------:R-:W-:Y:S02]  /*12d10*/  FFMA.FTZ R26, R41, c[0x0][0x2d0], -R3.reuse ;  /* 0x0000b400291a7a23 */ /* 0x100fe40000010803 */
[--C-:B------:R-:W-:Y:S02]  /*12d20*/  FFMA.FTZ R40, R65, c[0x0][0x2d0], -R3.reuse ;  /* 0x0000b40041287a23 */ /* 0x100fe40000010803 */
[--C-:B------:R-:W-:Y:S02]  /*12d30*/  FFMA.FTZ R41, R66, c[0x0][0x2d0], -R3.reuse ;  /* 0x0000b40042297a23 */ /* 0x100fe40000010803 */
[--C-:B------:R-:W-:Y:S02]  /*12d40*/  FFMA.FTZ R65, R72, c[0x0][0x2d0], -R3.reuse ;  /* 0x0000b40048417a23 */ /* 0x100fe40000010803 */
[----:B------:R-:W-:-:S02]  /*12d50*/  FFMA.FTZ R66, R71, c[0x0][0x2d0], -R3 ;  /* 0x0000b40047427a23 */ /* 0x000fc40000010803 */
[----:B------:R-:W-:-:S05]  /*12d60*/  FFMA.FTZ R71, R47, c[0x0][0x2d0], -R2 ;  /* 0x0000b4002f477a23 */ /* 0x000fca0000010802 */
[----:B------:R-:W-:Y:S01]  /*12d70*/  HMMA.16816.F32.BF16 R116, R28, R18, R8 ;  /* 0x000000121c74723c */ /* 0x000fe20000041808 */
[----:B------:R-:W1:Y:S07]  /*12d80*/  LDSM.16.MT88.4 R16, [R205+0x800] ;  /* 0x00080000cd10783b */ /* 0x000e6e0000004200 */
[----:B-----5:R-:W-:Y:S11]  /*12d90*/  HMMA.16816.F32.BF16 R8, R32, R20, RZ ;  /* 0x000000142008723c */ /* 0x020ff600000418ff */
[----:B------:R-:W-:Y:S11]  /*12da0*/  @!UPT UIADD3 URZ, URZ, URZ, URZ ;  /* 0x0000003f3f3ff290 */ /* 0x000ff6000fffe03f */
[----:B------:R-:W-:Y:S02]  /*12db0*/  @!UPT UIADD3 URZ, URZ, URZ, URZ ;  /* 0x0000003f3f3ff290 */ /* 0x000fe4000fffe03f */
[----:B-1----:R-:W-:Y:S08]  /*12dc0*/  HMMA.16816.F32.BF16 R112, R28, R16, R8 ;  /* 0x000000101c70723c */ /* 0x002ff00000041808 */
[----:B------:R-:W-:Y:S01]  /*12dd0*/  HMMA.16816.F32.BF16 R8, R32, R22, RZ ;  /* 0x000000162008723c */ /* 0x000fe200000418ff */
[----:B------:R-:W-:Y:S11]  /*12de0*/  LDSM.16.MT88.4 R20, [R203+0x4000] ;  /* 0x00400000cb14783b */ /* 0x000ff60000004200 */
[----:B------:R-:W-:Y:S11]  /*12df0*/  @!UPT UIADD3 URZ, URZ, URZ, URZ ;  /* 0x0000003f3f3ff290 */ /* 0x000ff6000fffe03f */
[----:B------:R-:W-:Y:S01]  /*12e00*/  @!UPT UIADD3 URZ, URZ, URZ, URZ ;  /* 0x0000003f3f3ff290 */ /* 0x000fe2000fffe03f */
[----:B------:R-:W-:Y:S01]  /*12e10*/  HMMA.16816.F32.BF16 R108, R28, R18, R8 ;  /* 0x000000121c6c723c */ /* 0x000fe20000041808 */
[----:B------:R-:W1:Y:S06]  /*12e20*/  LDSM.16.MT88.4 R16, [R203+0x3800] ;  /* 0x00380000cb10783b */ /* 0x000e6c0000004200 */
[----:B------:R-:W-:Y:S02]  /*12e30*/  FADD.FTZ R8, R90, R15 ;  /* 0x0000000f5a087221 */ /* 0x000fe40000010000 */
[--C-:B------:R-:W-:Y:S02]  /*12e40*/  FFMA.FTZ R15, R44, c[0x0][0x2d0], -R3.reuse ;  /* 0x0000b4002c0f7a23 */ /* 0x100fe40000010803 */
[----:B------:R-:W-:-:S02]  /*12e50*/  FFMA.FTZ R44, R73, c[0x0][0x2d0], -R3 ;  /* 0x0000b400492c7a23 */ /* 0x000fc40000010803 */
[----:B------:R-:W-:Y:S02]  /*12e60*/  FADD.FTZ R3, R94, R4 ;  /* 0x000000045e037221 */ /* 0x000fe40000010000 */
[----:B------:R-:W-:Y:S01]  /*12e70*/  FADD.FTZ R4, R93, R8 ;  /* 0x000000085d047221 */ /* 0x000fe20000010000 */
[----:B------:R-:W-:Y:S01]  /*12e80*/  MUFU.EX2 R15, R15 ;  /* 0x0000000f000f7308 */ /* 0x000fe20000000800 */
[----:B------:R-:W-:Y:S02]  /*12e90*/  FADD.FTZ R2, R96, R3 ;  /* 0x0000000360027221 */ /* 0x000fe40000010000 */
[----:B------:R-:W-:-:S04]  /*12ea0*/  FADD.FTZ R3, R95, R4 ;  /* 0x000000045f037221 */ /* 0x000fc80000010000 */
[----:B------:R-:W-:Y:S01]  /*12eb0*/  FADD.FTZ R3, R97, R3 ;  /* 0x0000000361037221 */ /* 0x000fe20000010000 */
[----:B------:R-:W-:Y:S01]  /*12ec0*/  MUFU.EX2 R4, R38 ;  /* 0x0000002600047308 */ /* 0x000fe20000000800 */
[----:B-1----:R-:W-:Y:S07]  /*12ed0*/  HMMA.16816.F32.BF16 R8, R32, R16, RZ ;  /* 0x000000102008723c */ /* 0x002fee00000418ff */
[----:B------:R-:W1:Y:S08]  /*12ee0*/  MUFU.EX2 R16, R39 ;  /* 0x0000002700107308 */ /* 0x000e700000000800 */
[----:B------:R-:W-:Y:S01]  /*12ef0*/  MUFU.EX2 R17, R36 ;  /* 0x0000002400117308 */ /* 0x000fe20000000800 */
[----:B-1----:R-:W-:-:S04]  /*12f00*/  FADD.FTZ R2, R16, R2 ;  /* 0x0000000210027221 */ /* 0x002fc80000010000 */
[----:B------:R-:W-:-:S04]  /*12f10*/  FADD.FTZ R2, R4, R2 ;  /* 0x0000000204027221 */ /* 0x000fc80000010000 */
[----:B------:R-:W-:Y:S01]  /*12f20*/  HMMA.16816.F32.BF16 R88, R28, R20, R8 ;  /* 0x000000141c58723c */ /* 0x000fe20000041808 */
[----:B------:R-:W-:Y:S07]  /*12f30*/  MUFU.EX2 R20, R27 ;  /* 0x0000001b00147308 */ /* 0x000fee0000000800 */
[----:B------:R-:W-:Y:S01]  /*12f40*/  HMMA.16816.F32.BF16 R8, R32, R18, RZ ;  /* 0x000000122008723c */ /* 0x000fe200000418ff */
[----:B------:R-:W1:Y:S08]  /*12f50*/  MUFU.EX2 R18, R37 ;  /* 0x0000002500127308 */ /* 0x000e700000000800 */
[----:B------:R4:W5:Y:S08]  /*12f60*/  MUFU.EX2 R21, R24 ;  /* 0x0000001800157308 */ /* 0x0009700000000800 */
[----:B------:R-:W2:Y:S01]  /*12f70*/  MUFU.EX2 R19, R26 ;  /* 0x0000001a00137308 */ /* 0x000ea20000000800 */
[----:B-1----:R-:W-:-:S04]  /*12f80*/  FADD.FTZ R2, R18, R2 ;  /* 0x0000000212027221 */ /* 0x002fc80000010000 */
[----:B------:R-:W-:Y:S02]  /*12f90*/  FADD.FTZ R2, R17, R2 ;  /* 0x0000000211027221 */ /* 0x000fe40000010000 */
[----:B------:R-:W-:Y:S01]  /*12fa0*/  HMMA.16816.F32.BF16 R92, R28, R22, R8 ;  /* 0x000000161c5c723c */ /* 0x000fe20000041808 */
[----:B----4-:R-:W-:Y:S01]  /*12fb0*/  F2FP.BF16.PACK_AB R24, R4, R16 ;  /* 0x000000100418723e */ /* 0x010fe200000010ff */
[----:B------:R-:W-:Y:S01]  /*12fc0*/  FADD.FTZ R2, R20, R2 ;  /* 0x0000000214027221 */ /* 0x000fe20000010000 */
[----:B------:R1:W-:Y:S04]  /*12fd0*/  MUFU.EX2 R4, R44 ;  /* 0x0000002c00047308 */ /* 0x0003e80000000800 */
[----:B-----5:R-:W-:Y:S01]  /*12fe0*/  F2FP.BF16.PACK_AB R22, R21, R25 ;  /* 0x000000191516723e */ /* 0x020fe200000010ff */
[----:B--2---:R-:W-:Y:S01]  /*12ff0*/  FADD.FTZ R2, R19, R2 ;  /* 0x0000000213027221 */ /* 0x004fe20000010000 */
[----:B------:R-:W-:-:S02]  /*13000*/  F2FP.BF16.PACK_AB R26, R17, R18 ;  /* 0x00000012111a723e */ /* 0x000fc400000010ff */
[----:B------:R-:W2:Y:S01]  /*13010*/  MUFU.EX2 R11, R40 ;  /* 0x00000028000b7308 */ /* 0x000ea20000000800 */
[----:B------:R-:W-:Y:S01]  /*13020*/  F2FP.BF16.PACK_AB R20, R19, R20 ;  /* 0x000000141314723e */ /* 0x000fe200000010ff */
[----:B------:R-:W-:-:S04]  /*13030*/  FADD.FTZ R2, R25, R2 ;  /* 0x0000000219027221 */ /* 0x000fc80000010000 */
[----:B------:R-:W-:Y:S01]  /*13040*/  FADD.FTZ R2, R21, R2 ;  /* 0x0000000215027221 */ /* 0x000fe20000010000 */
[----:B-1----:R-:W1:Y:S01]  /*13050*/  LDSM.16.MT88.4 R44, [R204+0x3800] ;  /* 0x00380000cc2c783b */ /* 0x002e620000004200 */
[----:B------:R-:W4:Y:S02]  /*13060*/  MUFU.EX2 R10, R41 ;  /* 0x00000029000a7308 */ /* 0x000f240000000800 */
[----:B------:R-:W-:-:S04]  /*13070*/  FADD.FTZ R2, R15, R2 ;  /* 0x000000020f027221 */ /* 0x000fc80000010000 */
[C---:B--2---:R-:W-:Y:S02]  /*13080*/  FADD.FTZ R2, R11.reuse, R2 ;  /* 0x000000020b027221 */ /* 0x044fe40000010000 */
[----:B------:R-:W2:Y:S01]  /*13090*/  MUFU.EX2 R9, R42 ;  /* 0x0000002a00097308 */ /* 0x000ea20000000800 */
[----:B------:R-:W-:-:S07]  /*130a0*/  F2FP.BF16.PACK_AB R16, R11, R15 ;  /* 0x0000000f0b10723e */ /* 0x000fce00000010ff */
[----:B------:R5:W3:Y:S01]  /*130b0*/  MUFU.EX2 R8, R43 ;  /* 0x0000002b00087308 */ /* 0x000ae20000000800 */
[----:B----4-:R-:W-:-:S04]  /*130c0*/  FADD.FTZ R2, R10, R2 ;  /* 0x000000020a027221 */ /* 0x010fc80000010000 */
[C---:B--2---:R-:W-:Y:S01]  /*130d0*/  FADD.FTZ R2, R9.reuse, R2 ;  /* 0x0000000209027221 */ /* 0x044fe20000010000 */
[----:B------:R-:W-:Y:S02]  /*130e0*/  F2FP.BF16.PACK_AB R18, R9, R10 ;  /* 0x0000000a0912723e */ /* 0x000fe400000010ff */
[----:B------:R-:W-:Y:S01]  /*130f0*/  MUFU.EX2 R11, R67 ;  /* 0x00000043000b7308 */ /* 0x000fe20000000800 */
[----:B-----5:R-:W2:Y:S01]  /*13100*/  LDSM.16.MT88.4 R40, [R204+0x4000] ;  /* 0x00400000cc28783b */ /* 0x020ea20000004200 */
[----:B---3--:R-:W-:-:S06]  /*13110*/  FADD.FTZ R2, R8, R2 ;  /* 0x0000000208027221 */ /* 0x008fcc0000010000 */
[----:B------:R-:W3:Y:S01]  /*13120*/  MUFU.EX2 R10, R65 ;  /* 0x00000041000a7308 */ /* 0x000ee20000000800 */
[C---:B------:R-:W-:Y:S01]  /*13130*/  F2FP.BF16.PACK_AB R8, R4.reuse, R8 ;  /* 0x000000080408723e */ /* 0x040fe200000010ff */
[----:B------:R-:W-:Y:S01]  /*13140*/  FADD.FTZ R2, R4, R2 ;  /* 0x0000000204027221 */ /* 0x000fe20000010000 */
[----:B-1----:R-:W-:Y:S05]  /*13150*/  HMMA.16816.F32.BF16 R36, R32, R44, RZ ;  /* 0x0000002c2024723c */ /* 0x002fea00000418ff */
[----:B------:R-:W1:Y:S08]  /*13160*/  MUFU.EX2 R4, R66 ;  /* 0x0000004200047308 */ /* 0x000e700000000800 */
[----:B------:R-:W4:Y:S01]  /*13170*/  MUFU.EX2 R9, R69 ;  /* 0x0000004500097308 */ /* 0x000f220000000800 */
[----:B---3--:R-:W-:-:S07]  /*13180*/  FADD.FTZ R2, R10, R2 ;  /* 0x000000020a027221 */ /* 0x008fce0000010000 */
[----:B------:R-:W3:Y:S01]  /*13190*/  MUFU.EX2 R25, R64 ;  /* 0x0000004000197308 */ /* 0x000ee20000000800 */
[C---:B-1----:R-:W-:Y:S01]  /*131a0*/  FADD.FTZ R2, R4.reuse, R2 ;  /* 0x0000000204027221 */ /* 0x042fe20000010000 */
[----:B------:R-:W-:-:S03]  /*131b0*/  F2FP.BF16.PACK_AB R10, R4, R10 ;  /* 0x0000000a040a723e */ /* 0x000fc600000010ff */
[----:B------:R-:W-:-:S03]  /*131c0*/  FADD.FTZ R2, R11, R2 ;  /* 0x000000020b027221 */ /* 0x000fc60000010000 */
[----:B------:R-:W1:Y:S01]  /*131d0*/  MUFU.EX2 R19, R70 ;  /* 0x0000004600137308 */ /* 0x000e620000000800 */
[C---:B----4-:R-:W-:Y:S01]  /*131e0*/  FADD.FTZ R2, R9.reuse, R2 ;  /* 0x0000000209027221 */ /* 0x050fe20000010000 */
[----:B------:R-:W-:Y:S01]  /*131f0*/  F2FP.BF16.PACK_AB R72, R9, R11 ;  /* 0x0000000b0948723e */ /* 0x000fe200000010ff */
[----:B--2---:R-:W-:Y:S05]  /*13200*/  HMMA.16816.F32.BF16 R100, R28, R40, R36 ;  /* 0x000000281c64723c */ /* 0x004fea0000041824 */
[----:B------:R-:W2:Y:S01]  /*13210*/  MUFU.EX2 R23, R63 ;  /* 0x0000003f00177308 */ /* 0x000ea20000000800 */
[----:B---3--:R-:W-:Y:S02]  /*13220*/  FADD.FTZ R3, R25, R3 ;  /* 0x0000000319037221 */ /* 0x008fe40000010000 */
[----:B------:R-:W-:Y:S01]  /*13230*/  HMMA.16816.F32.BF16 R36, R32, R46, RZ ;  /* 0x0000002e2024723c */ /* 0x000fe200000418ff */
[----:B------:R-:W3:Y:S04]  /*13240*/  LDSM.16.MT88.4 R44, [R206+0x3800] ;  /* 0x00380000ce2c783b */ /* 0x000ee80000004200 */
[----:B------:R-:W4:Y:S01]  /*13250*/  MUFU.EX2 R17, R68 ;  /* 0x0000004400117308 */ /* 0x000f220000000800 */
[----:B-1----:R-:W-:-:S07]  /*13260*/  FADD.FTZ R2, R19, R2 ;  /* 0x0000000213027221 */ /* 0x002fce0000010000 */
[----:B------:R-:W1:Y:S01]  /*13270*/  MUFU.EX2 R41, R62 ;  /* 0x0000003e00297308 */ /* 0x000e620000000800 */
[C---:B--2---:R-:W-:Y:S01]  /*13280*/  FADD.FTZ R3, R23.reuse, R3 ;  /* 0x0000000317037221 */ /* 0x044fe20000010000 */
[----:B------:R-:W-:-:S06]  /*13290*/  F2FP.BF16.PACK_AB R25, R23, R25 ;  /* 0x000000191719723e */ /* 0x000fcc00000010ff */
[----:B------:R-:W2:Y:S01]  /*132a0*/  MUFU.EX2 R27, R61 ;  /* 0x0000003d001b7308 */ /* 0x000ea20000000800 */
[C---:B----4-:R-:W-:Y:S01]  /*132b0*/  FADD.FTZ R246, R17.reuse, R2 ;  /* 0x0000000211f67221 */ /* 0x050fe20000010000 */
[----:B------:R-:W-:Y:S01]  /*132c0*/  F2FP.BF16.PACK_AB R74, R17, R19 ;  /* 0x00000013114a723e */ /* 0x000fe200000010ff */
[----:B------:R-:W-:Y:S05]  /*132d0*/  HMMA.16816.F32.BF16 R104, R28, R42, R36 ;  /* 0x0000002a1c68723c */ /* 0x000fea0000041824 */
[----:B------:R-:W4:Y:S01]  /*132e0*/  MUFU.EX2 R40, R60 ;  /* 0x0000003c00287308 */ /* 0x000f220000000800 */
[----:B-1----:R-:W-:-:S07]  /*132f0*/  FADD.FTZ R2, R41, R3 ;  /* 0x0000000329027221 */ /* 0x002fce0000010000 */
[----:B------:R-:W1:Y:S01]  /*13300*/  MUFU.EX2 R21, R58 ;  /* 0x0000003a00157308 */ /* 0x000e620000000800 */
[C---:B--2---:R-:W-:Y:S01]  /*13310*/  FADD.FTZ R2, R27.reuse, R2 ;  /* 0x000000021b027221 */ /* 0x044fe20000010000 */
[----:B------:R-:W-:Y:S01]  /*13320*/  F2FP.BF16.PACK_AB R27, R27, R41 ;  /* 0x000000291b1b723e */ /* 0x000fe200000010ff */
[----:B---3--:R-:W-:Y:S02]  /*13330*/  HMMA.16816.F32.BF16 R36, R32, R44, RZ ;  /* 0x0000002c2024723c */ /* 0x008fe400000418ff */
[----:B----4-:R-:W-:-:S03]  /*13340*/  FADD.FTZ R2, R40, R2 ;  /* 0x0000000228027221 */ /* 0x010fc60000010000 */
[----:B------:R-:W2:Y:S01]  /*13350*/  MUFU.EX2 R15, R59 ;  /* 0x0000003b000f7308 */ /* 0x000ea20000000800 */
[C---:B-1----:R-:W-:Y:S01]  /*13360*/  FADD.FTZ R2, R21.reuse, R2 ;  /* 0x0000000215027221 */ /* 0x042fe20000010000 */
[----:B------:R-:W-:-:S06]  /*13370*/  F2FP.BF16.PACK_AB R21, R21, R40 ;  /* 0x000000281515723e */ /* 0x000fcc00000010ff */
[----:B------:R-:W1:Y:S01]  /*13380*/  MUFU.EX2 R9, R57 ;  /* 0x0000003900097308 */ /* 0x000e620000000800 */
[----:B------:R-:W3:Y:S01]  /*13390*/  LDSM.16.MT88.4 R40, [R206+0x4000] ;  /* 0x00400000ce28783b */ /* 0x000ee20000004200 */
[----:B--2---:R-:W-:-:S06]  /*133a0*/  FADD.FTZ R2, R15, R2 ;  /* 0x000000020f027221 */ /* 0x004fcc0000010000 */
[----:B------:R-:W2:Y:S08]  /*133b0*/  MUFU.EX2 R4, R56 ;  /* 0x0000003800047308 */ /* 0x000eb00000000800 */
[----:B------:R-:W4:Y:S01]  /*133c0*/  MUFU.EX2 R3, R55 ;  /* 0x0000003700037308 */ /* 0x000f220000000800 */
[C---:B-1----:R-:W-:Y:S01]  /*133d0*/  FADD.FTZ R2, R9.reuse, R2 ;  /* 0x0000000209027221 */ /* 0x042fe20000010000 */
[----:B------:R-:W-:-:S06]  /*133e0*/  F2FP.BF16.PACK_AB R23, R9, R15 ;  /* 0x0000000f0917723e */ /* 0x000fcc00000010ff */
[----:B------:R-:W1:Y:S01]  /*133f0*/  MUFU.EX2 R11, R54 ;  /* 0x00000036000b7308 */ /* 0x000e620000000800 */
[----:B--2---:R-:W-:-:S07]  /*13400*/  FADD.FTZ R2, R4, R2 ;  /* 0x0000000204027221 */ /* 0x004fce0000010000 */
[----:B------:R-:W2:Y:S01]  /*13410*/  MUFU.EX2 R9, R53 ;  /* 0x0000003500097308 */ /* 0x000ea20000000800 */
[C---:B----4-:R-:W-:Y:S01]  /*13420*/  FADD.FTZ R2, R3.reuse, R2 ;  /* 0x0000000203027221 */ /* 0x050fe20000010000 */
[----:B------:R-:W-:-:S06]  /*13430*/  F2FP.BF16.PACK_AB R17, R3, R4 ;  /* 0x000000040311723e */ /* 0x000fcc00000010ff */
[----:B------:R-:W-:Y:S01]  /*13440*/  MUFU.EX2 R15, R51 ;  /* 0x00000033000f7308 */ /* 0x000fe20000000800 */
[----:B---3--:R-:W-:Y:S01]  /*13450*/  HMMA.16816.F32.BF16 R96, R28, R40, R36 ;  /* 0x000000281c60723c */ /* 0x008fe20000041824 */
[----:B-1----:R-:W-:-:S06]  /*13460*/  FADD.FTZ R2, R11, R2 ;  /* 0x000000020b027221 */ /* 0x002fcc0000010000 */
[----:B------:R-:W1:Y:S01]  /*13470*/  MUFU.EX2 R40, R52 ;  /* 0x0000003400287308 */ /* 0x000e620000000800 */
[----:B------:R-:W-:Y:S01]  /*13480*/  HMMA.16816.F32.BF16 R36, R32, R46, RZ ;  /* 0x0000002e2024723c */ /* 0x000fe200000418ff */
[C---:B--2---:R-:W-:Y:S01]  /*13490*/  FADD.FTZ R2, R9.reuse, R2 ;  /* 0x0000000209027221 */ /* 0x044fe20000010000 */
[----:B------:R-:W-:-:S05]  /*134a0*/  F2FP.BF16.PACK_AB R19, R9, R11 ;  /* 0x0000000b0913723e */ /* 0x000fca00000010ff */
[----:B------:R-:W2:Y:S08]  /*134b0*/  MUFU.EX2 R44, R50 ;  /* 0x00000032002c7308 */ /* 0x000eb00000000800 */
[----:B------:R-:W3:Y:S01]  /*134c0*/  MUFU.EX2 R41, R49 ;  /* 0x0000003100297308 */ /* 0x000ee20000000800 */
[----:B-1----:R-:W-:Y:S01]  /*134d0*/  FADD.FTZ R2, R40, R2 ;  /* 0x0000000228027221 */ /* 0x002fe20000010000 */
[----:B------:R-:W-:-:S03]  /*134e0*/  F2FP.BF16.PACK_AB R9, R15, R40 ;  /* 0x000000280f09723e */ /* 0x000fc600000010ff */
[----:B------:R-:W-:-:S03]  /*134f0*/  FADD.FTZ R2, R15, R2 ;  /* 0x000000020f027221 */ /* 0x000fc60000010000 */
[----:B------:R-:W-:Y:S01]  /*13500*/  MUFU.EX2 R3, R71 ;  /* 0x0000004700037308 */ /* 0x000fe20000000800 */
[----:B------:R-:W-:Y:S01]  /*13510*/  HMMA.16816.F32.BF16 R84, R28, R42, R36 ;  /* 0x0000002a1c54723c */ /* 0x000fe20000041824 */
[----:B------:R-:W1:Y:S01]  /*13520*/  LDSM.16.MT88.4 R36, [R205+0x3800] ;  /* 0x00380000cd24783b */ /* 0x000e620000004200 */
[----:B--2---:R-:W-:-:S04]  /*13530*/  FADD.FTZ R2, R44, R2 ;  /* 0x000000022c027221 */ /* 0x004fc80000010000 */
[C---:B---3--:R-:W-:Y:S01]  /*13540*/  FADD.FTZ R2, R41.reuse, R2 ;  /* 0x0000000229027221 */ /* 0x048fe20000010000 */
[----:B------:R-:W-:Y:S01]  /*13550*/  F2FP.BF16.PACK_AB R11, R41, R44 ;  /* 0x0000002c290b723e */ /* 0x000fe200000010ff */
[----:B------:R-:W2:Y:S02]  /*13560*/  MUFU.EX2 R4, R48 ;  /* 0x0000003000047308 */ /* 0x000ea40000000800 */
[----:B--2---:R-:W-:Y:S01]  /*13570*/  FADD.FTZ R2, R4, R2 ;  /* 0x0000000204027221 */ /* 0x004fe20000010000 */
[----:B------:R-:W-:-:S05]  /*13580*/  F2FP.BF16.PACK_AB R73, R3, R4 ;  /* 0x000000040349723e */ /* 0x000fca00000010ff */
[----:B------:R-:W2:Y:S01]  /*13590*/  MUFU.EX2 R4, R80 ;  /* 0x0000005000047308 */ /* 0x000ea20000000800 */
[----:B------:R-:W-:-:S07]  /*135a0*/  FADD.FTZ R2, R3, R2 ;  /* 0x0000000203027221 */ /* 0x000fce0000010000 */
[----:B------:R-:W3:Y:S01]  /*135b0*/  MUFU.EX2 R3, R75 ;  /* 0x0000004b00037308 */ /* 0x000ee20000000800 */
[----:B-1----:R-:W-:Y:S01]  /*135c0*/  HMMA.16816.F32.BF16 R40, R32, R36, RZ ;  /* 0x000000242028723c */ /* 0x002fe200000418ff */
[----:B--2---:R-:W-:-:S07]  /*135d0*/  FADD.FTZ R2, R4, R2 ;  /* 0x0000000204027221 */ /* 0x004fce0000010000 */
[----:B------:R-:W-:Y:S01]  /*135e0*/  HMMA.16816.F32.BF16 R32, R32, R38, RZ ;  /* 0x000000262020723c */ /* 0x000fe200000418ff */
[----:B------:R-:W1:Y:S01]  /*135f0*/  LDSM.16.MT88.4 R36, [R205+0x4000] ;  /* 0x00400000cd24783b */ /* 0x000e620000004200 */
[----:B---3--:R-:W-:Y:S11]  /*13600*/  FADD.FTZ R2, R3, R2 ;  /* 0x0000000203027221 */ /* 0x008ff60000010000 */
[----:B------:R-:W-:Y:S03]  /*13610*/  @!UPT UIADD3 URZ, URZ, URZ, URZ ;  /* 0x0000003f3f3ff290 */ /* 0x000fe6000fffe03f */
        /* <DEDUP_REMOVED lines=39> */
[----:B------:R-:W2:Y:S04]  /*13890*/  LDSM.16.MT88.4 R28, [R203+0x5000] ;  /* 0x00500000cb1c783b */ /* 0x000ea80000004200 */
[----:B------:R-:W-:Y:S04]  /*138a0*/  STL [R1], R2 ;  /* 0x0000000201007387 */ /* 0x000fe80000100800 */
[----:B------:R-:W3:Y:S04]  /*138b0*/  LDL R80, [R1+0x48] ;  /* 0x0000480001507983 */ /* 0x000ee80000100800 */
[----:B------:R-:W4:Y:S01]  /*138c0*/  LDL R15, [R1+0xc] ;  /* 0x00000c00010f7983 */ /* 0x000f220000100800 */
[C---:B-1----:R-:W-:Y:S08]  /*138d0*/  HMMA.16816.F32.BF16 R64, R20.reuse, R24, R100 ;  /* 0x000000181440723c */ /* 0x042ff00000041864 */
[C---:B------:R-:W-:Y:S01]  /*138e0*/  HMMA.16816.F32.BF16 R56, R20.reuse, R26, R104 ;  /* 0x0000001a1438723c */ /* 0x040fe20000041868 */
[----:B------:R-:W1:Y:S07]  /*138f0*/  LDSM.16.MT88.4 R24, [R205+0x5000] ;  /* 0x00500000cd18783b */ /* 0x000e6e0000004200 */
[C---:B--2---:R-:W-:Y:S08]  /*13900*/  HMMA.16816.F32.BF16 R36, R20.reuse, R28, R88 ;  /* 0x0000001c1424723c */ /* 0x044ff00000041858 */
[C---:B------:R-:W-:Y:S01]  /*13910*/  HMMA.16816.F32.BF16 R32, R20.reuse, R30, R92 ;  /* 0x0000001e1420723c */ /* 0x040fe2000004185c */
[----:B------:R-:W2:Y:S07]  /*13920*/  LDSM.16.MT88.4 R28, [R206+0x5000] ;  /* 0x00500000ce1c783b */ /* 0x000eae0000004200 */
[C---:B-1----:R-:W-:Y:S01]  /*13930*/  HMMA.16816.F32.BF16 R60, R20.reuse, R24, R116 ;  /* 0x00000018143c723c */ /* 0x042fe20000041874 */
[----:B------:R-:W-:Y:S01]  /*13940*/  MOV R150, c[0x0][0x2c4] ;  /* 0x0000b10000967a02 */ /* 0x000fe20000000f00 */
[----:B------:R-:W-:Y:S06]  /*13950*/  LDSM.16.MT88.4 R116, [R206+0x3000] ;  /* 0x00300000ce74783b */ /* 0x000fec0000004200 */
[C---:B------:R-:W-:Y:S01]  /*13960*/  HMMA.16816.F32.BF16 R40, R20.reuse, R26, R40 ;  /* 0x0000001a1428723c */ /* 0x040fe20000041828 */
[----:B------:R-:W1:Y:S07]  /*13970*/  LDSM.16.MT88.4 R24, [R203+0x2000] ;  /* 0x00200000cb18783b */ /* 0x000e6e0000004200 */
[C---:B--2---:R-:W-:Y:S08]  /*13980*/  HMMA.16816.F32.BF16 R48, R20.reuse, R28, R132 ;  /* 0x0000001c1430723c */ /* 0x044ff00000041884 */
[----:B------:R-:W-:Y:S01]  /*13990*/  HMMA.16816.F32.BF16 R52, R20, R30, R120 ;  /* 0x0000001e1434723c */ /* 0x000fe20000041878 */
[----:B------:R-:W2:Y:S04]  /*139a0*/  LDSM.16.MT88.4 R20, [R204+0x2000] ;  /* 0x00200000cc14783b */ /* 0x000ea80000004200 */
[----:B------:R-:W5:Y:S01]  /*139b0*/  LDSM.16.MT88.4 R28, [R206+0x2000] ;  /* 0x00200000ce1c783b */ /* 0x000f620000004200 */
[----:B------:R-:W-:-:S02]  /*139c0*/  ISETP.NE.AND P1, PT, R150, 0x1, PT ;  /* 0x000000019600780c */ /* 0x000fc40003f25270 */
[----:B------:R-:W-:Y:S01]  /*139d0*/  F2FP.BF16.PACK_AB R75, R3, R4 ;  /* 0x00000004034b723e */ /* 0x000fe200000010ff */
[----:B------:R-:W-:Y:S01]  /*139e0*/  LDSM.16.MT88.4 R132, [R203+0x3000] ;  /* 0x00300000cb84783b */ /* 0x000fe20000004200 */
[C---:B-1----:R-:W-:Y:S08]  /*139f0*/  HMMA.16816.F32.BF16 R112, R16.reuse, R24, R112 ;  /* 0x000000181070723c */ /* 0x042ff00000041870 */
[C---:B------:R-:W-:Y:S01]  /*13a00*/  HMMA.16816.F32.BF16 R108, R16.reuse, R26, R108 ;  /* 0x0000001a106c723c */ /* 0x040fe2000004186c */
[----:B------:R-:W1:Y:S07]  /*13a10*/  LDSM.16.MT88.4 R24, [R205+0x2000] ;  /* 0x00200000cd18783b */ /* 0x000e6e0000004200 */
[C---:B--2---:R-:W-:Y:S08]  /*13a20*/  HMMA.16816.F32.BF16 R96, R16.reuse, R20, R96 ;  /* 0x000000141060723c */ /* 0x044ff00000041860 */
[C---:B------:R-:W-:Y:S01]  /*13a30*/  HMMA.16816.F32.BF16 R84, R16.reuse, R22, R84 ;  /* 0x000000161054723c */ /* 0x040fe20000041854 */
[----:B------:R-:W2:Y:S07]  /*13a40*/  LDSM.16.MT88.4 R20, [R203+0x5800] ;  /* 0x00580000cb14783b */ /* 0x000eae0000004200 */
[C---:B-----5:R-:W-:Y:S08]  /*13a50*/  HMMA.16816.F32.BF16 R120, R16.reuse, R28, R128 ;  /* 0x0000001c1078723c */ /* 0x060ff00000041880 */
[----:B------:R-:W-:Y:S01]  /*13a60*/  HMMA.16816.F32.BF16 R88, R16, R30, R124 ;  /* 0x0000001e1058723c */ /* 0x000fe2000004187c */
[----:B------:R-:W5:Y:S01]  /*13a70*/  LDSM.16.MT88.4 R28, [R204+0x5800] ;  /* 0x00580000cc1c783b */ /* 0x000f620000004200 */
[----:B------:R-:W-:Y:S01]  /*13a80*/  @P1 IMAD.HI.U32 R3, R149, c[0x0][0x2c8], RZ ;  /* 0x0000b20095031a27 */ /* 0x000fe200078e00ff */
[----:B------:R-:W-:-:S02]  /*13a90*/  MOV R2, R149 ;  /* 0x0000009500027202 */ /* 0x000fc40000000f00 */
[----:B------:R-:W-:Y:S03]  /*13aa0*/  LDSM.16.MT88.4 R124, [R204+0x3000] ;  /* 0x00300000cc7c783b */ /* 0x000fe60000004200 */
[C---:B-1----:R-:W-:Y:S08]  /*13ab0*/  HMMA.16816.F32.BF16 R104, R16.reuse, R24, R68 ;  /* 0x000000181068723c */ /* 0x042ff00000041844 */
[C---:B------:R-:W-:Y:S01]  /*13ac0*/  HMMA.16816.F32.BF16 R100, R16.reuse, R26, R44 ;  /* 0x0000001a1064723c */ /* 0x040fe2000004182c */
[----:B------:R-:W1:Y:S07]  /*13ad0*/  LDSM.16.MT88.4 R24, [R206+0x5800] ;  /* 0x00580000ce18783b */ /* 0x000e6e0000004200 */
        /* <DEDUP_REMOVED lines=8> */
[----:B------:R-:W-:Y:S07]  /*13b60*/  LDSM.16.MT88.4 R24, [R203+0x2800] ;  /* 0x00280000cb18783b */ /* 0x000fee0000004200 */
[C---:B--2---:R-:W-:Y:S08]  /*13b70*/  HMMA.16816.F32.BF16 R60, R16.reuse, R20, R60 ;  /* 0x00000014103c723c */ /* 0x044ff0000004183c */
[----:B------:R-:W-:Y:S01]  /*13b80*/  HMMA.16816.F32.BF16 R44, R16, R22, R40 ;  /* 0x00000016102c723c */ /* 0x000fe20000041828 */
[----:B------:R-:W1:Y:S04]  /*13b90*/  LDSM.16.MT88.4 R16, [R206+0x2800] ;  /* 0x00280000ce10783b */ /* 0x000e680000004200 */
[----:B------:R-:W2:Y:S03]  /*13ba0*/  LDSM.16.MT88.4 R20, [R204+0x2800] ;  /* 0x00280000cc14783b */ /* 0x000ea60000004200 */
[C---:B-1----:R-:W-:Y:S08]  /*13bb0*/  HMMA.16816.F32.BF16 R120, R8.reuse, R16, R120 ;  /* 0x000000100878723c */ /* 0x042ff00000041878 */
[C---:B------:R-:W-:Y:S01]  /*13bc0*/  HMMA.16816.F32.BF16 R52, R8.reuse, R18, R88 ;  /* 0x000000120834723c */ /* 0x040fe20000041858 */
[----:B------:R-:W1:Y:S07]  /*13bd0*/  LDSM.16.MT88.4 R16, [R206+0x6000] ;  /* 0x00600000ce10783b */ /* 0x000e6e0000004200 */
[C---:B------:R-:W-:Y:S08]  /*13be0*/  HMMA.16816.F32.BF16 R136, R8.reuse, R24, R112 ;  /* 0x000000180888723c */ /* 0x040ff00000041870 */
[----:B------:R-:W-:Y:S01]  /*13bf0*/  HMMA.16816.F32.BF16 R40, R8, R26, R108 ;  /* 0x0000001a0828723c */ /* 0x000fe2000004186c */
[----:B------:R-:W5:Y:S01]  /*13c00*/  LDSM.16.MT88.4 R24, [R203+0x6000] ;  /* 0x00600000cb18783b */ /* 0x000f620000004200 */
[----:B------:R-:W-:-:S03]  /*13c10*/  @P1 SHF.R.U32.HI R2, RZ, c[0x0][0x2cc], R3 ;  /* 0x0000b300ff021a19 */ /* 0x000fc60000011603 */
[----:B------:R-:W-:Y:S03]  /*13c20*/  LDSM.16.MT88.4 R108, [R205+0x3000] ;  /* 0x00300000cd6c783b */ /* 0x000fe60000004200 */
[C---:B--2---:R-:W-:Y:S08]  /*13c30*/  HMMA.16816.F32.BF16 R128, R8.reuse, R20, R96 ;  /* 0x000000140880723c */ /* 0x044ff00000041860 */
[C---:B------:R-:W-:Y:S01]  /*13c40*/  HMMA.16816.F32.BF16 R48, R8.reuse, R22, R84 ;  /* 0x000000160830723c */ /* 0x040fe20000041854 */
[----:B------:R-:W2:Y:S07]  /*13c50*/  LDSM.16.MT88.4 R20, [R204+0x6000] ;  /* 0x00600000cc14783b */ /* 0x000eae0000004200 */
[C---:B-1----:R-:W-:Y:S01]  /*13c60*/  HMMA.16816.F32.BF16 R36, R8.reuse, R16, R36 ;  /* 0x000000100824723c */ /* 0x042fe20000041824 */
[----:B------:R-:W-:Y:S07]  /*13c70*/  LDSM.16.MT88.4 R84, [R206+0x6800] ;  /* 0x00680000ce54783b */ /* 0x000fee0000004200 */
[----:B------:R-:W-:Y:S01]  /*13c80*/  HMMA.16816.F32.BF16 R32, R8, R18, R32 ;  /* 0x000000120820723c */ /* 0x000fe20000041820 */
[----:B------:R-:W1:Y:S01]  /*13c90*/  LDSM.16.MT88.4 R16, [R205+0x6000] ;  /* 0x00600000cd10783b */ /* 0x000e620000004200 */
[----:B---3--:R-:W-:-:S06]  /*13ca0*/  IADD3 R3, R2, R80, -R148 ;  /* 0x0000005002037210 */ /* 0x008fcc0007ffe894 */
[----:B------:R-:W-:Y:S01]  /*13cb0*/  HMMA.16816.F32.BF16 R112, R8, R28, R104 ;  /* 0x0000001c0870723c */ /* 0x000fe20000041868 */
[----:B------:R-:W-:-:S07]  /*13cc0*/  MOV R2, RZ ;  /* 0x000000ff00027202 */ /* 0x000fce0000000f00 */
[C---:B------:R-:W-:Y:S01]  /*13cd0*/  HMMA.16816.F32.BF16 R28, R8.reuse, R30, R100 ;  /* 0x0000001e081c723c */ /* 0x040fe20000041864 */
[----:B------:R-:W3:Y:S07]  /*13ce0*/  LDSM.16.MT88.4 R100, [R203+0x6800] ;  /* 0x00680000cb64783b */ /* 0x000eee0000004200 */
[C---:B-----5:R-:W-:Y:S01]  /*13cf0*/  HMMA.16816.F32.BF16 R104, R8.reuse, R24, R92 ;  /* 0x000000180868723c */ /* 0x060fe2000004185c */
[----:B------:R-:W5:Y:S07]  /*13d00*/  LDSM.16.MT88.4 R92, [R204+0x6800] ;  /* 0x00680000cc5c783b */ /* 0x000f6e0000004200 */
[----:B------:R-:W-:Y:S01]  /*13d10*/  HMMA.16816.F32.BF16 R68, R8, R26, R68 ;  /* 0x0000001a0844723c */ /* 0x000fe20000041844 */
[----:B------:R-:W-:-:S07]  /*13d20*/  IMAD.HI R2, R3, -0x6db6db6d, R2 ;  /* 0x9249249303027827 */ /* 0x000fce00078e0202 */
[C---:B--2---:R-:W-:Y:S08]  /*13d30*/  HMMA.16816.F32.BF16 R64, R8.reuse, R20, R64 ;  /* 0x000000140840723c */ /* 0x044ff00000041840 */
[C---:B------:R-:W-:Y:S08]  /*13d40*/  HMMA.16816.F32.BF16 R56, R8.reuse, R22, R56 ;  /* 0x000000160838723c */ /* 0x040ff00000041838 */
[C---:B-1----:R-:W-:Y:S08]  /*13d50*/  HMMA.16816.F32.BF16 R60, R8.reuse, R16, R60 ;  /* 0x00000010083c723c */ /* 0x042ff0000004183c */
[----:B------:R-:W-:Y:S01]  /*13d60*/  HMMA.16816.F32.BF16 R44, R8, R18, R44 ;  /* 0x00000012082c723c */ /* 0x000fe2000004182c */
[----:B------:R-:W1:Y:S01]  /*13d70*/  LDSM.16.MT88.4 R8, [R205+0x6800] ;  /* 0x00680000cd08783b */ /* 0x000e620000004200 */
[----:B------:R-:W-:-:S04]  /*13d80*/  SHF.R.U32.HI R3, RZ, 0x1f, R2 ;  /* 0x0000001fff037819 */ /* 0x000fc80000011602 */
[----:B------:R-:W-:-:S04]  /*13d90*/  LEA.HI.SX32 R2, R2, R3, 0x1a ;  /* 0x0000000302027211 */ /* 0x000fc800078fd2ff */
[----:B----4-:R-:W-:Y:S02]  /*13da0*/  IMNMX R4, R15, R2, !PT ;  /* 0x000000020f047217 */ /* 0x010fe40007800200 */
[----:B------:R-:W-:-:S03]  /*13db0*/  IADD3 R234, R234, -0x2, RZ ;  /* 0xfffffffeeaea7810 */ /* 0x000fc60007ffe0ff */
[----:B------:R2:W-:Y:S01]  /*13dc0*/  STL [R1+0x10], R4 ;  /* 0x0000100401007387 */ /* 0x0005e20000100800 */
[----:B------:R-:W-:Y:S01]  /*13dd0*/  ISETP.GE.AND P0, PT, R234, R4, PT ;  /* 0x00000004ea00720c */ /* 0x000fe20003f06270 */
[C---:B---3--:R-:W-:Y:S08]  /*13de0*/  HMMA.16816.F32.BF16 R104, R72.reuse, R100, R104 ;  /* 0x000000644868723c */ /* 0x048ff00000041868 */
[C---:B------:R-:W-:Y:S08]  /*13df0*/  HMMA.16816.F32.BF16 R136, R72.reuse, R132, R136 ;  /* 0x000000844888723c */ /* 0x040ff00000041888 */
[C---:B------:R-:W-:Y:S08]  /*13e00*/  HMMA.16816.F32.BF16 R128, R72.reuse, R124, R128 ;  /* 0x0000007c4880723c */ /* 0x040ff00000041880 */
[C---:B------:R-:W-:Y:S08]  /*13e10*/  HMMA.16816.F32.BF16 R120, R72.reuse, R116, R120 ;  /* 0x000000744878723c */ /* 0x040ff00000041878 */
[C---:B------:R-:W-:Y:S08]  /*13e20*/  HMMA.16816.F32.BF16 R112, R72.reuse, R108, R112 ;  /* 0x0000006c4870723c */ /* 0x040ff00000041870 */
        /* <DEDUP_REMOVED lines=13> */
[----:B--2---:R-:W-:Y:S02]  /*13f00*/  MOV R80, R5 ;  /* 0x0000000500507202 */ /* 0x004fe40000000f00 */
[----:B------:R-:W-:-:S02]  /*13f10*/  MOV R15, R6 ;  /* 0x00000006000f7202 */ /* 0x000fc40000000f00 */
[----:B------:R-:W-:-:S07]  /*13f20*/  MOV R238, R234 ;  /* 0x000000ea00ee7202 */ /* 0x000fce0000000f00 */
.L_x_1644:
        /* <DEDUP_REMOVED lines=22> */
[----:B-1-34-:R-:W2:Y:S01]  /*14090*/  LDL.64 R8, [R1+0x18] ;  /* 0x0000180001087983 */ /* 0x01aea20000100a00 */
[----:B------:R-:W-:Y:S05]  /*140a0*/  SHF.R.S32.HI R2, RZ, 0x1f, R239 ;  /* 0x0000001fff027819 */ /* 0x000fea00000114ef */
[----:B------:R-:W-:Y:S01]  /*140b0*/  IMAD R4, R2, c[0x0][0x208], RZ ;  /* 0x0000820002047a24 */ /* 0x000fe200078e02ff */
[----:B------:R-:W3:Y:S01]  /*140c0*/  LDL R5, [R1+0x20] ;  /* 0x0000200001057983 */ /* 0x000ee20000100800 */
[C---:B------:R-:W-:Y:S04]  /*140d0*/  IMAD.WIDE.U32 R2, R239.reuse, c[0x0][0x208], RZ ;  /* 0x00008200ef027a25 */ /* 0x040fe800078e00ff */
[----:B------:R-:W-:Y:S05]  /*140e0*/  IMAD R4, R239, c[0x0][0x20c], R4 ;  /* 0x00008300ef047a24 */ /* 0x000fea00078e0204 */
[----:B------:R-:W-:Y:S02]  /*140f0*/  IADD3 R3, R3, R4, RZ ;  /* 0x0000000403037210 */ /* 0x000fe40007ffe0ff */
[----:B------:R-:W-:Y:S03]  /*14100*/  SHF.R.S32.HI R4, RZ, 0x1f, R236 ;  /* 0x0000001fff047819 */ /* 0x000fe600000114ec */
[----:B------:R-:W-:Y:S04]  /*14110*/  IMAD.WIDE.U32 R2, R236, c[0x0][0x218], R2 ;  /* 0x00008600ec027a25 */ /* 0x000fe800078e0002 */
        /* <DEDUP_REMOVED lines=8> */
.L_x_1737:
[----:B------:R-:W-:-:S05]  /*141a0*/  BRA.DIV ~URZ, `(.L_x_1632) ;  /* 0x0000d9b27f007947 */ /* 0x000fca000b800000 */
[----:B------:R-:W3:Y:S01]  /*141b0*/  SHFL.IDX PT, R2, R8, RZ, 0x181f ;  /* 0x00181fff08027589 */ /* 0x000ee200000e0000 */
[----:B------:R-:W-:Y:S02]  /*141c0*/  ISETP.GE.AND P2, PT, R76, c[0x0][0x1d4], PT ;  /* 0x000075004c007a0c */ /* 0x000fe40003f46270 */
[----:B------:R-:W-:Y:S01]  /*141d0*/  ISETP.GE.AND P1, PT, R226, c[0x0][0x1d4], PT ;  /* 0x00007500e2007a0c */ /* 0x000fe20003f26270 */
[----:B------:R-:W-:Y:S01]  /*141e0*/  SHFL.IDX PT, R10, R6, 0x2, 0x181f ;  /* 0x00581f00060a7f89 */ /* 0x000fe200000e0000 */
[CC--:B---3--:R-:W-:Y:S05]  /*141f0*/  IADD3 R4, P0, R2.reuse, R230.reuse, RZ ;  /* 0x000000e602047210 */ /* 0x0c8fea0007f1e0ff */
[C-C-:B--2---:R-:W-:Y:S01]  /*14200*/  IMAD.X R5, R9.reuse, 0x1, R231.reuse, P0 ;  /* 0x0000000109057824 */ /* 0x144fe200000e06e7 */
[-C--:B------:R-:W-:Y:S04]  /*14210*/  IADD3 R2, P0, R2, R233.reuse, RZ ;  /* 0x000000e902027210 */ /* 0x080fe80007f1e0ff */
[----:B------:R-:W-:Y:S01]  /*14220*/  @!PT LDS RZ, [RZ] ;  /* 0x00000000fffff984 */ /* 0x000fe20000000800 */
[----:B------:R2:W-:Y:S01]  /*14230*/  LDGSTS.E.BYPASS.LTC128B.128 [R227+0x100], [R4.64], !P2 ;  /* 0x0010000004e37fae */ /* 0x0005e2000d101d48 */
[--C-:B------:R-:W-:Y:S03]  /*14240*/  IMAD.X R3, R9, 0x1, R232.reuse, P0 ;  /* 0x0000000109037824 */ /* 0x100fe600000e06e8 */
[----:B------:R-:W-:Y:S04]  /*14250*/  SHFL.IDX PT, R9, R8, 0x2, 0x181f ;  /* 0x00581f0008097f89 */ /* 0x000fe800000e0000 */
        /* <DEDUP_REMOVED lines=11> */
.L_x_1738:
[C---:B---3--:R-:W-:Y:S01]  /*14310*/  IADD3 R2, -R5.reuse, 0x10, RZ ;  /* 0x0000001005027810 */ /* 0x048fe20007ffe1ff */
[----:B------:R-:W2:Y:S01]  /*14320*/  S2R R11, SR_TID.X ;  /* 0x00000000000b7919 */ /* 0x000ea20000002100 */
        /* <DEDUP_REMOVED lines=9> */
[----:B---3--:R-:W-:Y:S04]  /*143c0*/  IADD3 R2, -R4, 0x10, RZ ;  /* 0x0000001004027810 */ /* 0x008fe80007ffe1ff */
[----:B------:R-:W-:Y:S04]  /*143d0*/  LOP3.LUT R2, R2, 0xf, RZ, 0xc0, !PT ;  /* 0x0000000f02027812 */ /* 0x000fe800078ec0ff */
[----:B------:R-:W-:Y:S04]  /*143e0*/  IADD3 R2, P1, P0, R2, R9, R233 ;  /* 0x0000000902027210 */ /* 0x000fe8000783e0e9 */
[----:B------:R-:W-:Y:S02]  /*143f0*/  IADD3.X R3, RZ, R10, R232, P1, P0 ;  /* 0x0000000aff037210 */ /* 0x000fe40000fe04e8 */
[----:B--2---:R-:W-:Y:S03]  /*14400*/  ISETP.GT.AND P0, PT, R11, 0x7f, PT ;  /* 0x0000007f0b00780c */ /* 0x004fe60003f04270 */
[----:B------:R2:W-:Y:S10]  /*14410*/  LDGSTS.E.BYPASS.LTC128B.128.ZFILL [R227+0x5900], [R2.64], P2 ;  /* 0x0590000002e37fae */ /* 0x0005f40009141d48 */
[----:B------:R-:W-:-:S05]  /*14420*/  @P0 BRA `(.L_x_1630) ;  /* 0x0000012000000947 */ /* 0x000fca0003800000 */
[----:B------:R-:W-:-:S05]  /*14430*/  BRA.DIV ~URZ, `(.L_x_1633) ;  /* 0x0000dab27f007947 */ /* 0x000fca000b800000 */
[----:B------:R3:W4:Y:S04]  /*14440*/  SHFL.IDX PT, R9, R6, 0x3, 0x181f ;  /* 0x00781f0006097f89 */ /* 0x00072800000e0000 */
[----:B-1----:R3:W1:Y:S02]  /*14450*/  SHFL.IDX PT, R6, R8, 0x3, 0x181f ;  /* 0x00781f0008067f89 */ /* 0x00266400000e0000 */
.L_x_1739:
        /* <DEDUP_REMOVED lines=15> */
.L_x_1630:
[----:B-1-34-:R-:W-:Y:S05]  /*14550*/  BSYNC B0 ;  /* 0x0000000000007941 */ /* 0x01afea0003800000 */
.L_x_1629:
[----:B------:R-:W0:Y:S01]  /*14560*/  LDGDEPBAR ;  /* 0x00000000000079af */ /* 0x000e220000000000 */
[----:B------:R-:W-:Y:S01]  /*14570*/  WARPSYNC 0xffffffff ;  /* 0xffffffff00007948 */ /* 0x000fe20003800000 */
[C---:B------:R-:W-:Y:S01]  /*14580*/  HMMA.16816.F32.BF16 R8, R140.reuse, R16, RZ ;  /* 0x000000108c08723c */ /* 0x040fe200000418ff */
[----:B------:R-:W-:Y:S05]  /*14590*/  BSSY B0, `(.L_x_1634) ;  /* 0x0000173000007945 */ /* 0x000fea0003800000 */
[----:B------:R-:W3:Y:S02]  /*145a0*/  LDL R5, [R1+0xc] ;  /* 0x00000c0001057983 */ /* 0x000ee40000100800 */
        /* <DEDUP_REMOVED lines=24> */
[----:B------:R-:W2:Y:S07]  /*14730*/  LDSM.16.M88.4 R160, [R201+0x1800] ;  /* 0x00180000c9a0783b */ /* 0x000eae0000000200 */
[C---:B------:R-:W-:Y:S08]  /*14740*/  HMMA.16816.F32.BF16 R44, R144.reuse, R164, R44 ;  /* 0x000000a4902c723c */ /* 0x040ff0000004182c */
[C---:B------:R-:W-:Y:S01]  /*14750*/  HMMA.16816.F32.BF16 R48, R144.reuse, R166, R48 ;  /* 0x000000a69030723c */ /* 0x040fe20000041830 */
[----:B------:R-:W2:Y:S07]  /*14760*/  LDSM.16.M88.4 R164, [R201+0x2000] ;  /* 0x00200000c9a4783b */ /* 0x000eae0000000200 */
[C---:B------:R-:W-:Y:S08]  /*14770*/  HMMA.16816.F32.BF16 R52, R144.reuse, R168, R52 ;  /* 0x000000a89034723c */ /* 0x040ff00000041834 */
[C---:B------:R-:W-:Y:S01]  /*14780*/  HMMA.16816.F32.BF16 R56, R144.reuse, R170, R56 ;  /* 0x000000aa9038723c */ /* 0x040fe20000041838 */
[----:B------:R-:W2:Y:S07]  /*14790*/  LDSM.16.M88.4 R168, [R201+0x2800] ;  /* 0x00280000c9a8783b */ /* 0x000eae0000000200 */
[C---:B------:R-:W-:Y:S08]  /*147a0*/  HMMA.16816.F32.BF16 R60, R144.reuse, R172, R60 ;  /* 0x000000ac903c723c */ /* 0x040ff0000004183c */
[----:B------:R-:W-:Y:S01]  /*147b0*/  HMMA.16816.F32.BF16 R64, R144, R174, R64 ;  /* 0x000000ae9040723c */ /* 0x000fe20000041840 */
[----:B------:R-:W-:Y:S07]  /*147c0*/  LDSM.16.M88.4 R172, [R200+0x1000] ;  /* 0x00100000c8ac783b */ /* 0x000fee0000000200 */
[C---:B-1----:R-:W-:Y:S08]  /*147d0*/  HMMA.16816.F32.BF16 R8, R176.reuse, R148, R8 ;  /* 0x00000094b008723c */ /* 0x042ff00000041808 */
[C---:B------:R-:W-:Y:S01]  /*147e0*/  HMMA.16816.F32.BF16 R16, R176.reuse, R150, R16 ;  /* 0x00000096b010723c */ /* 0x040fe20000041810 */
[----:B------:R-:W1:Y:S07]  /*147f0*/  LDSM.16.M88.4 R148, [R201+0x3000] ;  /* 0x00300000c994783b */ /* 0x000e6e0000000200 */
[C---:B----4-:R-:W-:Y:S08]  /*14800*/  HMMA.16816.F32.BF16 R20, R176.reuse, R152, R20 ;  /* 0x00000098b014723c */ /* 0x050ff00000041814 */
[C---:B------:R-:W-:Y:S01]  /*14810*/  HMMA.16816.F32.BF16 R24, R176.reuse, R154, R24 ;  /* 0x0000009ab018723c */ /* 0x040fe20000041818 */
[----:B------:R-:W4:Y:S07]  /*14820*/  LDSM.16.M88.4 R152, [R200] ;  /* 0x00000000c898783b */ /* 0x000f2e0000000200 */
[C---:B-----5:R-:W-:Y:S08]  /*14830*/  HMMA.16816.F32.BF16 R28, R176.reuse, R156, R28 ;  /* 0x0000009cb01c723c */ /* 0x060ff0000004181c */
[C---:B------:R-:W-:Y:S01]  /*14840*/  HMMA.16816.F32.BF16 R32, R176.reuse, R158, R32 ;  /* 0x0000009eb020723c */ /* 0x040fe20000041820 */
[----:B------:R-:W5:Y:S07]  /*14850*/  LDSM.16.M88.4 R156, [R200+0x800] ;  /* 0x00080000c89c783b */ /* 0x000f6e0000000200 */
[C---:B--2---:R-:W-:Y:S08]  /*14860*/  HMMA.16816.F32.BF16 R36, R176.reuse, R160, R36 ;  /* 0x000000a0b024723c */ /* 0x044ff00000041824 */
[C---:B------:R-:W-:Y:S01]  /*14870*/  HMMA.16816.F32.BF16 R40, R176.reuse, R162, R40 ;  /* 0x000000a2b028723c */ /* 0x040fe20000041828 */
[----:B------:R-:W-:Y:S07]  /*14880*/  LDSM.16.M88.4 R160, [R200+0x3000] ;  /* 0x00300000c8a0783b */ /* 0x000fee0000000200 */
[C---:B------:R-:W-:Y:S08]  /*14890*/  HMMA.16816.F32.BF16 R44, R176.reuse, R164, R44 ;  /* 0x000000a4b02c723c */ /* 0x040ff0000004182c */
[C---:B------:R-:W-:Y:S01]  /*148a0*/  HMMA.16816.F32.BF16 R48, R176.reuse, R166, R48 ;  /* 0x000000a6b030723c */ /* 0x040fe20000041830 */
[----:B------:R-:W-:Y:S07]  /*148b0*/  LDSM.16.M88.4 R164, [R202+0x3800] ;  /* 0x00380000caa4783b */ /* 0x000fee0000000200 */
[C---:B------:R-:W-:Y:S03]  /*148c0*/  HMMA.16816.F32.BF16 R52, R176.reuse, R168, R52 ;  /* 0x000000a8b034723c */ /* 0x040fe60000041834 */
[----:B---3--:R-:W-:Y:S05]  /*148d0*/  ISETP.GT.AND P0, PT, R238, R5, PT ;  /* 0x00000005ee00720c */ /* 0x008fea0003f04270 */
[C---:B------:R-:W-:Y:S01]  /*148e0*/  HMMA.16816.F32.BF16 R56, R176.reuse, R170, R56 ;  /* 0x000000aab038723c */ /* 0x040fe20000041838 */
[----:B------:R-:W-:Y:S07]  /*148f0*/  LDSM.16.M88.4 R168, [R202+0x4000] ;  /* 0x00400000caa8783b */ /* 0x000fee0000000200 */
[C---:B-1----:R-:W-:Y:S08]  /*14900*/  HMMA.16816.F32.BF16 R60, R176.reuse, R148, R60 ;  /* 0x00000094b03c723c */ /* 0x042ff0000004183c */
[----:B------:R-:W-:Y:S01]  /*14910*/  HMMA.16816.F32.BF16 R64, R176, R150, R64 ;  /* 0x00000096b040723c */ /* 0x000fe20000041840 */
[----:B------:R-:W1:Y:S07]  /*14920*/  LDSM.16.M88.4 R148, [R200+0x1800] ;  /* 0x00180000c894783b */ /* 0x000e6e0000000200 */
[C---:B----4-:R-:W-:Y:S08]  /*14930*/  HMMA.16816.F32.BF16 R8, R180.reuse, R152, R8 ;  /* 0x00000098b408723c */ /* 0x050ff00000041808 */
[C---:B------:R-:W-:Y:S01]  /*14940*/  HMMA.16816.F32.BF16 R16, R180.reuse, R154, R16 ;  /* 0x0000009ab410723c */ /* 0x040fe20000041810 */
[----:B------:R-:W2:Y:S07]  /*14950*/  LDSM.16.M88.4 R152, [R200+0x2000] ;  /* 0x00200000c898783b */ /* 0x000eae0000000200 */
[C---:B-----5:R-:W-:Y:S08]  /*14960*/  HMMA.16816.F32.BF16 R20, R180.reuse, R156, R20 ;  /* 0x0000009cb414723c */ /* 0x060ff00000041814 */
[C---:B------:R-:W-:Y:S01]  /*14970*/  HMMA.16816.F32.BF16 R24, R180.reuse, R158, R24 ;  /* 0x0000009eb418723c */ /* 0x040fe20000041818 */
[----:B------:R-:W3:Y:S07]  /*14980*/  LDSM.16.M88.4 R156, [R200+0x2800] ;  /* 0x00280000c89c783b */ /* 0x000eee0000000200 */
        /* <DEDUP_REMOVED lines=12> */
[C---:B------:R-:W-:Y:S08]  /*14a50*/  HMMA.16816.F32.BF16 R60, R180.reuse, R160, R60 ;  /* 0x000000a0b43c723c */ /* 0x040ff0000004183c */
[----:B------:R-:W-:Y:S01]  /*14a60*/  HMMA.16816.F32.BF16 R64, R180, R162, R64 ;  /* 0x000000a2b440723c */ /* 0x000fe20000041840 */
[----:B------:R-:W5:Y:S07]  /*14a70*/  LDSM.16.M88.4 R160, [R202+0x6800] ;  /* 0x00680000caa0783b */ /* 0x000f6e0000000200 */
[C---:B------:R-:W-:Y:S08]  /*14a80*/  HMMA.16816.F32.BF16 R8, R184.reuse, R164, R8 ;  /* 0x000000a4b808723c */ /* 0x040ff00000041808 */
[C---:B------:R-:W-:Y:S01]  /*14a90*/  HMMA.16816.F32.BF16 R16, R184.reuse, R166, R16 ;  /* 0x000000a6b810723c */ /* 0x040fe20000041810 */
[----:B------:R-:W2:Y:S07]  /*14aa0*/  LDSM.16.M88.4 R164, [R214] ;  /* 0x00000000d6a4783b */ /* 0x000eae0000000200 */
[C---:B------:R-:W-:Y:S08]  /*14ab0*/  HMMA.16816.F32.BF16 R20, R184.reuse, R168, R20 ;  /* 0x000000a8b814723c */ /* 0x040ff00000041814 */
[C---:B------:R-:W-:Y:S01]  /*14ac0*/  HMMA.16816.F32.BF16 R24, R184.reuse, R170, R24 ;  /* 0x000000aab818723c */ /* 0x040fe20000041818 */
[----:B------:R-:W3:Y:S07]  /*14ad0*/  LDSM.16.M88.4 R168, [R208] ;  /* 0x00000000d0a8783b */ /* 0x000eee0000000200 */
[C---:B----4-:R-:W-:Y:S08]  /*14ae0*/  HMMA.16816.F32.BF16 R28, R184.reuse, R172, R28 ;  /* 0x000000acb81c723c */ /* 0x050ff0000004181c */
        /* <DEDUP_REMOVED lines=11> */
[C---:B-----5:R-:W-:Y:S08]  /*14ba0*/  HMMA.16816.F32.BF16 R60, R184.reuse, R160, R60 ;  /* 0x000000a0b83c723c */ /* 0x060ff0000004183c */
[----:B------:R-:W-:Y:S01]  /*14bb0*/  HMMA.16816.F32.BF16 R64, R184, R162, R64 ;  /* 0x000000a2b840723c */ /* 0x000fe20000041840 */
[----:B------:R-:W5:Y:S07]  /*14bc0*/  LDSM.16.M88.4 R160, [R213] ;  /* 0x00000000d5a0783b */ /* 0x000f6e0000000200 */
[C---:B------:R-:W-:Y:S08]  /*14bd0*/  HMMA.16816.F32.BF16 R8, R188.reuse, R164, R8 ;  /* 0x000000a4bc08723c */ /* 0x040ff00000041808 */
[C---:B------:R-:W-:Y:S01]  /*14be0*/  HMMA.16816.F32.BF16 R16, R188.reuse, R166, R16 ;  /* 0x000000a6bc10723c */ /* 0x040fe20000041810 */
[----:B------:R-:W2:Y:S07]  /*14bf0*/  LDSM.16.M88.4 R164, [R201+0x3800] ;  /* 0x00380000c9a4783b */ /* 0x000eae0000000200 */
[C---:B------:R-:W-:Y:S08]  /*14c00*/  HMMA.16816.F32.BF16 R20, R188.reuse, R168, R20 ;  /* 0x000000a8bc14723c */ /* 0x040ff00000041814 */
[C---:B------:R-:W-:Y:S01]  /*14c10*/  HMMA.16816.F32.BF16 R24, R188.reuse, R170, R24 ;  /* 0x000000aabc18723c */ /* 0x040fe20000041818 */
[----:B------:R-:W3:Y:S07]  /*14c20*/  LDSM.16.M88.4 R168, [R201+0x4000] ;  /* 0x00400000c9a8783b */ /* 0x000eee0000000200 */
[C---:B----4-:R-:W-:Y:S08]  /*14c30*/  HMMA.16816.F32.BF16 R28, R188.reuse, R172, R28 ;  /* 0x000000acbc1c723c */ /* 0x050ff0000004181c */
        /* <DEDUP_REMOVED lines=11> */
[C---:B-----5:R-:W-:Y:S08]  /*14cf0*/  HMMA.16816.F32.BF16 R60, R188.reuse, R160, R60 ;  /* 0x000000a0bc3c723c */ /* 0x060ff0000004183c */
[----:B------:R-:W-:Y:S01]  /*14d00*/  HMMA.16816.F32.BF16 R64, R188, R162, R64 ;  /* 0x000000a2bc40723c */ /* 0x000fe20000041840 */
[----:B------:R-:W4:Y:S07]  /*14d10*/  LDSM.16.M88.4 R160, [R201+0x6000] ;  /* 0x00600000c9a0783b */ /* 0x000f2e0000000200 */
[C---:B------:R-:W-:Y:S08]  /*14d20*/  HMMA.16816.F32.BF16 R8, R192.reuse, R164, R8 ;  /* 0x000000a4c008723c */ /* 0x040ff00000041808 */
[C---:B------:R-:W-:Y:S01]  /*14d30*/  HMMA.16816.F32.BF16 R16, R192.reuse, R166, R16 ;  /* 0x000000a6c010723c */ /* 0x040fe20000041810 */
[----:B------:R-:W5:Y:S07]  /*14d40*/  LDSM.16.M88.4 R164, [R201+0x6800] ;  /* 0x00680000c9a4783b */ /* 0x000f6e0000000200 */
[C---:B------:R-:W-:Y:S08]  /*14d50*/  HMMA.16816.F32.BF16 R20, R192.reuse, R168, R20 ;  /* 0x000000a8c014723c */ /* 0x040ff00000041814 */
[C---:B------:R-:W-:Y:S08]  /*14d60*/  HMMA.16816.F32.BF16 R24, R192.reuse, R170, R24 ;  /* 0x000000aac018723c */ /* 0x040ff00000041818 */
        /* <DEDUP_REMOVED lines=56> */
[----:B------:R5:W4:Y:S02]  /*150f0*/  MUFU.TANH R175, R2 ;  /* 0x0000000200af7308 */ /* 0x000b240000002400 */
[----:B------:R-:W-:Y:S01]  /*15100*/  FMUL.FTZ R4, R50, c[0x0][0x320] ;  /* 0x0000c80032047a20 */ /* 0x000fe20000410000 */
[C---:B-1----:R-:W-:Y:S07]  /*15110*/  HMMA.16816.F32.BF16 R52, R196.reuse, R16, R52 ;  /* 0x00000010c434723c */ /* 0x042fee0000041834 */
[----:B------:R-:W1:Y:S01]  /*15120*/  MUFU.TANH R50, R4 ;  /* 0x0000000400327308 */ /* 0x000e620000002400 */
[C---:B------:R-:W-:Y:S04]  /*15130*/  HMMA.16816.F32.BF16 R56, R196.reuse, R18, R56 ;  /* 0x00000012c438723c */ /* 0x040fe80000041838 */
[----:B---3--:R-:W-:Y:S04]  /*15140*/  FMUL.FTZ R3, R51, c[0x0][0x320] ;  /* 0x0000c80033037a20 */ /* 0x008fe80000410000 */
[C---:B--2---:R-:W-:Y:S04]  /*15150*/  HMMA.16816.F32.BF16 R60, R196.reuse, R8, R60 ;  /* 0x00000008c43c723c */ /* 0x044fe8000004183c */
[----:B-----5:R-:W-:Y:S04]  /*15160*/  FMUL.FTZ R2, R23, c[0x0][0x320] ;  /* 0x0000c80017027a20 */ /* 0x020fe80000410000 */
[----:B------:R-:W-:Y:S01]  /*15170*/  HMMA.16816.F32.BF16 R64, R196, R10, R64 ;  /* 0x0000000ac440723c */ /* 0x000fe20000041840 */
[----:B------:R2:W3:Y:S03]  /*15180*/  MUFU.TANH R174, R2 ;  /* 0x0000000200ae7308 */ /* 0x0004e60000002400 */
        /* <DEDUP_REMOVED lines=45> */
[----:B------:R-:W2:Y:S10]  /*15460*/  MUFU.TANH R49, R3 ;  /* 0x0000000300317308 */ /* 0x000eb40000002400 */
        /* <DEDUP_REMOVED lines=35> */
[----:B------:R-:W-:Y:S02]  /*156a0*/  IMAD.MOV.U32 R243, RZ, RZ, c[0x0][0x2b8] ;  /* 0x0000ae00fff37624 */ /* 0x000fe400078e00ff */
[----:B------:R-:W-:Y:S01]  /*156b0*/  IMAD.MOV.U32 R236, RZ, RZ, RZ ;  /* 0x000000ffffec7224 */ /* 0x000fe200078e00ff */
[----:B------:R-:W3:Y:S02]  /*156c0*/  LDL.64 R244, [R1+0x30] ;  /* 0x0000300001f47983 */ /* 0x000ee40000100a00 */
[----:B------:R-:W-:Y:S02]  /*156d0*/  ISETP.NE.AND P1, PT, R243, 0x1, PT ;  /* 0x00000001f300780c */ /* 0x000fe40003f25270 */
[----:B------:R-:W4:Y:S04]  /*156e0*/  LDL R242, [R1+0x38] ;  /* 0x0000380001f27983 */ /* 0x000f280000100800 */
[----:B------:R-:W5:Y:S04]  /*156f0*/  LDL.64 R240, [R1+0x28] ;  /* 0x0000280001f07983 */ /* 0x000f680000100a00 */
[----:B------:R-:W3:Y:S01]  /*15700*/  LDL R6, [R1+0x24] ;  /* 0x0000240001067983 */ /* 0x000ee20000100800 */
[----:B--2---:R-:W-:Y:S05]  /*15710*/  IMAD R3, R238, 0x70, R5 ;  /* 0x00000070ee037824 */ /* 0x004fea00078e0205 */
[----:B------:R-:W-:Y:S05]  /*15720*/  IADD3 R3, R3, -0x70, R0 ;  /* 0xffffff9003037810 */ /* 0x000fea0007ffe000 */
[----:B------:R-:W-:Y:S04]  /*15730*/  @P1 IMAD.HI.U32 R4, R3, c[0x0][0x2bc], RZ ;  /* 0x0000af0003041a27 */ /* 0x000fe800078e00ff */
[--C-:B-1----:R-:W-:Y:S01]  /*15740*/  IMAD.MOV.U32 R2, RZ, RZ, R3.reuse ;  /* 0x000000ffff027224 */ /* 0x102fe200078e0003 */
[----:B------:R-:W-:Y:S04]  /*15750*/  @P1 SHF.R.U32.HI R2, RZ, c[0x0][0x2c0], R4 ;  /* 0x0000b000ff021a19 */ /* 0x000fe80000011604 */
[C---:B------:R-:W-:Y:S02]  /*15760*/  IADD3 R5, -R2.reuse, RZ, RZ ;  /* 0x000000ff02057210 */ /* 0x040fe40007ffe1ff */
[C---:B---3--:R-:W-:Y:S03]  /*15770*/  @!P5 IADD3 R4, P0, R2.reuse, R244, RZ ;  /* 0x000000f40204d210 */ /* 0x048fe60007f1e0ff */
        /* <DEDUP_REMOVED lines=8> */
[----:B------:R-:W-:Y:S05]  /*15800*/  IMAD R4, R239, c[0x0][0x1e4], R4 ;  /* 0x00007900ef047a24 */ /* 0x000fea00078e0204 */
[----:B------:R-:W-:Y:S02]  /*15810*/  IADD3 R3, R3, R4, RZ ;  /* 0x0000000403037210 */ /* 0x000fe40007ffe0ff */
        /* <DEDUP_REMOVED lines=10> */
.L_x_1740:
[----:B------:R-:W-:-:S05]  /*158c0*/  BRA.DIV ~URZ, `(.L_x_1637) ;  /* 0x0000c7627f007947 */ /* 0x000fca000b800000 */
[----:B------:R3:W4:Y:S02]  /*158d0*/  SHFL.IDX PT, R2, R5, RZ, 0x181f ;  /* 0x00181fff05027589 */ /* 0x00072400000e0000 */
.L_x_1741:
[----:B------:R-:W-:Y:S11]  /*158e0*/  ISETP.GE.AND P0, PT, R237, 0x1, PT ;  /* 0x00000001ed00780c */ /* 0x000ff60003f06270 */
[----:B------:R-:W-:Y:S02]  /*158f0*/  @!UPT UIADD3 URZ, URZ, URZ, URZ ;  /* 0x0000003f3f3ff290 */ /* 0x000fe4000fffe03f */
[----:B------:R-:W-:Y:S02]  /*15900*/  @P0 ISETP.GE.AND P3, PT, R76, c[0x0][0x1d4], PT ;  /* 0x000075004c000a0c */ /* 0x000fe40003f66270 */
[----:B----4-:R-:W-:Y:S02]  /*15910*/  @P0 IADD3 R8, P1, R2, R230, RZ ;  /* 0x000000e602080210 */ /* 0x010fe40007f3e0ff */
[----:B------:R-:W-:Y:S03]  /*15920*/  @P0 ISETP.GE.AND P2, PT, R226, c[0x0][0x1d4], PT ;  /* 0x00007500e2000a0c */ /* 0x000fe60003f46270 */
[----:B--2---:R-:W-:Y:S01]  /*15930*/  @P0 IMAD.X R9, R6, 0x1, R231, P1 ;  /* 0x0000000106090824 */ /* 0x004fe200008e06e7 */
        /* <DEDUP_REMOVED lines=10> */
.L_x_1742:
[----:B------:R-:W-:Y:S11]  /*159e0*/  ISETP.GE.AND P0, PT, R237, 0x21, PT ;  /* 0x00000021ed00780c */ /* 0x000ff60003f06270 */
[----:B------:R-:W-:Y:S02]  /*159f0*/  @!UPT UIADD3 URZ, URZ, URZ, URZ ;  /* 0x0000003f3f3ff290 */ /* 0x000fe4000fffe03f */
[----:B------:R-:W-:Y:S02]  /*15a00*/  @P0 ISETP.GE.AND P3, PT, R76, c[0x0][0x1d4], PT ;  /* 0x000075004c000a0c */ /* 0x000fe40003f66270 */
[----:B--2---:R-:W-:Y:S02]  /*15a10*/  @P0 IADD3 R8, P1, R2, R230, RZ ;  /* 0x000000e602080210 */ /* 0x004fe40007f3e0ff */
[----:B------:R-:W-:Y:S03]  /*15a20*/  @P0 ISETP.GE.AND P2, PT, R226, c[0x0][0x1d4], PT ;  /* 0x00007500e2000a0c */ /* 0x000fe60003f46270 */
[----:B-1----:R-:W-:Y:S01]  /*15a30*/  @P0 IMAD.X R9, R6, 0x1, R231, P1 ;  /* 0x0000000106090824 */ /* 0x002fe200008e06e7 */
        /* <DEDUP_REMOVED lines=9> */
.L_x_1743:
[----:B------:R-:W-:-:S05]  /*15ad0*/  BRA.DIV ~URZ, `(.L_x_1640) ;  /* 0x0000c7027f007947 */ /* 0x000fca000b800000 */
[----:B-1----:R1:W2:Y:S02]  /*15ae0*/  SHFL.IDX PT, R2, R5, 0x2, 0x181f ;  /* 0x00581f0005027f89 */ /* 0x0022a400000e0000 */
.L_x_1744:
[----:B------:R-:W-:Y:S11]  /*15af0*/  ISETP.GE.AND P0, PT, R237, 0x41, PT ;  /* 0x00000041ed00780c */ /* 0x000ff60003f06270 */
[----:B------:R-:W-:Y:S02]  /*15b00*/  @!UPT UIADD3 URZ, URZ, URZ, URZ ;  /* 0x0000003f3f3ff290 */ /* 0x000fe4000fffe03f */
[----:B------:R-:W-:Y:S02]  /*15b10*/  @P0 ISETP.GE.AND P3, PT, R76, c[0x0][0x1d4], PT ;  /* 0x000075004c000a0c */ /* 0x000fe40003f66270 */
[----:B--2---:R-:W-:Y:S02]  /*15b20*/  @P0 IADD3 R8, P1, R2, R230, RZ ;  /* 0x000000e602080210 */ /* 0x004fe40007f3e0ff */
        /* <DEDUP_REMOVED lines=10> */
[----:B------:R1:W2:Y:S04]  /*15bd0*/  SHFL.IDX PT, R6, R4, 0x3, 0x181f ;  /* 0x00781f0004067f89 */ /* 0x0002a800000e0000 */
[----:B--2---:R1:W2:Y:S02]  /*15be0*/  SHFL.IDX PT, R2, R5, 0x3, 0x181f ;  /* 0x00781f0005027f89 */ /* 0x0042a400000e0000 */
.L_x_1745:
[----:B------:R-:W-:Y:S11]  /*15bf0*/  ISETP.GE.AND P0, PT, R237, 0x61, PT ;  /* 0x00000061ed00780c */ /* 0x000ff60003f06270 */
[----:B------:R-:W-:Y:S02]  /*15c00*/  @!UPT UIADD3 URZ, URZ, URZ, URZ ;  /* 0x0000003f3f3ff290 */ /* 0x000fe4000fffe03f */
[----:B------:R-:W-:Y:S02]  /*15c10*/  @P0 ISETP.GE.AND P3, PT, R76, c[0x0][0x1d4], PT ;  /* 0x000075004c000a0c */ /* 0x000fe40003f66270 */
[----:B-12-4-:R-:W-:Y:S02]  /*15c20*/  @P0 IADD3 R4, P1, R2, R230, RZ ;  /* 0x000000e602040210 */ /* 0x016fe40007f3e0ff */
[----:B------:R-:W-:Y:S03]  /*15c30*/  @P0 ISETP.GE.AND P2, PT, R226, c[0x0][0x1d4], PT ;  /* 0x00007500e2000a0c */ /* 0x000fe60003f46270 */
[----:B---3--:R-:W-:Y:S01]  /*15c40*/  @P0 IMAD.X R5, R6, 0x1, R231, P1 ;  /* 0x0000000106050824 */ /* 0x008fe200008e06e7 */
[----:B------:R-:W-:Y:S05]  /*15c50*/  @P0 IADD3 R2, P1, R2, R233, RZ ;  /* 0x000000e902020210 */ /* 0x000fea0007f3e0ff */
[----:B------:R-:W-:Y:S01]  /*15c60*/  @!PT LDS RZ, [RZ] ;  /* 0x00000000fffff984 */ /* 0x000fe20000000800 */
[----:B------:R-:W-:Y:S01]  /*15c70*/  @!PT LDS RZ, [RZ] ;  /* 0x00000000fffff984 */ /* 0x000fe20000000800 */
[----:B------:R-:W-:Y:S01]  /*15c80*/  @!PT LDS RZ, [RZ] ;  /* 0x00000000fffff984 */ /* 0x000fe20000000800 */
[----:B------:R1:W-:Y:S01]  /*15c90*/  @P0 LDGSTS.E.BYPASS.LTC128B.128 [R229+0xb100], [R4.64], !P3 ;  /* 0x0b10000004e50fae */ /* 0x0003e2000d901d48 */
[----:B------:R-:W-:Y:S05]  /*15ca0*/  @P0 IMAD.X R3, R6, 0x1, R232, P1 ;  /* 0x0000000106030824 */ /* 0x000fea00008e06e8 */
[----:B------:R1:W-:Y:S02]  /*15cb0*/  @P0 LDGSTS.E.BYPASS.LTC128B.128 [R229+0xe900], [R2.64], !P2 ;  /* 0x0e90000002e50fae */ /* 0x0003e4000d101d48 */
.L_x_1635:
[----:B--234-:R-:W-:Y:S05]  /*15cc0*/  BSYNC B0 ;  /* 0x0000000000007941 */ /* 0x01cfea0003800000 */
.L_x_1634:
[----:B-1----:R-:W2:Y:S01]  /*15cd0*/  LDL R4, [R1+0x40] ;  /* 0x0000400001047983 */ /* 0x002ea20000100800 */
[----:B------:R-:W-:Y:S03]  /*15ce0*/  IMAD.MOV.U32 R8, RZ, RZ, c[0x0][0x2c4] ;  /* 0x0000b100ff087624 */ /* 0x000fe600078e00ff */
[----:B------:R-:W2:Y:S02]  /*15cf0*/  LDL R2, [R1+0x64] ;  /* 0x0000640001027983 */ /* 0x000ea40000100800 */
[----:B------:R-:W-:Y:S02]  /*15d00*/  ISETP.NE.AND P0, PT, R8, 0x1, PT ;  /* 0x000000010800780c */ /* 0x000fe40003f05270 */
[----:B------:R-:W3:Y:S04]  /*15d10*/  LDL R6, [R1+0x60] ;  /* 0x0000600001067983 */ /* 0x000ee80000100800 */
[----:B------:R-:W4:Y:S04]  /*15d20*/  LDL R5, [R1+0x48] ;  /* 0x0000480001057983 */ /* 0x000f280000100800 */
[----:B------:R-:W4:Y:S04]  /*15d30*/  LDL R3, [R1+0x44] ;  /* 0x0000440001037983 */ /* 0x000f280000100800 */
[----:B------:R-:W0:Y:S01]  /*15d40*/  LDGDEPBAR ;  /* 0x00000000000079af */ /* 0x000e220000000000 */
[----:B--2---:R-:W-:Y:S04]  /*15d50*/  IMAD.IADD R4, R2, 0x1, R4 ;  /* 0x0000000102047824 */ /* 0x004fe800078e0204 */
[----:B------:R-:W-:Y:S05]  /*15d60*/  @P0 IMAD.HI.U32 R2, R4, c[0x0][0x2c8], RZ ;  /* 0x0000b20004020a27 */ /* 0x000fea00078e00ff */
[----:B------:R-:W-:Y:S01]  /*15d70*/  @P0 SHF.R.U32.HI R4, RZ, c[0x0][0x2cc], R2 ;  /* 0x0000b300ff040a19 */ /* 0x000fe20000011602 */
[----:B------:R-:W-:Y:S05]  /*15d80*/  IMAD R2, R238, -0x70, RZ ;  /* 0xffffff90ee027824 */ /* 0x000fea00078e02ff */
[----:B---3--:R-:W-:Y:S04]  /*15d90*/  IADD3 R2, -R6, 0x1, R2 ;  /* 0x0000000106027810 */ /* 0x008fe80007ffe102 */
[----:B----4-:R-:W-:Y:S01]  /*15da0*/  IADD3 R5, -R3, R2, R5 ;  /* 0x0000000203057210 */ /* 0x010fe20007ffe105 */
[----:B------:R-:W-:-:S05]  /*15db0*/  BRA.DIV ~URZ, `(.L_x_1642) ;  /* 0x0000c5627f007947 */ /* 0x000fca000b800000 */
[----:B------:R1:W2:Y:S02]  /*15dc0*/  SHFL.IDX PT, R2, R4, RZ, 0x1c1f ;  /* 0x001c1fff04027589 */ /* 0x0002a400000e0000 */
.L_x_1746:
[----:B--2---:R-:W-:Y:S05]  /*15dd0*/  IMAD.IADD R2, R5, 0x1, R2 ;  /* 0x0000000105027824 */ /* 0x004fea00078e0202 */
[C---:B------:R-:W-:Y:S02]  /*15de0*/  ISETP.GT.AND P0, PT, R2.reuse, RZ, PT ;  /* 0x000000ff0200720c */ /* 0x040fe40003f04270 */
[C---:B------:R-:W-:Y:S02]  /*15df0*/  ISETP.GT.AND P1, PT, R2.reuse, 0x1, PT ;  /* 0x000000010200780c */ /* 0x040fe40003f24270 */
[----:B------:R-:W-:Y:S02]  /*15e00*/  FSEL R8, R173, -INF , P0 ;  /* 0xff800000ad087808 */ /* 0x000fe40000000000 */
[C---:B------:R-:W-:Y:S02]  /*15e10*/  ISETP.GT.AND P0, PT, R2.reuse, 0x10, PT ;  /* 0x000000100200780c */ /* 0x040fe40003f04270 */
[C---:B------:R-:W-:Y:S02]  /*15e20*/  ISETP.GT.AND P2, PT, R2.reuse, 0x8, PT ;  /* 0x000000080200780c */ /* 0x040fe40003f44270 */
[----:B------:R-:W-:Y:S02]  /*15e30*/  ISETP.GT.AND P3, PT, R2, 0x9, PT ;  /* 0x000000090200780c */ /* 0x000fe40003f64270 */
[----:B------:R-:W-:Y:S02]  /*15e40*/  FSEL R44, R172, -INF , P1 ;  /* 0xff800000ac2c7808 */ /* 0x000fe40000800000 */
[C---:B------:R-:W-:Y:S02]  /*15e50*/  ISETP.GT.AND P1, PT, R2.reuse, 0x11, PT ;  /* 0x000000110200780c */ /* 0x040fe40003f24270 */
[C---:B------:R-:W-:Y:S02]  /*15e60*/  ISETP.GT.AND P4, PT, R2.reuse, 0x19, PT ;  /* 0x000000190200780c */ /* 0x040fe40003f84270 */
[----:B------:R-:W-:Y:S02]  /*15e70*/  FSEL R41, R165, -INF , P0 ;  /* 0xff800000a5297808 */ /* 0x000fe40000000000 */
[C---:B------:R-:W-:Y:S02]  /*15e80*/  ISETP.GT.AND P0, PT, R2.reuse, 0x20, PT ;  /* 0x000000200200780c */ /* 0x040fe40003f04270 */
        /* <DEDUP_REMOVED lines=8> */
[----:B------:R-:W-:Y:S02]  /*15f10*/  FSEL R37, R157, -INF , P0 ;  /* 0xff8000009d257808 */ /* 0x000fe40000000000 */
[----:B------:R-:W-:Y:S02]  /*15f20*/  ISETP.GT.AND P0, PT, R2, 0x30, PT ;  /* 0x000000300200780c */ /* 0x000fe40003f04270 */
[----:B------:R-:W-:Y:S02]  /*15f30*/  FSEL R39, R163, -INF , P2 ;  /* 0xff800000a3277808 */ /* 0x000fe40001000000 */
        /* <DEDUP_REMOVED lines=8> */
[----:B------:R-:W-:Y:S02]  /*15fc0*/  ISETP.GT.AND P0, PT, R2, 0x41, PT ;  /* 0x000000410200780c */ /* 0x000fe40003f04270 */
[----:B------:R-:W-:Y:S02]  /*15fd0*/  FSEL R32, R28, -INF , P2 ;  /* 0xff8000001c207808 */ /* 0x000fe40001000000 */
        /* <DEDUP_REMOVED lines=37> */
[----:B------:R-:W-:Y:S02]  /*16230*/  ISETP.GT.AND P0, PT, R2, 0x20, PT ;  /* 0x000000200200780c */ /* 0x000fe40003f04270 */
[----:B------:R-:W-:Y:S02]  /*16240*/  FSEL R66, R228, -INF , P2 ;  /* 0xff800000e4427808 */ /* 0x000fe40001000000 */
[----:B------:R-:W-:Y:S02]  /*16250*/  ISETP.GT.AND P2, PT, R2, 0x18, PT ;  /* 0x000000180200780c */ /* 0x000fe40003f44270 */
[----:B------:R-:W-:Y:S02]  /*16260*/  FSEL R65, R225, -INF , P3 ;  /* 0xff800000e1417808 */ /* 0x000fe40001800000 */
        /* <DEDUP_REMOVED lines=9> */
[----:B------:R-:W-:Y:S02]  /*16300*/  ISETP.GT.AND P2, PT, R2, 0x31, PT ;  /* 0x000000310200780c */ /* 0x000fe40003f44270 */
[----:B------:R-:W-:Y:S02]  /*16310*/  FSEL R58, R162, -INF , P3 ;  /* 0xff800000a23a7808 */ /* 0x000fe40001800000 */
[C---:B------:R-:W-:Y:S02]  /*16320*/  ISETP.GT.AND P3, PT, R2.reuse, 0x38, PT ;  /* 0x000000380200780c */ /* 0x040fe40003f64270 */
        /* <DEDUP_REMOVED lines=93> */
.L_x_1747:
[----:B------:R-:W3:Y:S01]  /*16900*/  LDL.LU R149, [R1] ;  /* 0x0000000001957983 */ /* 0x000ee20000300800 */
[C---:B------:R-:W-:Y:S01]  /*16910*/  FSETP.NEU.FTZ.AND P0, PT, R6.reuse, -INF , PT ;  /* 0xff8000000600780b */ /* 0x040fe20003f1d000 */
[----:B------:R-:W-:Y:S01]  /*16920*/  FMUL.FTZ R3, R6, c[0x0][0x2d0] ;  /* 0x0000b40006037a20 */ /* 0x000fe20000410000 */
        /* <DEDUP_REMOVED lines=39> */
[C---:B-1----:R-:W-:Y:S01]  /*16ba0*/  F2FP.BF16.PACK_AB R148, R5.reuse, R18 ;  /* 0x000000120594723e */ /* 0x042fe200000010ff */
[C---:B------:R-:W-:Y:S02]  /*16bb0*/  FFMA.FTZ R3, R2.reuse, R246, R18 ;  /* 0x000000f602037223 */ /* 0x040fe40000010012 */
[----:B------:R-:W-:Y:S01]  /*16bc0*/  FMUL.FTZ R28, R2, R120 ;  /* 0x00000078021c7220 */ /* 0x000fe20000410000 */
[----:B------:R-:W1:Y:S01]  /*16bd0*/  MUFU.EX2 R18, R42 ;  /* 0x0000002a00127308 */ /* 0x000e620000000800 */
[----:B------:R-:W-:Y:S01]  /*16be0*/  FADD.FTZ R15, R5, R3 ;  /* 0x00000003050f7221 */ /* 0x000fe20000010000 */
[C---:B------:R-:W-:Y:S01]  /*16bf0*/  FSEL R3, R4.reuse, RZ, P0 ;  /* 0x000000ff04037208 */ /* 0x040fe20000000000 */
[----:B------:R-:W-:Y:S02]  /*16c00*/  FMUL.FTZ R5, R4, c[0x0][0x2d0] ;  /* 0x0000b40004057a20 */ /* 0x000fe40000410000 */
[C---:B------:R-:W-:Y:S02]  /*16c10*/  FMUL.FTZ R29, R2.reuse, R121 ;  /* 0x00000079021d7220 */ /* 0x040fe40000410000 */
[----:B------:R-:W-:Y:S01]  /*16c20*/  FADD.FTZ R3, -R3, R80 ;  /* 0x0000005003037221 */ /* 0x000fe20000010100 */
[----:B------:R-:W-:Y:S01]  /*16c30*/  FSEL R5, R5, RZ, P0 ;  /* 0x000000ff05057208 */ /* 0x000fe20000000000 */
[----:B------:R-:W-:Y:S02]  /*16c40*/  FMUL.FTZ R20, R2, R128 ;  /* 0x0000008002147220 */ /* 0x000fe40000410000 */
[----:B------:R-:W-:Y:S02]  /*16c50*/  FMUL.FTZ R3, R3, c[0x0][0x2d0] ;  /* 0x0000b40003037a20 */ /* 0x000fe40000410000 */
[--C-:B------:R-:W-:Y:S02]  /*16c60*/  FFMA.FTZ R8, R67, c[0x0][0x2d0], -R5.reuse ;  /* 0x0000b40043087a23 */ /* 0x100fe40000010805 */
[--C-:B------:R-:W-:Y:S02]  /*16c70*/  FFMA.FTZ R80, R66, c[0x0][0x2d0], -R5.reuse ;  /* 0x0000b40042507a23 */ /* 0x100fe40000010805 */
[----:B------:R-:W2:Y:S01]  /*16c80*/  MUFU.EX2 R3, R3 ;  /* 0x0000000300037308 */ /* 0x000ea20000000800 */
[--C-:B------:R-:W-:Y:S02]  /*16c90*/  FFMA.FTZ R151, R65, c[0x0][0x2d0], -R5.reuse ;  /* 0x0000b40041977a23 */ /* 0x100fe40000010805 */
[----:B------:R-:W-:Y:S02]  /*16ca0*/  FMUL.FTZ R65, R2, R85 ;  /* 0x0000005502417220 */ /* 0x000fe40000410000 */
[--C-:B------:R-:W-:Y:S02]  /*16cb0*/  FFMA.FTZ R154, R64, c[0x0][0x2d0], -R5.reuse ;  /* 0x0000b400409a7a23 */ /* 0x100fe40000010805 */
[----:B------:R-:W-:Y:S01]  /*16cc0*/  FMUL.FTZ R64, R2, R84 ;  /* 0x0000005402407220 */ /* 0x000fe20000410000 */
[----:B-1----:R-:W-:Y:S01]  /*16cd0*/  F2FP.BF16.PACK_AB R150, R18, R19 ;  /* 0x000000131296723e */ /* 0x002fe200000010ff */
        /* <DEDUP_REMOVED lines=10> */
[C---:B--2---:R-:W-:Y:S02]  /*16d80*/  FMUL.FTZ R66, R3.reuse, R86 ;  /* 0x0000005603427220 */ /* 0x044fe40000410000 */
[----:B------:R-:W-:Y:S02]  /*16d90*/  FMUL.FTZ R67, R3, R87 ;  /* 0x0000005703437220 */ /* 0x000fe40000410000 */
[----:B------:R-:W2:Y:S01]  /*16da0*/  LDSM.16.MT88.4 R84, [R203] ;  /* 0x00000000cb54783b */ /* 0x000ea20000004200 */
        /* <DEDUP_REMOVED lines=10> */
[----:B-1----:R-:W-:Y:S01]  /*16e50*/  F2FP.BF16.PACK_AB R151, R121, R120 ;  /* 0x000000787997723e */ /* 0x002fe200000010ff */
        /* <DEDUP_REMOVED lines=8> */
[----:B------:R-:W-:Y:S01]  /*16ee0*/  FFMA.FTZ R5, R10, c[0x0][0x2d0], -R5 ;  /* 0x0000b4000a057a23 */ /* 0x000fe20000010805 */
[----:B------:R-:W-:Y:S01]  /*16ef0*/  MUFU.EX2 R11, R9 ;  /* 0x00000009000b7308 */ /* 0x000fe20000000800 */
[C---:B------:R-:W-:Y:S02]  /*16f00*/  FMUL.FTZ R16, R2.reuse, R132 ;  /* 0x0000008402107220 */ /* 0x040fe40000410000 */
[C---:B------:R-:W-:Y:S02]  /*16f10*/  FMUL.FTZ R17, R2.reuse, R133 ;  /* 0x0000008502117220 */ /* 0x040fe40000410000 */
[----:B------:R-:W-:Y:S01]  /*16f20*/  FMUL.FTZ R21, R2, R129 ;  /* 0x0000008102157220 */ /* 0x000fe20000410000 */
[----:B------:R-:W-:Y:S01]  /*16f30*/  MOV R129, R36 ;  /* 0x0000002400817202 */ /* 0x000fe20000000f00 */
[C---:B------:R-:W-:Y:S02]  /*16f40*/  FMUL.FTZ R22, R3.reuse, R130 ;  /* 0x0000008203167220 */ /* 0x040fe40000410000 */
[C---:B------:R-:W-:Y:S01]  /*16f50*/  FMUL.FTZ R23, R3.reuse, R131 ;  /* 0x0000008303177220 */ /* 0x040fe20000410000 */
[----:B------:R4:W-:Y:S01]  /*16f60*/  MUFU.EX2 R10, R8 ;  /* 0x00000008000a7308 */ /* 0x0009e20000000800 */
[C---:B------:R-:W-:Y:S02]  /*16f70*/  FMUL.FTZ R26, R3.reuse, R126 ;  /* 0x0000007e031a7220 */ /* 0x040fe40000410000 */
[C---:B------:R-:W-:Y:S01]  /*16f80*/  FMUL.FTZ R27, R3.reuse, R127 ;  /* 0x0000007f031b7220 */ /* 0x040fe20000410000 */
[----:B-1----:R-:W-:Y:S01]  /*16f90*/  IADD3 R234, R238, -0x1, RZ ;  /* 0xffffffffeeea7810 */ /* 0x002fe20007ffe0ff */
[C---:B------:R-:W-:Y:S01]  /*16fa0*/  FMUL.FTZ R24, R2.reuse, R124 ;  /* 0x0000007c02187220 */ /* 0x040fe20000410000 */
[----:B------:R-:W-:Y:S01]  /*16fb0*/  MOV R124, R37 ;  /* 0x00000025007c7202 */ /* 0x000fe20000000f00 */
[C---:B------:R-:W-:Y:S01]  /*16fc0*/  FMUL.FTZ R25, R2.reuse, R125 ;  /* 0x0000007d02197220 */ /* 0x040fe20000410000 */
[----:B------:R-:W-:Y:S01]  /*16fd0*/  MOV R125, R38 ;  /* 0x00000026007d7202 */ /* 0x000fe20000000f00 */
[C---:B------:R-:W-:Y:S01]  /*16fe0*/  FMUL.FTZ R30, R3.reuse, R122 ;  /* 0x0000007a031e7220 */ /* 0x040fe20000410000 */
[----:B------:R-:W1:Y:S01]  /*16ff0*/  MUFU.EX2 R132, R156 ;  /* 0x0000009c00847308 */ /* 0x000e620000000800 */
[C---:B------:R-:W-:Y:S02]  /*17000*/  FMUL.FTZ R31, R3.reuse, R123 ;  /* 0x0000007b031f7220 */ /* 0x040fe40000410000 */
[C---:B------:R-:W-:Y:S02]  /*17010*/  FMUL.FTZ R34, R3.reuse, R118 ;  /* 0x0000007603227220 */ /* 0x040fe40000410000 */
[----:B------:R-:W-:Y:S02]  /*17020*/  FMUL.FTZ R35, R3, R119 ;  /* 0x0000007703237220 */ /* 0x000fe40000410000 */
[C---:B------:R-:W-:Y:S01]  /*17030*/  FMUL.FTZ R32, R2.reuse, R116 ;  /* 0x0000007402207220 */ /* 0x040fe20000410000 */
[----:B------:R-:W-:Y:S01]  /*17040*/  MOV R116, R39 ;  /* 0x0000002700747202 */ /* 0x000fe20000000f00 */
[C---:B------:R-:W-:Y:S01]  /*17050*/  FMUL.FTZ R33, R2.reuse, R117 ;  /* 0x0000007502217220 */ /* 0x040fe20000410000 */
[----:B------:R-:W-:Y:S01]  /*17060*/  MOV R117, R40 ;  /* 0x0000002800757202 */ /* 0x000fe20000000f00 */
[C---:B------:R-:W-:Y:S01]  /*17070*/  FMUL.FTZ R36, R2.reuse, R112 ;  /* 0x0000007002247220 */ /* 0x040fe20000410000 */
[----:B------:R-:W-:Y:S01]  /*17080*/  MOV R112, R41 ;  /* 0x0000002900707202 */ /* 0x000fe20000000f00 */
[----:B------:R-:W-:Y:S01]  /*17090*/  FMUL.FTZ R37, R2, R113 ;  /* 0x0000007102257220 */ /* 0x000fe20000410000 */
[----:B------:R-:W-:Y:S01]  /*170a0*/  MOV R113, R44 ;  /* 0x0000002c00717202 */ /* 0x000fe20000000f00 */
[----:B----4-:R-:W-:Y:S01]  /*170b0*/  FADD.FTZ R8, R19, R15 ;  /* 0x0000000f13087221 */ /* 0x010fe20000010000 */
[----:B------:R-:W-:Y:S01]  /*170c0*/  MUFU.EX2 R133, R162 ;  /* 0x000000a200857308 */ /* 0x000fe20000000800 */
[C---:B------:R-:W-:Y:S02]  /*170d0*/  FMUL.FTZ R19, R3.reuse, R135 ;  /* 0x0000008703137220 */ /* 0x040fe40000410000 */
[----:B------:R-:W-:Y:S02]  /*170e0*/  FADD.FTZ R152, R18, R8 ;  /* 0x0000000812987221 */ /* 0x000fe40000010000 */
        /* <DEDUP_REMOVED lines=19> */
[C---:B------:R-:W-:Y:S01]  /*17220*/  FMUL.FTZ R53, R2.reuse, R97 ;  /* 0x0000006102357220 */ /* 0x040fe20000410000 */
        /* <DEDUP_REMOVED lines=10> */
[C---:B------:R-:W-:Y:S01]  /*172d0*/  FMUL.FTZ R60, R2.reuse, R88 ;  /* 0x00000058023c7220 */ /* 0x040fe20000410000 */
[----:B-1----:R-:W-:Y:S01]  /*172e0*/  MOV R174, R132 ;  /* 0x0000008400ae7202 */ /* 0x002fe20000000f00 */
[C---:B------:R-:W-:Y:S02]  /*172f0*/  FMUL.FTZ R61, R2.reuse, R89 ;  /* 0x00000059023d7220 */ /* 0x040fe40000410000 */
[C---:B------:R-:W-:Y:S02]  /*17300*/  FMUL.FTZ R62, R3.reuse, R90 ;  /* 0x0000005a033e7220 */ /* 0x040fe40000410000 */
[C---:B------:R-:W-:Y:S01]  /*17310*/  FMUL.FTZ R63, R3.reuse, R91 ;  /* 0x0000005b033f7220 */ /* 0x040fe20000410000 */
[----:B------:R-:W-:Y:S01]  /*17320*/  MUFU.EX2 R92, R158 ;  /* 0x0000009e005c7308 */ /* 0x000fe20000000800 */
[C---:B------:R-:W-:Y:S01]  /*17330*/  FMUL.FTZ R70, R3.reuse, R70 ;  /* 0x0000004603467220 */ /* 0x040fe20000410000 */
[----:B------:R-:W-:Y:S01]  /*17340*/  LDSM.16.MT88.4 R88, [R203+0x800] ;  /* 0x00080000cb58783b */ /* 0x000fe20000004200 */
[C---:B------:R-:W-:Y:S02]  /*17350*/  FMUL.FTZ R71, R3.reuse, R71 ;  /* 0x0000004703477220 */ /* 0x040fe40000410000 */
[C---:B------:R-:W-:Y:S02]  /*17360*/  FMUL.FTZ R74, R3.reuse, R74 ;  /* 0x0000004a034a7220 */ /* 0x040fe40000410000 */
[C---:B------:R-:W-:Y:S02]  /*17370*/  FMUL.FTZ R75, R3.reuse, R75 ;  /* 0x0000004b034b7220 */ /* 0x040fe40000410000 */
[C---:B------:R-:W-:Y:S01]  /*17380*/  FMUL.FTZ R68, R2.reuse, R68 ;  /* 0x0000004402447220 */ /* 0x040fe20000410000 */
[----:B------:R-:W-:Y:S01]  /*17390*/  MUFU.EX2 R114, R153 ;  /* 0x0000009900727308 */ /* 0x000fe20000000800 */
[C---:B------:R-:W-:Y:S02]  /*173a0*/  FMUL.FTZ R69, R2.reuse, R69 ;  /* 0x0000004502457220 */ /* 0x040fe40000410000 */
[C---:B------:R-:W-:Y:S02]  /*173b0*/  FMUL.FTZ R72, R2.reuse, R72 ;  /* 0x0000004802487220 */ /* 0x040fe40000410000 */
[----:B------:R-:W-:Y:S05]  /*173c0*/  FMUL.FTZ R73, R2, R73 ;  /* 0x0000004902497220 */ /* 0x000fea0000410000 */
[----:B------:R1:W-:Y:S10]  /*173d0*/  MUFU.EX2 R153, R124 ;  /* 0x0000007c00997308 */ /* 0x0003f40000000800 */
[----:B------:R-:W-:Y:S10]  /*173e0*/  MUFU.EX2 R166, R170 ;  /* 0x000000aa00a67308 */ /* 0x000ff40000000800 */
[----:B------:R-:W-:Y:S01]  /*173f0*/  MUFU.EX2 R108, R242 ;  /* 0x000000f2006c7308 */ /* 0x000fe20000000800 */
[----:B-1----:R-:W-:Y:S09]  /*17400*/  LDSM.16.MT88.4 R124, [R204+0x3000] ;  /* 0x00300000cc7c783b */ /* 0x002ff20000004200 */
[----:B------:R-:W-:Y:S01]  /*17410*/  MUFU.EX2 R5, R5 ;  /* 0x0000000500057308 */ /* 0x000fe20000000800 */
[C---:B---3--:R-:W-:Y:S01]  /*17420*/  FFMA.FTZ R9, R3.reuse, R149, R11 ;  /* 0x0000009503097223 */ /* 0x048fe2000001000b */
[C---:B------:R-:W-:Y:S01]  /*17430*/  F2FP.BF16.PACK_AB R149, R10.reuse, R11 ;  /* 0x0000000b0a95723e */ /* 0x040fe200000010ff */
[C---:B------:R-:W-:Y:S02]  /*17440*/  FMUL.FTZ R11, R3.reuse, R139 ;  /* 0x0000008b030b7220 */ /* 0x040fe40000410000 */
[----:B------:R-:W-:Y:S02]  /*17450*/  FADD.FTZ R15, R10, R9 ;  /* 0x000000090a0f7221 */ /* 0x000fe40000010000 */
[----:B------:R-:W-:Y:S02]  /*17460*/  FMUL.FTZ R9, R2, R137 ;  /* 0x0000008902097220 */ /* 0x000fe40000410000 */
[----:B------:R-:W-:Y:S01]  /*17470*/  FMUL.FTZ R10, R3, R138 ;  /* 0x0000008a030a7220 */ /* 0x000fe20000410000 */
[----:B------:R-:W-:Y:S01]  /*17480*/  MOV R136, R15 ;  /* 0x0000000f00887202 */ /* 0x000fe20000000f00 */
[----:B------:R-:W-:Y:S05]  /*17490*/  MUFU.EX2 R137, R155 ;  /* 0x0000009b00897308 */ /* 0x000fea0000000800 */
[C---:B--2---:R-:W-:Y:S05]  /*174a0*/  HMMA.16816.F32.BF16 R8, R148.reuse, R84, R8 ;  /* 0x000000549408723c */ /* 0x044fea0000041808 */
[----:B------:R-:W1:Y:S03]  /*174b0*/  MUFU.EX2 R15, R160 ;  /* 0x000000a0000f7308 */ /* 0x000e660000000800 */
[C---:B------:R-:W-:Y:S01]  /*174c0*/  HMMA.16816.F32.BF16 R16, R148.reuse, R86, R16 ;  /* 0x000000569410723c */ /* 0x040fe20000041810 */
[----:B------:R-:W2:Y:S06]  /*174d0*/  LDSM.16.MT88.4 R84, [R204] ;  /* 0x00000000cc54783b */ /* 0x000eac0000004200 */
[----:B------:R-:W-:Y:S10]  /*174e0*/  MUFU.EX2 R160, R235 ;  /* 0x000000eb00a07308 */ /* 0x000ff40000000800 */
[----:B------:R-:W3:Y:S01]  /*174f0*/  MUFU.EX2 R3, R159 ;  /* 0x0000009f00037308 */ /* 0x000ee20000000800 */
[----:B-1----:R-:W-:Y:S09]  /*17500*/  FADD.FTZ R2, R15, R152 ;  /* 0x000000980f027221 */ /* 0x002ff20000010000 */
[----:B------:R-:W-:Y:S10]  /*17510*/  MUFU.EX2 R159, R240 ;  /* 0x000000f0009f7308 */ /* 0x000ff40000000800 */
[----:B------:R-:W-:Y:S01]  /*17520*/  MUFU.EX2 R113, R113 ;  /* 0x0000007100717308 */ /* 0x000fe20000000800 */
[C---:B--2---:R-:W-:Y:S03]  /*17530*/  HMMA.16816.F32.BF16 R20, R148.reuse, R84, R20 ;  /* 0x000000549414723c */ /* 0x044fe60000041814 */
[C---:B---3--:R-:W-:Y:S06]  /*17540*/  FADD.FTZ R2, R3.reuse, R2 ;  /* 0x0000000203027221 */ /* 0x048fec0000010000 */
[----:B------:R-:W1:Y:S03]  /*17550*/  MUFU.EX2 R112, R112 ;  /* 0x0000007000707308 */ /* 0x000e660000000800 */
[----:B------:R-:W-:Y:S01]  /*17560*/  FADD.FTZ R2, R92, R2 ;  /* 0x000000025c027221 */ /* 0x000fe20000010000 */
[C---:B------:R-:W-:Y:S01]  /*17570*/  HMMA.16816.F32.BF16 R24, R148.reuse, R86, R24 ;  /* 0x000000569418723c */ /* 0x040fe20000041818 */
[----:B------:R-:W2:Y:S02]  /*17580*/  LDSM.16.MT88.4 R84, [R206] ;  /* 0x00000000ce54783b */ /* 0x000ea40000004200 */
[----:B------:R-:W-:Y:S03]  /*17590*/  FADD.FTZ R2, R80, R2 ;  /* 0x0000000250027221 */ /* 0x000fe60000010000 */
[----:B------:R-:W-:Y:S10]  /*175a0*/  MUFU.EX2 R157, R246 ;  /* 0x000000f6009d7308 */ /* 0x000ff40000000800 */
[----:B------:R-:W-:Y:S10]  /*175b0*/  MUFU.EX2 R158, R245 ;  /* 0x000000f5009e7308 */ /* 0x000ff40000000800 */
[----:B------:R-:W-:Y:S10]  /*175c0*/  MUFU.EX2 R156, R247 ;  /* 0x000000f7009c7308 */ /* 0x000ff40000000800 */
[----:B------:R-:W-:Y:S01]  /*175d0*/  MUFU.EX2 R155, R250 ;  /* 0x000000fa009b7308 */ /* 0x000fe20000000800 */
[C---:B--2---:R-:W-:Y:S09]  /*175e0*/  HMMA.16816.F32.BF16 R28, R148.reuse, R84, R28 ;  /* 0x00000054941c723c */ /* 0x044ff2000004181c */
[----:B------:R-:W2:Y:S01]  /*175f0*/  MUFU.EX2 R152, R129 ;  /* 0x0000008100987308 */ /* 0x000ea20000000800 */
[C---:B------:R-:W-:Y:S01]  /*17600*/  HMMA.16816.F32.BF16 R32, R148.reuse, R86, R32 ;  /* 0x000000569420723c */ /* 0x040fe20000041820 */
[----:B------:R-:W3:Y:S07]  /*17610*/  LDSM.16.MT88.4 R84, [R205] ;  /* 0x00000000cd54783b */ /* 0x000eee0000004200 */
[C---:B---3--:R-:W-:Y:S08]  /*17620*/  HMMA.16816.F32.BF16 R36, R148.reuse, R84, R36 ;  /* 0x000000549424723c */ /* 0x048ff00000041824 */
[C---:B------:R-:W-:Y:S01]  /*17630*/  HMMA.16816.F32.BF16 R40, R148.reuse, R86, R40 ;  /* 0x000000569428723c */ /* 0x040fe20000041828 */
[----:B------:R-:W3:Y:S07]  /*17640*/  LDSM.16.MT88.4 R84, [R203+0x3800] ;  /* 0x00380000cb54783b */ /* 0x000eee0000004200 */
        /* <DEDUP_REMOVED lines=9> */
[C---:B---3--:R-:W-:Y:S07]  /*176e0*/  HMMA.16816.F32.BF16 R68, R148.reuse, R84, R68 ;  /* 0x000000549444723c */ /* 0x048fee0000041844 */
[----:B------:R-:W-:Y:S01]  /*176f0*/  F2FP.BF16.PACK_AB R84, R3, R15 ;  /* 0x0000000f0354723e */ /* 0x000fe200000010ff */
[----:B------:R-:W-:Y:S01]  /*17700*/  HMMA.16816.F32.BF16 R72, R148, R86, R72 ;  /* 0x000000569448723c */ /* 0x000fe20000041848 */
[----:B------:R-:W3:Y:S03]  /*17710*/  MUFU.EX2 R15, R168 ;  /* 0x000000a8000f7308 */ /* 0x000ee60000000800 */
[----:B------:R-:W-:Y:S03]  /*17720*/  F2FP.BF16.PACK_AB R85, R114, R115 ;  /* 0x000000737255723e */ /* 0x000fe600000010ff */
[----:B------:R-:W-:Y:S02]  /*17730*/  F2FP.BF16.PACK_AB R86, R80, R92 ;  /* 0x0000005c5056723e */ /* 0x000fe400000010ff */
[----:B------:R-:W4:Y:S02]  /*17740*/  LDSM.16.MT88.4 R92, [R204+0x800] ;  /* 0x00080000cc5c783b */ /* 0x000f240000004200 */
[----:B------:R-:W5:Y:S01]  /*17750*/  MUFU.EX2 R3, R167 ;  /* 0x000000a700037308 */ /* 0x000f620000000800 */
[----:B------:R-:W-:Y:S02]  /*17760*/  F2FP.BF16.PACK_AB R87, R132, R137 ;  /* 0x000000898457723e */ /* 0x000fe400000010ff */
[----:B-1----:R-:W-:Y:S02]  /*17770*/  F2FP.BF16.PACK_AB R148, R112, R113 ;  /* 0x000000717094723e */ /* 0x002fe400000010ff */
[----:B------:R-:W-:Y:S02]  /*17780*/  F2FP.BF16.PACK_AB R149, R153, R154 ;  /* 0x0000009a9995723e */ /* 0x000fe400000010ff */
[----:B--2---:R-:W-:Y:S01]  /*17790*/  F2FP.BF16.PACK_AB R151, R5, R152 ;  /* 0x000000980597723e */ /* 0x004fe200000010ff */
[C---:B------:R-:W-:Y:S02]  /*177a0*/  HMMA.16816.F32.BF16 R8, R84.reuse, R88, R8 ;  /* 0x000000585408723c */ /* 0x040fe40000041808 */
[----:B------:R-:W1:Y:S03]  /*177b0*/  MUFU.EX2 R80, R165 ;  /* 0x000000a500507308 */ /* 0x000e660000000800 */
[----:B---3--:R-:W-:Y:S03]  /*177c0*/  FADD.FTZ R2, R15, R2 ;  /* 0x000000020f027221 */ /* 0x008fe60000010000 */
[C---:B------:R-:W-:Y:S01]  /*177d0*/  HMMA.16816.F32.BF16 R16, R84.reuse, R90, R16 ;  /* 0x0000005a5410723c */ /* 0x040fe20000041810 */
[----:B------:R-:W2:Y:S03]  /*177e0*/  LDSM.16.MT88.4 R88, [R206+0x800] ;  /* 0x00080000ce58783b */ /* 0x000ea60000004200 */
[----:B------:R-:W-:Y:S01]  /*177f0*/  MUFU.EX2 R168, R163 ;  /* 0x000000a300a87308 */ /* 0x000fe20000000800 */
[C---:B-----5:R-:W-:Y:S04]  /*17800*/  FADD.FTZ R2, R3.reuse, R2 ;  /* 0x0000000203027221 */ /* 0x060fe80000010000 */
[----:B------:R-:W-:Y:S05]  /*17810*/  FADD.FTZ R2, R96, R2 ;  /* 0x0000000260027221 */ /* 0x000fea0000010000 */
[----:B------:R-:W3:Y:S01]  /*17820*/  MUFU.EX2 R167, R164 ;  /* 0x000000a400a77308 */ /* 0x000ee20000000800 */
[C---:B-1----:R-:W-:Y:S01]  /*17830*/  FADD.FTZ R2, R80.reuse, R2 ;  /* 0x0000000250027221 */ /* 0x042fe20000010000 */
[C---:B----4-:R-:W-:Y:S08]  /*17840*/  HMMA.16816.F32.BF16 R20, R84.reuse, R92, R20 ;  /* 0x0000005c5414723c */ /* 0x050ff00000041814 */
[----:B------:R-:W-:Y:S01]  /*17850*/  MUFU.EX2 R165, R169 ;  /* 0x000000a900a57308 */ /* 0x000fe20000000800 */
[C---:B------:R-:W-:Y:S01]  /*17860*/  HMMA.16816.F32.BF16 R24, R84.reuse, R94, R24 ;  /* 0x0000005e5418723c */ /* 0x040fe20000041818 */
[----:B------:R-:W1:Y:S08]  /*17870*/  LDSM.16.MT88.4 R92, [R205+0x800] ;  /* 0x00080000cd5c783b */ /* 0x000e700000004200 */
[----:B------:R-:W-:Y:S01]  /*17880*/  MUFU.EX2 R164, R171 ;  /* 0x000000ab00a47308 */ /* 0x000fe20000000800 */
[C---:B--2---:R-:W-:Y:S09]  /*17890*/  HMMA.16816.F32.BF16 R28, R84.reuse, R88, R28 ;  /* 0x00000058541c723c */ /* 0x044ff2000004181c */
[----:B------:R-:W-:Y:S01]  /*178a0*/  MUFU.EX2 R163, R172 ;  /* 0x000000ac00a37308 */ /* 0x000fe20000000800 */
        /* <DEDUP_REMOVED lines=18> */
[----:B------:R-:W4:Y:S01]  /*179d0*/  LDSM.16.MT88.4 R96, [R206+0x1000] ;  /* 0x00100000ce60783b */ /* 0x000f220000004200 */
[----:B------:R5:W-:Y:S02]  /*179e0*/  MUFU.EX2 R80, R173 ;  /* 0x000000ad00507308 */ /* 0x000be40000000800 */
[----:B------:R-:W-:Y:S02]  /*179f0*/  F2FP.BF16.PACK_AB R84, R3, R15 ;  /* 0x0000000f0354723e */ /* 0x000fe400000010ff */
[----:B------:R-:W-:Y:S02]  /*17a00*/  F2FP.BF16.PACK_AB R85, R128, R133 ;  /* 0x000000858055723e */ /* 0x000fe400000010ff */
[----:B---3--:R-:W-:Y:S04]  /*17a10*/  F2FP.BF16.PACK_AB R87, R167, R168 ;  /* 0x000000a8a757723e */ /* 0x008fe800000010ff */
[----:B------:R-:W3:Y:S03]  /*17a20*/  MUFU.EX2 R15, R225 ;  /* 0x000000e1000f7308 */ /* 0x000ee60000000800 */
[C---:B--2---:R-:W-:Y:S07]  /*17a30*/  HMMA.16816.F32.BF16 R8, R84.reuse, R88, R8 ;  /* 0x000000585408723c */ /* 0x044fee0000041808 */
[----:B------:R2:W2:Y:S01]  /*17a40*/  MUFU.EX2 R3, R175 ;  /* 0x000000af00037308 */ /* 0x0004a20000000800 */
[C---:B------:R-:W-:Y:S01]  /*17a50*/  HMMA.16816.F32.BF16 R16, R84.reuse, R90, R16 ;  /* 0x0000005a5410723c */ /* 0x040fe20000041810 */
[----:B------:R-:W4:Y:S03]  /*17a60*/  LDSM.16.MT88.4 R88, [R205+0x1000] ;  /* 0x00100000cd58783b */ /* 0x000f260000004200 */
[----:B-----5:R-:W-:Y:S04]  /*17a70*/  MOV R173, R137 ;  /* 0x0000008900ad7202 */ /* 0x020fe80000000f00 */
[C---:B-1----:R-:W-:Y:S04]  /*17a80*/  HMMA.16816.F32.BF16 R20, R84.reuse, R92, R20 ;  /* 0x0000005c5414723c */ /* 0x042fe80000041814 */
[----:B---3--:R-:W-:Y:S01]  /*17a90*/  FADD.FTZ R2, R15, R2 ;  /* 0x000000020f027221 */ /* 0x008fe20000010000 */
[----:B------:R-:W-:Y:S03]  /*17aa0*/  MOV R225, R128 ;  /* 0x0000008000e17202 */ /* 0x000fe60000000f00 */
[C---:B------:R-:W-:Y:S01]  /*17ab0*/  HMMA.16816.F32.BF16 R24, R84.reuse, R94, R24 ;  /* 0x0000005e5418723c */ /* 0x040fe20000041818 */
[----:B------:R-:W1:Y:S03]  /*17ac0*/  LDSM.16.MT88.4 R92, [R203+0x4800] ;  /* 0x00480000cb5c783b */ /* 0x000e660000004200 */
[----:B--2---:R-:W-:Y:S01]  /*17ad0*/  MOV R175, R133 ;  /* 0x0000008500af7202 */ /* 0x004fe20000000f00 */
[C---:B------:R-:W-:Y:S03]  /*17ae0*/  FADD.FTZ R2, R3.reuse, R2 ;  /* 0x0000000203027221 */ /* 0x040fe60000010000 */
[C---:B----4-:R-:W-:Y:S01]  /*17af0*/  HMMA.16816.F32.BF16 R28, R84.reuse, R96, R28 ;  /* 0x00000060541c723c */ /* 0x050fe2000004181c */
[----:B------:R-:W-:Y:S03]  /*17b00*/  LDSM.16.MT88.4 R132, [R203+0x3000] ;  /* 0x00300000cb84783b */ /* 0x000fe60000004200 */
[----:B------:R-:W-:Y:S04]  /*17b10*/  FADD.FTZ R2, R104, R2 ;  /* 0x0000000268027221 */ /* 0x000fe80000010000 */
[C---:B------:R-:W-:Y:S01]  /*17b20*/  HMMA.16816.F32.BF16 R32, R84.reuse, R98, R32 ;  /* 0x000000625420723c */ /* 0x040fe20000041820 */
[----:B------:R-:W2:Y:S03]  /*17b30*/  LDSM.16.MT88.4 R96, [R204+0x4800] ;  /* 0x00480000cc60783b */ /* 0x000ea60000004200 */
[C---:B------:R-:W-:Y:S04]  /*17b40*/  FADD.FTZ R2, R80.reuse, R2 ;  /* 0x0000000250027221 */ /* 0x040fe80000010000 */
        /* <DEDUP_REMOVED lines=27> */
[C---:B-1----:R-:W-:Y:S04]  /*17d00*/  FADD.FTZ R2, R3.reuse, R2 ;  /* 0x0000000203027221 */ /* 0x042fe80000010000 */
[C---:B------:R-:W-:Y:S04]  /*17d10*/  HMMA.16816.F32.BF16 R20, R88.reuse, R100, R20 ;  /* 0x000000645814723c */ /* 0x040fe80000041814 */
[----:B------:R-:W-:Y:S04]  /*17d20*/  FADD.FTZ R2, R108, R2 ;  /* 0x000000026c027221 */ /* 0x000fe80000010000 */
[C---:B------:R-:W-:Y:S01]  /*17d30*/  HMMA.16816.F32.BF16 R24, R88.reuse, R102, R24 ;  /* 0x000000665818723c */ /* 0x040fe20000041818 */
[----:B------:R-:W-:Y:S03]  /*17d40*/  LDSM.16.MT88.4 R100, [R206+0x5000] ;  /* 0x00500000ce64783b */ /* 0x000fe60000004200 */
[C---:B-----5:R-:W-:Y:S04]  /*17d50*/  FADD.FTZ R2, R80.reuse, R2 ;  /* 0x0000000250027221 */ /* 0x060fe80000010000 */
        /* <DEDUP_REMOVED lines=44> */
[----:B------:R-:W5:Y:S01]  /*18020*/  MUFU.EX2 R80, R117 ;  /* 0x0000007500507308 */ /* 0x000f620000000800 */
[----:B------:R-:W-:Y:S02]  /*18030*/  LDSM.16.MT88.4 R108, [R204+0x6000] ;  /* 0x00600000cc6c783b */ /* 0x000fe40000004200 */
[----:B------:R-:W-:Y:S03]  /*18040*/  F2FP.BF16.PACK_AB R89, R157, R158 ;  /* 0x0000009e9d59723e */ /* 0x000fe600000010ff */
[----:B------:R-:W-:Y:S01]  /*18050*/  F2FP.BF16.PACK_AB R90, R3, R15 ;  /* 0x0000000f035a723e */ /* 0x000fe200000010ff */
[C---:B-1----:R-:W-:Y:S03]  /*18060*/  HMMA.16816.F32.BF16 R44, R84.reuse, R92, R44 ;  /* 0x0000005c542c723c */ /* 0x042fe6000004182c */
[----:B------:R-:W1:Y:S01]  /*18070*/  MUFU.EX2 R15, R116 ;  /* 0x00000074000f7308 */ /* 0x000e620000000800 */
[----:B------:R-:W-:Y:S01]  /*18080*/  FADD.FTZ R3, R120, R136 ;  /* 0x0000008878037221 */ /* 0x000fe20000010000 */
[----:B------:R-:W-:Y:S03]  /*18090*/  F2FP.BF16.PACK_AB R91, R155, R156 ;  /* 0x0000009c9b5b723e */ /* 0x000fe600000010ff */
[C---:B------:R-:W-:Y:S01]  /*180a0*/  HMMA.16816.F32.BF16 R48, R84.reuse, R94, R48 ;  /* 0x0000005e5430723c */ /* 0x040fe20000041830 */
[----:B------:R-:W4:Y:S07]  /*180b0*/  LDSM.16.MT88.4 R92, [R203+0x2800] ;  /* 0x00280000cb5c783b */ /* 0x000f2e0000004200 */
[C---:B---3--:R-:W-:Y:S04]  /*180c0*/  HMMA.16816.F32.BF16 R52, R84.reuse, R96, R52 ;  /* 0x000000605434723c */ /* 0x048fe80000041834 */
[----:B-----5:R-:W-:Y:S04]  /*180d0*/  FADD.FTZ R2, R80, R2 ;  /* 0x0000000250027221 */ /* 0x020fe80000010000 */
[C---:B------:R-:W-:Y:S01]  /*180e0*/  HMMA.16816.F32.BF16 R56, R84.reuse, R98, R56 ;  /* 0x000000625438723c */ /* 0x040fe20000041838 */
[----:B------:R-:W3:Y:S03]  /*180f0*/  LDSM.16.MT88.4 R96, [R204+0x2800] ;  /* 0x00280000cc60783b */ /* 0x000ee60000004200 */
[C---:B-1----:R-:W-:Y:S01]  /*18100*/  FADD.FTZ R246, R15.reuse, R2 ;  /* 0x000000020ff67221 */ /* 0x042fe20000010000 */
[----:B------:R-:W-:Y:S01]  /*18110*/  F2FP.BF16.PACK_AB R150, R15, R80 ;  /* 0x000000500f96723e */ /* 0x000fe200000010ff */
[----:B------:R-:W-:Y:S01]  /*18120*/  FADD.FTZ R2, R121, R3 ;  /* 0x0000000379027221 */ /* 0x000fe20000010000 */
[----:B------:R-:W-:Y:S01]  /*18130*/  MOV R15, R6 ;  /* 0x00000006000f7202 */ /* 0x000fe20000000f00 */
[C---:B--2---:R-:W-:Y:S01]  /*18140*/  HMMA.16816.F32.BF16 R60, R84.reuse, R104, R60 ;  /* 0x00000068543c723c */ /* 0x044fe2000004183c */
[----:B------:R-:W2:Y:S03]  /*18150*/  LDL R3, [R1+0x10] ;  /* 0x0000100001037983 */ /* 0x000ea60000100800 */
[----:B------:R-:W-:Y:S01]  /*18160*/  FADD.FTZ R2, R115, R2 ;  /* 0x0000000273027221 */ /* 0x000fe20000010000 */
[----:B------:R-:W-:Y:S01]  /*18170*/  LDSM.16.MT88.4 R116, [R206+0x3000] ;  /* 0x00300000ce74783b */ /* 0x000fe20000004200 */
[-C--:B------:R-:W-:Y:S02]  /*18180*/  MOV R80, R4.reuse ;  /* 0x0000000400507202 */ /* 0x080fe40000000f00 */
[C---:B------:R-:W-:Y:S04]  /*18190*/  HMMA.16816.F32.BF16 R64, R84.reuse, R106, R64 ;  /* 0x0000006a5440723c */ /* 0x040fe80000041840 */
[----:B------:R-:W-:Y:S01]  /*181a0*/  FADD.FTZ R2, R114, R2 ;  /* 0x0000000272027221 */ /* 0x000fe20000010000 */
[----:B------:R-:W1:Y:S03]  /*181b0*/  LDSM.16.MT88.4 R104, [R206+0x2800] ;  /* 0x00280000ce68783b */ /* 0x000e660000004200 */
        /* <DEDUP_REMOVED lines=70> */
.L_x_1628:
[----:B--2---:R-:W2:Y:S02]  /*18620*/  LDL R2, [R1+0xc] ;  /* 0x00000c0001027983 */ /* 0x004ea40000100800 */
[----:B--2---:R-:W-:-:S13]  /*18630*/  ISETP.GE.AND P0, PT, R234, R2, PT ;  /* 0x00000002ea00720c */ /* 0x004fda0003f06270 */
[----:B------:R-:W-:Y:S05]  /*18640*/  @!P0 BRA `(.L_x_1645) ;  /* 0x00003ec000008947 */ /* 0x000fea0003800000 */
.L_x_1660:
[----:B------:R-:W2:Y:S01]  /*18650*/  LDL.64 R10, [R1+0x18] ;  /* 0x00001800010a7983 */ /* 0x000ea20000100a00 */
[----:B------:R-:W-:Y:S04]  /*18660*/  DEPBAR.LE SB0, 0x0 ;  /* 0x000080000000791a */ /* 0x000fe80000000000 */
[----:B------:R-:W3:Y:S01]  /*18670*/  LDL R9, [R1+0x20] ;  /* 0x0000200001097983 */ /* 0x000ee20000100800 */
[----:B------:R-:W-:Y:S01]  /*18680*/  WARPSYNC 0xffffffff ;  /* 0xffffffff00007948 */ /* 0x000fe20003800000 */
[----:B------:R-:W-:Y:S02]  /*18690*/  SHF.R.S32.HI R2, RZ, 0x1f, R239 ;  /* 0x0000001fff027819 */ /* 0x000fe400000114ef */
[----:B------:R-:W-:Y:S01]  /*186a0*/  BAR.SYNC.DEFER_BLOCKING 0x0 ;  /* 0x0000000000007b1d */ /* 0x000fe20000010000 */
[----:B------:R-:W-:Y:S02]  /*186b0*/  SHF.R.S32.HI R8, RZ, 0x1f, R236 ;  /* 0x0000001fff087819 */ /* 0x000fe400000114ec */
[----:B------:R-:W-:Y:S01]  /*186c0*/  IMAD R4, R2, c[0x0][0x208], RZ ;  /* 0x0000820002047a24 */ /* 0x000fe200078e02ff */
[----:B------:R-:W-:Y:S01]  /*186d0*/  MOV R15, R6 ;  /* 0x00000006000f7202 */ /* 0x000fe20000000f00 */
[C---:B------:R-:W-:Y:S04]  /*186e0*/  IMAD.WIDE.U32 R2, R239.reuse, c[0x0][0x208], RZ ;  /* 0x00008200ef027a25 */ /* 0x040fe800078e00ff */
[----:B------:R-:W-:Y:S05]  /*186f0*/  IMAD R4, R239, c[0x0][0x20c], R4 ;  /* 0x00008300ef047a24 */ /* 0x000fea00078e0204 */
[----:B------:R-:W-:Y:S01]  /*18700*/  IADD3 R3, R3, R4, RZ ;  /* 0x0000000403037210 */ /* 0x000fe20007ffe0ff */
[----:B------:R-:W-:Y:S04]  /*18710*/  IMAD R4, R8, c[0x0][0x218], RZ ;  /* 0x0000860008047a24 */ /* 0x000fe800078e02ff */
[C---:B------:R-:W-:Y:S04]  /*18720*/  IMAD.WIDE.U32 R2, R236.reuse, c[0x0][0x218], R2 ;  /* 0x00008600ec027a25 */ /* 0x040fe800078e0002 */
[----:B------:R-:W-:Y:S01]  /*18730*/  IMAD R4, R236, c[0x0][0x21c], R4 ;  /* 0x00008700ec047a24 */ /* 0x000fe200078e0204 */
        /* <DEDUP_REMOVED lines=20> */
.L_x_1748:
[----:B------:R-:W3:Y:S01]  /*18880*/  SHFL.IDX PT, R9, R8, RZ, 0x181f ;  /* 0x00181fff08097589 */ /* 0x000ee200000e0000 */
[----:B------:R-:W-:Y:S01]  /*18890*/  ISETP.GE.AND P1, PT, R76, c[0x0][0x1d4], PT ;  /* 0x000075004c007a0c */ /* 0x000fe20003f26270 */
[----:B------:R-:W-:Y:S01]  /*188a0*/  BSSY B0, `(.L_x_1647) ;  /* 0x0000037000007945 */ /* 0x000fe20003800000 */
[----:B------:R-:W-:Y:S01]  /*188b0*/  ISETP.GE.AND P3, PT, R226, c[0x0][0x1d4], PT ;  /* 0x00007500e2007a0c */ /* 0x000fe20003f66270 */
[----:B------:R-:W4:Y:S01]  /*188c0*/  S2R R11, SR_TID.X ;  /* 0x00000000000b7919 */ /* 0x000f220000002100 */
[----:B------:R-:W-:Y:S02]  /*188d0*/  SEL R80, RZ, 0x10, P1 ;  /* 0x00000010ff507807 */ /* 0x000fe40000800000 */
[----:B------:R-:W-:Y:S02]  /*188e0*/  SEL R225, RZ, 0x10, P3 ;  /* 0x00000010ffe17807 */ /* 0x000fe40001800000 */
[----:B------:R-:W-:Y:S02]  /*188f0*/  ISETP.NE.U32.AND P2, PT, R80, RZ, PT ;  /* 0x000000ff5000720c */ /* 0x000fe40003f45070 */
[CC--:B---3--:R-:W-:Y:S05]  /*18900*/  IADD3 R2, P0, R9.reuse, R230.reuse, RZ ;  /* 0x000000e609027210 */ /* 0x0c8fea0007f1e0ff */
[C-C-:B--2---:R-:W-:Y:S05]  /*18910*/  IMAD.X R3, R10.reuse, 0x1, R231.reuse, P0 ;  /* 0x000000010a037824 */ /* 0x144fea00000e06e7 */
[----:B------:R-:W-:Y:S01]  /*18920*/  @!PT LDS RZ, [RZ] ;  /* 0x00000000fffff984 */ /* 0x000fe20000000800 */
[----:B------:R-:W-:Y:S01]  /*18930*/  @!PT LDS RZ, [RZ] ;  /* 0x00000000fffff984 */ /* 0x000fe20000000800 */
[----:B------:R2:W-:Y:S02]  /*18940*/  LDGSTS.E.BYPASS.LTC128B.128 [R229+0x100], [R2.64], !P1 ;  /* 0x0010000002e57fae */ /* 0x0005e4000c901d48 */
[-C--:B--2---:R-:W-:Y:S02]  /*18950*/  IADD3 R2, P0, R9, R233.reuse, RZ ;  /* 0x000000e909027210 */ /* 0x084fe40007f1e0ff */
[----:B------:R-:W2:Y:S03]  /*18960*/  SHFL.IDX PT, R9, R8, 0x1, 0x181f ;  /* 0x00381f0008097f89 */ /* 0x000ea600000e0000 */
[--C-:B------:R-:W-:Y:S02]  /*18970*/  IMAD.X R3, R10, 0x1, R232.reuse, P0 ;  /* 0x000000010a037824 */ /* 0x100fe400000e06e8 */
[----:B------:R-:W3:Y:S04]  /*18980*/  SHFL.IDX PT, R10, R4, 0x1, 0x181f ;  /* 0x00381f00040a7f89 */ /* 0x000ee800000e0000 */
[----:B------:R2:W-:Y:S02]  /*18990*/  LDGSTS.E.BYPASS.LTC128B.128 [R229+0x3900], [R2.64], !P3 ;  /* 0x0390000002e57fae */ /* 0x0005e4000d901d48 */
[C---:B--2---:R-:W-:Y:S05]  /*189a0*/  IADD3 R2, P0, R9.reuse, R230, RZ ;  /* 0x000000e609027210 */ /* 0x044fea0007f1e0ff */
[C-C-:B---3--:R-:W-:Y:S05]  /*189b0*/  IMAD.X R3, R10.reuse, 0x1, R231.reuse, P0 ;  /* 0x000000010a037824 */ /* 0x148fea00000e06e7 */
[----:B------:R2:W-:Y:S02]  /*189c0*/  LDGSTS.E.BYPASS.LTC128B.128 [R229+0x1100], [R2.64], !P1 ;  /* 0x0110000002e57fae */ /* 0x0005e4000c901d48 */
[----:B--2---:R-:W-:Y:S02]  /*189d0*/  IADD3 R2, P0, R9, R233, RZ ;  /* 0x000000e909027210 */ /* 0x004fe40007f1e0ff */
[----:B------:R-:W2:Y:S03]  /*189e0*/  SHFL.IDX PT, R9, R8, 0x2, 0x181f ;  /* 0x00581f0008097f89 */ /* 0x000ea600000e0000 */
[----:B------:R-:W-:Y:S02]  /*189f0*/  IMAD.X R3, R10, 0x1, R232, P0 ;  /* 0x000000010a037824 */ /* 0x000fe400000e06e8 */
[----:B------:R-:W3:Y:S04]  /*18a00*/  SHFL.IDX PT, R10, R4, 0x2, 0x181f ;  /* 0x00581f00040a7f89 */ /* 0x000ee800000e0000 */
[----:B------:R5:W-:Y:S02]  /*18a10*/  LDGSTS.E.BYPASS.LTC128B.128 [R229+0x4900], [R2.64], !P3 ;  /* 0x0490000002e57fae */ /* 0x000be4000d901d48 */
[----:B-----5:R-:W-:Y:S04]  /*18a20*/  IADD3 R2, -R80, 0x10, RZ ;  /* 0x0000001050027810 */ /* 0x020fe80007ffe1ff */
        /* <DEDUP_REMOVED lines=9> */
[----:B----4-:R-:W-:Y:S03]  /*18ac0*/  ISETP.GT.AND P0, PT, R11, 0x7f, PT ;  /* 0x0000007f0b00780c */ /* 0x010fe60003f04270 */
[----:B------:R2:W-:Y:S10]  /*18ad0*/  LDGSTS.E.BYPASS.LTC128B.128.ZFILL [R229+0x5900], [R2.64], P2 ;  /* 0x0590000002e57fae */ /* 0x0005f40009141d48 */
[----:B------:R-:W-:-:S05]  /*18ae0*/  @P0 BRA `(.L_x_1648) ;  /* 0x0000012000000947 */ /* 0x000fca0003800000 */
[----:B------:R-:W-:-:S05]  /*18af0*/  BRA.DIV ~URZ, `(.L_x_1649) ;  /* 0x0000a1827f007947 */ /* 0x000fca000b800000 */
[----:B------:R3:W4:Y:S04]  /*18b00*/  SHFL.IDX PT, R9, R4, 0x3, 0x181f ;  /* 0x00781f0004097f89 */ /* 0x00072800000e0000 */
[----:B-1----:R3:W1:Y:S02]  /*18b10*/  SHFL.IDX PT, R4, R8, 0x3, 0x181f ;  /* 0x00781f0008047f89 */ /* 0x00266400000e0000 */
.L_x_1749:
        /* <DEDUP_REMOVED lines=15> */
.L_x_1648:
[----:B------:R-:W-:Y:S05]  /*18c10*/  BSYNC B0 ;  /* 0x0000000000007941 */ /* 0x000fea0003800000 */
.L_x_1647:
[----:B------:R-:W0:Y:S01]  /*18c20*/  LDGDEPBAR ;  /* 0x00000000000079af */ /* 0x000e220000000000 */
[----:B------:R-:W-:Y:S01]  /*18c30*/  WARPSYNC 0xffffffff ;  /* 0xffffffff00007948 */ /* 0x000fe20003800000 */
[C---:B---3--:R-:W-:Y:S01]  /*18c40*/  HMMA.16816.F32.BF16 R8, R140.reuse, R16, RZ ;  /* 0x000000108c08723c */ /* 0x048fe200000418ff */
        /* <DEDUP_REMOVED lines=17> */
[----:B------:R-:W4:Y:S07]  /*18d60*/  LDSM.16.M88.4 R148, [R201] ;  /* 0x00000000c994783b */ /* 0x000f2e0000000200 */
        /* <DEDUP_REMOVED lines=11> */
[----:B------:R-:W1:Y:S07]  /*18e20*/  LDSM.16.M88.4 R164, [R201+0x2000] ;  /* 0x00200000c9a4783b */ /* 0x000e6e0000000200 */
[C---:B------:R-:W-:Y:S08]  /*18e30*/  HMMA.16816.F32.BF16 R52, R144.reuse, R168, R52 ;  /* 0x000000a89034723c */ /* 0x040ff00000041834 */
[C---:B------:R-:W-:Y:S01]  /*18e40*/  HMMA.16816.F32.BF16 R56, R144.reuse, R170, R56 ;  /* 0x000000aa9038723c */ /* 0x040fe20000041838 */
[----:B------:R-:W1:Y:S07]  /*18e50*/  LDSM.16.M88.4 R168, [R201+0x2800] ;  /* 0x00280000c9a8783b */ /* 0x000e6e0000000200 */
[C---:B------:R-:W-:Y:S08]  /*18e60*/  HMMA.16816.F32.BF16 R60, R144.reuse, R172, R60 ;  /* 0x000000ac903c723c */ /* 0x040ff0000004183c */
[----:B------:R-:W-:Y:S01]  /*18e70*/  HMMA.16816.F32.BF16 R64, R144, R174, R64 ;  /* 0x000000ae9040723c */ /* 0x000fe20000041840 */
[----:B------:R-:W-:Y:S07]  /*18e80*/  LDSM.16.M88.4 R172, [R200+0x1000] ;  /* 0x00100000c8ac783b */ /* 0x000fee0000000200 */
[C---:B----4-:R-:W-:Y:S08]  /*18e90*/  HMMA.16816.F32.BF16 R8, R176.reuse, R148, R8 ;  /* 0x00000094b008723c */ /* 0x050ff00000041808 */
[C---:B------:R-:W-:Y:S01]  /*18ea0*/  HMMA.16816.F32.BF16 R16, R176.reuse, R150, R16 ;  /* 0x00000096b010723c */ /* 0x040fe20000041810 */
[----:B------:R-:W4:Y:S07]  /*18eb0*/  LDSM.16.M88.4 R148, [R201+0x3000] ;  /* 0x00300000c994783b */ /* 0x000f2e0000000200 */
[C---:B-----5:R-:W-:Y:S08]  /*18ec0*/  HMMA.16816.F32.BF16 R20, R176.reuse, R152, R20 ;  /* 0x00000098b014723c */ /* 0x060ff00000041814 */
[C---:B------:R-:W-:Y:S01]  /*18ed0*/  HMMA.16816.F32.BF16 R24, R176.reuse, R154, R24 ;  /* 0x0000009ab018723c */ /* 0x040fe20000041818 */
[----:B------:R-:W5:Y:S07]  /*18ee0*/  LDSM.16.M88.4 R152, [R200] ;  /* 0x00000000c898783b */ /* 0x000f6e0000000200 */
[C---:B-1----:R-:W-:Y:S08]  /*18ef0*/  HMMA.16816.F32.BF16 R28, R176.reuse, R156, R28 ;  /* 0x0000009cb01c723c */ /* 0x042ff0000004181c */
[C---:B------:R-:W-:Y:S01]  /*18f00*/  HMMA.16816.F32.BF16 R32, R176.reuse, R158, R32 ;  /* 0x0000009eb020723c */ /* 0x040fe20000041820 */
[----:B------:R-:W1:Y:S07]  /*18f10*/  LDSM.16.M88.4 R156, [R200+0x800] ;  /* 0x00080000c89c783b */ /* 0x000e6e0000000200 */
        /* <DEDUP_REMOVED lines=10> */
[C---:B----4-:R-:W-:Y:S08]  /*18fc0*/  HMMA.16816.F32.BF16 R60, R176.reuse, R148, R60 ;  /* 0x00000094b03c723c */ /* 0x050ff0000004183c */
[----:B------:R-:W-:Y:S01]  /*18fd0*/  HMMA.16816.F32.BF16 R64, R176, R150, R64 ;  /* 0x00000096b040723c */ /* 0x000fe20000041840 */
[----:B------:R-:W2:Y:S07]  /*18fe0*/  LDSM.16.M88.4 R148, [R200+0x1800] ;  /* 0x00180000c894783b */ /* 0x000eae0000000200 */
[C---:B-----5:R-:W-:Y:S08]  /*18ff0*/  HMMA.16816.F32.BF16 R8, R180.reuse, R152, R8 ;  /* 0x00000098b408723c */ /* 0x060ff00000041808 */
[C---:B------:R-:W-:Y:S01]  /*19000*/  HMMA.16816.F32.BF16 R16, R180.reuse, R154, R16 ;  /* 0x0000009ab410723c */ /* 0x040fe20000041810 */
[----:B------:R-:W3:Y:S07]  /*19010*/  LDSM.16.M88.4 R152, [R200+0x2000] ;  /* 0x00200000c898783b */ /* 0x000eee0000000200 */
[C---:B-1----:R-:W-:Y:S08]  /*19020*/  HMMA.16816.F32.BF16 R20, R180.reuse, R156, R20 ;  /* 0x0000009cb414723c */ /* 0x042ff00000041814 */
[C---:B------:R-:W-:Y:S01]  /*19030*/  HMMA.16816.F32.BF16 R24, R180.reuse, R158, R24 ;  /* 0x0000009eb418723c */ /* 0x040fe20000041818 */
[----:B------:R-:W1:Y:S07]  /*19040*/  LDSM.16.M88.4 R156, [R200+0x2800] ;  /* 0x00280000c89c783b */ /* 0x000e6e0000000200 */
        /* <DEDUP_REMOVED lines=12> */
[C---:B------:R-:W-:Y:S08]  /*19110*/  HMMA.16816.F32.BF16 R60, R180.reuse, R160, R60 ;  /* 0x000000a0b43c723c */ /* 0x040ff0000004183c */
[----:B------:R-:W-:Y:S01]  /*19120*/  HMMA.16816.F32.BF16 R64, R180, R162, R64 ;  /* 0x000000a2b440723c */ /* 0x000fe20000041840 */
[----:B------:R-:W5:Y:S07]  /*19130*/  LDSM.16.M88.4 R160, [R202+0x6800] ;  /* 0x00680000caa0783b */ /* 0x000f6e0000000200 */
[C---:B------:R-:W-:Y:S08]  /*19140*/  HMMA.16816.F32.BF16 R8, R184.reuse, R164, R8 ;  /* 0x000000a4b808723c */ /* 0x040ff00000041808 */
[C---:B------:R-:W-:Y:S01]  /*19150*/  HMMA.16816.F32.BF16 R16, R184.reuse, R166, R16 ;  /* 0x000000a6b810723c */ /* 0x040fe20000041810 */
[----:B------:R-:W1:Y:S07]  /*19160*/  LDSM.16.M88.4 R164, [R214] ;  /* 0x00000000d6a4783b */ /* 0x000e6e0000000200 */
[C---:B------:R-:W-:Y:S08]  /*19170*/  HMMA.16816.F32.BF16 R20, R184.reuse, R168, R20 ;  /* 0x000000a8b814723c */ /* 0x040ff00000041814 */
[C---:B------:R-:W-:Y:S01]  /*19180*/  HMMA.16816.F32.BF16 R24, R184.reuse, R170, R24 ;  /* 0x000000aab818723c */ /* 0x040fe20000041818 */
[----:B------:R-:W1:Y:S07]  /*19190*/  LDSM.16.M88.4 R168, [R208] ;  /* 0x00000000d0a8783b */ /* 0x000e6e0000000200 */
[C---:B----4-:R-:W-:Y:S08]  /*191a0*/  HMMA.16816.F32.BF16 R28, R184.reuse, R172, R28 ;  /* 0x000000acb81c723c */ /* 0x050ff0000004181c */
[C---:B------:R-:W-:Y:S01]  /*191b0*/  HMMA.16816.F32.BF16 R32, R184.reuse, R174, R32 ;  /* 0x000000aeb820723c */ /* 0x040fe20000041820 */
[----:B------:R-:W4:Y:S07]  /*191c0*/  LDSM.16.M88.4 R172, [R209] ;  /* 0x00000000d1ac783b */ /* 0x000f2e0000000200 */
[C---:B--2---:R-:W-:Y:S08]  /*191d0*/  HMMA.16816.F32.BF16 R36, R184.reuse, R148, R36 ;  /* 0x00000094b824723c */ /* 0x044ff00000041824 */
[C---:B------:R-:W-:Y:S01]  /*191e0*/  HMMA.16816.F32.BF16 R40, R184.reuse, R150, R40 ;  /* 0x00000096b828723c */ /* 0x040fe20000041828 */
[----:B------:R-:W2:Y:S07]  /*191f0*/  LDSM.16.M88.4 R148, [R210] ;  /* 0x00000000d294783b */ /* 0x000eae0000000200 */
[C---:B---3--:R-:W-:Y:S08]  /*19200*/  HMMA.16816.F32.BF16 R44, R184.reuse, R152, R44 ;  /* 0x00000098b82c723c */ /* 0x048ff0000004182c */
[C---:B------:R-:W-:Y:S01]  /*19210*/  HMMA.16816.F32.BF16 R48, R184.reuse, R154, R48 ;  /* 0x0000009ab830723c */ /* 0x040fe20000041830 */
[----:B------:R-:W3:Y:S07]  /*19220*/  LDSM.16.M88.4 R152, [R211] ;  /* 0x00000000d398783b */ /* 0x000eee0000000200 */
[C---:B-1----:R-:W-:Y:S08]  /*19230*/  HMMA.16816.F32.BF16 R52, R184.reuse, R156, R52 ;  /* 0x0000009cb834723c */ /* 0x042ff00000041834 */
[C---:B------:R-:W-:Y:S01]  /*19240*/  HMMA.16816.F32.BF16 R56, R184.reuse, R158, R56 ;  /* 0x0000009eb838723c */ /* 0x040fe20000041838 */
[----:B------:R-:W1:Y:S07]  /*19250*/  LDSM.16.M88.4 R156, [R212] ;  /* 0x00000000d49c783b */ /* 0x000e6e0000000200 */
[C---:B-----5:R-:W-:Y:S08]  /*19260*/  HMMA.16816.F32.BF16 R60, R184.reuse, R160, R60 ;  /* 0x000000a0b83c723c */ /* 0x060ff0000004183c */
[----:B------:R-:W-:Y:S01]  /*19270*/  HMMA.16816.F32.BF16 R64, R184, R162, R64 ;  /* 0x000000a2b840723c */ /* 0x000fe20000041840 */
[----:B------:R-:W5:Y:S07]  /*19280*/  LDSM.16.M88.4 R160, [R213] ;  /* 0x00000000d5a0783b */ /* 0x000f6e0000000200 */
[C---:B------:R-:W-:Y:S08]  /*19290*/  HMMA.16816.F32.BF16 R8, R188.reuse, R164, R8 ;  /* 0x000000a4bc08723c */ /* 0x040ff00000041808 */
[C---:B------:R-:W-:Y:S01]  /*192a0*/  HMMA.16816.F32.BF16 R16, R188.reuse, R166, R16 ;  /* 0x000000a6bc10723c */ /* 0x040fe20000041810 */
[----:B------:R-:W1:Y:S07]  /*192b0*/  LDSM.16.M88.4 R164, [R201+0x3800] ;  /* 0x00380000c9a4783b */ /* 0x000e6e0000000200 */
[C---:B------:R-:W-:Y:S08]  /*192c0*/  HMMA.16816.F32.BF16 R20, R188.reuse, R168, R20 ;  /* 0x000000a8bc14723c */ /* 0x040ff00000041814 */
[C---:B------:R-:W-:Y:S01]  /*192d0*/  HMMA.16816.F32.BF16 R24, R188.reuse, R170, R24 ;  /* 0x000000aabc18723c */ /* 0x040fe20000041818 */
[----:B------:R-:W1:Y:S07]  /*192e0*/  LDSM.16.M88.4 R168, [R201+0x4000] ;  /* 0x00400000c9a8783b */ /* 0x000e6e0000000200 */
[C---:B----4-:R-:W-:Y:S08]  /*192f0*/  HMMA.16816.F32.BF16 R28, R188.reuse, R172, R28 ;  /* 0x000000acbc1c723c */ /* 0x050ff0000004181c */
[C---:B------:R-:W-:Y:S01]  /*19300*/  HMMA.16816.F32.BF16 R32, R188.reuse, R174, R32 ;  /* 0x000000aebc20723c */ /* 0x040fe20000041820 */
[----:B------:R-:W-:Y:S07]  /*19310*/  LDSM.16.M88.4 R172, [R200+0x3800] ;  /* 0x00380000c8ac783b */ /* 0x000fee0000000200 */
        /* <DEDUP_REMOVED lines=17> */
[C---:B--2---:R-:W-:Y:S08]  /*19430*/  HMMA.16816.F32.BF16 R28, R192.reuse, R148, R28 ;  /* 0x00000094c01c723c */ /* 0x044ff0000004181c */
[C---:B------:R-:W-:Y:S01]  /*19440*/  HMMA.16816.F32.BF16 R32, R192.reuse, R150, R32 ;  /* 0x00000096c020723c */ /* 0x040fe20000041820 */
[----:B------:R-:W2:Y:S07]  /*19450*/  LDSM.16.M88.4 R148, [R200+0x4000] ;  /* 0x00400000c894783b */ /* 0x000eae0000000200 */
[C---:B---3--:R-:W-:Y:S08]  /*19460*/  HMMA.16816.F32.BF16 R36, R192.reuse, R152, R36 ;  /* 0x00000098c024723c */ /* 0x048ff00000041824 */
[C---:B------:R-:W-:Y:S08]  /*19470*/  HMMA.16816.F32.BF16 R40, R192.reuse, R154, R40 ;  /* 0x0000009ac028723c */ /* 0x040ff00000041828 */
[C---:B-1----:R-:W-:Y:S08]  /*19480*/  HMMA.16816.F32.BF16 R44, R192.reuse, R156, R44 ;  /* 0x0000009cc02c723c */ /* 0x042ff0000004182c */
[C---:B------:R-:W-:Y:S08]  /*19490*/  HMMA.16816.F32.BF16 R48, R192.reuse, R158, R48 ;  /* 0x0000009ec030723c */ /* 0x040ff00000041830 */
[C---:B----4-:R-:W-:Y:S08]  /*194a0*/  HMMA.16816.F32.BF16 R52, R192.reuse, R160, R52 ;  /* 0x000000a0c034723c */ /* 0x050ff00000041834 */
[C---:B------:R-:W-:Y:S08]  /*194b0*/  HMMA.16816.F32.BF16 R56, R192.reuse, R162, R56 ;  /* 0x000000a2c038723c */ /* 0x040ff00000041838 */
[C---:B-----5:R-:W-:Y:S08]  /*194c0*/  HMMA.16816.F32.BF16 R60, R192.reuse, R164, R60 ;  /* 0x000000a4c03c723c */ /* 0x060ff0000004183c */
[----:B------:R-:W-:Y:S08]  /*194d0*/  HMMA.16816.F32.BF16 R64, R192, R166, R64 ;  /* 0x000000a6c040723c */ /* 0x000ff00000041840 */
[C---:B------:R-:W-:Y:S08]  /*194e0*/  HMMA.16816.F32.BF16 R8, R196.reuse, R172, R8 ;  /* 0x000000acc408723c */ /* 0x040ff00000041808 */
        /* <DEDUP_REMOVED lines=9> */
[----:B------:R-:W4:Y:S01]  /*19580*/  MUFU.TANH R164, R3 ;  /* 0x0000000300a47308 */ /* 0x000f220000002400 */
[----:B-1----:R-:W-:Y:S09]  /*19590*/  FMUL.FTZ R2, R9, c[0x0][0x320] ;  /* 0x0000c80009027a20 */ /* 0x002ff20000410000 */
[----:B------:R1:W1:Y:S10]  /*195a0*/  MUFU.TANH R171, R2 ;  /* 0x0000000200ab7308 */ /* 0x0002740000002400 */
[----:B------:R5:W2:Y:S01]  /*195b0*/  MUFU.TANH R174, R4 ;  /* 0x0000000400ae7308 */ /* 0x000aa20000002400 */
        /* <DEDUP_REMOVED lines=42> */
[----:B---3--:R-:W-:Y:S01]  /*19860*/  FMUL.FTZ R3, R44, c[0x0][0x320] ;  /* 0x0000c8002c037a20 */ /* 0x008fe20000410000 */
[C---:B-----5:R-:W-:Y:S05]  /*19870*/  HMMA.16816.F32.BF16 R52, R196.reuse, R16, R52 ;  /* 0x00000010c434723c */ /* 0x060fea0000041834 */
[----:B-1----:R-:W-:Y:S02]  /*19880*/  FMUL.FTZ R2, R24, c[0x0][0x320] ;  /* 0x0000c80018027a20 */ /* 0x002fe40000410000 */
[----:B------:R-:W-:Y:S01]  /*19890*/  FMUL.FTZ R16, R50, c[0x0][0x320] ;  /* 0x0000c80032107a20 */ /* 0x000fe20000410000 */
[C---:B------:R-:W-:Y:S01]  /*198a0*/  HMMA.16816.F32.BF16 R56, R196.reuse, R18, R56 ;  /* 0x00000012c438723c */ /* 0x040fe20000041838 */
[----:B------:R1:W3:Y:S10]  /*198b0*/  MUFU.TANH R162, R2 ;  /* 0x0000000200a27308 */ /* 0x0002f40000002400 */
[----:B------:R-:W3:Y:S01]  /*198c0*/  MUFU.TANH R35, R16 ;  /* 0x0000001000237308 */ /* 0x000ee20000002400 */
        /* <DEDUP_REMOVED lines=85> */
[----:B---3--:R-:W-:Y:S03]  /*19e20*/  @!P5 IADD3 R4, P0, R2, R242, RZ ;  /* 0x000000f20204d210 */ /* 0x008fe60007f1e0ff */
        /* <DEDUP_REMOVED lines=20> */
.L_x_1750:
[----:B------:R-:W-:-:S05]  /*19f70*/  BRA.DIV ~URZ, `(.L_x_1653) ;  /* 0x00008e427f007947 */ /* 0x000fca000b800000 */
[----:B------:R3:W4:Y:S02]  /*19f80*/  SHFL.IDX PT, R9, R8, RZ, 0x181f ;  /* 0x00181fff08097589 */ /* 0x00072400000e0000 */
.L_x_1751:
        /* <DEDUP_REMOVED lines=20> */
.L_x_1752:
        /* <DEDUP_REMOVED lines=19> */
.L_x_1753:
[----:B------:R-:W-:-:S05]  /*1a200*/  BRA.DIV ~URZ, `(.L_x_1656) ;  /* 0x00008d627f007947 */ /* 0x000fca000b800000 */
[----:B------:R2:W3:Y:S02]  /*1a210*/  SHFL.IDX PT, R9, R8, 0x2, 0x181f ;  /* 0x00581f0008097f89 */ /* 0x0004e400000e0000 */
.L_x_1754:
        /* <DEDUP_REMOVED lines=20> */
.L_x_1755:
        /* <DEDUP_REMOVED lines=17> */
.L_x_1651:
[----:B--234-:R-:W-:Y:S05]  /*1a470*/  BSYNC B0 ;  /* 0x0000000000007941 */ /* 0x01cfea0003800000 */
.L_x_1650:
        /* <DEDUP_REMOVED lines=59> */
.L_x_1756:
[----:B-12---:R-:W-:Y:S01]  /*1a830*/  FMNMX.FTZ R4, R4, R2, !PT ;  /* 0x0000000204047209 */ /* 0x006fe20007810000 */
[----:B------:R-:W-:-:S05]  /*1a840*/  BRA.DIV ~URZ, `(.L_x_1659) ;  /* 0x000088b27f007947 */ /* 0x000fca000b800000 */
[----:B------:R-:W1:Y:S02]  /*1a850*/  SHFL.BFLY PT, R2, R4, 0x1, 0x1f ;  /* 0x0c201f0004027f89 */ /* 0x000e6400000e0000 */
[----:B-1----:R-:W-:Y:S02]  /*1a860*/  FMNMX.FTZ R6, R4, R2, !PT ;  /* 0x0000000204067209 */ /* 0x002fe40007810000 */
[----:B------:R-:W1:Y:S02]  /*1a870*/  SHFL.BFLY PT, R2, R8, 0x2, 0x1f ;  /* 0x0c401f0008027f89 */ /* 0x000e6400000e0000 */
[----:B-1----:R-:W-:Y:S05]  /*1a880*/  FMNMX.FTZ R4, R8, R2, !PT ;  /* 0x0000000208047209 */ /* 0x002fea0007810000 */
[----:B------:R1:W2:Y:S02]  /*1a890*/  SHFL.BFLY PT, R2, R4, 0x1, 0x1f ;  /* 0x0c201f0004027f89 */ /* 0x0002a400000e0000 */
.L_x_1757:
[----:B------:R-:W3:Y:S01]  /*1a8a0*/  LDL.LU R51, [R1] ;  /* 0x0000000001337983 */ /* 0x000ee20000300800 */
[----:B------:R-:W-:Y:S01]  /*1a8b0*/  FMUL.FTZ R8, R6, c[0x0][0x2d0] ;  /* 0x0000b40006087a20 */ /* 0x000fe20000410000 */
[----:B-12---:R-:W-:Y:S01]  /*1a8c0*/  FMNMX.FTZ R4, R2, R4, !PT ;  /* 0x0000000402047209 */ /* 0x006fe20007810000 */
[----:B------:R-:W-:Y:S01]  /*1a8d0*/  FADD.FTZ R2, -R6, R15 ;  /* 0x0000000f06027221 */ /* 0x000fe20000010100 */
[----:B------:R-:W-:Y:S01]  /*1a8e0*/  WARPSYNC 0xffffffff ;  /* 0xffffffff00007948 */ /* 0x000fe20003800000 */
[--C-:B------:R-:W-:Y:S02]  /*1a8f0*/  FFMA.FTZ R10, R172, c[0x0][0x2d0], -R8.reuse ;  /* 0x0000b400ac0a7a23 */ /* 0x100fe40000010808 */
[----:B------:R-:W-:Y:S02]  /*1a900*/  FMUL.FTZ R2, R2, c[0x0][0x2d0] ;  /* 0x0000b40002027a20 */ /* 0x000fe40000410000 */
        /* <DEDUP_REMOVED lines=30> */
[----:B------:R-:W2:Y:S10]  /*1aaf0*/  MUFU.EX2 R8, R10 ;  /* 0x0000000a00087308 */ /* 0x000eb40000000800 */
[----:B------:R-:W4:Y:S01]  /*1ab00*/  MUFU.EX2 R11, R15 ;  /* 0x0000000f000b7308 */ /* 0x000f220000000800 */
[C---:B-1----:R-:W-:Y:S02]  /*1ab10*/  FMUL.FTZ R64, R3.reuse, R84 ;  /* 0x0000005403407220 */ /* 0x042fe40000410000 */
[C---:B------:R-:W-:Y:S02]  /*1ab20*/  FMUL.FTZ R65, R3.reuse, R85 ;  /* 0x0000005503417220 */ /* 0x040fe40000410000 */
[C---:B------:R-:W-:Y:S02]  /*1ab30*/  FMUL.FTZ R29, R3.reuse, R121 ;  /* 0x00000079031d7220 */ /* 0x040fe40000410000 */
[C---:B------:R-:W-:Y:S02]  /*1ab40*/  FMUL.FTZ R28, R3.reuse, R120 ;  /* 0x00000078031c7220 */ /* 0x040fe40000410000 */
[C---:B------:R-:W-:Y:S01]  /*1ab50*/  FMUL.FTZ R17, R3.reuse, R133 ;  /* 0x0000008503117220 */ /* 0x040fe20000410000 */
[----:B------:R-:W-:Y:S01]  /*1ab60*/  MOV R133, R47 ;  /* 0x0000002f00857202 */ /* 0x000fe20000000f00 */
[C---:B------:R-:W-:Y:S01]  /*1ab70*/  FMUL.FTZ R24, R3.reuse, R124 ;  /* 0x0000007c03187220 */ /* 0x040fe20000410000 */
[----:B------:R-:W-:Y:S01]  /*1ab80*/  MOV R124, R19 ;  /* 0x00000013007c7202 */ /* 0x000fe20000000f00 */
[----:B------:R-:W-:Y:S01]  /*1ab90*/  FMUL.FTZ R32, R3, R116 ;  /* 0x0000007403207220 */ /* 0x000fe20000410000 */
[----:B--2---:R-:W-:Y:S01]  /*1aba0*/  F2FP.BF16.PACK_AB R148, R9, R8 ;  /* 0x000000080994723e */ /* 0x004fe200000010ff */
[C---:B------:R-:W-:Y:S02]  /*1abb0*/  FFMA.FTZ R2, R3.reuse, R246, R8 ;  /* 0x000000f603027223 */ /* 0x040fe40000010008 */
[----:B------:R-:W-:Y:S02]  /*1abc0*/  FMUL.FTZ R33, R3, R117 ;  /* 0x0000007503217220 */ /* 0x000fe40000410000 */
[----:B------:R-:W-:Y:S02]  /*1abd0*/  FADD.FTZ R10, R9, R2 ;  /* 0x00000002090a7221 */ /* 0x000fe40000010000 */
[C---:B------:R-:W-:Y:S02]  /*1abe0*/  FADD.FTZ R2, -R4.reuse, R5 ;  /* 0x0000000504027221 */ /* 0x040fe40000010100 */
[----:B------:R-:W-:Y:S01]  /*1abf0*/  FMUL.FTZ R5, R4, c[0x0][0x2d0] ;  /* 0x0000b40004057a20 */ /* 0x000fe20000410000 */
[----:B----4-:R-:W-:Y:S01]  /*1ac00*/  F2FP.BF16.PACK_AB R150, R11, R16 ;  /* 0x000000100b96723e */ /* 0x010fe200000010ff */
        /* <DEDUP_REMOVED lines=25> */
[----:B------:R-:W-:Y:S01]  /*1ada0*/  FMUL.FTZ R16, R3, R132 ;  /* 0x0000008403107220 */ /* 0x000fe20000410000 */
[----:B------:R-:W-:Y:S01]  /*1adb0*/  MOV R132, R23 ;  /* 0x0000001700847202 */ /* 0x000fe20000000f00 */
[----:B------:R-:W-:Y:S02]  /*1adc0*/  FADD.FTZ R152, R11, R8 ;  /* 0x000000080b987221 */ /* 0x000fe40000010000 */
[----:B------:R-:W-:Y:S01]  /*1add0*/  FMUL.FTZ R8, R3, R136 ;  /* 0x0000008803087220 */ /* 0x000fe20000410000 */
[----:B------:R-:W2:Y:S01]  /*1ade0*/  MUFU.EX2 R11, R9 ;  /* 0x00000009000b7308 */ /* 0x000ea20000000800 */
[--C-:B------:R-:W-:Y:S02]  /*1adf0*/  FFMA.FTZ R174, R35, c[0x0][0x2d0], -R5.reuse ;  /* 0x0000b40023ae7a23 */ /* 0x100fe40000010805 */
[--C-:B------:R-:W-:Y:S02]  /*1ae00*/  FFMA.FTZ R175, R34, c[0x0][0x2d0], -R5.reuse ;  /* 0x0000b40022af7a23 */ /* 0x100fe40000010805 */
[--C-:B------:R-:W-:Y:S02]  /*1ae10*/  FFMA.FTZ R247, R27, c[0x0][0x2d0], -R5.reuse ;  /* 0x0000b4001bf77a23 */ /* 0x100fe40000010805 */
[--C-:B------:R-:W-:Y:S02]  /*1ae20*/  FFMA.FTZ R251, R25, c[0x0][0x2d0], -R5.reuse ;  /* 0x0000b40019fb7a23 */ /* 0x100fe40000010805 */
[--C-:B------:R-:W-:Y:S01]  /*1ae30*/  FFMA.FTZ R50, R21, c[0x0][0x2d0], -R5.reuse ;  /* 0x0000b40015327a23 */ /* 0x100fe20000010805 */
[----:B------:R-:W4:Y:S01]  /*1ae40*/  MUFU.EX2 R122, R80 ;  /* 0x00000050007a7308 */ /* 0x000f220000000800 */
[----:B------:R-:W-:Y:S01]  /*1ae50*/  FMUL.FTZ R21, R3, R129 ;  /* 0x0000008103157220 */ /* 0x000fe20000410000 */
[----:B------:R-:W-:Y:S01]  /*1ae60*/  MOV R129, R43 ;  /* 0x0000002b00817202 */ /* 0x000fe20000000f00 */
[----:B------:R-:W-:Y:S01]  /*1ae70*/  FMUL.FTZ R23, R2, R131 ;  /* 0x0000008302177220 */ /* 0x000fe20000410000 */
[----:B------:R-:W-:Y:S01]  /*1ae80*/  MOV R136, R50 ;  /* 0x0000003200887202 */ /* 0x000fe20000000f00 */
[--C-:B------:R-:W-:Y:S02]  /*1ae90*/  FFMA.FTZ R161, R161, c[0x0][0x2d0], -R5.reuse ;  /* 0x0000b400a1a17a23 */ /* 0x100fe40000010805 */
[--C-:B------:R-:W-:Y:S02]  /*1aea0*/  FFMA.FTZ R160, R160, c[0x0][0x2d0], -R5.reuse ;  /* 0x0000b400a0a07a23 */ /* 0x100fe40000010805 */
[--C-:B------:R-:W-:Y:S01]  /*1aeb0*/  FFMA.FTZ R158, R158, c[0x0][0x2d0], -R5.reuse ;  /* 0x0000b4009e9e7a23 */ /* 0x100fe20000010805 */
[----:B------:R-:W-:Y:S01]  /*1aec0*/  MUFU.EX2 R80, R162 ;  /* 0x000000a200507308 */ /* 0x000fe20000000800 */
[--C-:B------:R-:W-:Y:S02]  /*1aed0*/  FFMA.FTZ R157, R157, c[0x0][0x2d0], -R5.reuse ;  /* 0x0000b4009d9d7a23 */ /* 0x100fe40000010805 */
[--C-:B------:R-:W-:Y:S01]  /*1aee0*/  FFMA.FTZ R173, R38, c[0x0][0x2d0], -R5.reuse ;  /* 0x0000b40026ad7a23 */ /* 0x100fe20000010805 */
[----:B--2---:R-:W-:Y:S01]  /*1aef0*/  F2FP.BF16.PACK_AB R149, R11, R18 ;  /* 0x000000120b95723e */ /* 0x004fe200000010ff */
[----:B------:R-:W-:Y:S01]  /*1af00*/  FMUL.FTZ R9, R3, R137 ;  /* 0x0000008903097220 */ /* 0x000fe20000410000 */
[----:B------:R-:W-:Y:S01]  /*1af10*/  MOV R137, R22 ;  /* 0x0000001600897202 */ /* 0x000fe20000000f00 */
[----:B------:R-:W-:Y:S02]  /*1af20*/  FMUL.FTZ R22, R2, R130 ;  /* 0x0000008202167220 */ /* 0x000fe40000410000 */
[--C-:B------:R-:W-:Y:S01]  /*1af30*/  FFMA.FTZ R228, R31, c[0x0][0x2d0], -R5.reuse ;  /* 0x0000b4001fe47a23 */ /* 0x100fe20000010805 */
[----:B------:R-:W-:Y:S01]  /*1af40*/  MUFU.EX2 R116, R156 ;  /* 0x0000009c00747308 */ /* 0x000fe20000000800 */
[--C-:B------:R-:W-:Y:S02]  /*1af50*/  FFMA.FTZ R155, R169, c[0x0][0x2d0], -R5.reuse ;  /* 0x0000b400a99b7a23 */ /* 0x100fe40000010805 */
[--C-:B------:R-:W-:Y:S01]  /*1af60*/  FFMA.FTZ R169, R39, c[0x0][0x2d0], -R5.reuse ;  /* 0x0000b40027a97a23 */ /* 0x100fe20000010805 */
[----:B----4-:R-:W-:Y:S01]  /*1af70*/  F2FP.BF16.PACK_AB R151, R122, R121 ;  /* 0x000000797a97723e */ /* 0x010fe200000010ff */
[----:B------:R-:W-:Y:S02]  /*1af80*/  FFMA.FTZ R5, R20, c[0x0][0x2d0], -R5 ;  /* 0x0000b40014057a23 */ /* 0x000fe40000010805 */
[C---:B------:R-:W-:Y:S01]  /*1af90*/  FMUL.FTZ R20, R3.reuse, R128 ;  /* 0x0000008003147220 */ /* 0x040fe20000410000 */
[----:B------:R-:W-:Y:S01]  /*1afa0*/  MOV R128, R46 ;  /* 0x0000002e00807202 */ /* 0x000fe20000000f00 */
        /* <DEDUP_REMOVED lines=28> */
[----:B--2---:R-:W-:Y:S01]  /*1b170*/  LDSM.16.MT88.4 R124, [R204+0x3000] ;  /* 0x00300000cc7c783b */ /* 0x004fe20000004200 */
        /* <DEDUP_REMOVED lines=17> */
[----:B------:R-:W-:Y:S02]  /*1b290*/  FMUL.FTZ R73, R3, R73 ;  /* 0x0000004903497220 */ /* 0x000fe40000410000 */
[C---:B------:R-:W-:Y:S02]  /*1b2a0*/  FMUL.FTZ R70, R2.reuse, R70 ;  /* 0x0000004602467220 */ /* 0x040fe40000410000 */
[C---:B------:R-:W-:Y:S02]  /*1b2b0*/  FMUL.FTZ R71, R2.reuse, R71 ;  /* 0x0000004702477220 */ /* 0x040fe40000410000 */
[C---:B------:R-:W-:Y:S02]  /*1b2c0*/  FMUL.FTZ R74, R2.reuse, R74 ;  /* 0x0000004a024a7220 */ /* 0x040fe40000410000 */
[C---:B------:R-:W-:Y:S01]  /*1b2d0*/  FMUL.FTZ R75, R2.reuse, R75 ;  /* 0x0000004b024b7220 */ /* 0x040fe20000410000 */
[----:B------:R-:W2:Y:S10]  /*1b2e0*/  MUFU.EX2 R3, R164 ;  /* 0x000000a400037308 */ /* 0x000eb40000000800 */
[----:B------:R-:W-:Y:S10]  /*1b2f0*/  MUFU.EX2 R171, R160 ;  /* 0x000000a000ab7308 */ /* 0x000ff40000000800 */
[----:B------:R-:W-:Y:S10]  /*1b300*/  MUFU.EX2 R165, R165 ;  /* 0x000000a500a57308 */ /* 0x000ff40000000800 */
[----:B------:R-:W-:Y:S01]  /*1b310*/  MUFU.EX2 R164, R153 ;  /* 0x0000009900a47308 */ /* 0x000fe20000000800 */
[C---:B---3--:R-:W-:Y:S02]  /*1b320*/  FFMA.FTZ R10, R2.reuse, R51, R18 ;  /* 0x00000033020a7223 */ /* 0x048fe40000010012 */
[C---:B------:R-:W-:Y:S02]  /*1b330*/  FMUL.FTZ R18, R2.reuse, R134 ;  /* 0x0000008602127220 */ /* 0x040fe40000410000 */
[----:B------:R-:W-:Y:S02]  /*1b340*/  FADD.FTZ R120, R11, R10 ;  /* 0x0000000a0b787221 */ /* 0x000fe40000010000 */
[C---:B------:R-:W-:Y:S03]  /*1b350*/  FMUL.FTZ R10, R2.reuse, R138 ;  /* 0x0000008a020a7220 */ /* 0x040fe60000410000 */
[----:B------:R-:W-:Y:S01]  /*1b360*/  MUFU.EX2 R166, R166 ;  /* 0x000000a600a67308 */ /* 0x000fe20000000800 */
[C---:B------:R-:W-:Y:S02]  /*1b370*/  FMUL.FTZ R11, R2.reuse, R139 ;  /* 0x0000008b020b7220 */ /* 0x040fe40000410000 */
[----:B------:R-:W-:Y:S02]  /*1b380*/  FMUL.FTZ R51, R2, R103 ;  /* 0x0000006702337220 */ /* 0x000fe40000410000 */
[----:B------:R-:W-:Y:S01]  /*1b390*/  LDSM.16.MT88.4 R100, [R204+0x1800] ;  /* 0x00180000cc64783b */ /* 0x000fe20000004200 */
[----:B------:R-:W-:Y:S02]  /*1b3a0*/  FADD.FTZ R2, R15, R152 ;  /* 0x000000980f027221 */ /* 0x000fe40000010000 */
[C---:B-1----:R-:W-:Y:S02]  /*1b3b0*/  HMMA.16816.F32.BF16 R8, R148.reuse, R84, R8 ;  /* 0x000000549408723c */ /* 0x042fe40000041808 */
[----:B------:R-:W-:Y:S03]  /*1b3c0*/  MUFU.EX2 R163, R168 ;  /* 0x000000a800a37308 */ /* 0x000fe60000000800 */
[C---:B--2---:R-:W-:Y:S03]  /*1b3d0*/  FADD.FTZ R2, R3.reuse, R2 ;  /* 0x0000000203027221 */ /* 0x044fe60000010000 */
[C---:B------:R-:W-:Y:S01]  /*1b3e0*/  HMMA.16816.F32.BF16 R16, R148.reuse, R86, R16 ;  /* 0x000000569410723c */ /* 0x040fe20000041810 */
[----:B------:R-:W1:Y:S03]  /*1b3f0*/  LDSM.16.MT88.4 R84, [R204] ;  /* 0x00000000cc54783b */ /* 0x000e660000004200 */
[----:B------:R-:W-:Y:S01]  /*1b400*/  FADD.FTZ R2, R92, R2 ;  /* 0x000000025c027221 */ /* 0x000fe20000010000 */
[----:B------:R-:W-:Y:S03]  /*1b410*/  MUFU.EX2 R108, R243 ;  /* 0x000000f3006c7308 */ /* 0x000fe60000000800 */
[----:B------:R-:W-:Y:S07]  /*1b420*/  FADD.FTZ R2, R80, R2 ;  /* 0x0000000250027221 */ /* 0x000fee0000010000 */
[----:B------:R-:W-:Y:S10]  /*1b430*/  MUFU.EX2 R162, R169 ;  /* 0x000000a900a27308 */ /* 0x000ff40000000800 */
        /* <DEDUP_REMOVED lines=9> */
[----:B------:R-:W2:Y:S01]  /*1b4d0*/  MUFU.EX2 R115, R155 ;  /* 0x0000009b00737308 */ /* 0x000ea20000000800 */
[C---:B-1----:R-:W-:Y:S09]  /*1b4e0*/  HMMA.16816.F32.BF16 R28, R148.reuse, R84, R28 ;  /* 0x00000054941c723c */ /* 0x042ff2000004181c */
[----:B------:R-:W1:Y:S01]  /*1b4f0*/  MUFU.EX2 R112, R129 ;  /* 0x0000008100707308 */ /* 0x000e620000000800 */
[C---:B------:R-:W-:Y:S01]  /*1b500*/  HMMA.16816.F32.BF16 R32, R148.reuse, R86, R32 ;  /* 0x000000569420723c */ /* 0x040fe20000041820 */
[----:B------:R-:W3:Y:S08]  /*1b510*/  LDSM.16.MT88.4 R84, [R205] ;  /* 0x00000000cd54783b */ /* 0x000ef00000004200 */
[----:B------:R-:W-:Y:S10]  /*1b520*/  MUFU.EX2 R156, R247 ;  /* 0x000000f7009c7308 */ /* 0x000ff40000000800 */
[----:B------:R-:W-:Y:S01]  /*1b530*/  MUFU.EX2 R155, R251 ;  /* 0x000000fb009b7308 */ /* 0x000fe20000000800 */
        /* <DEDUP_REMOVED lines=15> */
[----:B------:R3:W4:Y:S03]  /*1b630*/  MUFU.EX2 R15, R225 ;  /* 0x000000e1000f7308 */ /* 0x0007260000000800 */
[----:B--2---:R-:W-:Y:S03]  /*1b640*/  F2FP.BF16.PACK_AB R85, R114, R115 ;  /* 0x000000737255723e */ /* 0x004fe600000010ff */
[----:B------:R-:W-:Y:S02]  /*1b650*/  F2FP.BF16.PACK_AB R86, R80, R92 ;  /* 0x0000005c5056723e */ /* 0x000fe400000010ff */
[----:B------:R-:W2:Y:S02]  /*1b660*/  LDSM.16.MT88.4 R92, [R204+0x800] ;  /* 0x00080000cc5c783b */ /* 0x000ea40000004200 */
[----:B------:R-:W5:Y:S01]  /*1b670*/  MUFU.EX2 R3, R172 ;  /* 0x000000ac00037308 */ /* 0x000f620000000800 */
[----:B------:R-:W-:Y:S02]  /*1b680*/  F2FP.BF16.PACK_AB R87, R117, R116 ;  /* 0x000000747557723e */ /* 0x000fe400000010ff */
[----:B-1----:R-:W-:Y:S02]  /*1b690*/  F2FP.BF16.PACK_AB R148, R112, R113 ;  /* 0x000000717094723e */ /* 0x002fe400000010ff */
[----:B------:R-:W-:Y:S02]  /*1b6a0*/  F2FP.BF16.PACK_AB R149, R153, R154 ;  /* 0x0000009a9995723e */ /* 0x000fe400000010ff */
[----:B------:R-:W-:Y:S01]  /*1b6b0*/  F2FP.BF16.PACK_AB R151, R5, R152 ;  /* 0x000000980597723e */ /* 0x000fe200000010ff */
[C---:B------:R-:W-:Y:S02]  /*1b6c0*/  HMMA.16816.F32.BF16 R8, R84.reuse, R88, R8 ;  /* 0x000000585408723c */ /* 0x040fe40000041808 */
[----:B------:R-:W1:Y:S03]  /*1b6d0*/  MUFU.EX2 R80, R170 ;  /* 0x000000aa00507308 */ /* 0x000e660000000800 */
[----:B---3--:R-:W-:Y:S01]  /*1b6e0*/  MOV R225, R117 ;  /* 0x0000007500e17202 */ /* 0x008fe20000000f00 */
[----:B----4-:R-:W-:Y:S02]  /*1b6f0*/  FADD.FTZ R2, R15, R2 ;  /* 0x000000020f027221 */ /* 0x010fe40000010000 */
[C---:B------:R-:W-:Y:S01]  /*1b700*/  HMMA.16816.F32.BF16 R16, R84.reuse, R90, R16 ;  /* 0x0000005a5410723c */ /* 0x040fe20000041810 */
[----:B------:R-:W3:Y:S03]  /*1b710*/  LDSM.16.MT88.4 R88, [R206+0x800] ;  /* 0x00080000ce58783b */ /* 0x000ee60000004200 */
[----:B------:R-:W4:Y:S01]  /*1b720*/  MUFU.EX2 R172, R161 ;  /* 0x000000a100ac7308 */ /* 0x000f220000000800 */
[C---:B-----5:R-:W-:Y:S04]  /*1b730*/  FADD.FTZ R2, R3.reuse, R2 ;  /* 0x0000000203027221 */ /* 0x060fe80000010000 */
[----:B------:R-:W-:Y:S05]  /*1b740*/  FADD.FTZ R2, R96, R2 ;  /* 0x0000000260027221 */ /* 0x000fea0000010000 */
[----:B------:R-:W5:Y:S01]  /*1b750*/  MUFU.EX2 R170, R158 ;  /* 0x0000009e00aa7308 */ /* 0x000f620000000800 */
[C---:B-1----:R-:W-:Y:S01]  /*1b760*/  FADD.FTZ R2, R80.reuse, R2 ;  /* 0x0000000250027221 */ /* 0x042fe20000010000 */
[C---:B--2---:R-:W-:Y:S08]  /*1b770*/  HMMA.16816.F32.BF16 R20, R84.reuse, R92, R20 ;  /* 0x0000005c5414723c */ /* 0x044ff00000041814 */
[----:B------:R-:W-:Y:S01]  /*1b780*/  MUFU.EX2 R161, R173 ;  /* 0x000000ad00a17308 */ /* 0x000fe20000000800 */
[C---:B------:R-:W-:Y:S01]  /*1b790*/  HMMA.16816.F32.BF16 R24, R84.reuse, R94, R24 ;  /* 0x0000005e5418723c */ /* 0x040fe20000041818 */
[----:B------:R-:W1:Y:S08]  /*1b7a0*/  LDSM.16.MT88.4 R92, [R205+0x800] ;  /* 0x00080000cd5c783b */ /* 0x000e700000004200 */
[----:B------:R-:W-:Y:S01]  /*1b7b0*/  MUFU.EX2 R158, R228 ;  /* 0x000000e4009e7308 */ /* 0x000fe20000000800 */
[C---:B---3--:R-:W-:Y:S08]  /*1b7c0*/  HMMA.16816.F32.BF16 R28, R84.reuse, R88, R28 ;  /* 0x00000058541c723c */ /* 0x048ff0000004181c */
        /* <DEDUP_REMOVED lines=21> */
[----:B----4-:R-:W-:Y:S02]  /*1b920*/  F2FP.BF16.PACK_AB R85, R171, R172 ;  /* 0x000000acab55723e */ /* 0x010fe400000010ff */
[----:B-----5:R-:W-:Y:S04]  /*1b930*/  F2FP.BF16.PACK_AB R87, R167, R170 ;  /* 0x000000aaa757723e */ /* 0x020fe800000010ff */
[----:B------:R4:W5:Y:S03]  /*1b940*/  MUFU.EX2 R15, R241 ;  /* 0x000000f1000f7308 */ /* 0x0009660000000800 */
[C---:B--2---:R-:W-:Y:S07]  /*1b950*/  HMMA.16816.F32.BF16 R8, R84.reuse, R88, R8 ;  /* 0x000000585408723c */ /* 0x044fee0000041808 */
[----:B------:R-:W2:Y:S01]  /*1b960*/  MUFU.EX2 R3, R240 ;  /* 0x000000f000037308 */ /* 0x000ea20000000800 */
[C---:B------:R-:W-:Y:S01]  /*1b970*/  HMMA.16816.F32.BF16 R16, R84.reuse, R90, R16 ;  /* 0x0000005a5410723c */ /* 0x040fe20000041810 */
[----:B------:R-:W3:Y:S07]  /*1b980*/  LDSM.16.MT88.4 R88, [R205+0x1000] ;  /* 0x00100000cd58783b */ /* 0x000eee0000004200 */
[C---:B-1----:R-:W-:Y:S04]  /*1b990*/  HMMA.16816.F32.BF16 R20, R84.reuse, R92, R20 ;  /* 0x0000005c5414723c */ /* 0x042fe80000041814 */
[----:B----4-:R-:W-:Y:S01]  /*1b9a0*/  MOV R241, R116 ;  /* 0x0000007400f17202 */ /* 0x010fe20000000f00 */
[----:B-----5:R-:W-:Y:S01]  /*1b9b0*/  FADD.FTZ R2, R15, R2 ;  /* 0x000000020f027221 */ /* 0x020fe20000010000 */
[----:B------:R-:W-:Y:S02]  /*1b9c0*/  LDSM.16.MT88.4 R116, [R206+0x3000] ;  /* 0x00300000ce74783b */ /* 0x000fe40000004200 */
[C---:B------:R-:W-:Y:S06]  /*1b9d0*/  HMMA.16816.F32.BF16 R24, R84.reuse, R94, R24 ;  /* 0x0000005e5418723c */ /* 0x040fec0000041818 */
[----:B------:R-:W1:Y:S01]  /*1b9e0*/  LDSM.16.MT88.4 R92, [R203+0x4800] ;  /* 0x00480000cb5c783b */ /* 0x000e620000004200 */
[C---:B--2---:R-:W-:Y:S01]  /*1b9f0*/  FADD.FTZ R2, R3.reuse, R2 ;  /* 0x0000000203027221 */ /* 0x044fe20000010000 */
[C---:B---3--:R-:W-:Y:S04]  /*1ba00*/  HMMA.16816.F32.BF16 R28, R84.reuse, R96, R28 ;  /* 0x00000060541c723c */ /* 0x048fe8000004181c */
[----:B------:R-:W-:Y:S04]  /*1ba10*/  FADD.FTZ R2, R104, R2 ;  /* 0x0000000268027221 */ /* 0x000fe80000010000 */
[C---:B------:R-:W-:Y:S01]  /*1ba20*/  HMMA.16816.F32.BF16 R32, R84.reuse, R98, R32 ;  /* 0x000000625420723c */ /* 0x040fe20000041820 */
[----:B------:R-:W2:Y:S03]  /*1ba30*/  LDSM.16.MT88.4 R96, [R204+0x4800] ;  /* 0x00480000cc60783b */ /* 0x000ea60000004200 */
[----:B------:R-:W-:Y:S04]  /*1ba40*/  FADD.FTZ R2, R80, R2 ;  /* 0x0000000250027221 */ /* 0x000fe80000010000 */
        /* <DEDUP_REMOVED lines=83> */
[----:B------:R-:W-:Y:S01]  /*1bf80*/  F2FP.BF16.PACK_AB R91, R155, R156 ;  /* 0x0000009c9b5b723e */ /* 0x000fe200000010ff */
[----:B------:R-:W-:Y:S03]  /*1bf90*/  FADD.FTZ R3, R121, R120 ;  /* 0x0000007879037221 */ /* 0x000fe60000010000 */
        /* <DEDUP_REMOVED lines=8> */
[----:B------:R-:W-:Y:S02]  /*1c020*/  FADD.FTZ R2, R122, R3 ;  /* 0x000000037a027221 */ /* 0x000fe40000010000 */
[C---:B--2---:R-:W-:Y:S01]  /*1c030*/  HMMA.16816.F32.BF16 R60, R84.reuse, R104, R60 ;  /* 0x00000068543c723c */ /* 0x044fe2000004183c */
[----:B------:R-:W2:Y:S03]  /*1c040*/  LDL R15, [R1+0xc] ;  /* 0x00000c00010f7983 */ /* 0x000ea60000100800 */
[----:B------:R-:W-:Y:S01]  /*1c050*/  FADD.FTZ R2, R115, R2 ;  /* 0x0000000273027221 */ /* 0x000fe20000010000 */
[----:B------:R-:W-:Y:S03]  /*1c060*/  LDSM.16.MT88.4 R132, [R203+0x3000] ;  /* 0x00300000cb84783b */ /* 0x000fe60000004200 */
        /* <DEDUP_REMOVED lines=54> */
[C---:B------:R-:W-:Y:S03]  /*1c3d0*/  IADD3 R2, R234.reuse, -0x1, RZ ;  /* 0xffffffffea027810 */ /* 0x040fe60007ffe0ff */
        /* <DEDUP_REMOVED lines=19> */
.L_x_1645:
[----:B------:R-:W-:Y:S05]  /*1c510*/  BRA.DIV ~URZ, `(.L_x_1661) ;  /* 0x00006cc27f007947 */ /* 0x000fea000b800000 */
[----:B------:R1:W2:Y:S02]  /*1c520*/  SHFL.BFLY PT, R2, R246, 0x2, 0x1f ;  /* 0x0c401f00f6027f89 */ /* 0x0002a400000e0000 */
.L_x_1758:
        /* <DEDUP_REMOVED lines=8> */
.L_x_1759:
[----:B------:R-:W-:Y:S01]  /*1c5b0*/  FSETP.NE.FTZ.AND P1, PT, R8, RZ, PT ;  /* 0x000000ff0800720b */ /* 0x000fe20003f35000 */
[----:B---3--:R-:W-:Y:S01]  /*1c5c0*/  FADD.FTZ R4, R2, R9 ;  /* 0x0000000902047221 */ /* 0x008fe20000010000 */
[----:B------:R-:W-:Y:S02]  /*1c5d0*/  MOV R3, RZ ;  /* 0x000000ff00037202 */ /* 0x000fe40000000f00 */
[----:B------:R-:W-:Y:S02]  /*1c5e0*/  MOV R2, RZ ;  /* 0x000000ff00027202 */ /* 0x000fe40000000f00 */
[----:B------:R-:W-:Y:S02]  /*1c5f0*/  FSETP.NE.FTZ.AND P0, PT, R4, RZ, PT ;  /* 0x000000ff0400720b */ /* 0x000fe40003f15000 */
[----:B------:R-:W-:Y:S02]  /*1c600*/  MOV R27, 0xff800000 ;  /* 0xff800000001b7802 */ /* 0x000fe40000000f00 */
[----:B------:R-:W-:-:S03]  /*1c610*/  MOV R26, 0xff800000 ;  /* 0xff800000001a7802 */ /* 0x000fc60000000f00 */
[----:B------:R-:W3:Y:S08]  /*1c620*/  @P1 MUFU.RCP R3, R8 ;  /* 0x0000000800031308 */ /* 0x000ef00000001000 */
[----:B------:R4:W5:Y:S01]  /*1c630*/  @P1 MUFU.LG2 R10, R8 ;  /* 0x00000008000a1308 */ /* 0x0009620000000c00 */
[----:B---3--:R-:W-:-:S07]  /*1c640*/  FMUL.FTZ R48, R3, R92 ;  /* 0x0000005c03307220 */ /* 0x008fce0000410000 */
[----:B------:R-:W3:Y:S01]  /*1c650*/  @P0 MUFU.RCP R2, R4 ;  /* 0x0000000400020308 */ /* 0x000ee20000001000 */
[C---:B------:R-:W-:Y:S02]  /*1c660*/  FMUL.FTZ R49, R3.reuse, R93 ;  /* 0x0000005d03317220 */ /* 0x040fe40000410000 */
[C---:B------:R-:W-:Y:S02]  /*1c670*/  FMUL.FTZ R54, R3.reuse, R136 ;  /* 0x0000008803367220 */ /* 0x040fe40000410000 */
[C---:B------:R-:W-:Y:S02]  /*1c680*/  FMUL.FTZ R55, R3.reuse, R137 ;  /* 0x0000008903377220 */ /* 0x040fe40000410000 */
[C---:B------:R-:W-:Y:S01]  /*1c690*/  FMUL.FTZ R30, R3.reuse, R132 ;  /* 0x00000084031e7220 */ /* 0x040fe20000410000 */
[----:B----4-:R-:W-:Y:S01]  /*1c6a0*/  @P1 MOV R8, 0x3f317218 ;  /* 0x3f31721800081802 */ /* 0x010fe20000000f00 */
        /* <DEDUP_REMOVED lines=27> */
[----:B------:R4:W1:Y:S01]  /*1c860*/  @P0 MUFU.LG2 R3, R4 ;  /* 0x0000000400030308 */ /* 0x0008620000000c00 */
[----:B-----5:R-:W-:Y:S02]  /*1c870*/  @P1 FMUL.FTZ R10, R10, 0.69314718246459960938 ;  /* 0x3f3172180a0a1820 */ /* 0x020fe40000410000 */
[----:B------:R-:W-:Y:S02]  /*1c880*/  @P1 FMUL.FTZ R8, R8, c[0x0][0x2d0] ;  /* 0x0000b40008081a20 */ /* 0x000fe40000410000 */
[----:B---3--:R-:W-:Y:S02]  /*1c890*/  FMUL.FTZ R96, R2, R138 ;  /* 0x0000008a02607220 */ /* 0x008fe40000410000 */
[----:B------:R-:W-:Y:S01]  /*1c8a0*/  @P1 FFMA.FTZ R27, R8, R6, R10 ;  /* 0x00000006081b1223 */ /* 0x000fe2000001000a */
[----:B------:R-:W-:Y:S01]  /*1c8b0*/  MOV R6, 0x1 ;  /* 0x0000000100067802 */ /* 0x000fe20000000f00 */
[----:B------:R-:W-:-:S02]  /*1c8c0*/  FMUL.FTZ R97, R2, R139 ;  /* 0x0000008b02617220 */ /* 0x000fc40000410000 */
[C---:B------:R-:W-:Y:S02]  /*1c8d0*/  FMUL.FTZ R68, R2.reuse, R134 ;  /* 0x0000008602447220 */ /* 0x040fe40000410000 */
[C---:B------:R-:W-:Y:S02]  /*1c8e0*/  FMUL.FTZ R69, R2.reuse, R135 ;  /* 0x0000008702457220 */ /* 0x040fe40000410000 */
[C---:B------:R-:W-:Y:S01]  /*1c8f0*/  FMUL.FTZ R56, R2.reuse, R130 ;  /* 0x0000008202387220 */ /* 0x040fe20000410000 */
[----:B----4-:R-:W-:Y:S01]  /*1c900*/  @P0 MOV R4, 0x3f317218 ;  /* 0x3f31721800040802 */ /* 0x010fe20000000f00 */
[----:B-1----:R-:W-:Y:S02]  /*1c910*/  @P0 FMUL.FTZ R3, R3, 0.69314718246459960938 ;  /* 0x3f31721803030820 */ /* 0x002fe40000410000 */
        /* <DEDUP_REMOVED lines=30> */
.L_x_1572:
[----:B------:R3:W5:Y:S04]  /*1cb00*/  LDL R6, [R1+0x50] ;  /* 0x0000500001067983 */ /* 0x0007680000100800 */
[----:B------:R-:W1:Y:S01]  /*1cb10*/  S2R R3, SR_TID.X ;  /* 0x0000000000037919 */ /* 0x000e620000002100 */
[----:B------:R-:W-:Y:S01]  /*1cb20*/  BSSY B0, `(.L_x_1663) ;  /* 0x0000011000007945 */ /* 0x000fe20003800000 */
[----:B-1----:R-:W-:-:S13]  /*1cb30*/  LOP3.LUT P0, RZ, R3, 0xff, RZ, 0xc0, !PT ;  /* 0x000000ff03ff7812 */ /* 0x002fda000780c0ff */
[----:B------:R-:W-:Y:S05]  /*1cb40*/  @P0 BRA `(.L_x_1664) ;  /* 0x000000e000000947 */ /* 0x000fea0003800000 */
[----:B---34-:R-:W1:Y:S01]  /*1cb50*/  S2R R5, SR_LANEID ;  /* 0x0000000000057919 */ /* 0x018e620000000000 */
[----:B------:R-:W-:Y:S01]  /*1cb60*/  VOTEU.ANY UR5, UPT, PT ;  /* 0x0000000000057886 */ /* 0x000fe200038e0100 */
[----:B------:R-:W-:Y:S01]  /*1cb70*/  IMAD.MOV.U32 R8, RZ, RZ, c[0x0][0x560] ;  /* 0x00015800ff087624 */ /* 0x000fe200078e00ff */
[----:B------:R-:W1:Y:S01]  /*1cb80*/  FLO.U32 R4, UR5 ;  /* 0x0000000500047d00 */ /* 0x000e6200080e0000 */
[----:B--2---:R-:W-:-:S07]  /*1cb90*/  IMAD.MOV.U32 R9, RZ, RZ, c[0x0][0x564] ;  /* 0x00015900ff097624 */ /* 0x004fce00078e00ff */
        /* <DEDUP_REMOVED lines=9> */
.L_x_1664:
[----:B---3--:R-:W-:Y:S05]  /*1cc30*/  BSYNC B0 ;  /* 0x0000000000007941 */ /* 0x008fea0003800000 */
.L_x_1663:
[----:B------:R-:W-:Y:S01]  /*1cc40*/  PRMT R2, R2, 0x9910, RZ ;  /* 0x0000991002027816 */ /* 0x000fe200000000ff */
[----:B------:R-:W-:Y:S01]  /*1cc50*/  BSSY B1, `(.L_x_1665) ;  /* 0x00002c7000017945 */ /* 0x000fe20003800000 */
[----:B-----5:R-:W-:Y:S02]  /*1cc60*/  IMAD.MOV.U32 R74, RZ, RZ, R6 ;  /* 0x000000ffff4a7224 */ /* 0x020fe400078e0006 */
[----:B------:R-:W-:-:S13]  /*1cc70*/  ISETP.NE.AND P0, PT, R2, RZ, PT ;  /* 0x000000ff0200720c */ /* 0x000fda0003f05270 */
[----:B------:R-:W-:Y:S05]  /*1cc80*/  @!P0 BRA `(.L_x_1666) ;  /* 0x000020a000008947 */ /* 0x000fea0003800000 */
[----:B------:R-:W3:Y:S04]  /*1cc90*/  LDL R10, [R1+0xbc] ;  /* 0x0000bc00010a7983 */ /* 0x000ee80000100800 */
[----:B--2---:R-:W2:Y:S04]  /*1cca0*/  LDL R18, [R1+0xc0] ;  /* 0x0000c00001127983 */ /* 0x004ea80000100800 */
[----:B-1--4-:R-:W4:Y:S04]  /*1ccb0*/  LDL R6, [R1+0xc8] ;  /* 0x0000c80001067983 */ /* 0x012f280000100800 */
        /* <DEDUP_REMOVED lines=12> */
[----:B---3--:R1:W-:Y:S04]  /*1cd80*/  STS [R10+0x80], R2 ;  /* 0x000080020a007388 */ /* 0x0083e80000000800 */
[----:B------:R3:W-:Y:S04]  /*1cd90*/  STS [R10+0x480], R3 ;  /* 0x000480030a007388 */ /* 0x0007e80000000800 */
[----:B--2---:R2:W-:Y:S01]  /*1cda0*/  STS [R18], R4 ;  /* 0x0000000412007388 */ /* 0x0045e20000000800 */
[----:B-1----:R-:W-:-:S02]  /*1cdb0*/  F2FP.BF16.PACK_AB R2, R69, R68 ;  /* 0x000000444502723e */ /* 0x002fc400000010ff */
[----:B---3--:R-:W-:-:S03]  /*1cdc0*/  F2FP.BF16.PACK_AB R3, R33, R32 ;  /* 0x000000202103723e */ /* 0x008fc600000010ff */
[----:B------:R1:W-:Y:S01]  /*1cdd0*/  STS [R18+0x400], R2 ;  /* 0x0004000212007388 */ /* 0x0003e20000000800 */
[----:B--2---:R-:W-:-:S03]  /*1cde0*/  F2FP.BF16.PACK_AB R4, R57, R56 ;  /* 0x000000383904723e */ /* 0x004fc600000010ff */
        /* <DEDUP_REMOVED lines=75> */
.L_x_1667:
        /* <DEDUP_REMOVED lines=23> */
[----:B------:R-:W-:Y:S02]  /*1d410*/  IMAD.IADD R6, R6, 0x1, R52 ;  /* 0x0000000106067824 */ /* 0x000fe400078e0234 */
        /* <DEDUP_REMOVED lines=92> */
.L_x_1760:
[----:B------:R-:W-:Y:S05]  /*1d9e0*/  BRA.DIV ~URZ, `(.L_x_1670) ;  /* 0x000059c27f007947 */ /* 0x000fea000b800000 */
[----:B------:R4:W2:Y:S02]  /*1d9f0*/  SHFL.IDX PT, R2, R8, RZ, 0x181f ;  /* 0x00181fff08027589 */ /* 0x0008a400000e0000 */
.L_x_1761:
[----:B------:R-:W-:Y:S01]  /*1da00*/  ISETP.GE.AND P0, PT, R5, R4, PT ;  /* 0x000000040500720c */ /* 0x000fe20003f06270 */
[----:B------:R-:W-:-:S12]  /*1da10*/  BSSY B0, `(.L_x_1671) ;  /* 0x000000b000007945 */ /* 0x000fd80003800000 */
[----:B------:R-:W-:Y:S05]  /*1da20*/  @P0 BRA `(.L_x_1672) ;  /* 0x0000009000000947 */ /* 0x000fea0003800000 */
[----:B------:R-:W5:Y:S01]  /*1da30*/  LDL R15, [R1+0x4] ;  /* 0x00000400010f7983 */ /* 0x000f620000100800 */
[----:B------:R-:W-:Y:S02]  /*1da40*/  ISETP.GE.AND P1, PT, R76, c[0x0][0x3c8], PT ;  /* 0x0000f2004c007a0c */ /* 0x000fe40003f26270 */
[----:B------:R-:W-:-:S11]  /*1da50*/  ISETP.GE.AND P0, PT, R226, c[0x0][0x3c8], PT ;  /* 0x0000f200e2007a0c */ /* 0x000fd60003f06270 */
[-C--:B--2---:R-:W-:Y:S02]  /*1da60*/  @!P1 LEA R10, P3, R76, R2.reuse, 0x1 ;  /* 0x000000024c0a9211 */ /* 0x084fe400078608ff */
[----:B------:R-:W-:Y:S02]  /*1da70*/  @!P0 LEA R2, P2, R226, R2, 0x1 ;  /* 0x00000002e2028211 */ /* 0x000fe400078408ff */
[----:B---3--:R-:W-:-:S05]  /*1da80*/  @!P1 LEA.HI.X R11, R76, R9, R77, 0x1, P3 ;  /* 0x000000094c0b9211 */ /* 0x008fca00018f0c4d */
[----:B------:R2:W-:Y:S01]  /*1da90*/  @!P1 ST.E.128 [R10.64], R20 ;  /* 0x000000140a009985 */ /* 0x0005e2000c101d08 */
[----:B-----5:R-:W-:-:S05]  /*1daa0*/  @!P0 LEA.HI.X R3, R226, R9, R15, 0x1, P2 ;  /* 0x00000009e2038211 */ /* 0x020fca00010f0c0f */
[----:B-1----:R2:W-:Y:S02]  /*1dab0*/  @!P0 ST.E.128 [R2.64], R16 ;  /* 0x0000001002008985 */ /* 0x0025e4000c101d08 */
.L_x_1672:
[----:B------:R-:W-:Y:S05]  /*1dac0*/  BSYNC B0 ;  /* 0x0000000000007941 */ /* 0x000fea0003800000 */
.L_x_1671:
[----:B------:R-:W-:Y:S05]  /*1dad0*/  BRA.DIV ~URZ, `(.L_x_1673) ;  /* 0x000059427f007947 */ /* 0x000fea000b800000 */
[----:B---3--:R3:W4:Y:S04]  /*1dae0*/  SHFL.IDX PT, R9, R6, 0x1, 0x181f ;  /* 0x00381f0006097f89 */ /* 0x00872800000e0000 */
[----:B--2---:R3:W2:Y:S02]  /*1daf0*/  SHFL.IDX PT, R2, R8, 0x1, 0x181f ;  /* 0x00381f0008027f89 */ /* 0x0046a400000e0000 */
.L_x_1762:
[----:B------:R-:W-:Y:S01]  /*1db00*/  IADD3 R3, R5, 0x20, RZ ;  /* 0x0000002005037810 */ /* 0x000fe20007ffe0ff */
[----:B------:R-:W-:Y:S03]  /*1db10*/  BSSY B0, `(.L_x_1674) ;  /* 0x000000c000007945 */ /* 0x000fe60003800000 */
[----:B------:R-:W-:-:S13]  /*1db20*/  ISETP.GE.AND P0, PT, R3, R4, PT ;  /* 0x000000040300720c */ /* 0x000fda0003f06270 */
[----:B------:R-:W-:Y:S05]  /*1db30*/  @P0 BRA `(.L_x_1675) ;  /* 0x0000009000000947 */ /* 0x000fea0003800000 */
[----:B------:R-:W5:Y:S01]  /*1db40*/  LDL R15, [R1+0x4] ;  /* 0x00000400010f7983 */ /* 0x000f620000100800 */
[----:B------:R-:W-:Y:S02]  /*1db50*/  ISETP.GE.AND P1, PT, R76, c[0x0][0x3c8], PT ;  /* 0x0000f2004c007a0c */ /* 0x000fe40003f26270 */
[----:B------:R-:W-:-:S11]  /*1db60*/  ISETP.GE.AND P0, PT, R226, c[0x0][0x3c8], PT ;  /* 0x0000f200e2007a0c */ /* 0x000fd60003f06270 */
[-C--:B--2---:R-:W-:Y:S02]  /*1db70*/  @!P1 LEA R10, P3, R76, R2.reuse, 0x1 ;  /* 0x000000024c0a9211 */ /* 0x084fe400078608ff */
[----:B------:R-:W-:Y:S02]  /*1db80*/  @!P0 LEA R2, P2, R226, R2, 0x1 ;  /* 0x00000002e2028211 */ /* 0x000fe400078408ff */
[----:B----4-:R-:W-:-:S05]  /*1db90*/  @!P1 LEA.HI.X R11, R76, R9, R77, 0x1, P3 ;  /* 0x000000094c0b9211 */ /* 0x010fca00018f0c4d */
[----:B------:R2:W-:Y:S01]  /*1dba0*/  @!P1 ST.E.128 [R10.64], R28 ;  /* 0x0000001c0a009985 */ /* 0x0005e2000c101d08 */
[----:B-----5:R-:W-:-:S05]  /*1dbb0*/  @!P0 LEA.HI.X R3, R226, R9, R15, 0x1, P2 ;  /* 0x00000009e2038211 */ /* 0x020fca00010f0c0f */
[----:B-1----:R2:W-:Y:S02]  /*1dbc0*/  @!P0 ST.E.128 [R2.64], R24 ;  /* 0x0000001802008985 */ /* 0x0025e4000c101d08 */
.L_x_1675:
[----:B------:R-:W-:Y:S05]  /*1dbd0*/  BSYNC B0 ;  /* 0x0000000000007941 */ /* 0x000fea0003800000 */
.L_x_1674:
[----:B------:R-:W-:Y:S05]  /*1dbe0*/  BRA.DIV ~URZ, `(.L_x_1676) ;  /* 0x000059027f007947 */ /* 0x000fea000b800000 */
[----:B----4-:R4:W3:Y:S02]  /*1dbf0*/  SHFL.IDX PT, R9, R6, 0x2, 0x181f ;  /* 0x00581f0006097f89 */ /* 0x0108e400000e0000 */
.L_x_1763:
[----:B------:R-:W-:Y:S05]  /*1dc00*/  BRA.DIV ~URZ, `(.L_x_1677) ;  /* 0x000059527f007947 */ /* 0x000fea000b800000 */
[----:B--2---:R2:W4:Y:S02]  /*1dc10*/  SHFL.IDX PT, R2, R8, 0x2, 0x181f ;  /* 0x00581f0008027f89 */ /* 0x00452400000e0000 */
.L_x_1764:
[----:B------:R-:W-:Y:S01]  /*1dc20*/  IADD3 R3, R5, 0x40, RZ ;  /* 0x0000004005037810 */ /* 0x000fe20007ffe0ff */
[----:B------:R-:W-:Y:S03]  /*1dc30*/  BSSY B0, `(.L_x_1678) ;  /* 0x000000c000007945 */ /* 0x000fe60003800000 */
[----:B------:R-:W-:-:S13]  /*1dc40*/  ISETP.GE.AND P0, PT, R3, R4, PT ;  /* 0x000000040300720c */ /* 0x000fda0003f06270 */
[----:B------:R-:W-:Y:S05]  /*1dc50*/  @P0 BRA `(.L_x_1679) ;  /* 0x0000009000000947 */ /* 0x000fea0003800000 */
[----:B------:R-:W5:Y:S01]  /*1dc60*/  LDL R15, [R1+0x4] ;  /* 0x00000400010f7983 */ /* 0x000f620000100800 */
[----:B------:R-:W-:Y:S02]  /*1dc70*/  ISETP.GE.AND P1, PT, R76, c[0x0][0x3c8], PT ;  /* 0x0000f2004c007a0c */ /* 0x000fe40003f26270 */
[----:B------:R-:W-:-:S11]  /*1dc80*/  ISETP.GE.AND P0, PT, R226, c[0x0][0x3c8], PT ;  /* 0x0000f200e2007a0c */ /* 0x000fd60003f06270 */
[-C--:B----4-:R-:W-:Y:S02]  /*1dc90*/  @!P1 LEA R10, P3, R76, R2.reuse, 0x1 ;  /* 0x000000024c0a9211 */ /* 0x090fe400078608ff */
[----:B------:R-:W-:Y:S02]  /*1dca0*/  @!P0 LEA R2, P2, R226, R2, 0x1 ;  /* 0x00000002e2028211 */ /* 0x000fe400078408ff */
[----:B---3--:R-:W-:-:S05]  /*1dcb0*/  @!P1 LEA.HI.X R11, R76, R9, R77, 0x1, P3 ;  /* 0x000000094c0b9211 */ /* 0x008fca00018f0c4d */
[----:B------:R3:W-:Y:S01]  /*1dcc0*/  @!P1 ST.E.128 [R10.64], R36 ;  /* 0x000000240a009985 */ /* 0x0007e2000c101d08 */
[----:B-----5:R-:W-:-:S05]  /*1dcd0*/  @!P0 LEA.HI.X R3, R226, R9, R15, 0x1, P2 ;  /* 0x00000009e2038211 */ /* 0x020fca00010f0c0f */
[----:B-1----:R3:W-:Y:S02]  /*1dce0*/  @!P0 ST.E.128 [R2.64], R32 ;  /* 0x0000002002008985 */ /* 0x0027e4000c101d08 */
.L_x_1679:
[----:B------:R-:W-:Y:S05]  /*1dcf0*/  BSYNC B0 ;  /* 0x0000000000007941 */ /* 0x000fea0003800000 */
.L_x_1678:
[----:B------:R-:W-:Y:S05]  /*1dd00*/  BRA.DIV ~URZ, `(.L_x_1680) ;  /* 0x000058c27f007947 */ /* 0x000fea000b800000 */
[----:B---3--:R3:W2:Y:S04]  /*1dd10*/  SHFL.IDX PT, R9, R6, 0x3, 0x181f ;  /* 0x00781f0006097f89 */ /* 0x0086a800000e0000 */
[----:B----4-:R3:W4:Y:S02]  /*1dd20*/  SHFL.IDX PT, R6, R8, 0x3, 0x181f ;  /* 0x00781f0008067f89 */ /* 0x01072400000e0000 */
.L_x_1765:
        /* <DEDUP_REMOVED lines=9> */
[----:B---3--:R-:W2:Y:S01]  /*1ddc0*/  LDL R8, [R1+0x4] ;  /* 0x0000040001087983 */ /* 0x008ea20000100800 */
[----:B-1----:R-:W-:-:S04]  /*1ddd0*/  LEA R2, P0, R226, R6, 0x1 ;  /* 0x00000006e2027211 */ /* 0x002fc800078008ff */
[----:B--2---:R-:W-:-:S05]  /*1dde0*/  LEA.HI.X R3, R226, R9, R8, 0x1, P0 ;  /* 0x00000009e2037211 */ /* 0x004fca00000f0c08 */
[----:B------:R1:W-:Y:S01]  /*1ddf0*/  ST.E.128 [R2.64], R40 ;  /* 0x0000002802007985 */ /* 0x0003e2000c101d08 */
[----:B------:R-:W-:Y:S05]  /*1de00*/  BRA `(.L_x_1681) ;  /* 0x00001ab000007947 */ /* 0x000fea0003800000 */
.L_x_1668:
        /* <DEDUP_REMOVED lines=34> */
.L_x_1766:
[----:B------:R-:W-:Y:S05]  /*1e030*/  BRA.DIV ~URZ, `(.L_x_1683) ;  /* 0x000056d27f007947 */ /* 0x000fea000b800000 */
[----:B------:R3:W4:Y:S02]  /*1e040*/  SHFL.IDX PT, R2, R5, RZ, 0x1c1f ;  /* 0x001c1fff05027589 */ /* 0x00072400000e0000 */
.L_x_1767:
        /* <DEDUP_REMOVED lines=97> */
.L_x_1685:
[----:B------:R-:W-:Y:S05]  /*1e660*/  BSYNC B0 ;  /* 0x0000000000007941 */ /* 0x000fea0003800000 */
.L_x_1684:
[----:B------:R-:W-:Y:S05]  /*1e670*/  BRA.DIV ~URZ, `(.L_x_1686) ;  /* 0x000051027f007947 */ /* 0x000fea000b800000 */
[----:B--2---:R2:W1:Y:S04]  /*1e680*/  SHFL.IDX PT, R4, R6, 0x1, 0x1c1f ;  /* 0x003c1f0006047f89 */ /* 0x00446800000e0000 */
[----:B----4-:R2:W4:Y:S02]  /*1e690*/  SHFL.IDX PT, R2, R5, 0x1, 0x1c1f ;  /* 0x003c1f0005027f89 */ /* 0x01052400000e0000 */
.L_x_1768:
        /* <DEDUP_REMOVED lines=105> */
.L_x_1666:
[----:B------:R-:W3:Y:S04]  /*1ed30*/  LDL.LU R2, [R1+0x68] ;  /* 0x0000680001027983 */ /* 0x000ee80000300800 */
[----:B-12---:R-:W2:Y:S01]  /*1ed40*/  LDL.LU R6, [R1+0x6c] ;  /* 0x00006c0001067983 */ /* 0x006ea20000300800 */
[----:B------:R-:W-:Y:S02]  /*1ed50*/  ISETP.NE.U32.AND P0, PT, RZ, c[0x0][0x508], PT ;  /* 0x00014200ff007a0c */ /* 0x000fe40003f05070 */
[----:B------:R-:W-:Y:S01]  /*1ed60*/  ISETP.NE.U32.AND P3, PT, RZ, c[0x0][0x500], PT ;  /* 0x00014000ff007a0c */ /* 0x000fe20003f65070 */
[----:B----4-:R-:W4:Y:S01]  /*1ed70*/  LDL.LU R3, [R1+0x54] ;  /* 0x0000540001037983 */ /* 0x010f220000300800 */
[----:B------:R-:W-:Y:S01]  /*1ed80*/  ISETP.NE.AND.EX P2, PT, RZ, c[0x0][0x50c], PT, P0 ;  /* 0x00014300ff007a0c */ /* 0x000fe20003f45300 */
[----:B------:R-:W-:Y:S01]  /*1ed90*/  IMAD.MOV.U32 R22, RZ, RZ, c[0x0][0x388] ;  /* 0x0000e200ff167624 */ /* 0x000fe200078e00ff */
[----:B------:R-:W-:-:S02]  /*1eda0*/  ISETP.NE.AND.EX P3, PT, RZ, c[0x0][0x504], PT, P3 ;  /* 0x00014100ff007a0c */ /* 0x000fc40003f65330 */
[----:B---3--:R-:W-:-:S09]  /*1edb0*/  IADD3 R4, P1, R2, c[0x0][0x500], RZ ;  /* 0x0001400002047a10 */ /* 0x008fd20007f3e0ff */
[----:B------:R-:W-:Y:S01]  /*1edc0*/  @P2 IADD3 R8, P0, R2, c[0x0][0x508], RZ ;  /* 0x0001420002082a10 */ /* 0x000fe20007f1e0ff */
[----:B------:R-:W-:Y:S01]  /*1edd0*/  IMAD.MOV.U32 R2, RZ, RZ, RZ ;  /* 0x000000ffff027224 */ /* 0x000fe200078e00ff */
[C---:B--2---:R-:W-:Y:S02]  /*1ede0*/  IADD3.X R5, R6.reuse, c[0x0][0x504], RZ, P1, !PT ;  /* 0x0001410006057a10 */ /* 0x044fe40000ffe4ff */
        /* <DEDUP_REMOVED lines=10> */
.L_x_1687:
        /* <DEDUP_REMOVED lines=60> */
.L_x_1689:
[----:B------:R-:W-:Y:S05]  /*1f250*/  BSYNC B0 ;  /* 0x0000000000007941 */ /* 0x000fea0003800000 */
.L_x_1688:
        /* <DEDUP_REMOVED lines=30> */
[----:B------:R-:W-:-:S04]  /*1f440*/  IADD3 R6, R82, R10, RZ ;  /* 0x0000000a52067210 */ /* 0x000fc80007ffe0ff */
[----:B------:R-:W-:Y:S02]  /*1f450*/  IADD3 R5, R3, R4, RZ ;  /* 0x0000000403057210 */ /* 0x000fe40007ffe0ff */
[----:B------:R-:W-:-:S04]  /*1f460*/  LEA R8, P0, R2, c[0x0][0x380], 0x1 ;  /* 0x0000e00002087a11 */ /* 0x000fc800078008ff */
[----:B------:R-:W-:Y:S01]  /*1f470*/  LEA.HI.X R5, R2, c[0x0][0x384], R5, 0x1, P0 ;  /* 0x0000e10002057a11 */ /* 0x000fe200000f0c05 */
[----:B------:R-:W-:Y:S06]  /*1f480*/  BRA.DIV ~URZ, `(.L_x_1690) ;  /* 0x000043c27f007947 */ /* 0x000fec000b800000 */
[----:B------:R1:W2:Y:S02]  /*1f490*/  SHFL.IDX PT, R9, R5, RZ, 0x181f ;  /* 0x00181fff05097589 */ /* 0x0002a400000e0000 */
.L_x_1769:
[----:B------:R-:W-:Y:S05]  /*1f4a0*/  BRA.DIV ~URZ, `(.L_x_1691) ;  /* 0x000044127f007947 */ /* 0x000fea000b800000 */
[----:B------:R3:W4:Y:S02]  /*1f4b0*/  SHFL.IDX PT, R2, R8, RZ, 0x181f ;  /* 0x00181fff08027589 */ /* 0x00072400000e0000 */
.L_x_1770:
[----:B------:R-:W-:Y:S01]  /*1f4c0*/  IMAD R4, R22, c[0x0][0x4e8], RZ ;  /* 0x00013a0016047a24 */ /* 0x000fe200078e02ff */
[----:B------:R-:W-:Y:S04]  /*1f4d0*/  BSSY B0, `(.L_x_1692) ;  /* 0x000000c000007945 */ /* 0x000fe80003800000 */
[----:B------:R-:W-:-:S13]  /*1f4e0*/  ISETP.GE.AND P0, PT, R6, R4, PT ;  /* 0x000000040600720c */ /* 0x000fda0003f06270 */
[----:B------:R-:W-:Y:S05]  /*1f4f0*/  @P0 BRA `(.L_x_1693) ;  /* 0x0000009000000947 */ /* 0x000fea0003800000 */
[----:B------:R-:W5:Y:S01]  /*1f500*/  LDL R15, [R1+0x4] ;  /* 0x00000400010f7983 */ /* 0x000f620000100800 */
[----:B------:R-:W-:Y:S02]  /*1f510*/  ISETP.GE.AND P1, PT, R76, c[0x0][0x3c8], PT ;  /* 0x0000f2004c007a0c */ /* 0x000fe40003f26270 */
[----:B------:R-:W-:-:S11]  /*1f520*/  ISETP.GE.AND P0, PT, R226, c[0x0][0x3c8], PT ;  /* 0x0000f200e2007a0c */ /* 0x000fd60003f06270 */
[-C--:B----4-:R-:W-:Y:S02]  /*1f530*/  @!P1 LEA R10, P3, R76, R2.reuse, 0x1 ;  /* 0x000000024c0a9211 */ /* 0x090fe400078608ff */
[----:B------:R-:W-:Y:S02]  /*1f540*/  @!P0 LEA R2, P2, R226, R2, 0x1 ;  /* 0x00000002e2028211 */ /* 0x000fe400078408ff */
[----:B--2---:R-:W-:-:S05]  /*1f550*/  @!P1 LEA.HI.X R11, R76, R9, R77, 0x1, P3 ;  /* 0x000000094c0b9211 */ /* 0x004fca00018f0c4d */
[----:B------:R2:W-:Y:S01]  /*1f560*/  @!P1 ST.E.128 [R10.64], RZ ;  /* 0x000000ff0a009985 */ /* 0x0005e2000c101d08 */
[----:B-----5:R-:W-:-:S05]  /*1f570*/  @!P0 LEA.HI.X R3, R226, R9, R15, 0x1, P2 ;  /* 0x00000009e2038211 */ /* 0x020fca00010f0c0f */
[----:B------:R2:W-:Y:S02]  /*1f580*/  @!P0 ST.E.128 [R2.64], RZ ;  /* 0x000000ff02008985 */ /* 0x0005e4000c101d08 */
.L_x_1693:
[----:B------:R-:W-:Y:S05]  /*1f590*/  BSYNC B0 ;  /* 0x0000000000007941 */ /* 0x000fea0003800000 */
.L_x_1692:
[----:B------:R-:W-:Y:S05]  /*1f5a0*/  BRA.DIV ~URZ, `(.L_x_1694) ;  /* 0x000043827f007947 */ /* 0x000fea000b800000 */
[----:B--2---:R2:W1:Y:S04]  /*1f5b0*/  SHFL.IDX PT, R9, R5, 0x1, 0x181f ;  /* 0x00381f0005097f89 */ /* 0x00446800000e0000 */
[----:B----4-:R2:W4:Y:S02]  /*1f5c0*/  SHFL.IDX PT, R2, R8, 0x1, 0x181f ;  /* 0x00381f0008027f89 */ /* 0x01052400000e0000 */
.L_x_1771:
        /* <DEDUP_REMOVED lines=9> */
[----:B-1----:R-:W-:-:S05]  /*1f660*/  @!P1 LEA.HI.X R11, R76, R9, R77, 0x1, P3 ;  /* 0x000000094c0b9211 */ /* 0x002fca00018f0c4d */
[----:B------:R1:W-:Y:S01]  /*1f670*/  @!P1 ST.E.128 [R10.64], RZ ;  /* 0x000000ff0a009985 */ /* 0x0003e2000c101d08 */
[----:B-----5:R-:W-:-:S05]  /*1f680*/  @!P0 LEA.HI.X R3, R226, R9, R15, 0x1, P2 ;  /* 0x00000009e2038211 */ /* 0x020fca00010f0c0f */
[----:B------:R1:W-:Y:S02]  /*1f690*/  @!P0 ST.E.128 [R2.64], RZ ;  /* 0x000000ff02008985 */ /* 0x0003e4000c101d08 */
.L_x_1696:
[----:B------:R-:W-:Y:S05]  /*1f6a0*/  BSYNC B0 ;  /* 0x0000000000007941 */ /* 0x000fea0003800000 */
.L_x_1695:
[----:B------:R-:W-:Y:S05]  /*1f6b0*/  BRA.DIV ~URZ, `(.L_x_1697) ;  /* 0x000043427f007947 */ /* 0x000fea000b800000 */
[----:B-1----:R1:W2:Y:S02]  /*1f6c0*/  SHFL.IDX PT, R9, R5, 0x2, 0x181f ;  /* 0x00581f0005097f89 */ /* 0x0022a400000e0000 */
.L_x_1772:
[----:B------:R-:W-:Y:S05]  /*1f6d0*/  BRA.DIV ~URZ, `(.L_x_1698) ;  /* 0x000043927f007947 */ /* 0x000fea000b800000 */
[----:B----4-:R4:W1:Y:S02]  /*1f6e0*/  SHFL.IDX PT, R2, R8, 0x2, 0x181f ;  /* 0x00581f0008027f89 */ /* 0x01086400000e0000 */
.L_x_1773:
[----:B------:R-:W-:Y:S01]  /*1f6f0*/  IADD3 R3, R6, 0x40, RZ ;  /* 0x0000004006037810 */ /* 0x000fe20007ffe0ff */
[----:B------:R-:W-:Y:S03]  /*1f700*/  BSSY B0, `(.L_x_1699) ;  /* 0x000000c000007945 */ /* 0x000fe60003800000 */
[----:B------:R-:W-:-:S13]  /*1f710*/  ISETP.GE.AND P0, PT, R3, R4, PT ;  /* 0x000000040300720c */ /* 0x000fda0003f06270 */
[----:B------:R-:W-:Y:S05]  /*1f720*/  @P0 BRA `(.L_x_1700) ;  /* 0x0000009000000947 */ /* 0x000fea0003800000 */
[----:B------:R-:W5:Y:S01]  /*1f730*/  LDL R15, [R1+0x4] ;  /* 0x00000400010f7983 */ /* 0x000f620000100800 */
[----:B------:R-:W-:Y:S02]  /*1f740*/  ISETP.GE.AND P1, PT, R76, c[0x0][0x3c8], PT ;  /* 0x0000f2004c007a0c */ /* 0x000fe40003f26270 */
[----:B------:R-:W-:-:S11]  /*1f750*/  ISETP.GE.AND P0, PT, R226, c[0x0][0x3c8], PT ;  /* 0x0000f200e2007a0c */ /* 0x000fd60003f06270 */
[-C--:B-1----:R-:W-:Y:S02]  /*1f760*/  @!P1 LEA R10, P3, R76, R2.reuse, 0x1 ;  /* 0x000000024c0a9211 */ /* 0x082fe400078608ff */
[----:B------:R-:W-:Y:S02]  /*1f770*/  @!P0 LEA R2, P2, R226, R2, 0x1 ;  /* 0x00000002e2028211 */ /* 0x000fe400078408ff */
[----:B--2---:R-:W-:-:S05]  /*1f780*/  @!P1 LEA.HI.X R11, R76, R9, R77, 0x1, P3 ;  /* 0x000000094c0b9211 */ /* 0x004fca00018f0c4d */
[----:B------:R1:W-:Y:S01]  /*1f790*/  @!P1 ST.E.128 [R10.64], RZ ;  /* 0x000000ff0a009985 */ /* 0x0003e2000c101d08 */
[----:B-----5:R-:W-:-:S05]  /*1f7a0*/  @!P0 LEA.HI.X R3, R226, R9, R15, 0x1, P2 ;  /* 0x00000009e2038211 */ /* 0x020fca00010f0c0f */
[----:B------:R1:W-:Y:S02]  /*1f7b0*/  @!P0 ST.E.128 [R2.64], RZ ;  /* 0x000000ff02008985 */ /* 0x0003e4000c101d08 */
.L_x_1700:
[----:B------:R-:W-:Y:S05]  /*1f7c0*/  BSYNC B0 ;  /* 0x0000000000007941 */ /* 0x000fea0003800000 */
.L_x_1699:
[----:B------:R-:W-:Y:S05]  /*1f7d0*/  BRA.DIV ~URZ, `(.L_x_1701) ;  /* 0x000043027f007947 */ /* 0x000fea000b800000 */
[----:B--2---:R2:W3:Y:S04]  /*1f7e0*/  SHFL.IDX PT, R9, R5, 0x3, 0x181f ;  /* 0x00781f0005097f89 */ /* 0x0044e800000e0000 */
[----:B-1----:R2:W1:Y:S02]  /*1f7f0*/  SHFL.IDX PT, R2, R8, 0x3, 0x181f ;  /* 0x00781f0008027f89 */ /* 0x00246400000e0000 */
.L_x_1774:
[----:B------:R-:W-:-:S04]  /*1f800*/  IADD3 R6, R6, 0x60, RZ ;  /* 0x0000006006067810 */ /* 0x000fc80007ffe0ff */
[----:B------:R-:W-:-:S13]  /*1f810*/  ISETP.GE.AND P0, PT, R6, R4, PT ;  /* 0x000000040600720c */ /* 0x000fda0003f06270 */
[----:B------:R-:W-:Y:S05]  /*1f820*/  @P0 BRA `(.L_x_1681) ;  /* 0x0000009000000947 */ /* 0x000fea0003800000 */
[----:B--234-:R-:W2:Y:S01]  /*1f830*/  LDL R8, [R1+0x4] ;  /* 0x0000040001087983 */ /* 0x01cea20000100800 */
[----:B------:R-:W-:Y:S02]  /*1f840*/  ISETP.GE.AND P1, PT, R76, c[0x0][0x3c8], PT ;  /* 0x0000f2004c007a0c */ /* 0x000fe40003f26270 */
[----:B------:R-:W-:-:S11]  /*1f850*/  ISETP.GE.AND P0, PT, R226, c[0x0][0x3c8], PT ;  /* 0x0000f200e2007a0c */ /* 0x000fd60003f06270 */
[-C--:B-1----:R-:W-:Y:S02]  /*1f860*/  @!P1 LEA R4, P3, R76, R2.reuse, 0x1 ;  /* 0x000000024c049211 */ /* 0x082fe400078608ff */
[----:B------:R-:W-:Y:S02]  /*1f870*/  @!P0 LEA R2, P2, R226, R2, 0x1 ;  /* 0x00000002e2028211 */ /* 0x000fe400078408ff */
[----:B------:R-:W-:-:S05]  /*1f880*/  @!P1 LEA.HI.X R5, R76, R9, R77, 0x1, P3 ;  /* 0x000000094c059211 */ /* 0x000fca00018f0c4d */
[----:B------:R1:W-:Y:S01]  /*1f890*/  @!P1 ST.E.128 [R4.64], RZ ;  /* 0x000000ff04009985 */ /* 0x0003e2000c101d08 */
[----:B--2---:R-:W-:-:S05]  /*1f8a0*/  @!P0 LEA.HI.X R3, R226, R9, R8, 0x1, P2 ;  /* 0x00000009e2038211 */ /* 0x004fca00010f0c08 */
[----:B------:R1:W-:Y:S02]  /*1f8b0*/  @!P0 ST.E.128 [R2.64], RZ ;  /* 0x000000ff02008985 */ /* 0x0003e4000c101d08 */
.L_x_1681:
[----:B------:R-:W-:Y:S05]  /*1f8c0*/  BSYNC B1 ;  /* 0x0000000000017941 */ /* 0x000fea0003800000 */
.L_x_1665:
        /* <DEDUP_REMOVED lines=14> */
.L_x_1775:
[----:B------:R-:W-:Y:S05]  /*1f9b0*/  BRA.DIV ~URZ, `(.L_x_1704) ;  /* 0x000042627f007947 */ /* 0x000fea000b800000 */
[----:B------:R3:W4:Y:S02]  /*1f9c0*/  SHFL.IDX PT, R9, R74, 0x1, 0x1f ;  /* 0x00201f004a097f89 */ /* 0x00072400000e0000 */
.L_x_1776:
        /* <DEDUP_REMOVED lines=19> */
.L_x_1777:
        /* <DEDUP_REMOVED lines=16> */
.L_x_1778:
[----:B---3--:R-:W-:Y:S01]  /*1fc00*/  IMAD R2, R2, c[0x0][0x538], RZ ;  /* 0x00014e0002027a24 */ /* 0x008fe200078e02ff */
[----:B------:R-:W-:Y:S04]  /*1fc10*/  BSSY B1, `(.L_x_1707) ;  /* 0x00000cf000017945 */ /* 0x000fe80003800000 */
[----:B----4-:R-:W-:-:S04]  /*1fc20*/  IADD3 R9, R2, R9, RZ ;  /* 0x0000000902097210 */ /* 0x010fc80007ffe0ff */
[----:B--2---:R-:W-:-:S13]  /*1fc30*/  ISETP.GT.AND P0, PT, R9, R10, PT ;  /* 0x0000000a0900720c */ /* 0x004fda0003f04270 */
[----:B------:R-:W-:Y:S05]  /*1fc40*/  @P0 BRA `(.L_x_1708) ;  /* 0x0000026000000947 */ /* 0x000fea0003800000 */
.L_x_1712:
        /* <DEDUP_REMOVED lines=18> */
.L_x_1779:
        /* <DEDUP_REMOVED lines=16> */
.L_x_1780:
[----:B--2---:R-:W-:-:S05]  /*1fe70*/  IMAD R2, R2, c[0x0][0x538], RZ ;  /* 0x00014e0002027a24 */ /* 0x004fca00078e02ff */
[----:B------:R-:W-:-:S04]  /*1fe80*/  IADD3 R9, R2, R9, RZ ;  /* 0x0000000902097210 */ /* 0x000fc80007ffe0ff */
[----:B------:R-:W-:-:S13]  /*1fe90*/  ISETP.GT.AND P0, PT, R9, R10, PT ;  /* 0x0000000a0900720c */ /* 0x000fda0003f04270 */
[----:B-1----:R-:W-:Y:S05]  /*1fea0*/  @!P0 BRA `(.L_x_1712) ;  /* 0xfffffda000008947 */ /* 0x002fea000383ffff */
.L_x_1708:
[----:B------:R-:W-:-:S05]  /*1feb0*/  IADD3 R11, -R2, R9, RZ ;  /* 0x00000009020b7210 */ /* 0x000fca0007ffe1ff */
[----:B------:R-:W-:-:S05]  /*1fec0*/  IMAD R2, R4, c[0x0][0x538], R11 ;  /* 0x00014e0004027a24 */ /* 0x000fca00078e020b */
[----:B------:R-:W-:Y:S01]  /*1fed0*/  ISETP.GT.AND P0, PT, R2, R10, PT ;  /* 0x0000000a0200720c */ /* 0x000fe20003f04270 */
[----:B------:R-:W-:-:S12]  /*1fee0*/  BRA.DIV ~URZ, `(.L_x_1713) ;  /* 0x000041827f007947 */ /* 0x000fd8000b800000 */
[----:B------:R-:W-:-:S03]  /*1fef0*/  VOTE.ANY R15, PT, !P0 ;  /* 0x00000000000f7806 */ /* 0x000fc600040e0100 */
.L_x_1781:
[----:B------:R-:W2:Y:S01]  /*1ff00*/  LDL.LU R2, [R1+0x5c] ;  /* 0x00005c0001027983 */ /* 0x000ea20000300800 */
[----:B------:R-:W2:Y:S02]  /*1ff10*/  POPC R9, R15 ;  /* 0x0000000f00097309 */ /* 0x000ea40000000000 */
[----:B--2---:R-:W-:-:S05]  /*1ff20*/  IADD3 R2, R9, R2, RZ ;  /* 0x0000000209027210 */ /* 0x004fca0007ffe0ff */
[----:B------:R2:W-:Y:S01]  /*1ff30*/  STL [R1+0x5c], R2 ;  /* 0x00005c0201007387 */ /* 0x0005e20000100800 */
[----:B------:R-:W-:Y:S05]  /*1ff40*/  BRA.DIV ~URZ, `(.L_x_1714) ;  /* 0x000041627f007947 */ /* 0x000fea000b800000 */
[----:B------:R3:W4:Y:S04]  /*1ff50*/  SHFL.IDX PT, R6, R6, R9, 0x1f ;  /* 0x00001f0906067589 */ /* 0x00072800000e0000 */
[----:B------:R3:W1:Y:S02]  /*1ff60*/  SHFL.IDX PT, R5, R8, R9, 0x1f ;  /* 0x00001f0908057589 */ /* 0x00066400000e0000 */
.L_x_1782:
[----:B------:R-:W-:Y:S01]  /*1ff70*/  ISETP.NE.AND P0, PT, R15, RZ, PT ;  /* 0x000000ff0f00720c */ /* 0x000fe20003f05270 */
[----:B------:R-:W-:-:S12]  /*1ff80*/  BSSY B0, `(.L_x_1715) ;  /* 0x0000005000007945 */ /* 0x000fd80003800000 */
[----:B------:R-:W-:Y:S05]  /*1ff90*/  @!P0 BRA `(.L_x_1716) ;  /* 0x0000003000008947 */ /* 0x000fea0003800000 */
[----:B---3--:R-:W-:Y:S01]  /*1ffa0*/  IADD3 R9, R9, -0x1, RZ ;  /* 0xffffffff09097810 */ /* 0x008fe20007ffe0ff */
[----:B------:R-:W-:Y:S05]  /*1ffb0*/  BRA.DIV ~URZ, `(.L_x_1717) ;  /* 0x000041c27f007947 */ /* 0x000fea000b800000 */
[----:B------:R3:W2:Y:S02]  /*1ffc0*/  SHFL.IDX PT, R16, R4, R9, 0x1f ;  /* 0x00001f0904107589 */ /* 0x0006a400000e0000 */
.L_x_1716:
[----:B------:R-:W-:Y:S05]  /*1ffd0*/  BSYNC B0 ;  /* 0x0000000000007941 */ /* 0x000fea0003800000 */
.L_x_1715:
        /* <DEDUP_REMOVED lines=68> */
.L_x_1719:
        /* <DEDUP_REMOVED lines=68> */
.L_x_1720:
[----:B------:R-:W-:Y:S05]  /*20860*/  BSYNC B0 ;  /* 0x0000000000007941 */ /* 0x000fea0003800000 */
.L_x_1718:
[----:B------:R-:W-:-:S04]  /*20870*/  LOP3.LUT R3, RZ, R3, RZ, 0x33, !PT ;  /* 0x00000003ff037212 */ /* 0x000fc800078e33ff */
[----:B-1----:R-:W-:-:S05]  /*20880*/  IADD3 R2, R3, R6, RZ ;  /* 0x0000000603027210 */ /* 0x002fca0007ffe0ff */
[----:B------:R1:W-:Y:S01]  /*20890*/  STL [R1+0x54], R2 ;  /* 0x0000540201007387 */ /* 0x0003e20000100800 */
[----:B------:R-:W-:Y:S05]  /*208a0*/  BRA `(.L_x_1721) ;  /* 0x0000005000007947 */ /* 0x000fea0003800000 */
.L_x_1709:
[----:B------:R-:W-:Y:S01]  /*208b0*/  MOV R2, c[0x0][0x53c] ;  /* 0x00014f0000027a02 */ /* 0x000fe20000000f00 */
[----:B------:R2:W-:Y:S04]  /*208c0*/  STL [R1+0x50], R10 ;  /* 0x0000500a01007387 */ /* 0x0005e80000100800 */
[----:B------:R2:W-:Y:S04]  /*208d0*/  STL [R1+0x54], RZ ;  /* 0x000054ff01007387 */ /* 0x0005e80000100800 */
[----:B------:R2:W-:Y:S04]  /*208e0*/  STL [R1+0x58], RZ ;  /* 0x000058ff01007387 */ /* 0x0005e80000100800 */
[----:B------:R2:W-:Y:S02]  /*208f0*/  STL [R1+0x5c], R2 ;  /* 0x00005c0201007387 */ /* 0x0005e40000100800 */
.L_x_1721:
[----:B------:R-:W-:Y:S05]  /*20900*/  BSYNC B1 ;  /* 0x0000000000017941 */ /* 0x000fea0003800000 */
.L_x_1707:
        /* <DEDUP_REMOVED lines=9> */
.L_x_1702:
[----:B-1----:R-:W3:Y:S02]  /*209a0*/  LDL R2, [R1+0x5c] ;  /* 0x00005c0001027983 */ /* 0x002ee40000100800 */
[----:B---3--:R-:W-:-:S13]  /*209b0*/  ISETP.GE.AND P0, PT, R2, c[0x0][0x53c], PT ;  /* 0x00014f0002007a0c */ /* 0x008fda0003f06270 */
[----:B--2---:R-:W-:Y:S01]  /*209c0*/  @P0 CALL.REL.NOINC `(.L_x_1722) ;  /* 0x0000001000000944 */ /* 0x004fe20003c00000 */
[----:B------:R-:W-:Y:S05]  /*209d0*/  BRA `(.L_x_1723) ;  /* 0xfffe155000007947 */ /* 0x000fea000383ffff */
.L_x_1722:
[----:B------:R-:W-:Y:S05]  /*209e0*/  EXIT ;  /* 0x000000000000794d */ /* 0x000fea0003800000 */
.L_x_1503:
[----:B------:R-:W-:Y:S02]  /*209f0*/  MOV R3, 0x1 ;  /* 0x0000000100037802 */ /* 0x000fe40000000f00 */
[----:B------:R-:W-:Y:S02]  /*20a00*/  MOV R4, 0x20a20 ;  /* 0x00020a2000047802 */ /* 0x000fe40000000f00 */
[----:B------:R-:W-:Y:S05]  /*20a10*/  CALL.REL.NOINC `($__internal_26_$__cuda_sm70_shflsync_up_p) ;  /* 0x0000389000007944 */ /* 0x000fea0003c00000 */
[----:B------:R-:W-:Y:S01]  /*20a20*/  MOV R0, R3 ;  /* 0x0000000300007202 */ /* 0x000fe20000000f00 */
[----:B------:R-:W-:Y:S05]  /*20a30*/  BRA `(.L_x_1724) ;  /* 0xfffdfa2000007947 */ /* 0x000fea000383ffff */
.L_x_1504:
[----:B------:R-:W-:Y:S02]  /*20a40*/  MOV R3, 0x2 ;  /* 0x0000000200037802 */ /* 0x000fe40000000f00 */
[----:B------:R-:W-:Y:S02]  /*20a50*/  MOV R4, 0x20a70 ;  /* 0x00020a7000047802 */ /* 0x000fe40000000f00 */
[----:B------:R-:W-:Y:S05]  /*20a60*/  CALL.REL.NOINC `($__internal_26_$__cuda_sm70_shflsync_up_p) ;  /* 0x0000384000007944 */ /* 0x000fea0003c00000 */
[----:B------:R-:W-:Y:S02]  /*20a70*/  SEL R0, R3, RZ, P4 ;  /* 0x000000ff03007207 */ /* 0x000fe40002000000 */
[----:B------:R-:W-:Y:S02]  /*20a80*/  MOV R3, 0x4 ;  /* 0x0000000400037802 */ /* 0x000fe40000000f00 */
[----:B------:R-:W-:Y:S01]  /*20a90*/  MOV R4, 0x20ad0 ;  /* 0x00020ad000047802 */ /* 0x000fe20000000f00 */
[----:B------:R-:W-:-:S04]  /*20aa0*/  IMAD.IADD R0, R2, 0x1, R0 ;  /* 0x0000000102007824 */ /* 0x000fc800078e0200 */
[----:B------:R-:W-:Y:S02]  /*20ab0*/  IMAD.MOV.U32 R2, RZ, RZ, R0 ;  /* 0x000000ffff027224 */ /* 0x000fe400078e0000 */
[----:B------:R-:W-:Y:S05]  /*20ac0*/  CALL.REL.NOINC `($__internal_26_$__cuda_sm70_shflsync_up_p) ;  /* 0x000037e000007944 */ /* 0x000fea0003c00000 */
[----:B------:R-:W-:Y:S02]  /*20ad0*/  SEL R3, R3, RZ, P3 ;  /* 0x000000ff03037207 */ /* 0x000fe40001800000 */
[----:B------:R-:W-:-:S03]  /*20ae0*/  MOV R4, 0x20b30 ;  /* 0x00020b3000047802 */ /* 0x000fc60000000f00 */
[----:B------:R-:W-:Y:S01]  /*20af0*/  IMAD.IADD R0, R0, 0x1, R3 ;  /* 0x0000000100007824 */ /* 0x000fe200078e0203 */
[----:B------:R-:W-:-:S03]  /*20b00*/  MOV R3, 0x8 ;  /* 0x0000000800037802 */ /* 0x000fc60000000f00 */
        /* <DEDUP_REMOVED lines=8> */
[----:B------:R-:W-:Y:S01]  /*20b90*/  SEL R3, R3, RZ, P1 ;  /* 0x000000ff03037207 */ /* 0x000fe20000800000 */
[----:B------:R-:W-:Y:S01]  /*20ba0*/  IMAD.MOV.U32 R2, RZ, RZ, 0x1f ;  /* 0x0000001fff027424 */ /* 0x000fe200078e00ff */
[----:B------:R-:W-:-:S03]  /*20bb0*/  MOV R52, 0x1f ;  /* 0x0000001f00347802 */ /* 0x000fc60000000f00 */
[----:B------:R-:W-:Y:S01]  /*20bc0*/  IMAD.IADD R4, R0, 0x1, R3 ;  /* 0x0000000100047824 */ /* 0x000fe200078e0203 */
[----:B------:R-:W-:-:S03]  /*20bd0*/  MOV R3, 0x20c00 ;  /* 0x00020c0000037802 */ /* 0x000fc60000000f00 */
[----:B------:R-:W-:Y:S02]  /*20be0*/  IMAD.MOV.U32 R53, RZ, RZ, R4 ;  /* 0x000000ffff357224 */ /* 0x000fe400078e0004 */
[----:B------:R-:W-:Y:S05]  /*20bf0*/  CALL.REL.NOINC `($__internal_25_$__cuda_sm70_shflsync_idx_p) ;  /* 0x0000365000007944 */ /* 0x000fea0003c00000 */
[----:B------:R-:W-:Y:S01]  /*20c00*/  MOV R0, R52 ;  /* 0x0000003400007202 */ /* 0x000fe20000000f00 */
[----:B------:R-:W-:Y:S05]  /*20c10*/  BRA `(.L_x_1725) ;  /* 0xfffdf94000007947 */ /* 0x000fea000383ffff */
.L_x_1506:
[----:B------:R-:W-:Y:S02]  /*20c20*/  SEL R2, RZ, 0x1, P0 ;  /* 0x00000001ff027807 */ /* 0x000fe40000000000 */
[----:B------:R-:W-:Y:S02]  /*20c30*/  MOV R3, 0x20c50 ;  /* 0x00020c5000037802 */ /* 0x000fe40000000f00 */
[----:B------:R-:W-:Y:S05]  /*20c40*/  CALL.REL.NOINC `($__internal_27_$__cuda_sm70_votesync_ballot) ;  /* 0x000036c000007944 */ /* 0x000fea0003c00000 */
[----:B------:R-:W-:Y:S05]  /*20c50*/  BRA `(.L_x_1726) ;  /* 0xfffdf99000007947 */ /* 0x000fea000383ffff */
.L_x_1507:
[----:B------:R-:W-:Y:S01]  /*20c60*/  IMAD.MOV.U32 R53, RZ, RZ, R9 ;  /* 0x000000ffff357224 */ /* 0x000fe200078e0009 */
[----:B-1----:R-:W-:Y:S01]  /*20c70*/  MOV R2, R0 ;  /* 0x0000000000027202 */ /* 0x002fe20000000f00 */
[----:B------:R-:W-:Y:S01]  /*20c80*/  IMAD.MOV.U32 R52, RZ, RZ, 0x1f ;  /* 0x0000001fff347424 */ /* 0x000fe200078e00ff */
[----:B------:R-:W-:Y:S02]  /*20c90*/  MOV R3, 0x20cb0 ;  /* 0x00020cb000037802 */ /* 0x000fe40000000f00 */
[----:B------:R-:W-:Y:S05]  /*20ca0*/  CALL.REL.NOINC `($__internal_25_$__cuda_sm70_shflsync_idx_p) ;  /* 0x000035a000007944 */ /* 0x000fea0003c00000 */
[----:B------:R-:W-:Y:S01]  /*20cb0*/  IMAD.MOV.U32 R12, RZ, RZ, R52 ;  /* 0x000000ffff0c7224 */ /* 0x000fe200078e0034 */
[----:B------:R-:W-:Y:S01]  /*20cc0*/  MOV R53, R8 ;  /* 0x0000000800357202 */ /* 0x000fe20000000f00 */
[----:B------:R-:W-:Y:S01]  /*20cd0*/  IMAD.MOV.U32 R5, RZ, RZ, RZ ;  /* 0x000000ffff057224 */ /* 0x000fe200078e00ff */
[----:B------:R-:W-:Y:S01]  /*20ce0*/  MOV R2, R0 ;  /* 0x0000000000027202 */ /* 0x000fe20000000f00 */
[----:B------:R-:W-:Y:S01]  /*20cf0*/  IMAD.MOV.U32 R52, RZ, RZ, 0x1f ;  /* 0x0000001fff347424 */ /* 0x000fe200078e00ff */
[----:B------:R-:W-:-:S02]  /*20d00*/  MOV R3, 0x20d20 ;  /* 0x00020d2000037802 */ /* 0x000fc40000000f00 */
[----:B------:R-:W-:Y:S05]  /*20d10*/  CALL.REL.NOINC `($__internal_25_$__cuda_sm70_shflsync_idx_p) ;  /* 0x0000353000007944 */ /* 0x000fea0003c00000 */
[----:B------:R-:W-:Y:S01]  /*20d20*/  MOV R9, R52 ;  /* 0x0000003400097202 */ /* 0x000fe20000000f00 */
[----:B------:R-:W-:Y:S05]  /*20d30*/  BRA `(.L_x_1727) ;  /* 0xfffdf92000007947 */ /* 0x000fea000383ffff */
.L_x_1510:
[----:B------:R-:W-:Y:S01]  /*20d40*/  IMAD.MOV.U32 R53, RZ, RZ, R4 ;  /* 0x000000ffff357224 */ /* 0x000fe200078e0004 */
[----:B-1----:R-:W-:Y:S01]  /*20d50*/  MOV R2, R0 ;  /* 0x0000000000027202 */ /* 0x002fe20000000f00 */
[----:B------:R-:W-:Y:S01]  /*20d60*/  IMAD.MOV.U32 R52, RZ, RZ, 0x1f ;  /* 0x0000001fff347424 */ /* 0x000fe200078e00ff */
[----:B------:R-:W-:-:S02]  /*20d70*/  MOV R3, 0x20d90 ;  /* 0x00020d9000037802 */ /* 0x000fc40000000f00 */
[----:B---34-:R-:W-:Y:S05]  /*20d80*/  CALL.REL.NOINC `($__internal_25_$__cuda_sm70_shflsync_idx_p) ;  /* 0x000034c000007944 */ /* 0x018fea0003c00000 */
[----:B------:R-:W-:Y:S01]  /*20d90*/  MOV R5, R52 ;  /* 0x0000003400057202 */ /* 0x000fe20000000f00 */
[----:B------:R-:W-:Y:S05]  /*20da0*/  BRA `(.L_x_1509) ;  /* 0xfffdf91000007947 */ /* 0x000fea000383ffff */
.L_x_1611:
[----:B------:R-:W-:Y:S01]  /*20db0*/  IMAD.MOV.U32 R53, RZ, RZ, R2 ;  /* 0x000000ffff357224 */ /* 0x000fe200078e0002 */
[----:B------:R-:W-:Y:S01]  /*20dc0*/  MOV R2, 0x3 ;  /* 0x0000000300027802 */ /* 0x000fe20000000f00 */
[----:B------:R-:W-:Y:S01]  /*20dd0*/  IMAD.MOV.U32 R52, RZ, RZ, 0x181f ;  /* 0x0000181fff347424 */ /* 0x000fe200078e00ff */
[----:B------:R-:W-:-:S02]  /*20de0*/  MOV R3, 0x20e00 ;  /* 0x00020e0000037802 */ /* 0x000fc40000000f00 */
[----:B---3--:R-:W-:Y:S05]  /*20df0*/  CALL.REL.NOINC `($__internal_25_$__cuda_sm70_shflsync_idx_p) ;  /* 0x0000345000007944 */ /* 0x008fea0003c00000 */
[----:B------:R-:W-:Y:S01]  /*20e00*/  IMAD.MOV.U32 R6, RZ, RZ, R52 ;  /* 0x000000ffff067224 */ /* 0x000fe200078e0034 */
[----:B------:R-:W-:Y:S01]  /*20e10*/  MOV R2, 0x3 ;  /* 0x0000000300027802 */ /* 0x000fe20000000f00 */
[----:B------:R-:W-:Y:S01]  /*20e20*/  IMAD.MOV.U32 R53, RZ, RZ, R5 ;  /* 0x000000ffff357224 */ /* 0x000fe200078e0005 */
[----:B------:R-:W-:-:S02]  /*20e30*/  MOV R52, 0x181f ;  /* 0x0000181f00347802 */ /* 0x000fc40000000f00 */
[----:B------:R-:W-:Y:S02]  /*20e40*/  MOV R3, 0x20e60 ;  /* 0x00020e6000037802 */ /* 0x000fe40000000f00 */
[----:B------:R-:W-:Y:S05]  /*20e50*/  CALL.REL.NOINC `($__internal_25_$__cuda_sm70_shflsync_idx_p) ;  /* 0x000033f000007944 */ /* 0x000fea0003c00000 */
[----:B------:R-:W-:Y:S01]  /*20e60*/  MOV R2, R52 ;  /* 0x0000003400027202 */ /* 0x000fe20000000f00 */
[----:B------:R-:W-:Y:S05]  /*20e70*/  BRA `(.L_x_1728) ;  /* 0xfffef21000007947 */ /* 0x000fea000383ffff */
.L_x_1614:
[----:B------:R-:W-:Y:S01]  /*20e80*/  IMAD.MOV.U32 R53, RZ, RZ, R4 ;  /* 0x000000ffff357224 */ /* 0x000fe200078e0004 */
[----:B------:R-:W-:Y:S01]  /*20e90*/  MOV R2, RZ ;  /* 0x000000ff00027202 */ /* 0x000fe20000000f00 */
[----:B------:R-:W-:Y:S01]  /*20ea0*/  IMAD.MOV.U32 R52, RZ, RZ, 0x181f ;  /* 0x0000181fff347424 */ /* 0x000fe200078e00ff */
[----:B------:R-:W-:Y:S02]  /*20eb0*/  MOV R3, 0x20ed0 ;  /* 0x00020ed000037802 */ /* 0x000fe40000000f00 */
[----:B------:R-:W-:Y:S05]  /*20ec0*/  CALL.REL.NOINC `($__internal_25_$__cuda_sm70_shflsync_idx_p) ;  /* 0x0000338000007944 */ /* 0x000fea0003c00000 */
[----:B------:R-:W-:Y:S01]  /*20ed0*/  MOV R6, R52 ;  /* 0x0000003400067202 */ /* 0x000fe20000000f00 */
[----:B------:R-:W-:Y:S05]  /*20ee0*/  BRA `(.L_x_1729) ;  /* 0xffff06a000007947 */ /* 0x000fea000383ffff */
.L_x_1615:
[----:B------:R-:W-:Y:S01]  /*20ef0*/  IMAD.MOV.U32 R53, RZ, RZ, R5 ;  /* 0x000000ffff357224 */ /* 0x000fe200078e0005 */
[----:B------:R-:W-:Y:S01]  /*20f00*/  MOV R2, RZ ;  /* 0x000000ff00027202 */ /* 0x000fe20000000f00 */
[----:B------:R-:W-:Y:S01]  /*20f10*/  IMAD.MOV.U32 R52, RZ, RZ, 0x181f ;  /* 0x0000181fff347424 */ /* 0x000fe200078e00ff */
[----:B------:R-:W-:Y:S02]  /*20f20*/  MOV R3, 0x20f40 ;  /* 0x00020f4000037802 */ /* 0x000fe40000000f00 */
[----:B-12---:R-:W-:Y:S05]  /*20f30*/  CALL.REL.NOINC `($__internal_25_$__cuda_sm70_shflsync_idx_p) ;  /* 0x0000331000007944 */ /* 0x006fea0003c00000 */
[----:B------:R-:W-:Y:S01]  /*20f40*/  MOV R2, R52 ;  /* 0x0000003400027202 */ /* 0x000fe20000000f00 */
[----:B------:R-:W-:Y:S05]  /*20f50*/  BRA `(.L_x_1730) ;  /* 0xffff065000007947 */ /* 0x000fea000383ffff */
.L_x_1618:
[----:B------:R-:W-:Y:S01]  /*20f60*/  IMAD.MOV.U32 R53, RZ, RZ, R4 ;  /* 0x000000ffff357224 */ /* 0x000fe200078e0004 */
[----:B--2-4-:R-:W-:Y:S01]  /*20f70*/  MOV R2, 0x1 ;  /* 0x0000000100027802 */ /* 0x014fe20000000f00 */
[----:B------:R-:W-:Y:S01]  /*20f80*/  IMAD.MOV.U32 R52, RZ, RZ, 0x181f ;  /* 0x0000181fff347424 */ /* 0x000fe200078e00ff */
[----:B------:R-:W-:-:S02]  /*20f90*/  MOV R3, 0x20fb0 ;  /* 0x00020fb000037802 */ /* 0x000fc40000000f00 */
[----:B-1-3--:R-:W-:Y:S05]  /*20fa0*/  CALL.REL.NOINC `($__internal_25_$__cuda_sm70_shflsync_idx_p) ;  /* 0x000032a000007944 */ /* 0x00afea0003c00000 */
        /* <DEDUP_REMOVED lines=8> */
.L_x_1621:
[----:B------:R-:W-:Y:S01]  /*21030*/  IMAD.MOV.U32 R53, RZ, RZ, R4 ;  /* 0x000000ffff357224 */ /* 0x000fe200078e0004 */
[----:B-1--4-:R-:W-:Y:S01]  /*21040*/  MOV R2, 0x2 ;  /* 0x0000000200027802 */ /* 0x012fe20000000f00 */
[----:B------:R-:W-:Y:S01]  /*21050*/  IMAD.MOV.U32 R52, RZ, RZ, 0x181f ;  /* 0x0000181fff347424 */ /* 0x000fe200078e00ff */
[----:B------:R-:W-:Y:S02]  /*21060*/  MOV R3, 0x21080 ;  /* 0x0002108000037802 */ /* 0x000fe40000000f00 */
[----:B--23--:R-:W-:Y:S05]  /*21070*/  CALL.REL.NOINC `($__internal_25_$__cuda_sm70_shflsync_idx_p) ;  /* 0x000031d000007944 */ /* 0x00cfea0003c00000 */
[----:B------:R-:W-:Y:S01]  /*21080*/  MOV R6, R52 ;  /* 0x0000003400067202 */ /* 0x000fe20000000f00 */
[----:B------:R-:W-:Y:S05]  /*21090*/  BRA `(.L_x_1732) ;  /* 0xffff074000007947 */ /* 0x000fea000383ffff */
.L_x_1622:
[----:B------:R-:W-:Y:S01]  /*210a0*/  IMAD.MOV.U32 R53, RZ, RZ, R5 ;  /* 0x000000ffff357224 */ /* 0x000fe200078e0005 */
[----:B----4-:R-:W-:Y:S01]  /*210b0*/  MOV R2, 0x2 ;  /* 0x0000000200027802 */ /* 0x010fe20000000f00 */
[----:B------:R-:W-:Y:S01]  /*210c0*/  IMAD.MOV.U32 R52, RZ, RZ, 0x181f ;  /* 0x0000181fff347424 */ /* 0x000fe200078e00ff */
[----:B------:R-:W-:Y:S02]  /*210d0*/  MOV R3, 0x210f0 ;  /* 0x000210f000037802 */ /* 0x000fe40000000f00 */
[----:B-123--:R-:W-:Y:S05]  /*210e0*/  CALL.REL.NOINC `($__internal_25_$__cuda_sm70_shflsync_idx_p) ;  /* 0x0000316000007944 */ /* 0x00efea0003c00000 */
[----:B------:R-:W-:Y:S01]  /*210f0*/  MOV R2, R52 ;  /* 0x0000003400027202 */ /* 0x000fe20000000f00 */
[----:B------:R-:W-:Y:S05]  /*21100*/  BRA `(.L_x_1733) ;  /* 0xffff06f000007947 */ /* 0x000fea000383ffff */
.L_x_1625:
[----:B------:R-:W-:Y:S01]  /*21110*/  IMAD.MOV.U32 R53, RZ, RZ, R4 ;  /* 0x000000ffff357224 */ /* 0x000fe200078e0004 */
[----:B-1----:R-:W-:Y:S01]  /*21120*/  MOV R2, 0x3 ;  /* 0x0000000300027802 */ /* 0x002fe20000000f00 */
[----:B------:R-:W-:Y:S01]  /*21130*/  IMAD.MOV.U32 R52, RZ, RZ, 0x181f ;  /* 0x0000181fff347424 */ /* 0x000fe200078e00ff */
[----:B------:R-:W-:-:S02]  /*21140*/  MOV R3, 0x21160 ;  /* 0x0002116000037802 */ /* 0x000fc40000000f00 */
[----:B--234-:R-:W-:Y:S05]  /*21150*/  CALL.REL.NOINC `($__internal_25_$__cuda_sm70_shflsync_idx_p) ;  /* 0x000030f000007944 */ /* 0x01cfea0003c00000 */
        /* <DEDUP_REMOVED lines=8> */
.L_x_1626:
[----:B------:R-:W-:Y:S01]  /*211e0*/  IMAD.MOV.U32 R53, RZ, RZ, R4 ;  /* 0x000000ffff357224 */ /* 0x000fe200078e0004 */
[----:B------:R-:W-:Y:S01]  /*211f0*/  MOV R2, RZ ;  /* 0x000000ff00027202 */ /* 0x000fe20000000f00 */
[----:B------:R-:W-:Y:S01]  /*21200*/  IMAD.MOV.U32 R52, RZ, RZ, 0x1c1f ;  /* 0x00001c1fff347424 */ /* 0x000fe200078e00ff */
[----:B------:R-:W-:Y:S02]  /*21210*/  MOV R3, 0x21230 ;  /* 0x0002123000037802 */ /* 0x000fe40000000f00 */
[----:B------:R-:W-:Y:S05]  /*21220*/  CALL.REL.NOINC `($__internal_25_$__cuda_sm70_shflsync_idx_p) ;  /* 0x0000302000007944 */ /* 0x000fea0003c00000 */
[----:B------:R-:W-:Y:S01]  /*21230*/  MOV R2, R52 ;  /* 0x0000003400027202 */ /* 0x000fe20000000f00 */
[----:B------:R-:W-:Y:S05]  /*21240*/  BRA `(.L_x_1735) ;  /* 0xffff08b000007947 */ /* 0x000fea000383ffff */
.L_x_1627:
[----:B------:R-:W-:Y:S01]  /*21250*/  IMAD.MOV.U32 R53, RZ, RZ, R4 ;  /* 0x000000ffff357224 */ /* 0x000fe200078e0004 */
[----:B------:R-:W-:Y:S01]  /*21260*/  MOV R2, 0x1 ;  /* 0x0000000100027802 */ /* 0x000fe20000000f00 */
[----:B------:R-:W-:Y:S01]  /*21270*/  IMAD.MOV.U32 R52, RZ, RZ, 0x1c1f ;  /* 0x00001c1fff347424 */ /* 0x000fe200078e00ff */
[----:B------:R-:W-:Y:S02]  /*21280*/  MOV R3, 0x212a0 ;  /* 0x000212a000037802 */ /* 0x000fe40000000f00 */
[----:B-1----:R-:W-:Y:S05]  /*21290*/  CALL.REL.NOINC `($__internal_25_$__cuda_sm70_shflsync_idx_p) ;  /* 0x00002fb000007944 */ /* 0x002fea0003c00000 */
        /* <DEDUP_REMOVED lines=21> */
[C---:B------:R-:W-:Y:S02]  /*213f0*/  ISETP.GT.AND P2, PT, R6.reuse, 0x18, PT ;  /* 0x000000180600780c */ /* 0x040fe40003f44270 */
        /* <DEDUP_REMOVED lines=88> */
[----:B------:R-:W-:-:S02]  /*21980*/  FSEL R45, R31, -INF , P0 ;  /* 0xff8000001f2d7808 */ /* 0x000fc40000000000 */
[----:B------:R-:W-:Y:S01]  /*21990*/  FMNMX.FTZ R5, R46, R5, !PT ;  /* 0x000000052e057209 */ /* 0x000fe20007810000 */
[----:B------:R-:W-:Y:S01]  /*219a0*/  IMAD.MOV.U32 R4, RZ, RZ, R6 ;  /* 0x000000ffff047224 */ /* 0x000fe200078e0006 */
[----:B------:R-:W-:Y:S02]  /*219b0*/  MOV R2, 0x219e0 ;  /* 0x000219e000027802 */ /* 0x000fe40000000f00 */
[----:B------:R-:W-:Y:S02]  /*219c0*/  FMNMX.FTZ R5, R45, R5, !PT ;  /* 0x000000052d057209 */ /* 0x000fe40007810000 */
[----:B------:R-:W-:Y:S05]  /*219d0*/  CALL.REL.NOINC `($__internal_24_$__cuda_sm70_shflsync_bfly_p) ;  /* 0x0000281000007944 */ /* 0x000fea0003c00000 */
[----:B------:R-:W-:Y:S01]  /*219e0*/  FMNMX.FTZ R6, R6, R225, !PT ;  /* 0x000000e106067209 */ /* 0x000fe20007810000 */
[----:B------:R-:W-:Y:S01]  /*219f0*/  IMAD.MOV.U32 R3, RZ, RZ, 0x1 ;  /* 0x00000001ff037424 */ /* 0x000fe200078e00ff */
[----:B------:R-:W-:-:S03]  /*21a00*/  MOV R2, 0x21a30 ;  /* 0x00021a3000027802 */ /* 0x000fc60000000f00 */
[----:B------:R-:W-:Y:S02]  /*21a10*/  IMAD.MOV.U32 R4, RZ, RZ, R6 ;  /* 0x000000ffff047224 */ /* 0x000fe400078e0006 */
[----:B------:R-:W-:Y:S05]  /*21a20*/  CALL.REL.NOINC `($__internal_24_$__cuda_sm70_shflsync_bfly_p) ;  /* 0x000027c000007944 */ /* 0x000fea0003c00000 */
[----:B------:R-:W-:Y:S01]  /*21a30*/  FMNMX.FTZ R6, R6, R225, !PT ;  /* 0x000000e106067209 */ /* 0x000fe20007810000 */
[----:B------:R-:W-:Y:S01]  /*21a40*/  IMAD.MOV.U32 R4, RZ, RZ, R5 ;  /* 0x000000ffff047224 */ /* 0x000fe200078e0005 */
[----:B------:R-:W-:Y:S01]  /*21a50*/  MOV R2, 0x21a80 ;  /* 0x00021a8000027802 */ /* 0x000fe20000000f00 */
[----:B------:R-:W-:Y:S02]  /*21a60*/  IMAD.MOV.U32 R3, RZ, RZ, 0x2 ;  /* 0x00000002ff037424 */ /* 0x000fe400078e00ff */
[----:B------:R-:W-:Y:S05]  /*21a70*/  CALL.REL.NOINC `($__internal_24_$__cuda_sm70_shflsync_bfly_p) ;  /* 0x0000277000007944 */ /* 0x000fea0003c00000 */
[----:B------:R-:W-:Y:S01]  /*21a80*/  FMNMX.FTZ R5, R5, R225, !PT ;  /* 0x000000e105057209 */ /* 0x000fe20007810000 */
[----:B------:R-:W-:Y:S01]  /*21a90*/  IMAD.MOV.U32 R3, RZ, RZ, 0x1 ;  /* 0x00000001ff037424 */ /* 0x000fe200078e00ff */
[----:B------:R-:W-:-:S03]  /*21aa0*/  MOV R2, 0x21ad0 ;  /* 0x00021ad000027802 */ /* 0x000fc60000000f00 */
[----:B------:R-:W-:Y:S02]  /*21ab0*/  IMAD.MOV.U32 R4, RZ, RZ, R5 ;  /* 0x000000ffff047224 */ /* 0x000fe400078e0005 */
[----:B------:R-:W-:Y:S05]  /*21ac0*/  CALL.REL.NOINC `($__internal_24_$__cuda_sm70_shflsync_bfly_p) ;  /* 0x0000272000007944 */ /* 0x000fea0003c00000 */
[----:B------:R-:W-:Y:S01]  /*21ad0*/  MOV R4, R225 ;  /* 0x000000e100047202 */ /* 0x000fe20000000f00 */
[----:B------:R-:W-:Y:S05]  /*21ae0*/  BRA `(.L_x_1736) ;  /* 0xffff0b4000007947 */ /* 0x000fea000383ffff */
.L_x_1631:
[----:B------:R-:W-:Y:S01]  /*21af0*/  MOV R2, RZ ;  /* 0x000000ff00027202 */ /* 0x000fe20000000f00 */
[----:B------:R-:W-:Y:S01]  /*21b00*/  IMAD.MOV.U32 R53, RZ, RZ, R6 ;  /* 0x000000ffff357224 */ /* 0x000fe200078e0006 */
[----:B------:R-:W-:Y:S01]  /*21b10*/  MOV R3, 0x21b40 ;  /* 0x00021b4000037802 */ /* 0x000fe20000000f00 */
[----:B------:R-:W-:Y:S02]  /*21b20*/  IMAD.MOV.U32 R52, RZ, RZ, 0x181f ;  /* 0x0000181fff347424 */ /* 0x000fe400078e00ff */
[----:B------:R-:W-:Y:S05]  /*21b30*/  CALL.REL.NOINC `($__internal_25_$__cuda_sm70_shflsync_idx_p) ;  /* 0x0000271000007944 */ /* 0x000fea0003c00000 */
[----:B------:R-:W-:Y:S01]  /*21b40*/  MOV R9, R52 ;  /* 0x0000003400097202 */ /* 0x000fe20000000f00 */
[----:B------:R-:W-:-:S05]  /*21b50*/  BRA `(.L_x_1737) ;  /* 0xffff264000007947 */ /* 0x000fca000383ffff */
.L_x_1632:
[----:B------:R-:W-:Y:S01]  /*21b60*/  MOV R2, RZ ;  /* 0x000000ff00027202 */ /* 0x000fe20000000f00 */
[----:B------:R-:W-:Y:S01]  /*21b70*/  IMAD.MOV.U32 R53, RZ, RZ, R8 ;  /* 0x000000ffff357224 */ /* 0x000fe200078e0008 */
[----:B------:R-:W-:Y:S01]  /*21b80*/  MOV R3, 0x21bb0 ;  /* 0x00021bb000037802 */ /* 0x000fe20000000f00 */
[----:B------:R-:W-:Y:S02]  /*21b90*/  IMAD.MOV.U32 R52, RZ, RZ, 0x181f ;  /* 0x0000181fff347424 */ /* 0x000fe400078e00ff */
[----:B-12---:R-:W-:Y:S05]  /*21ba0*/  CALL.REL.NOINC `($__internal_25_$__cuda_sm70_shflsync_idx_p) ;  /* 0x000026a000007944 */ /* 0x006fea0003c00000 */
        /* <DEDUP_REMOVED lines=17> */
[----:B------:R-:W-:Y:S05]  /*21cc0*/  CALL.REL.NOINC `($__internal_25_$__cuda_sm70_shflsync_idx_p) ;  /* 0x0000258000007944 */ /* 0x000fea0003c00000 */
[----:B------:R-:W-:Y:S01]  /*21cd0*/  MOV R2, 0x1 ;  /* 0x0000000100027802 */ /* 0x000fe20000000f00 */
[----:B------:R-:W-:Y:S01]  /*21ce0*/  IMAD.MOV.U32 R9, RZ, RZ, R52 ;  /* 0x000000ffff097224 */ /* 0x000fe200078e0034 */
[----:B------:R-:W-:Y:S01]  /*21cf0*/  MOV R52, 0x181f ;  /* 0x0000181f00347802 */ /* 0x000fe20000000f00 */
[----:B------:R-:W-:Y:S01]  /*21d00*/  IMAD.MOV.U32 R53, RZ, RZ, R8 ;  /* 0x000000ffff357224 */ /* 0x000fe200078e0008 */
[----:B------:R-:W-:Y:S02]  /*21d10*/  MOV R3, 0x21d30 ;  /* 0x00021d3000037802 */ /* 0x000fe40000000f00 */
[----:B------:R-:W-:Y:S05]  /*21d20*/  CALL.REL.NOINC `($__internal_25_$__cuda_sm70_shflsync_idx_p) ;  /* 0x0000252000007944 */ /* 0x000fea0003c00000 */
        /* <DEDUP_REMOVED lines=19> */
[----:B------:R-:W-:Y:S05]  /*21e60*/  CALL.REL.NOINC `($__internal_25_$__cuda_sm70_shflsync_idx_p) ;  /* 0x000023e000007944 */ /* 0x000fea0003c00000 */
[----:B------:R-:W-:Y:S01]  /*21e70*/  MOV R2, 0x2 ;  /* 0x0000000200027802 */ /* 0x000fe20000000f00 */
[----:B------:R-:W-:Y:S01]  /*21e80*/  IMAD.MOV.U32 R10, RZ, RZ, R52 ;  /* 0x000000ffff0a7224 */ /* 0x000fe200078e0034 */
[----:B------:R-:W-:Y:S01]  /*21e90*/  MOV R52, 0x181f ;  /* 0x0000181f00347802 */ /* 0x000fe20000000f00 */
[----:B------:R-:W-:Y:S01]  /*21ea0*/  IMAD.MOV.U32 R53, RZ, RZ, R8 ;  /* 0x000000ffff357224 */ /* 0x000fe200078e0008 */
[----:B------:R-:W-:Y:S02]  /*21eb0*/  MOV R3, 0x21ed0 ;  /* 0x00021ed000037802 */ /* 0x000fe40000000f00 */
[----:B------:R-:W-:Y:S05]  /*21ec0*/  CALL.REL.NOINC `($__internal_25_$__cuda_sm70_shflsync_idx_p) ;  /* 0x0000238000007944 */ /* 0x000fea0003c00000 */
[----:B------:R-:W-:Y:S01]  /*21ed0*/  MOV R9, R52 ;  /* 0x0000003400097202 */ /* 0x000fe20000000f00 */
[----:B------:R-:W-:-:S05]  /*21ee0*/  BRA `(.L_x_1738) ;  /* 0xffff242000007947 */ /* 0x000fca000383ffff */
.L_x_1633:
[----:B--2---:R-:W-:Y:S01]  /*21ef0*/  MOV R2, 0x3 ;  /* 0x0000000300027802 */ /* 0x004fe20000000f00 */
[----:B------:R-:W-:Y:S01]  /*21f00*/  IMAD.MOV.U32 R53, RZ, RZ, R6 ;  /* 0x000000ffff357224 */ /* 0x000fe200078e0006 */
[----:B------:R-:W-:Y:S01]  /*21f10*/  MOV R3, 0x21f40 ;  /* 0x00021f4000037802 */ /* 0x000fe20000000f00 */
[----:B------:R-:W-:Y:S02]  /*21f20*/  IMAD.MOV.U32 R52, RZ, RZ, 0x181f ;  /* 0x0000181fff347424 */ /* 0x000fe400078e00ff */
[----:B-1----:R-:W-:Y:S05]  /*21f30*/  CALL.REL.NOINC `($__internal_25_$__cuda_sm70_shflsync_idx_p) ;  /* 0x0000231000007944 */ /* 0x002fea0003c00000 */
        /* <DEDUP_REMOVED lines=8> */
.L_x_1636:
[----:B------:R-:W-:Y:S01]  /*21fc0*/  MOV R2, RZ ;  /* 0x000000ff00027202 */ /* 0x000fe20000000f00 */
[----:B------:R-:W-:Y:S01]  /*21fd0*/  IMAD.MOV.U32 R53, RZ, RZ, R4 ;  /* 0x000000ffff357224 */ /* 0x000fe200078e0004 */
[----:B------:R-:W-:Y:S01]  /*21fe0*/  MOV R3, 0x22010 ;  /* 0x0002201000037802 */ /* 0x000fe20000000f00 */
[----:B------:R-:W-:Y:S02]  /*21ff0*/  IMAD.MOV.U32 R52, RZ, RZ, 0x181f ;  /* 0x0000181fff347424 */ /* 0x000fe400078e00ff */
[----:B------:R-:W-:Y:S05]  /*22000*/  CALL.REL.NOINC `($__internal_25_$__cuda_sm70_shflsync_idx_p) ;  /* 0x0000224000007944 */ /* 0x000fea0003c00000 */
[----:B------:R-:W-:Y:S01]  /*22010*/  MOV R6, R52 ;  /* 0x0000003400067202 */ /* 0x000fe20000000f00 */
[----:B------:R-:W-:-:S05]  /*22020*/  BRA `(.L_x_1740) ;  /* 0xffff389000007947 */ /* 0x000fca000383ffff */
.L_x_1637:
[----:B------:R-:W-:Y:S01]  /*22030*/  MOV R2, RZ ;  /* 0x000000ff00027202 */ /* 0x000fe20000000f00 */
[----:B------:R-:W-:Y:S01]  /*22040*/  IMAD.MOV.U32 R53, RZ, RZ, R5 ;  /* 0x000000ffff357224 */ /* 0x000fe200078e0005 */
[----:B------:R-:W-:Y:S01]  /*22050*/  MOV R3, 0x22080 ;  /* 0x0002208000037802 */ /* 0x000fe20000000f00 */
[----:B------:R-:W-:Y:S02]  /*22060*/  IMAD.MOV.U32 R52, RZ, RZ, 0x181f ;  /* 0x0000181fff347424 */ /* 0x000fe400078e00ff */
[----:B-12---:R-:W-:Y:S05]  /*22070*/  CALL.REL.NOINC `($__internal_25_$__cuda_sm70_shflsync_idx_p) ;  /* 0x000021d000007944 */ /* 0x006fea0003c00000 */
[----:B------:R-:W-:Y:S01]  /*22080*/  MOV R2, R52 ;  /* 0x0000003400027202 */ /* 0x000fe20000000f00 */
[----:B------:R-:W-:-:S05]  /*22090*/  BRA `(.L_x_1741) ;  /* 0xffff384000007947 */ /* 0x000fca000383ffff */
.L_x_1638:
[----:B--2---:R-:W-:Y:S01]  /*220a0*/  MOV R2, 0x1 ;  /* 0x0000000100027802 */ /* 0x004fe20000000f00 */
[----:B------:R-:W-:Y:S01]  /*220b0*/  IMAD.MOV.U32 R53, RZ, RZ, R4 ;  /* 0x000000ffff357224 */ /* 0x000fe200078e0004 */
[----:B------:R-:W-:Y:S01]  /*220c0*/  MOV R3, 0x220f0 ;  /* 0x000220f000037802 */ /* 0x000fe20000000f00 */
[----:B------:R-:W-:Y:S02]  /*220d0*/  IMAD.MOV.U32 R52, RZ, RZ, 0x181f ;  /* 0x0000181fff347424 */ /* 0x000fe400078e00ff */
[----:B-1-3--:R-:W-:Y:S05]  /*220e0*/  CALL.REL.NOINC `($__internal_25_$__cuda_sm70_shflsync_idx_p) ;  /* 0x0000216000007944 */ /* 0x00afea0003c00000 */
        /* <DEDUP_REMOVED lines=8> */
.L_x_1639:
[----:B-1----:R-:W-:Y:S01]  /*22170*/  MOV R2, 0x2 ;  /* 0x0000000200027802 */ /* 0x002fe20000000f00 */
[----:B------:R-:W-:Y:S01]  /*22180*/  IMAD.MOV.U32 R53, RZ, RZ, R4 ;  /* 0x000000ffff357224 */ /* 0x000fe200078e0004 */
[----:B------:R-:W-:Y:S01]  /*22190*/  MOV R3, 0x221c0 ;  /* 0x000221c000037802 */ /* 0x000fe20000000f00 */
[----:B------:R-:W-:Y:S02]  /*221a0*/  IMAD.MOV.U32 R52, RZ, RZ, 0x181f ;  /* 0x0000181fff347424 */ /* 0x000fe400078e00ff */
[----:B---34-:R-:W-:Y:S05]  /*221b0*/  CALL.REL.NOINC `($__internal_25_$__cuda_sm70_shflsync_idx_p) ;  /* 0x0000209000007944 */ /* 0x018fea0003c00000 */
[----:B------:R-:W-:Y:S01]  /*221c0*/  MOV R6, R52 ;  /* 0x0000003400067202 */ /* 0x000fe20000000f00 */
[----:B------:R-:W-:-:S05]  /*221d0*/  BRA `(.L_x_1743) ;  /* 0xffff38f000007947 */ /* 0x000fca000383ffff */
.L_x_1640:
[----:B-1----:R-:W-:Y:S01]  /*221e0*/  MOV R2, 0x2 ;  /* 0x0000000200027802 */ /* 0x002fe20000000f00 */
[----:B------:R-:W-:Y:S01]  /*221f0*/  IMAD.MOV.U32 R53, RZ, RZ, R5 ;  /* 0x000000ffff357224 */ /* 0x000fe200078e0005 */
[----:B------:R-:W-:Y:S01]  /*22200*/  MOV R3, 0x22230 ;  /* 0x0002223000037802 */ /* 0x000fe20000000f00 */
[----:B------:R-:W-:Y:S02]  /*22210*/  IMAD.MOV.U32 R52, RZ, RZ, 0x181f ;  /* 0x0000181fff347424 */ /* 0x000fe400078e00ff */
[----:B--234-:R-:W-:Y:S05]  /*22220*/  CALL.REL.NOINC `($__internal_25_$__cuda_sm70_shflsync_idx_p) ;  /* 0x0000202000007944 */ /* 0x01cfea0003c00000 */
[----:B------:R-:W-:Y:S01]  /*22230*/  MOV R2, R52 ;  /* 0x0000003400027202 */ /* 0x000fe20000000f00 */
[----:B------:R-:W-:-:S05]  /*22240*/  BRA `(.L_x_1744) ;  /* 0xffff38a000007947 */ /* 0x000fca000383ffff */
.L_x_1641:
[----:B--2---:R-:W-:Y:S01]  /*22250*/  MOV R2, 0x3 ;  /* 0x0000000300027802 */ /* 0x004fe20000000f00 */
[----:B------:R-:W-:Y:S01]  /*22260*/  IMAD.MOV.U32 R53, RZ, RZ, R4 ;  /* 0x000000ffff357224 */ /* 0x000fe200078e0004 */
[----:B------:R-:W-:Y:S01]  /*22270*/  MOV R3, 0x222a0 ;  /* 0x000222a000037802 */ /* 0x000fe20000000f00 */
[----:B------:R-:W-:Y:S02]  /*22280*/  IMAD.MOV.U32 R52, RZ, RZ, 0x181f ;  /* 0x0000181fff347424 */ /* 0x000fe400078e00ff */
[----:B-1-34-:R-:W-:Y:S05]  /*22290*/  CALL.REL.NOINC `($__internal_25_$__cuda_sm70_shflsync_idx_p) ;  /* 0x00001fb000007944 */ /* 0x01afea0003c00000 */
        /* <DEDUP_REMOVED lines=8> */
.L_x_1642:
[----:B------:R-:W-:Y:S01]  /*22320*/  MOV R2, RZ ;  /* 0x000000ff00027202 */ /* 0x000fe20000000f00 */
[----:B------:R-:W-:Y:S01]  /*22330*/  IMAD.MOV.U32 R53, RZ, RZ, R4 ;  /* 0x000000ffff357224 */ /* 0x000fe200078e0004 */
[----:B------:R-:W-:Y:S01]  /*22340*/  MOV R3, 0x22370 ;  /* 0x0002237000037802 */ /* 0x000fe20000000f00 */
[----:B------:R-:W-:Y:S02]  /*22350*/  IMAD.MOV.U32 R52, RZ, RZ, 0x1c1f ;  /* 0x00001c1fff347424 */ /* 0x000fe400078e00ff */
[----:B------:R-:W-:Y:S05]  /*22360*/  CALL.REL.NOINC `($__internal_25_$__cuda_sm70_shflsync_idx_p) ;  /* 0x00001ee000007944 */ /* 0x000fea0003c00000 */
[----:B------:R-:W-:Y:S01]  /*22370*/  MOV R2, R52 ;  /* 0x0000003400027202 */ /* 0x000fe20000000f00 */
[----:B------:R-:W-:-:S05]  /*22380*/  BRA `(.L_x_1746) ;  /* 0xffff3a4000007947 */ /* 0x000fca000383ffff */
.L_x_1643:
[----:B------:R-:W-:Y:S01]  /*22390*/  MOV R2, 0x1 ;  /* 0x0000000100027802 */ /* 0x000fe20000000f00 */
[----:B------:R-:W-:Y:S01]  /*223a0*/  IMAD.MOV.U32 R53, RZ, RZ, R4 ;  /* 0x000000ffff357224 */ /* 0x000fe200078e0004 */
[----:B------:R-:W-:Y:S01]  /*223b0*/  MOV R3, 0x223e0 ;  /* 0x000223e000037802 */ /* 0x000fe20000000f00 */
[----:B------:R-:W-:Y:S02]  /*223c0*/  IMAD.MOV.U32 R52, RZ, RZ, 0x1c1f ;  /* 0x00001c1fff347424 */ /* 0x000fe400078e00ff */
[----:B-1----:R-:W-:Y:S05]  /*223d0*/  CALL.REL.NOINC `($__internal_25_$__cuda_sm70_shflsync_idx_p) ;  /* 0x00001e7000007944 */ /* 0x002fea0003c00000 */
[----:B------:R-:W-:Y:S01]  /*223e0*/  FMNMX.FTZ R2, R8, R15, !PT ;  /* 0x0000000f08027209 */ /* 0x000fe20007810000 */
[----:B------:R-:W-:Y:S03]  /*223f0*/  IMAD.IADD R5, R5, 0x1, R52 ;  /* 0x0000000105057824 */ /* 0x000fe600078e0234 */
[----:B------:R-:W-:Y:S02]  /*22400*/  FMNMX.FTZ R2, R44, R2, !PT ;  /* 0x000000022c027209 */ /* 0x000fe40007810000 */
[C---:B------:R-:W-:Y:S02]  /*22410*/  ISETP.GT.AND P0, PT, R5.reuse, RZ, PT ;  /* 0x000000ff0500720c */ /* 0x040fe40003f04270 */
[----:B------:R-:W-:Y:S02]  /*22420*/  ISETP.GT.AND P1, PT, R5, 0x1, PT ;  /* 0x000000010500780c */ /* 0x000fe40003f24270 */
[----:B------:R-:W-:Y:S02]  /*22430*/  FSEL R9, R235, -INF , P0 ;  /* 0xff800000eb097808 */ /* 0x000fe40000000000 */
[----:B------:R-:W-:Y:S02]  /*22440*/  ISETP.GT.AND P2, PT, R5, 0x8, PT ;  /* 0x000000080500780c */ /* 0x000fe40003f44270 */
[----:B------:R-:W-:Y:S02]  /*22450*/  FSEL R67, R234, -INF , P1 ;  /* 0xff800000ea437808 */ /* 0x000fe40000800000 */
[----:B------:R-:W-:Y:S02]  /*22460*/  FMNMX.FTZ R3, R9, R80, !PT ;  /* 0x0000005009037209 */ /* 0x000fe40007810000 */
[----:B------:R-:W-:Y:S02]  /*22470*/  ISETP.GT.AND P3, PT, R5, 0x9, PT ;  /* 0x000000090500780c */ /* 0x000fe40003f64270 */
[----:B------:R-:W-:Y:S02]  /*22480*/  FSEL R66, R228, -INF , P2 ;  /* 0xff800000e4427808 */ /* 0x000fe40001000000 */
[----:B------:R-:W-:Y:S02]  /*22490*/  FMNMX.FTZ R3, R67, R3, !PT ;  /* 0x0000000343037209 */ /* 0x000fe40007810000 */
[----:B------:R-:W-:Y:S02]  /*224a0*/  ISETP.GT.AND P0, PT, R5, 0x10, PT ;  /* 0x000000100500780c */ /* 0x000fe40003f04270 */
[----:B------:R-:W-:Y:S02]  /*224b0*/  FSEL R65, R225, -INF , P3 ;  /* 0xff800000e1417808 */ /* 0x000fe40001800000 */
[----:B------:R-:W-:Y:S02]  /*224c0*/  FMNMX.FTZ R2, R43, R2, !PT ;  /* 0x000000022b027209 */ /* 0x000fe40007810000 */
        /* <DEDUP_REMOVED lines=81> */
[C---:B------:R-:W-:Y:S02]  /*229e0*/  ISETP.GT.AND P2, PT, R5.reuse, 0x61, PT ;  /* 0x000000610500780c */ /* 0x040fe40003f44270 */
[C---:B------:R-:W-:Y:S02]  /*229f0*/  ISETP.GT.AND P1, PT, R5.reuse, 0x68, PT ;  /* 0x000000680500780c */ /* 0x040fe40003f24270 */
[----:B------:R-:W-:Y:S02]  /*22a00*/  ISETP.GT.AND P0, PT, R5, 0x69, PT ;  /* 0x000000690500780c */ /* 0x000fe40003f04270 */
[----:B------:R-:W-:Y:S02]  /*22a10*/  FMNMX.FTZ R2, R22, R2, !PT ;  /* 0x0000000216027209 */ /* 0x000fe40007810000 */
[----:B------:R-:W-:Y:S02]  /*22a20*/  FSEL R17, R153, -INF , P3 ;  /* 0xff80000099117808 */ /* 0x000fe40001800000 */
[----:B------:R-:W-:Y:S01]  /*22a30*/  FMNMX.FTZ R5, R45, R3, !PT ;  /* 0x000000032d057209 */ /* 0x000fe20007810000 */
[----:B------:R-:W-:Y:S01]  /*22a40*/  IMAD.MOV.U32 R3, RZ, RZ, 0x2 ;  /* 0x00000002ff037424 */ /* 0x000fe200078e00ff */
[----:B------:R-:W-:Y:S02]  /*22a50*/  FMNMX.FTZ R4, R21, R2, !PT ;  /* 0x0000000215047209 */ /* 0x000fe40007810000 */
        /* <DEDUP_REMOVED lines=11> */
[----:B------:R-:W-:Y:S05]  /*22b10*/  CALL.REL.NOINC `($__internal_24_$__cuda_sm70_shflsync_bfly_p) ;  /* 0x000016d000007944 */ /* 0x000fea0003c00000 */
[----:B------:R-:W-:Y:S01]  /*22b20*/  FMNMX.FTZ R4, R4, R225, !PT ;  /* 0x000000e104047209 */ /* 0x000fe20007810000 */
[----:B------:R-:W-:Y:S01]  /*22b30*/  IMAD.MOV.U32 R3, RZ, RZ, 0x1 ;  /* 0x00000001ff037424 */ /* 0x000fe200078e00ff */
[----:B------:R-:W-:Y:S02]  /*22b40*/  MOV R2, 0x22b60 ;  /* 0x00022b6000027802 */ /* 0x000fe40000000f00 */
[----:B------:R-:W-:Y:S05]  /*22b50*/  CALL.REL.NOINC `($__internal_24_$__cuda_sm70_shflsync_bfly_p) ;  /* 0x0000169000007944 */ /* 0x000fea0003c00000 */
[----:B------:R-:W-:Y:S01]  /*22b60*/  IMAD.MOV.U32 R3, RZ, RZ, 0x2 ;  /* 0x00000002ff037424 */ /* 0x000fe200078e00ff */
[----:B------:R-:W-:Y:S01]  /*22b70*/  FMNMX.FTZ R6, R4, R225, !PT ;  /* 0x000000e104067209 */ /* 0x000fe20007810000 */
[----:B------:R-:W-:Y:S01]  /*22b80*/  IMAD.MOV.U32 R4, RZ, RZ, R5 ;  /* 0x000000ffff047224 */ /* 0x000fe200078e0005 */
[----:B------:R-:W-:Y:S02]  /*22b90*/  MOV R2, 0x22bb0 ;  /* 0x00022bb000027802 */ /* 0x000fe40000000f00 */
[----:B------:R-:W-:Y:S05]  /*22ba0*/  CALL.REL.NOINC `($__internal_24_$__cuda_sm70_shflsync_bfly_p) ;  /* 0x0000164000007944 */ /* 0x000fea0003c00000 */
[----:B------:R-:W-:Y:S01]  /*22bb0*/  FMNMX.FTZ R4, R5, R225, !PT ;  /* 0x000000e105047209 */ /* 0x000fe20007810000 */
[----:B------:R-:W-:Y:S01]  /*22bc0*/  IMAD.MOV.U32 R3, RZ, RZ, 0x1 ;  /* 0x00000001ff037424 */ /* 0x000fe200078e00ff */
[----:B------:R-:W-:Y:S02]  /*22bd0*/  MOV R2, 0x22bf0 ;  /* 0x00022bf000027802 */ /* 0x000fe40000000f00 */
[----:B------:R-:W-:Y:S05]  /*22be0*/  CALL.REL.NOINC `($__internal_24_$__cuda_sm70_shflsync_bfly_p) ;  /* 0x0000160000007944 */ /* 0x000fea0003c00000 */
[----:B------:R-:W-:Y:S01]  /*22bf0*/  MOV R2, R225 ;  /* 0x000000e100027202 */ /* 0x000fe20000000f00 */
[----:B------:R-:W-:-:S05]  /*22c00*/  BRA `(.L_x_1747) ;  /* 0xffff3cf000007947 */ /* 0x000fca000383ffff */
.L_x_1646:
[----:B-1--4-:R-:W-:Y:S01]  /*22c10*/  MOV R2, RZ ;  /* 0x000000ff00027202 */ /* 0x012fe20000000f00 */
[----:B------:R-:W-:Y:S01]  /*22c20*/  IMAD.MOV.U32 R53, RZ, RZ, R4 ;  /* 0x000000ffff357224 */ /* 0x000fe200078e0004 */
[----:B------:R-:W-:Y:S01]  /*22c30*/  MOV R3, 0x22c60 ;  /* 0x00022c6000037802 */ /* 0x000fe20000000f00 */
[----:B------:R-:W-:Y:S02]  /*22c40*/  IMAD.MOV.U32 R52, RZ, RZ, 0x181f ;  /* 0x0000181fff347424 */ /* 0x000fe400078e00ff */
[----:B------:R-:W-:Y:S05]  /*22c50*/  CALL.REL.NOINC `($__internal_25_$__cuda_sm70_shflsync_idx_p) ;  /* 0x000015f000007944 */ /* 0x000fea0003c00000 */
[----:B------:R-:W-:Y:S01]  /*22c60*/  MOV R10, R52 ;  /* 0x00000034000a7202 */ /* 0x000fe20000000f00 */
[----:B------:R-:W-:-:S05]  /*22c70*/  BRA `(.L_x_1748) ;  /* 0xffff5c0000007947 */ /* 0x000fca000383ffff */
.L_x_1649:
        /* <DEDUP_REMOVED lines=13> */
.L_x_1652:
[----:B------:R-:W-:Y:S01]  /*22d50*/  MOV R2, RZ ;  /* 0x000000ff00027202 */ /* 0x000fe20000000f00 */
[----:B------:R-:W-:Y:S01]  /*22d60*/  IMAD.MOV.U32 R53, RZ, RZ, R4 ;  /* 0x000000ffff357224 */ /* 0x000fe200078e0004 */
[----:B------:R-:W-:Y:S01]  /*22d70*/  MOV R3, 0x22da0 ;  /* 0x00022da000037802 */ /* 0x000fe20000000f00 */
[----:B------:R-:W-:Y:S02]  /*22d80*/  IMAD.MOV.U32 R52, RZ, RZ, 0x181f ;  /* 0x0000181fff347424 */ /* 0x000fe400078e00ff */
[----:B------:R-:W-:Y:S05]  /*22d90*/  CALL.REL.NOINC `($__internal_25_$__cuda_sm70_shflsync_idx_p) ;  /* 0x000014b000007944 */ /* 0x000fea0003c00000 */
[----:B------:R-:W-:Y:S01]  /*22da0*/  MOV R10, R52 ;  /* 0x00000034000a7202 */ /* 0x000fe20000000f00 */
[----:B------:R-:W-:-:S05]  /*22db0*/  BRA `(.L_x_1750) ;  /* 0xffff71b000007947 */ /* 0x000fca000383ffff */
.L_x_1653:
[----:B------:R-:W-:Y:S01]  /*22dc0*/  MOV R2, RZ ;  /* 0x000000ff00027202 */ /* 0x000fe20000000f00 */
[----:B------:R-:W-:Y:S01]  /*22dd0*/  IMAD.MOV.U32 R53, RZ, RZ, R8 ;  /* 0x000000ffff357224 */ /* 0x000fe200078e0008 */
[----:B------:R-:W-:Y:S01]  /*22de0*/  MOV R3, 0x22e10 ;  /* 0x00022e1000037802 */ /* 0x000fe20000000f00 */
[----:B------:R-:W-:Y:S02]  /*22df0*/  IMAD.MOV.U32 R52, RZ, RZ, 0x181f ;  /* 0x0000181fff347424 */ /* 0x000fe400078e00ff */
[----:B-12---:R-:W-:Y:S05]  /*22e00*/  CALL.REL.NOINC `($__internal_25_$__cuda_sm70_shflsync_idx_p) ;  /* 0x0000144000007944 */ /* 0x006fea0003c00000 */
[----:B------:R-:W-:Y:S01]  /*22e10*/  MOV R9, R52 ;  /* 0x0000003400097202 */ /* 0x000fe20000000f00 */
[----:B------:R-:W-:-:S05]  /*22e20*/  BRA `(.L_x_1751) ;  /* 0xffff716000007947 */ /* 0x000fca000383ffff */
.L_x_1654:
        /* <DEDUP_REMOVED lines=13> */
.L_x_1655:
[----:B-1----:R-:W-:Y:S01]  /*22f00*/  MOV R2, 0x2 ;  /* 0x0000000200027802 */ /* 0x002fe20000000f00 */
[----:B------:R-:W-:Y:S01]  /*22f10*/  IMAD.MOV.U32 R53, RZ, RZ, R4 ;  /* 0x000000ffff357224 */ /* 0x000fe200078e0004 */
[----:B------:R-:W-:Y:S01]  /*22f20*/  MOV R3, 0x22f50 ;  /* 0x00022f5000037802 */ /* 0x000fe20000000f00 */
[----:B------:R-:W-:Y:S02]  /*22f30*/  IMAD.MOV.U32 R52, RZ, RZ, 0x181f ;  /* 0x0000181fff347424 */ /* 0x000fe400078e00ff */
[----:B---34-:R-:W-:Y:S05]  /*22f40*/  CALL.REL.NOINC `($__internal_25_$__cuda_sm70_shflsync_idx_p) ;  /* 0x0000130000007944 */ /* 0x018fea0003c00000 */
[----:B------:R-:W-:Y:S01]  /*22f50*/  MOV R10, R52 ;  /* 0x00000034000a7202 */ /* 0x000fe20000000f00 */
[----:B------:R-:W-:-:S05]  /*22f60*/  BRA `(.L_x_1753) ;  /* 0xffff729000007947 */ /* 0x000fca000383ffff */
.L_x_1656:
[----:B-1----:R-:W-:Y:S01]  /*22f70*/  MOV R2, 0x2 ;  /* 0x0000000200027802 */ /* 0x002fe20000000f00 */
[----:B------:R-:W-:Y:S01]  /*22f80*/  IMAD.MOV.U32 R53, RZ, RZ, R8 ;  /* 0x000000ffff357224 */ /* 0x000fe200078e0008 */
[----:B------:R-:W-:Y:S01]  /*22f90*/  MOV R3, 0x22fc0 ;  /* 0x00022fc000037802 */ /* 0x000fe20000000f00 */
[----:B------:R-:W-:Y:S02]  /*22fa0*/  IMAD.MOV.U32 R52, RZ, RZ, 0x181f ;  /* 0x0000181fff347424 */ /* 0x000fe400078e00ff */
[----:B--234-:R-:W-:Y:S05]  /*22fb0*/  CALL.REL.NOINC `($__internal_25_$__cuda_sm70_shflsync_idx_p) ;  /* 0x0000129000007944 */ /* 0x01cfea0003c00000 */
[----:B------:R-:W-:Y:S01]  /*22fc0*/  MOV R9, R52 ;  /* 0x0000003400097202 */ /* 0x000fe20000000f00 */
[----:B------:R-:W-:-:S05]  /*22fd0*/  BRA `(.L_x_1754) ;  /* 0xffff724000007947 */ /* 0x000fca000383ffff */
.L_x_1657:
[----:B-1----:R-:W-:Y:S01]  /*22fe0*/  MOV R2, 0x3 ;  /* 0x0000000300027802 */ /* 0x002fe20000000f00 */
[----:B------:R-:W-:Y:S01]  /*22ff0*/  IMAD.MOV.U32 R53, RZ, RZ, R4 ;  /* 0x000000ffff357224 */ /* 0x000fe200078e0004 */
[----:B------:R-:W-:Y:S01]  /*23000*/  MOV R3, 0x23030 ;  /* 0x0002303000037802 */ /* 0x000fe20000000f00 */
[----:B------:R-:W-:Y:S02]  /*23010*/  IMAD.MOV.U32 R52, RZ, RZ, 0x181f ;  /* 0x0000181fff347424 */ /* 0x000fe400078e00ff */
[----:B--2-4-:R-:W-:Y:S05]  /*23020*/  CALL.REL.NOINC `($__internal_25_$__cuda_sm70_shflsync_idx_p) ;  /* 0x0000122000007944 */ /* 0x014fea0003c00000 */
        /* <DEDUP_REMOVED lines=8> */
.L_x_1658:
[----:B------:R-:W-:Y:S02]  /*230b0*/  MOV R3, 0x2 ;  /* 0x0000000200037802 */ /* 0x000fe40000000f00 */
[----:B------:R-:W-:Y:S02]  /*230c0*/  MOV R2, 0x230e0 ;  /* 0x000230e000027802 */ /* 0x000fe40000000f00 */
[----:B------:R-:W-:Y:S05]  /*230d0*/  CALL.REL.NOINC `($__internal_24_$__cuda_sm70_shflsync_bfly_p) ;  /* 0x0000111000007944 */ /* 0x000fea0003c00000 */
[----:B------:R-:W-:Y:S01]  /*230e0*/  MOV R2, R225 ;  /* 0x000000e100027202 */ /* 0x000fe20000000f00 */
[----:B------:R-:W-:-:S05]  /*230f0*/  BRA `(.L_x_1756) ;  /* 0xffff773000007947 */ /* 0x000fca000383ffff */
.L_x_1659:
[----:B------:R-:W-:Y:S02]  /*23100*/  MOV R3, 0x1 ;  /* 0x0000000100037802 */ /* 0x000fe40000000f00 */
        /* <DEDUP_REMOVED lines=13> */
.L_x_1661:
[----:B------:R-:W-:Y:S01]  /*231e0*/  IMAD.MOV.U32 R4, RZ, RZ, R246 ;  /* 0x000000ffff047224 */ /* 0x000fe200078e00f6 */
[----:B------:R-:W-:-:S02]  /*231f0*/  MOV R3, 0x2 ;  /* 0x0000000200037802 */ /* 0x000fc40000000f00 */
[----:B------:R-:W-:Y:S02]  /*23200*/  MOV R2, 0x23220 ;  /* 0x0002322000027802 */ /* 0x000fe40000000f00 */
[----:B------:R-:W-:Y:S05]  /*23210*/  CALL.REL.NOINC `($__internal_24_$__cuda_sm70_shflsync_bfly_p) ;  /* 0x00000fd000007944 */ /* 0x000fea0003c00000 */
[----:B------:R-:W-:Y:S01]  /*23220*/  MOV R2, R225 ;  /* 0x000000e100027202 */ /* 0x000fe20000000f00 */
[----:B------:R-:W-:Y:S05]  /*23230*/  BRA `(.L_x_1758) ;  /* 0xffff92f000007947 */ /* 0x000fea000383ffff */
.L_x_1662:
[----:B------:R-:W-:Y:S02]  /*23240*/  MOV R3, 0x1 ;  /* 0x0000000100037802 */ /* 0x000fe40000000f00 */
[----:B------:R-:W-:Y:S02]  /*23250*/  MOV R2, 0x23270 ;  /* 0x0002327000027802 */ /* 0x000fe40000000f00 */
[----:B-1----:R-:W-:Y:S05]  /*23260*/  CALL.REL.NOINC `($__internal_24_$__cuda_sm70_shflsync_bfly_p) ;  /* 0x00000f8000007944 */ /* 0x002fea0003c00000 */
[----:B------:R-:W-:Y:S02]  /*23270*/  FADD.FTZ R8, R4, R225 ;  /* 0x000000e104087221 */ /* 0x000fe40000010000 */
[----:B------:R1:W5:Y:S01]  /*23280*/  LDL R4, [R1] ;  /* 0x0000000001047983 */ /* 0x0003620000100800 */
[----:B------:R-:W-:Y:S02]  /*23290*/  MOV R3, 0x2 ;  /* 0x0000000200037802 */ /* 0x000fe40000000f00 */
[----:B------:R-:W-:Y:S02]  /*232a0*/  MOV R2, 0x232c0 ;  /* 0x000232c000027802 */ /* 0x000fe40000000f00 */
[----:B-1---5:R-:W-:Y:S05]  /*232b0*/  CALL.REL.NOINC `($__internal_24_$__cuda_sm70_shflsync_bfly_p) ;  /* 0x00000f3000007944 */ /* 0x022fea0003c00000 */
[----:B------:R-:W2:Y:S01]  /*232c0*/  LDL.LU R2, [R1] ;  /* 0x0000000001027983 */ /* 0x000ea20000300800 */
[----:B------:R-:W-:Y:S01]  /*232d0*/  MOV R3, 0x1 ;  /* 0x0000000100037802 */ /* 0x000fe20000000f00 */
[----:B--2---:R-:W-:Y:S01]  /*232e0*/  FADD.FTZ R9, R2, R225 ;  /* 0x000000e102097221 */ /* 0x004fe20000010000 */
[----:B------:R-:W-:-:S04]  /*232f0*/  MOV R2, 0x23320 ;  /* 0x0002332000027802 */ /* 0x000fc80000000f00 */
[----:B------:R-:W-:Y:S02]  /*23300*/  MOV R4, R9 ;  /* 0x0000000900047202 */ /* 0x000fe40000000f00 */
[----:B------:R-:W-:Y:S05]  /*23310*/  CALL.REL.NOINC `($__internal_24_$__cuda_sm70_shflsync_bfly_p) ;  /* 0x00000ed000007944 */ /* 0x000fea0003c00000 */
[----:B------:R-:W-:Y:S01]  /*23320*/  MOV R2, R225 ;  /* 0x000000e100027202 */ /* 0x000fe20000000f00 */
[----:B------:R-:W-:Y:S05]  /*23330*/  BRA `(.L_x_1759) ;  /* 0xffff927000007947 */ /* 0x000fea000383ffff */
.L_x_1669:
[----:B--234-:R-:W-:Y:S01]  /*23340*/  IMAD.MOV.U32 R53, RZ, RZ, R6 ;  /* 0x000000ffff357224 */ /* 0x01cfe200078e0006 */
[----:B------:R-:W-:Y:S01]  /*23350*/  MOV R2, RZ ;  /* 0x000000ff00027202 */ /* 0x000fe20000000f00 */
[----:B------:R-:W-:Y:S01]  /*23360*/  IMAD.MOV.U32 R52, RZ, RZ, 0x181f ;  /* 0x0000181fff347424 */ /* 0x000fe200078e00ff */
[----:B------:R-:W-:Y:S02]  /*23370*/  MOV R3, 0x23390 ;  /* 0x0002339000037802 */ /* 0x000fe40000000f00 */
[----:B-1----:R-:W-:Y:S05]  /*23380*/  CALL.REL.NOINC `($__internal_25_$__cuda_sm70_shflsync_idx_p) ;  /* 0x00000ec000007944 */ /* 0x002fea0003c00000 */
[----:B------:R-:W-:Y:S01]  /*23390*/  MOV R9, R52 ;  /* 0x0000003400097202 */ /* 0x000fe20000000f00 */
[----:B------:R-:W-:Y:S05]  /*233a0*/  BRA `(.L_x_1760) ;  /* 0xffffa63000007947 */ /* 0x000fea000383ffff */
.L_x_1670:
[----:B------:R-:W-:Y:S01]  /*233b0*/  IMAD.MOV.U32 R53, RZ, RZ, R8 ;  /* 0x000000ffff357224 */ /* 0x000fe200078e0008 */
[----:B------:R-:W-:Y:S01]  /*233c0*/  MOV R2, RZ ;  /* 0x000000ff00027202 */ /* 0x000fe20000000f00 */
[----:B------:R-:W-:Y:S01]  /*233d0*/  IMAD.MOV.U32 R52, RZ, RZ, 0x181f ;  /* 0x0000181fff347424 */ /* 0x000fe200078e00ff */
[----:B------:R-:W-:Y:S02]  /*233e0*/  MOV R3, 0x23400 ;  /* 0x0002340000037802 */ /* 0x000fe40000000f00 */
[----:B-123--:R-:W-:Y:S05]  /*233f0*/  CALL.REL.NOINC `($__internal_25_$__cuda_sm70_shflsync_idx_p) ;  /* 0x00000e5000007944 */ /* 0x00efea0003c00000 */
[----:B------:R-:W-:Y:S01]  /*23400*/  MOV R2, R52 ;  /* 0x0000003400027202 */ /* 0x000fe20000000f00 */
[----:B------:R-:W-:Y:S05]  /*23410*/  BRA `(.L_x_1761) ;  /* 0xffffa5e000007947 */ /* 0x000fea000383ffff */
.L_x_1673:
[----:B------:R-:W-:Y:S01]  /*23420*/  IMAD.MOV.U32 R53, RZ, RZ, R6 ;  /* 0x000000ffff357224 */ /* 0x000fe200078e0006 */
[----:B--2---:R-:W-:Y:S01]  /*23430*/  MOV R2, 0x1 ;  /* 0x0000000100027802 */ /* 0x004fe20000000f00 */
[----:B------:R-:W-:Y:S01]  /*23440*/  IMAD.MOV.U32 R52, RZ, RZ, 0x181f ;  /* 0x0000181fff347424 */ /* 0x000fe200078e00ff */
[----:B------:R-:W-:-:S02]  /*23450*/  MOV R3, 0x23470 ;  /* 0x0002347000037802 */ /* 0x000fc40000000f00 */
[----:B-1-34-:R-:W-:Y:S05]  /*23460*/  CALL.REL.NOINC `($__internal_25_$__cuda_sm70_shflsync_idx_p) ;  /* 0x00000de000007944 */ /* 0x01afea0003c00000 */
        /* <DEDUP_REMOVED lines=8> */
.L_x_1676:
[----:B------:R-:W-:Y:S01]  /*234f0*/  IMAD.MOV.U32 R53, RZ, RZ, R6 ;  /* 0x000000ffff357224 */ /* 0x000fe200078e0006 */
[----:B--2---:R-:W-:Y:S01]  /*23500*/  MOV R2, 0x2 ;  /* 0x0000000200027802 */ /* 0x004fe20000000f00 */
[----:B------:R-:W-:Y:S01]  /*23510*/  IMAD.MOV.U32 R52, RZ, RZ, 0x181f ;  /* 0x0000181fff347424 */ /* 0x000fe200078e00ff */
[----:B------:R-:W-:Y:S02]  /*23520*/  MOV R3, 0x23540 ;  /* 0x0002354000037802 */ /* 0x000fe40000000f00 */
[----:B-1-34-:R-:W-:Y:S05]  /*23530*/  CALL.REL.NOINC `($__internal_25_$__cuda_sm70_shflsync_idx_p) ;  /* 0x00000d1000007944 */ /* 0x01afea0003c00000 */
[----:B------:R-:W-:Y:S01]  /*23540*/  MOV R9, R52 ;  /* 0x0000003400097202 */ /* 0x000fe20000000f00 */
[----:B------:R-:W-:Y:S05]  /*23550*/  BRA `(.L_x_1763) ;  /* 0xffffa6a000007947 */ /* 0x000fea000383ffff */
.L_x_1677:
[----:B------:R-:W-:Y:S01]  /*23560*/  IMAD.MOV.U32 R53, RZ, RZ, R8 ;  /* 0x000000ffff357224 */ /* 0x000fe200078e0008 */
[----:B--2---:R-:W-:Y:S01]  /*23570*/  MOV R2, 0x2 ;  /* 0x0000000200027802 */ /* 0x004fe20000000f00 */
[----:B------:R-:W-:Y:S01]  /*23580*/  IMAD.MOV.U32 R52, RZ, RZ, 0x181f ;  /* 0x0000181fff347424 */ /* 0x000fe200078e00ff */
[----:B------:R-:W-:Y:S02]  /*23590*/  MOV R3, 0x235b0 ;  /* 0x000235b000037802 */ /* 0x000fe40000000f00 */
[----:B-1-34-:R-:W-:Y:S05]  /*235a0*/  CALL.REL.NOINC `($__internal_25_$__cuda_sm70_shflsync_idx_p) ;  /* 0x00000ca000007944 */ /* 0x01afea0003c00000 */
[----:B------:R-:W-:Y:S01]  /*235b0*/  MOV R2, R52 ;  /* 0x0000003400027202 */ /* 0x000fe20000000f00 */
[----:B------:R-:W-:Y:S05]  /*235c0*/  BRA `(.L_x_1764) ;  /* 0xffffa65000007947 */ /* 0x000fea000383ffff */
.L_x_1680:
[----:B------:R-:W-:Y:S01]  /*235d0*/  IMAD.MOV.U32 R53, RZ, RZ, R6 ;  /* 0x000000ffff357224 */ /* 0x000fe200078e0006 */
[----:B---34-:R-:W-:Y:S01]  /*235e0*/  MOV R2, 0x3 ;  /* 0x0000000300027802 */ /* 0x018fe20000000f00 */
[----:B------:R-:W-:Y:S01]  /*235f0*/  IMAD.MOV.U32 R52, RZ, RZ, 0x181f ;  /* 0x0000181fff347424 */ /* 0x000fe200078e00ff */
[----:B------:R-:W-:-:S02]  /*23600*/  MOV R3, 0x23620 ;  /* 0x0002362000037802 */ /* 0x000fc40000000f00 */
[----:B-12---:R-:W-:Y:S05]  /*23610*/  CALL.REL.NOINC `($__internal_25_$__cuda_sm70_shflsync_idx_p) ;  /* 0x00000c3000007944 */ /* 0x006fea0003c00000 */
        /* <DEDUP_REMOVED lines=8> */
.L_x_1682:
[----:B------:R-:W-:Y:S01]  /*236a0*/  IMAD.MOV.U32 R53, RZ, RZ, R6 ;  /* 0x000000ffff357224 */ /* 0x000fe200078e0006 */
[----:B------:R-:W-:Y:S01]  /*236b0*/  MOV R2, RZ ;  /* 0x000000ff00027202 */ /* 0x000fe20000000f00 */
[----:B------:R-:W-:Y:S01]  /*236c0*/  IMAD.MOV.U32 R52, RZ, RZ, 0x1c1f ;  /* 0x00001c1fff347424 */ /* 0x000fe200078e00ff */
[----:B------:R-:W-:Y:S02]  /*236d0*/  MOV R3, 0x236f0 ;  /* 0x000236f000037802 */ /* 0x000fe40000000f00 */
[----:B------:R-:W-:Y:S05]  /*236e0*/  CALL.REL.NOINC `($__internal_25_$__cuda_sm70_shflsync_idx_p) ;  /* 0x00000b6000007944 */ /* 0x000fea0003c00000 */
[----:B------:R-:W-:Y:S01]  /*236f0*/  MOV R4, R52 ;  /* 0x0000003400047202 */ /* 0x000fe20000000f00 */
[----:B------:R-:W-:Y:S05]  /*23700*/  BRA `(.L_x_1766) ;  /* 0xffffa92000007947 */ /* 0x000fea000383ffff */
.L_x_1683:
[----:B------:R-:W-:Y:S01]  /*23710*/  IMAD.MOV.U32 R53, RZ, RZ, R5 ;  /* 0x000000ffff357224 */ /* 0x000fe200078e0005 */
[----:B------:R-:W-:Y:S01]  /*23720*/  MOV R2, RZ ;  /* 0x000000ff00027202 */ /* 0x000fe20000000f00 */
[----:B------:R-:W-:Y:S01]  /*23730*/  IMAD.MOV.U32 R52, RZ, RZ, 0x1c1f ;  /* 0x00001c1fff347424 */ /* 0x000fe200078e00ff */
[----:B------:R-:W-:Y:S02]  /*23740*/  MOV R3, 0x23760 ;  /* 0x0002376000037802 */ /* 0x000fe40000000f00 */
[----:B-12---:R-:W-:Y:S05]  /*23750*/  CALL.REL.NOINC `($__internal_25_$__cuda_sm70_shflsync_idx_p) ;  /* 0x00000af000007944 */ /* 0x006fea0003c00000 */
[----:B------:R-:W-:Y:S01]  /*23760*/  MOV R2, R52 ;  /* 0x0000003400027202 */ /* 0x000fe20000000f00 */
[----:B------:R-:W-:Y:S05]  /*23770*/  BRA `(.L_x_1767) ;  /* 0xffffa8d000007947 */ /* 0x000fea000383ffff */
.L_x_1686:
        /* <DEDUP_REMOVED lines=13> */
.L_x_1690:
[----:B------:R-:W-:Y:S01]  /*23850*/  IMAD.MOV.U32 R53, RZ, RZ, R5 ;  /* 0x000000ffff357224 */ /* 0x000fe200078e0005 */
[----:B------:R-:W-:Y:S01]  /*23860*/  MOV R2, RZ ;  /* 0x000000ff00027202 */ /* 0x000fe20000000f00 */
[----:B------:R-:W-:Y:S01]  /*23870*/  IMAD.MOV.U32 R52, RZ, RZ, 0x181f ;  /* 0x0000181fff347424 */ /* 0x000fe200078e00ff */
[----:B------:R-:W-:Y:S02]  /*23880*/  MOV R3, 0x238a0 ;  /* 0x000238a000037802 */ /* 0x000fe40000000f00 */
[----:B------:R-:W-:Y:S05]  /*23890*/  CALL.REL.NOINC `($__internal_25_$__cuda_sm70_shflsync_idx_p) ;  /* 0x000009b000007944 */ /* 0x000fea0003c00000 */
[----:B------:R-:W-:Y:S01]  /*238a0*/  MOV R9, R52 ;  /* 0x0000003400097202 */ /* 0x000fe20000000f00 */
[----:B------:R-:W-:Y:S05]  /*238b0*/  BRA `(.L_x_1769) ;  /* 0xffffbbe000007947 */ /* 0x000fea000383ffff */
.L_x_1691:
[----:B------:R-:W-:Y:S01]  /*238c0*/  IMAD.MOV.U32 R53, RZ, RZ, R8 ;  /* 0x000000ffff357224 */ /* 0x000fe200078e0008 */
[----:B------:R-:W-:Y:S01]  /*238d0*/  MOV R2, RZ ;  /* 0x000000ff00027202 */ /* 0x000fe20000000f00 */
[----:B------:R-:W-:Y:S01]  /*238e0*/  IMAD.MOV.U32 R52, RZ, RZ, 0x181f ;  /* 0x0000181fff347424 */ /* 0x000fe200078e00ff */
[----:B------:R-:W-:Y:S02]  /*238f0*/  MOV R3, 0x23910 ;  /* 0x0002391000037802 */ /* 0x000fe40000000f00 */
[----:B-12---:R-:W-:Y:S05]  /*23900*/  CALL.REL.NOINC `($__internal_25_$__cuda_sm70_shflsync_idx_p) ;  /* 0x0000094000007944 */ /* 0x006fea0003c00000 */
[----:B------:R-:W-:Y:S01]  /*23910*/  MOV R2, R52 ;  /* 0x0000003400027202 */ /* 0x000fe20000000f00 */
[----:B------:R-:W-:Y:S05]  /*23920*/  BRA `(.L_x_1770) ;  /* 0xffffbb9000007947 */ /* 0x000fea000383ffff */
.L_x_1694:
        /* <DEDUP_REMOVED lines=13> */
.L_x_1697:
[----:B------:R-:W-:Y:S01]  /*23a00*/  IMAD.MOV.U32 R53, RZ, RZ, R5 ;  /* 0x000000ffff357224 */ /* 0x000fe200078e0005 */
[----:B-1--4-:R-:W-:Y:S01]  /*23a10*/  MOV R2, 0x2 ;  /* 0x0000000200027802 */ /* 0x012fe20000000f00 */
[----:B------:R-:W-:Y:S01]  /*23a20*/  IMAD.MOV.U32 R52, RZ, RZ, 0x181f ;  /* 0x0000181fff347424 */ /* 0x000fe200078e00ff */
[----:B------:R-:W-:Y:S02]  /*23a30*/  MOV R3, 0x23a50 ;  /* 0x00023a5000037802 */ /* 0x000fe40000000f00 */
[----:B--23--:R-:W-:Y:S05]  /*23a40*/  CALL.REL.NOINC `($__internal_25_$__cuda_sm70_shflsync_idx_p) ;  /* 0x0000080000007944 */ /* 0x00cfea0003c00000 */
[----:B------:R-:W-:Y:S01]  /*23a50*/  MOV R9, R52 ;  /* 0x0000003400097202 */ /* 0x000fe20000000f00 */
[----:B------:R-:W-:Y:S05]  /*23a60*/  BRA `(.L_x_1772) ;  /* 0xffffbc6000007947 */ /* 0x000fea000383ffff */
.L_x_1698:
[----:B------:R-:W-:Y:S01]  /*23a70*/  IMAD.MOV.U32 R53, RZ, RZ, R8 ;  /* 0x000000ffff357224 */ /* 0x000fe200078e0008 */
[----:B----4-:R-:W-:Y:S01]  /*23a80*/  MOV R2, 0x2 ;  /* 0x0000000200027802 */ /* 0x010fe20000000f00 */
[----:B------:R-:W-:Y:S01]  /*23a90*/  IMAD.MOV.U32 R52, RZ, RZ, 0x181f ;  /* 0x0000181fff347424 */ /* 0x000fe200078e00ff */
[----:B------:R-:W-:Y:S02]  /*23aa0*/  MOV R3, 0x23ac0 ;  /* 0x00023ac000037802 */ /* 0x000fe40000000f00 */
[----:B-123--:R-:W-:Y:S05]  /*23ab0*/  CALL.REL.NOINC `($__internal_25_$__cuda_sm70_shflsync_idx_p) ;  /* 0x0000079000007944 */ /* 0x00efea0003c00000 */
[----:B------:R-:W-:Y:S01]  /*23ac0*/  MOV R2, R52 ;  /* 0x0000003400027202 */ /* 0x000fe20000000f00 */
[----:B------:R-:W-:Y:S05]  /*23ad0*/  BRA `(.L_x_1773) ;  /* 0xffffbc1000007947 */ /* 0x000fea000383ffff */
.L_x_1701:
        /* <DEDUP_REMOVED lines=13> */
.L_x_1703:
[----:B------:R-:W-:Y:S01]  /*23bb0*/  IMAD.MOV.U32 R53, RZ, RZ, R74 ;  /* 0x000000ffff357224 */ /* 0x000fe200078e004a */
[----:B------:R-:W-:Y:S01]  /*23bc0*/  MOV R2, RZ ;  /* 0x000000ff00027202 */ /* 0x000fe20000000f00 */
[----:B------:R-:W-:Y:S01]  /*23bd0*/  IMAD.MOV.U32 R52, RZ, RZ, 0x1f ;  /* 0x0000001fff347424 */ /* 0x000fe200078e00ff */
[----:B------:R-:W-:Y:S02]  /*23be0*/  MOV R3, 0x23c00 ;  /* 0x00023c0000037802 */ /* 0x000fe40000000f00 */
[----:B------:R-:W-:Y:S05]  /*23bf0*/  CALL.REL.NOINC `($__internal_25_$__cuda_sm70_shflsync_idx_p) ;  /* 0x0000065000007944 */ /* 0x000fea0003c00000 */
[----:B------:R-:W-:Y:S01]  /*23c00*/  MOV R10, R52 ;  /* 0x00000034000a7202 */ /* 0x000fe20000000f00 */
[----:B------:R-:W-:Y:S05]  /*23c10*/  BRA `(.L_x_1775) ;  /* 0xffffbd9000007947 */ /* 0x000fea000383ffff */
.L_x_1704:
[----:B------:R-:W-:Y:S01]  /*23c20*/  IMAD.MOV.U32 R53, RZ, RZ, R74 ;  /* 0x000000ffff357224 */ /* 0x000fe200078e004a */
[----:B------:R-:W-:Y:S01]  /*23c30*/  MOV R2, 0x1 ;  /* 0x0000000100027802 */ /* 0x000fe20000000f00 */
[----:B------:R-:W-:Y:S01]  /*23c40*/  IMAD.MOV.U32 R52, RZ, RZ, 0x1f ;  /* 0x0000001fff347424 */ /* 0x000fe200078e00ff */
[----:B------:R-:W-:Y:S02]  /*23c50*/  MOV R3, 0x23c70 ;  /* 0x00023c7000037802 */ /* 0x000fe40000000f00 */
[----:B-12---:R-:W-:Y:S05]  /*23c60*/  CALL.REL.NOINC `($__internal_25_$__cuda_sm70_shflsync_idx_p) ;  /* 0x000005e000007944 */ /* 0x006fea0003c00000 */
[----:B------:R-:W-:Y:S01]  /*23c70*/  MOV R9, R52 ;  /* 0x0000003400097202 */ /* 0x000fe20000000f00 */
[----:B------:R-:W-:Y:S05]  /*23c80*/  BRA `(.L_x_1776) ;  /* 0xffffbd4000007947 */ /* 0x000fea000383ffff */
.L_x_1705:
[----:B------:R-:W-:Y:S02]  /*23c90*/  MOV R3, 0x1 ;  /* 0x0000000100037802 */ /* 0x000fe40000000f00 */
[----:B------:R-:W-:-:S02]  /*23ca0*/  MOV R4, 0x23cc0 ;  /* 0x00023cc000047802 */ /* 0x000fc40000000f00 */
[----:B-1234-:R-:W-:Y:S05]  /*23cb0*/  CALL.REL.NOINC `($__internal_26_$__cuda_sm70_shflsync_up_p) ;  /* 0x000005f000007944 */ /* 0x01efea0003c00000 */
[----:B------:R-:W-:Y:S05]  /*23cc0*/  BRA `(.L_x_1777) ;  /* 0xffffbe3000007947 */ /* 0x000fea000383ffff */
.L_x_1706:
[----:B------:R-:W-:Y:S02]  /*23cd0*/  MOV R3, 0x2 ;  /* 0x0000000200037802 */ /* 0x000fe40000000f00 */
[----:B------:R-:W-:-:S02]  /*23ce0*/  MOV R4, 0x23d00 ;  /* 0x00023d0000047802 */ /* 0x000fc40000000f00 */
[----:B--2-4-:R-:W-:Y:S05]  /*23cf0*/  CALL.REL.NOINC `($__internal_26_$__cuda_sm70_shflsync_up_p) ;  /* 0x000005b000007944 */ /* 0x014fea0003c00000 */
[----:B------:R-:W-:Y:S02]  /*23d00*/  SEL R3, R3, RZ, P1 ;  /* 0x000000ff03037207 */ /* 0x000fe40000800000 */
[----:B------:R-:W-:-:S03]  /*23d10*/  MOV R4, 0x23d50 ;  /* 0x00023d5000047802 */ /* 0x000fc60000000f00 */
[----:B------:R-:W-:Y:S02]  /*23d20*/  IMAD.IADD R2, R2, 0x1, R3 ;  /* 0x0000000102027824 */ /* 0x000fe400078e0203 */
[----:B------:R-:W-:Y:S02]  /*23d30*/  IMAD.MOV.U32 R3, RZ, RZ, 0x4 ;  /* 0x00000004ff037424 */ /* 0x000fe400078e00ff */
[----:B------:R-:W-:Y:S05]  /*23d40*/  CALL.REL.NOINC `($__internal_26_$__cuda_sm70_shflsync_up_p) ;  /* 0x0000056000007944 */ /* 0x000fea0003c00000 */
        /* <DEDUP_REMOVED lines=12> */
[----:B------:R-:W-:Y:S01]  /*23e10*/  IMAD.IADD R4, R3, 0x1, R2 ;  /* 0x0000000103047824 */ /* 0x000fe200078e0202 */
[----:B------:R-:W-:Y:S01]  /*23e20*/  MOV R3, 0x23e60 ;  /* 0x00023e6000037802 */ /* 0x000fe20000000f00 */
[----:B------:R-:W-:Y:S02]  /*23e30*/  IMAD.MOV.U32 R2, RZ, RZ, 0x1f ;  /* 0x0000001fff027424 */ /* 0x000fe400078e00ff */
[----:B------:R-:W-:Y:S02]  /*23e40*/  IMAD.MOV.U32 R53, RZ, RZ, R4 ;  /* 0x000000ffff357224 */ /* 0x000fe400078e0004 */
[----:B------:R-:W-:Y:S05]  /*23e50*/  CALL.REL.NOINC `($__internal_25_$__cuda_sm70_shflsync_idx_p) ;  /* 0x000003f000007944 */ /* 0x000fea0003c00000 */
[----:B------:R-:W-:Y:S01]  /*23e60*/  MOV R2, R52 ;  /* 0x0000003400027202 */ /* 0x000fe20000000f00 */
[----:B------:R-:W-:Y:S05]  /*23e70*/  BRA `(.L_x_1778) ;  /* 0xffffbd8000007947 */ /* 0x000fea000383ffff */
.L_x_1710:
[----:B------:R-:W-:Y:S02]  /*23e80*/  MOV R3, 0x1 ;  /* 0x0000000100037802 */ /* 0x000fe40000000f00 */
[----:B------:R-:W-:Y:S02]  /*23e90*/  MOV R4, 0x23eb0 ;  /* 0x00023eb000047802 */ /* 0x000fe40000000f00 */
[----:B------:R-:W-:Y:S05]  /*23ea0*/  CALL.REL.NOINC `($__internal_26_$__cuda_sm70_shflsync_up_p) ;  /* 0x0000040000007944 */ /* 0x000fea0003c00000 */
[----:B------:R-:W-:Y:S05]  /*23eb0*/  BRA `(.L_x_1779) ;  /* 0xffffbeb000007947 */ /* 0x000fea000383ffff */
.L_x_1711:
[----:B------:R-:W-:Y:S02]  /*23ec0*/  MOV R3, 0x2 ;  /* 0x0000000200037802 */ /* 0x000fe40000000f00 */
[----:B------:R-:W-:Y:S02]  /*23ed0*/  MOV R4, 0x23ef0 ;  /* 0x00023ef000047802 */ /* 0x000fe40000000f00 */
        /* <DEDUP_REMOVED lines=25> */
.L_x_1713:
[----:B------:R-:W-:Y:S02]  /*24070*/  SEL R2, RZ, 0x1, P0 ;  /* 0x00000001ff027807 */ /* 0x000fe40000000000 */
[----:B------:R-:W-:Y:S02]  /*24080*/  MOV R3, 0x240a0 ;  /* 0x000240a000037802 */ /* 0x000fe40000000f00 */
[----:B-1----:R-:W-:Y:S05]  /*24090*/  CALL.REL.NOINC `($__internal_27_$__cuda_sm70_votesync_ballot) ;  /* 0x0000027000007944 */ /* 0x002fea0003c00000 */
[----:B------:R-:W-:Y:S05]  /*240a0*/  BRA `(.L_x_1781) ;  /* 0xffffbe5000007947 */ /* 0x000fea000383ffff */
.L_x_1714:
[----:B------:R-:W-:Y:S01]  /*240b0*/  IMAD.MOV.U32 R53, RZ, RZ, R6 ;  /* 0x000000ffff357224 */ /* 0x000fe200078e0006 */
[----:B--2---:R-:W-:Y:S01]  /*240c0*/  MOV R2, R9 ;  /* 0x0000000900027202 */ /* 0x004fe20000000f00 */
[----:B------:R-:W-:Y:S01]  /*240d0*/  IMAD.MOV.U32 R52, RZ, RZ, 0x1f ;  /* 0x0000001fff347424 */ /* 0x000fe200078e00ff */
[----:B------:R-:W-:-:S02]  /*240e0*/  MOV R3, 0x24100 ;  /* 0x0002410000037802 */ /* 0x000fc40000000f00 */
[----:B-1----:R-:W-:Y:S05]  /*240f0*/  CALL.REL.NOINC `($__internal_25_$__cuda_sm70_shflsync_idx_p) ;  /* 0x0000015000007944 */ /* 0x002fea0003c00000 */
[----:B------:R-:W-:Y:S01]  /*24100*/  IMAD.MOV.U32 R6, RZ, RZ, R52 ;  /* 0x000000ffff067224 */ /* 0x000fe200078e0034 */
[----:B------:R-:W-:Y:S01]  /*24110*/  MOV R2, R9 ;  /* 0x0000000900027202 */ /* 0x000fe20000000f00 */
[----:B------:R-:W-:Y:S01]  /*24120*/  IMAD.MOV.U32 R53, RZ, RZ, R8 ;  /* 0x000000ffff357224 */ /* 0x000fe200078e0008 */
[----:B------:R-:W-:-:S02]  /*24130*/  MOV R52, 0x1f ;  /* 0x0000001f00347802 */ /* 0x000fc40000000f00 */
[----:B------:R-:W-:Y:S02]  /*24140*/  MOV R3, 0x24160 ;  /* 0x0002416000037802 */ /* 0x000fe40000000f00 */
[----:B------:R-:W-:Y:S05]  /*24150*/  CALL.REL.NOINC `($__internal_25_$__cuda_sm70_shflsync_idx_p) ;  /* 0x000000f000007944 */ /* 0x000fea0003c00000 */
[----:B------:R-:W-:Y:S01]  /*24160*/  MOV R5, R52 ;  /* 0x0000003400057202 */ /* 0x000fe20000000f00 */
[----:B------:R-:W-:Y:S05]  /*24170*/  BRA `(.L_x_1782) ;  /* 0xffffbdf000007947 */ /* 0x000fea000383ffff */
.L_x_1717:
[----:B------:R-:W-:Y:S01]  /*24180*/  IMAD.MOV.U32 R53, RZ, RZ, R4 ;  /* 0x000000ffff357224 */ /* 0x000fe200078e0004 */
[----:B--2---:R-:W-:Y:S01]  /*24190*/  MOV R2, R9 ;  /* 0x0000000900027202 */ /* 0x004fe20000000f00 */
[----:B------:R-:W-:Y:S01]  /*241a0*/  IMAD.MOV.U32 R52, RZ, RZ, 0x1f ;  /* 0x0000001fff347424 */ /* 0x000fe200078e00ff */
[----:B------:R-:W-:Y:S02]  /*241b0*/  MOV R3, 0x241d0 ;  /* 0x000241d000037802 */ /* 0x000fe40000000f00 */
[----:B-1--4-:R-:W-:Y:S05]  /*241c0*/  CALL.REL.NOINC `($__internal_25_$__cuda_sm70_shflsync_idx_p) ;  /* 0x0000008000007944 */ /* 0x012fea0003c00000 */
[----:B------:R-:W-:Y:S01]  /*241d0*/  MOV R16, R52 ;  /* 0x0000003400107202 */ /* 0x000fe20000000f00 */
[----:B------:R-:W-:Y:S05]  /*241e0*/  BRA `(.L_x_1716) ;  /* 0xffffbde000007947 */ /* 0x000fea000383ffff */
        .weak           $__internal_24_$__cuda_sm70_shflsync_bfly_p
        .type           $__internal_24_$__cuda_sm70_shflsync_bfly_p,@function
        .size           $__internal_24_$__cuda_sm70_shflsync_bfly_p,($__internal_25_$__cuda_sm70_shflsync_idx_p - $__internal_24_$__cuda_sm70_shflsync_bfly_p)
$__internal_24_$__cuda_sm70_shflsync_bfly_p:
[----:B------:R-:W-:Y:S02]  /*241f0*/  MOV R225, 0x1f ;  /* 0x0000001f00e17802 */ /* 0x000fe40000000f00 */
[----:B------:R-:W-:-:S04]  /*24200*/  MOV R235, 0xffffffff ;  /* 0xffffffff00eb7802 */ /* 0x000fc80000000f00 */
[----:B------:R-:W-:Y:S04]  /*24210*/  WARPSYNC R235 ;  /* 0x000000eb00007348 */ /* 0x000fe80003800000 */
[----:B------:R1:W2:Y:S02]  /*24220*/  SHFL.BFLY PT, R225, R4, R3, R225 ;  /* 0x0c00000304e17389 */ /* 0x0002a400000e00e1 */
[----:B-1----:R-:W-:-:S04]  /*24230*/  MOV R3, 0x0 ;  /* 0x0000000000037802 */ /* 0x002fc80000000f00 */
[----:B--2---:R-:W-:Y:S05]  /*24240*/  RET.REL.NODEC R2 `(_ZN7cutlass13device_kernelIN5flash19enable_sm80_to_sm89INS1_16FlashAttnFwdSm80INS1_25CollectiveMainloopFwdSm80ILi8ELi1ELb1EN4cute5tupleIJNS5_1CILi128EEENS7_ILi112EEES8_EEELi128ENS_10bfloat16_tEfNS_4arch4Sm80ELb1ELb0ELb1ELb1ELb1ELb1ELb1ELb1EEENS1_21CollectiveEpilogueFwdINS6_IJS8_S8_S9_EEENS6_IJNS7_ILi1EEESH_SH_EEESB_SD_Li256ELb1ELb1ELb1ELb0EEENS1_36VarlenDynamicPersistentTileSchedulerILi128ELi112ELi256ELi256ELb1ELb1ELb0ELb1ELb1ELb1EEEEEEEEEvNT_6ParamsE) ;  /* 0xfffdbdb002007950 */ /* 0x004fea0003c3ffff */
        .weak           $__internal_25_$__cuda_sm70_shflsync_idx_p
        .type           $__internal_25_$__cuda_sm70_shflsync_idx_p,@function
        .size           $__internal_25_$__cuda_sm70_shflsync_idx_p,($__internal_26_$__cuda_sm70_shflsync_up_p - $__internal_25_$__cuda_sm70_shflsync_idx_p)
$__internal_25_$__cuda_sm70_shflsync_idx_p:
[----:B------:R-:W-:-:S04]  /*24250*/  MOV R240, 0xffffffff ;  /* 0xffffffff00f07802 */ /* 0x000fc80000000f00 */
[----:B------:R-:W-:Y:S04]  /*24260*/  WARPSYNC R240 ;  /* 0x000000f000007348 */ /* 0x000fe80003800000 */
[----:B------:R1:W2:Y:S02]  /*24270*/  SHFL.IDX PT, R52, R53, R2, R52 ;  /* 0x0000000235347389 */ /* 0x0002a400000e0034 */
[----:B-1----:R-:W-:Y:S02]  /*24280*/  MOV R2, R3 ;  /* 0x0000000300027202 */ /* 0x002fe40000000f00 */
[----:B------:R-:W-:-:S04]  /*24290*/  MOV R3, 0x0 ;  /* 0x0000000000037802 */ /* 0x000fc80000000f00 */
[----:B--2---:R-:W-:Y:S05]  /*242a0*/  RET.REL.NODEC R2 `(_ZN7cutlass13device_kernelIN5flash19enable_sm80_to_sm89INS1_16FlashAttnFwdSm80INS1_25CollectiveMainloopFwdSm80ILi8ELi1ELb1EN4cute5tupleIJNS5_1CILi128EEENS7_ILi112EEES8_EEELi128ENS_10bfloat16_tEfNS_4arch4Sm80ELb1ELb0ELb1ELb1ELb1ELb1ELb1ELb1EEENS1_21CollectiveEpilogueFwdINS6_IJS8_S8_S9_EEENS6_IJNS7_ILi1EEESH_SH_EEESB_SD_Li256ELb1ELb1ELb1ELb0EEENS1_36VarlenDynamicPersistentTileSchedulerILi128ELi112ELi256ELi256ELb1ELb1ELb0ELb1ELb1ELb1EEEEEEEEEvNT_6ParamsE) ;  /* 0xfffdbd5002007950 */ /* 0x004fea0003c3ffff */
        .weak           $__internal_26_$__cuda_sm70_shflsync_up_p
        .type           $__internal_26_$__cuda_sm70_shflsync_up_p,@function
        .size           $__internal_26_$__cuda_sm70_shflsync_up_p,($__internal_27_$__cuda_sm70_votesync_ballot - $__internal_26_$__cuda_sm70_shflsync_up_p)
$__internal_26_$__cuda_sm70_shflsync_up_p:
[----:B------:R-:W-:Y:S02]  /*242b0*/  MOV R11, 0xffffffff ;  /* 0xffffffff000b7802 */ /* 0x000fe40000000f00 */
[----:B------:R-:W-:Y:S02]  /*242c0*/  MOV R5, RZ ;  /* 0x000000ff00057202 */ /* 0x000fe40000000f00 */
[----:B------:R-:W-:Y:S04]  /*242d0*/  WARPSYNC R11 ;  /* 0x0000000b00007348 */ /* 0x000fe80003800000 */
[----:B------:R1:W2:Y:S02]  /*242e0*/  SHFL.UP PT, R3, R2, R3, R5 ;  /* 0x0400000302037389 */ /* 0x0002a400000e0005 */
[----:B-1----:R-:W-:-:S04]  /*242f0*/  MOV R5, 0x0 ;  /* 0x0000000000057802 */ /* 0x002fc80000000f00 */
[----:B--2---:R-:W-:Y:S05]  /*24300*/  RET.REL.NODEC R4 `(_ZN7cutlass13device_kernelIN5flash19enable_sm80_to_sm89INS1_16FlashAttnFwdSm80INS1_25CollectiveMainloopFwdSm80ILi8ELi1ELb1EN4cute5tupleIJNS5_1CILi128EEENS7_ILi112EEES8_EEELi128ENS_10bfloat16_tEfNS_4arch4Sm80ELb1ELb0ELb1ELb1ELb1ELb1ELb1ELb1EEENS1_21CollectiveEpilogueFwdINS6_IJS8_S8_S9_EEENS6_IJNS7_ILi1EEESH_SH_EEESB_SD_Li256ELb1ELb1ELb1ELb0EEENS1_36VarlenDynamicPersistentTileSchedulerILi128ELi112ELi256ELi256ELb1ELb1ELb0ELb1ELb1ELb1EEEEEEEEEvNT_6ParamsE) ;  /* 0xfffdbcf004007950 */ /* 0x004fea0003c3ffff */
        .weak           $__internal_27_$__cuda_sm70_votesync_ballot
        .type           $__internal_27_$__cuda_sm70_votesync_ballot,@function
        .size           $__internal_27_$__cuda_sm70_votesync_ballot,(.L_x_1819 - $__internal_27_$__cuda_sm70_votesync_ballot)
$__internal_27_$__cuda_sm70_votesync_ballot:
[----:B------:R-:W-:Y:S01]  /*24310*/  ISETP.NE.U32.AND P0, PT, R2, 0x1, PT ;  /* 0x000000010200780c */ /* 0x000fe20003f05070 */
[----:B------:R-:W-:-:S04]  /*24320*/  IMAD.MOV.U32 R5, RZ, RZ, -0x1 ;  /* 0xffffffffff057424 */ /* 0x000fc800078e00ff */
[----:B------:R-:W-:Y:S08]  /*24330*/  WARPSYNC R5 ;  /* 0x0000000500007348 */ /* 0x000ff00003800000 */
[----:B------:R-:W-:-:S04]  /*24340*/  VOTE.ANY R2, PT, !P0 ;  /* 0x0000000000027806 */ /* 0x000fc800040e0100 */
[----:B------:R-:W-:Y:S01]  /*24350*/  LOP3.LUT R15, R2, R5, RZ, 0xc0, !PT ;  /* 0x00000005020f7212 */ /* 0x000fe200078ec0ff */
[----:B------:R-:W-:Y:S02]  /*24360*/  IMAD.MOV.U32 R2, RZ, RZ, R3 ;  /* 0x000000ffff027224 */ /* 0x000fe400078e0003 */
[----:B------:R-:W-:-:S04]  /*24370*/  IMAD.MOV.U32 R3, RZ, RZ, 0x0 ;  /* 0x00000000ff037424 */ /* 0x000fc800078e00ff */
[----:B------:R-:W-:Y:S05]  /*24380*/  RET.REL.NODEC R2 `(_ZN7cutlass13device_kernelIN5flash19enable_sm80_to_sm89INS1_16FlashAttnFwdSm80INS1_25CollectiveMainloopFwdSm80ILi8ELi1ELb1EN4cute5tupleIJNS5_1CILi128EEENS7_ILi112EEES8_EEELi128ENS_10bfloat16_tEfNS_4arch4Sm80ELb1ELb0ELb1ELb1ELb1ELb1ELb1ELb1EEENS1_21CollectiveEpilogueFwdINS6_IJS8_S8_S9_EEENS6_IJNS7_ILi1EEESH_SH_EEESB_SD_Li256ELb1ELb1ELb1ELb0EEENS1_36VarlenDynamicPersistentTileSchedulerILi128ELi112ELi256ELi256ELb1ELb1ELb0ELb1ELb1ELb1EEEEEEEEEvNT_6ParamsE) ;  /* 0xfffdbc7002007950 */ /* 0x000fea0003c3ffff */
.L_x_1783:
        /* <DEDUP_REMOVED lines=15> */
.L_x_1819:


//--------------------- .nv.shared._ZN7cutlass13device_kernelIN5flash19enable_sm80_to_sm89INS1_16FlashAttnFwdSm80INS1_25CollectiveMainloopFwdSm80ILi8ELi1ELb1EN4cute5tupleIJNS5_1CILi128EEES8_S8_EEELi128ENS_10bfloat16_tEfNS_4arch4Sm80ELb0ELb0ELb1ELb0ELb1ELb0ELb1ELb1EEENS1_21CollectiveEpilogueFwdIS9_NS6_IJNS7_ILi1EEESF_SF_EEESA_SC_Li256ELb0ELb1ELb1ELb0EEENS1_19SingleTileSchedulerILb0ELb1ELb1ELi128EEEEEEEEEvNT_6ParamsE --------------------------
	.section	.nv.shared._ZN7cutlass13device_kernelIN5flash19enable_sm80_to_sm89INS1_16FlashAttnFwdSm80INS1_25CollectiveMainloopFwdSm80ILi8ELi1ELb1EN4cute5tupleIJNS5_1CILi128EEES8_S8_EEELi128ENS_10bfloat16_tEfNS_4arch4Sm80ELb0ELb0ELb1ELb0ELb1ELb0ELb1ELb1EEENS1_21CollectiveEpilogueFwdIS9_NS6_IJNS7_ILi1EEESF_SF_EEESA_SC_Li256ELb0ELb1ELb1ELb0EEENS1_19SingleTileSchedulerILb0ELb1ELb1ELi128EEEEEEEEEvNT_6ParamsE,"aw",@nobits
	.sectionflags	@""
	.align	16


//--------------------- .nv.global                --------------------------
	.section	.nv.global,"aw",@nobits
.nv.global:
	.type		_ZN86_INTERNAL_6dde936d_50_flash_fwd_hdim128_bf16_paged_split_softcap_sm80_cu_f3e6f9ee_28654cute1_E,@object
	.size		_ZN86_INTERNAL_6dde936d_50_flash_fwd_hdim128_bf16_paged_split_softcap_sm80_cu_f3e6f9ee_28654cute1_E,(_ZN86_INTERNAL_6dde936d_50_flash_fwd_hdim128_bf16_paged_split_softcap_sm80_cu_f3e6f9ee_28654cuda3std3__45__cpo6cbeginE - _ZN86_INTERNAL_6dde936d_50_flash_fwd_hdim128_bf16_paged_split_softcap_sm80_cu_f3e6f9ee_28654cute1_E)
_ZN86_INTERNAL_6dde936d_50_flash_fwd_hdim128_bf16_paged_split_softcap_sm80_cu_f3e6f9ee_28654cute1_E:
	.zero		1
	.type		_ZN86_INTERNAL_6dde936d_50_flash_fwd_hdim128_bf16_paged_split_softcap_sm80_cu_f3e6f9ee_28654cuda3std3__45__cpo6cbeginE,@object
	.size		_ZN86_INTERNAL_6dde936d_50_flash_fwd_hdim128_bf16_paged_split_softcap_sm80_cu_f3e6f9ee_28654cuda3std3__45__cpo6cbeginE,(_ZN86_INTERNAL_6dde936d_50_flash_fwd_hdim128_bf16_paged_split_softcap_sm80_cu_f3e6f9ee_28654cuda3std3__48in_placeE - _ZN86_INTERNAL_6dde936d_50_flash_fwd_hdim128_bf16_paged_split_softcap_sm80_cu_f3e6f9ee_28654cuda3std3__45__cpo6cbeginE)
_ZN86_INTERNAL_6dde936d_50_flash_fwd_hdim128_bf16_paged_split_softcap_sm80_cu_f3e6f9ee_28654cuda3std3__45__cpo6cbeginE:
	.zero		1
	.type		_ZN86_INTERNAL_6dde936d_50_flash_fwd_hdim128_bf16_paged_split_softcap_sm80_cu_f3e6f9ee_28654cuda3std3__48in_placeE,@object
	.size		_ZN86_INTERNAL_6dde936d_50_flash_fwd_hdim128_bf16_paged_split_softcap_sm80_cu_f3e6f9ee_28654cuda3std3__48in_placeE,(_ZN86_INTERNAL_6dde936d_50_flash_fwd_hdim128_bf16_paged_split_softcap_sm80_cu_f3e6f9ee_28654cuda3std6ranges3__45__cpo9iter_moveE - _ZN86_INTERNAL_6dde936d_50_flash_fwd_hdim128_bf16_paged_split_softcap_sm80_cu_f3e6f9ee_28654cuda3std3__48in_placeE)
_ZN86_INTERNAL_6dde936d_50_flash_fwd_hdim128_bf16_paged_split_softcap_sm80_cu_f3e6f9ee_28654cuda3std3__48in_placeE:
	.zero		1
	.type		_ZN86_INTERNAL_6dde936d_50_flash_fwd_hdim128_bf16_paged_split_softcap_sm80_cu_f3e6f9ee_28654cuda3std6ranges3__45__cpo9iter_moveE,@object
	.size		_ZN86_INTERNAL_6dde936d_50_flash_fwd_hdim128_bf16_paged_split_softcap_sm80_cu_f3e6f9ee_28654cuda3std6ranges3__45__cpo9iter_moveE,(_ZN86_INTERNAL_6dde936d_50_flash_fwd_hdim128_bf16_paged_split_softcap_sm80_cu_f3e6f9ee_28654cuda3std3__45__cpo5beginE - _ZN86_INTERNAL_6dde936d_50_flash_fwd_hdim128_bf16_paged_split_softcap_sm80_cu_f3e6f9ee_28654cuda3std6ranges3__45__cpo9iter_moveE)
_ZN86_INTERNAL_6dde936d_50_flash_fwd_hdim128_bf16_paged_split_softcap_sm80_cu_f3e6f9ee_28654cuda3std6ranges3__45__cpo9iter_moveE:
	.zero		1
	.type		_ZN86_INTERNAL_6dde936d_50_flash_fwd_hdim128_bf16_paged_split_softcap_sm80_cu_f3e6f9ee_28654cuda3std3__45__cpo5beginE,@object
	.size		_ZN86_INTERNAL_6dde936d_50_flash_fwd_hdim128_bf16_paged_split_softcap_sm80_cu_f3e6f9ee_28654cuda3std3__45__cpo5beginE,(_ZN86_INTERNAL_6dde936d_50_flash_fwd_hdim128_bf16_paged_split_softcap_sm80_cu_f3e6f9ee_28654cuda3std3__488_GLOBAL__N__6dde936d_50_flash_fwd_hdim128_bf16_paged_split_softcap_sm80_cu_f3e6f9ee_28656ignoreE - _ZN86_INTERNAL_6dde936d_50_flash_fwd_hdim128_bf16_paged_split_softcap_sm80_cu_f3e6f9ee_28654cuda3std3__45__cpo5beginE)
_ZN86_INTERNAL_6dde936d_50_flash_fwd_hdim128_bf16_paged_split_softcap_sm80_cu_f3e6f9ee_28654cuda3std3__45__cpo5beginE:
	.zero		1
	.type		_ZN86_INTERNAL_6dde936d_50_flash_fwd_hdim128_bf16_paged_split_softcap_sm80_cu_f3e6f9ee_28654cuda3std3__488_GLOBAL__N__6dde936d_50_flash_fwd_hdim128_bf16_paged_split_softcap_sm80_cu_f3e6f9ee_28656ignoreE,@object
	.size		_ZN86_INTERNAL_6dde936d_50_flash_fwd_hdim128_bf16_paged_split_softcap_sm80_cu_f3e6f9ee_28654cuda3std3__488_GLOBAL__N__6dde936d_50_flash_fwd_hdim128_bf16_paged_split_softcap_sm80_cu_f3e6f9ee_28656ignoreE,(_ZN86_INTERNAL_6dde936d_50_flash_fwd_hdim128_bf16_paged_split_softcap_sm80_cu_f3e6f9ee_28654cute7productE - _ZN86_INTERNAL_6dde936d_50_flash_fwd_hdim128_bf16_paged_split_softcap_sm80_cu_f3e6f9ee_28654cuda3std3__488_GLOBAL__N__6dde936d_50_flash_fwd_hdim128_bf16_paged_split_softcap_sm80_cu_f3e6f9ee_28656ignoreE)
_ZN86_INTERNAL_6dde936d_50_flash_fwd_hdim128_bf16_paged_split_softcap_sm80_cu_f3e6f9ee_28654cuda3std3__488_GLOBAL__N__6dde936d_50_flash_fwd_hdim128_bf16_paged_split_softcap_sm80_cu_f3e6f9ee_28656ignoreE:
	.zero		1
	.type		_ZN86_INTERNAL_6dde936d_50_flash_fwd_hdim128_bf16_paged_split_softcap_sm80_cu_f3e6f9ee_28654cute7productE,@object
	.size		_ZN86_INTERNAL_6dde936d_50_flash_fwd_hdim128_bf16_paged_split_softcap_sm80_cu_f3e6f9ee_28654cute7productE,(_ZN86_INTERNAL_6dde936d_50_flash_fwd_hdim128_bf16_paged_split_softcap_sm80_cu_f3e6f9ee_28654cuda3std3__45__cpo3endE - _ZN86_INTERNAL_6dde936d_50_flash_fwd_hdim128_bf16_paged_split_softcap_sm80_cu_f3e6f9ee_28654cute7productE)
_ZN86_INTERNAL_6dde936d_50_flash_fwd_hdim128_bf16_paged_split_softcap_sm80_cu_f3e6f9ee_28654cute7productE:
	.zero		1
	.type		_ZN86_INTERNAL_6dde936d_50_flash_fwd_hdim128_bf16_paged_split_softcap_sm80_cu_f3e6f9ee_28654cuda3std3__45__cpo3endE,@object
	.size		_ZN86_INTERNAL_6dde936d_50_flash_fwd_hdim128_bf16_paged_split_softcap_sm80_cu_f3e6f9ee_28654cuda3std3__45__cpo3endE,(_ZN86_INTERNAL_6dde936d_50_flash_fwd_hdim128_bf16_paged_split_softcap_sm80_cu_f3e6f9ee_28654cuda3std3__419piecewise_constructE - _ZN86_INTERNAL_6dde936d_50_flash_fwd_hdim128_bf16_paged_split_softcap_sm80_cu_f3e6f9ee_28654cuda3std3__45__cpo3endE)
_ZN86_INTERNAL_6dde936d_50_flash_fwd_hdim128_bf16_paged_split_softcap_sm80_cu_f3e6f9ee_28654cuda3std3__45__cpo3endE:
	.zero		1
	.type		_ZN86_INTERNAL_6dde936d_50_flash_fwd_hdim128_bf16_paged_split_softcap_sm80_cu_f3e6f9ee_28654cuda3std3__419piecewise_constructE,@object
	.size		_ZN86_INTERNAL_6dde936d_50_flash_fwd_hdim128_bf16_paged_split_softcap_sm80_cu_f3e6f9ee_28654cuda3std3__419piecewise_constructE,(_ZN86_INTERNAL_6dde936d_50_flash_fwd_hdim128_bf16_paged_split_softcap_sm80_cu_f3e6f9ee_28654cuda3std3__45__cpo4cendE - _ZN86_INTERNAL_6dde936d_50_flash_fwd_hdim128_bf16_paged_split_softcap_sm80_cu_f3e6f9ee_28654cuda3std3__419piecewise_constructE)
_ZN86_INTERNAL_6dde936d_50_flash_fwd_hdim128_bf16_paged_split_softcap_sm80_cu_f3e6f9ee_28654cuda3std3__419piecewise_constructE:
	.zero		1
	.type		_ZN86_INTERNAL_6dde936d_50_flash_fwd_hdim128_bf16_paged_split_softcap_sm80_cu_f3e6f9ee_28654cuda3std3__45__cpo4cendE,@object
	.size		_ZN86_INTERNAL_6dde936d_50_flash_fwd_hdim128_bf16_paged_split_softcap_sm80_cu_f3e6f9ee_28654cuda3std3__45__cpo4cendE,(_ZN86_INTERNAL_6dde936d_50_flash_fwd_hdim128_bf16_paged_split_softcap_sm80_cu_f3e6f9ee_28654cuda3std6ranges3__45__cpo4swapE - _ZN86_INTERNAL_6dde936d_50_flash_fwd_hdim128_bf16_paged_split_softcap_sm80_cu_f3e6f9ee_28654cuda3std3__45__cpo4cendE)
_ZN86_INTERNAL_6dde936d_50_flash_fwd_hdim128_bf16_paged_split_softcap_sm80_cu_f3e6f9ee_28654cuda3std3__45__cpo4cendE:
	.zero		1
	.type		_ZN86_INTERNAL_6dde936d_50_flash_fwd_hdim128_bf16_paged_split_softcap_sm80_cu_f3e6f9ee_28654cuda3std6ranges3__45__cpo4swapE,@object
	.size		_ZN86_INTERNAL_6dde936d_50_flash_fwd_hdim128_bf16_paged_split_softcap_sm80_cu_f3e6f9ee_28654cuda3std6ranges3__45__cpo4swapE,(.L_7 - _ZN86_INTERNAL_6dde936d_50_flash_fwd_hdim128_bf16_paged_split_softcap_sm80_cu_f3e6f9ee_28654cuda3std6ranges3__45__cpo4swapE)
_ZN86_INTERNAL_6dde936d_50_flash_fwd_hdim128_bf16_paged_split_softcap_sm80_cu_f3e6f9ee_28654cuda3std6ranges3__45__cpo4swapE:
	.zero		1
.L_7:


//--------------------- .nv.shared._ZN7cutlass13device_kernelIN5flash19enable_sm80_to_sm89INS1_16FlashAttnFwdSm80INS1_25CollectiveMainloopFwdSm80ILi8ELi1ELb1EN4cute5tupleIJNS5_1CILi128EEENS7_ILi96EEES8_EEELi128ENS_10bfloat16_tEfNS_4arch4Sm80ELb0ELb1ELb1ELb0ELb1ELb0ELb1ELb1EEENS1_21CollectiveEpilogueFwdINS6_IJS8_S8_S9_EEENS6_IJNS7_ILi1EEESH_SH_EEESB_SD_Li256ELb0ELb1ELb1ELb0EEENS1_19SingleTileSchedulerILb0ELb1ELb1ELi128EEEEEEEEEvNT_6ParamsE --------------------------
	.section	.nv.shared._ZN7cutlass13device_kernelIN5flash19enable_sm80_to_sm89INS1_16FlashAttnFwdSm80INS1_25CollectiveMainloopFwdSm80ILi8ELi1ELb1EN4cute5tupleIJNS5_1CILi128EEENS7_ILi96EEES8_EEELi128ENS_10bfloat16_tEfNS_4arch4Sm80ELb0ELb1ELb1ELb0ELb1ELb0ELb1ELb1EEENS1_21CollectiveEpilogueFwdINS6_IJS8_S8_S9_EEENS6_IJNS7_ILi1EEESH_SH_EEESB_SD_Li256ELb0ELb1ELb1ELb0EEENS1_19SingleTileSchedulerILb0ELb1ELb1ELi128EEEEEEEEEvNT_6ParamsE,"aw",@nobits
	.sectionflags	@""
	.align	16


//--------------------- .nv.shared._ZN7cutlass13device_kernelIN5flash19enable_sm80_to_sm89INS1_16FlashAttnFwdSm80INS1_25CollectiveMainloopFwdSm80ILi8ELi1ELb1EN4cute5tupleIJNS5_1CILi128EEES8_S8_EEELi128ENS_10bfloat16_tEfNS_4arch4Sm80ELb1ELb0ELb1ELb0ELb1ELb0ELb1ELb1EEENS1_21CollectiveEpilogueFwdIS9_NS6_IJNS7_ILi1EEESF_SF_EEESA_SC_Li256ELb0ELb1ELb1ELb0EEENS1_30DynamicPersistentTileSchedulerILi256ELi256ELb1ELb1ELb0EEEEEEEEEvNT_6ParamsE --------------------------
	.section	.nv.shared._ZN7cutlass13device_kernelIN5flash19enable_sm80_to_sm89INS1_16FlashAttnFwdSm80INS1_25CollectiveMainloopFwdSm80ILi8ELi1ELb1EN4cute5tupleIJNS5_1CILi128EEES8_S8_EEELi128ENS_10bfloat16_tEfNS_4arch4Sm80ELb1ELb0ELb1ELb0ELb1ELb0ELb1ELb1EEENS1_21CollectiveEpilogueFwdIS9_NS6_IJNS7_ILi1EEESF_SF_EEESA_SC_Li256ELb0ELb1ELb1ELb0EEENS1_30DynamicPersistentTileSchedulerILi256ELi256ELb1ELb1ELb0EEEEEEEEEvNT_6ParamsE,"aw",@nobits
	.sectionflags	@""
	.align	16


//--------------------- .nv.shared._ZN7cutlass13device_kernelIN5flash19enable_sm80_to_sm89INS1_16FlashAttnFwdSm80INS1_25CollectiveMainloopFwdSm80ILi4ELi1ELb0EN4cute5tupleIJNS5_1CILi128EEENS7_ILi64EEES8_EEELi128ENS_10bfloat16_tEfNS_4arch4Sm80ELb0ELb0ELb1ELb0ELb1ELb0ELb1ELb1EEENS1_21CollectiveEpilogueFwdINS6_IJS8_S8_S9_EEENS6_IJNS7_ILi1EEESH_SH_EEESB_SD_Li128ELb0ELb1ELb1ELb0EEENS1_19SingleTileSchedulerILb0ELb1ELb1ELi128EEEEEEEEEvNT_6ParamsE --------------------------
	.section	.nv.shared._ZN7cutlass13device_kernelIN5flash19enable_sm80_to_sm89INS1_16FlashAttnFwdSm80INS1_25CollectiveMainloopFwdSm80ILi4ELi1ELb0EN4cute5tupleIJNS5_1CILi128EEENS7_ILi64EEES8_EEELi128ENS_10bfloat16_tEfNS_4arch4Sm80ELb0ELb0ELb1ELb0ELb1ELb0ELb1ELb1EEENS1_21CollectiveEpilogueFwdINS6_IJS8_S8_S9_EEENS6_IJNS7_ILi1EEESH_SH_EEESB_SD_Li128ELb0ELb1ELb1ELb0EEENS1_19SingleTileSchedulerILb0ELb1ELb1ELi128EEEEEEEEEvNT_6ParamsE,"aw",@nobits
	.sectionflags	@""
	.align	16


//--------------------- .nv.shared._ZN7cutlass13device_kernelIN5flash19enable_sm80_to_sm89INS1_16FlashAttnFwdSm80INS1_25CollectiveMainloopFwdSm80ILi8ELi1ELb1EN4cute5tupleIJNS5_1CILi128EEENS7_ILi112EEES8_EEELi128ENS_10bfloat16_tEfNS_4arch4Sm80ELb0ELb0ELb1ELb1ELb1ELb0ELb1ELb1EEENS1_21CollectiveEpilogueFwdINS6_IJS8_S8_S9_EEENS6_IJNS7_ILi1EEESH_SH_EEESB_SD_Li256ELb1ELb1ELb1ELb0EEENS1_36VarlenDynamicPersistentTileSchedulerILi128ELi112ELi256ELi256ELb1ELb1ELb0ELb0ELb1ELb1EEEEEEEEEvNT_6ParamsE --------------------------
	.section	.nv.shared._ZN7cutlass13device_kernelIN5flash19enable_sm80_to_sm89INS1_16FlashAttnFwdSm80INS1_25CollectiveMainloopFwdSm80ILi8ELi1ELb1EN4cute5tupleIJNS5_1CILi128EEENS7_ILi112EEES8_EEELi128ENS_10bfloat16_tEfNS_4arch4Sm80ELb0ELb0ELb1ELb1ELb1ELb0ELb1ELb1EEENS1_21CollectiveEpilogueFwdINS6_IJS8_S8_S9_EEENS6_IJNS7_ILi1EEESH_SH_EEESB_SD_Li256ELb1ELb1ELb1ELb0EEENS1_36VarlenDynamicPersistentTileSchedulerILi128ELi112ELi256ELi256ELb1ELb1ELb0ELb0ELb1ELb1EEEEEEEEEvNT_6ParamsE,"aw",@nobits
	.sectionflags	@""
	.align	16


//--------------------- .nv.shared._ZN7cutlass13device_kernelIN5flash19enable_sm80_to_sm89INS1_16FlashAttnFwdSm80INS1_25CollectiveMainloopFwdSm80ILi8ELi1ELb1EN4cute5tupleIJNS5_1CILi128EEENS7_ILi112EEES8_EEELi128ENS_10bfloat16_tEfNS_4arch4Sm80ELb0ELb0ELb1ELb1ELb1ELb1ELb1ELb1EEENS1_21CollectiveEpilogueFwdINS6_IJS8_S8_S9_EEENS6_IJNS7_ILi1EEESH_SH_EEESB_SD_Li256ELb1ELb1ELb1ELb0EEENS1_36VarlenDynamicPersistentTileSchedulerILi128ELi112ELi256ELi256ELb1ELb1ELb0ELb0ELb1ELb1EEEEEEEEEvNT_6ParamsE --------------------------
	.section	.nv.shared._ZN7cutlass13device_kernelIN5flash19enable_sm80_to_sm89INS1_16FlashAttnFwdSm80INS1_25CollectiveMainloopFwdSm80ILi8ELi1ELb1EN4cute5tupleIJNS5_1CILi128EEENS7_ILi112EEES8_EEELi128ENS_10bfloat16_tEfNS_4arch4Sm80ELb0ELb0ELb1ELb1ELb1ELb1ELb1ELb1EEENS1_21CollectiveEpilogueFwdINS6_IJS8_S8_S9_EEENS6_IJNS7_ILi1EEESH_SH_EEESB_SD_Li256ELb1ELb1ELb1ELb0EEENS1_36VarlenDynamicPersistentTileSchedulerILi128ELi112ELi256ELi256ELb1ELb1ELb0ELb0ELb1ELb1EEEEEEEEEvNT_6ParamsE,"aw",@nobits
	.sectionflags	@""
	.align	16


//--------------------- .nv.shared._ZN7cutlass13device_kernelIN5flash19enable_sm80_to_sm89INS1_16FlashAttnFwdSm80INS1_25CollectiveMainloopFwdSm80ILi4ELi1ELb0EN4cute5tupleIJNS5_1CILi128EEENS7_ILi48EEES8_EEELi128ENS_10bfloat16_tEfNS_4arch4Sm80ELb0ELb1ELb1ELb0ELb1ELb0ELb1ELb1EEENS1_21CollectiveEpilogueFwdINS6_IJS8_S8_S9_EEENS6_IJNS7_ILi1EEESH_SH_EEESB_SD_Li128ELb0ELb1ELb1ELb0EEENS1_19SingleTileSchedulerILb0ELb1ELb1ELi128EEEEEEEEEvNT_6ParamsE --------------------------
	.section	.nv.shared._ZN7cutlass13device_kernelIN5flash19enable_sm80_to_sm89INS1_16FlashAttnFwdSm80INS1_25CollectiveMainloopFwdSm80ILi4ELi1ELb0EN4cute5tupleIJNS5_1CILi128EEENS7_ILi48EEES8_EEELi128ENS_10bfloat16_tEfNS_4arch4Sm80ELb0ELb1ELb1ELb0ELb1ELb0ELb1ELb1EEENS1_21CollectiveEpilogueFwdINS6_IJS8_S8_S9_EEENS6_IJNS7_ILi1EEESH_SH_EEESB_SD_Li128ELb0ELb1ELb1ELb0EEENS1_19SingleTileSchedulerILb0ELb1ELb1ELi128EEEEEEEEEvNT_6ParamsE,"aw",@nobits
	.sectionflags	@""
	.align	16


//--------------------- .nv.shared._ZN7cutlass13device_kernelIN5flash19enable_sm80_to_sm89INS1_16FlashAttnFwdSm80INS1_25CollectiveMainloopFwdSm80ILi8ELi1ELb1EN4cute5tupleIJNS5_1CILi128EEENS7_ILi96EEES8_EEELi128ENS_10bfloat16_tEfNS_4arch4Sm80ELb0ELb1ELb1ELb1ELb1ELb0ELb1ELb1EEENS1_21CollectiveEpilogueFwdINS6_IJS8_S8_S9_EEENS6_IJNS7_ILi1EEESH_SH_EEESB_SD_Li256ELb1ELb1ELb1ELb0EEENS1_36VarlenDynamicPersistentTileSchedulerILi128ELi96ELi256ELi256ELb1ELb1ELb0ELb1ELb0ELb1EEEEEEEEEvNT_6ParamsE --------------------------
	.section	.nv.shared._ZN7cutlass13device_kernelIN5flash19enable_sm80_to_sm89INS1_16FlashAttnFwdSm80INS1_25CollectiveMainloopFwdSm80ILi8ELi1ELb1EN4cute5tupleIJNS5_1CILi128EEENS7_ILi96EEES8_EEELi128ENS_10bfloat16_tEfNS_4arch4Sm80ELb0ELb1ELb1ELb1ELb1ELb0ELb1ELb1EEENS1_21CollectiveEpilogueFwdINS6_IJS8_S8_S9_EEENS6_IJNS7_ILi1EEESH_SH_EEESB_SD_Li256ELb1ELb1ELb1ELb0EEENS1_36VarlenDynamicPersistentTileSchedulerILi128ELi96ELi256ELi256ELb1ELb1ELb0ELb1ELb0ELb1EEEEEEEEEvNT_6ParamsE,"aw",@nobits
	.sectionflags	@""
	.align	16


//--------------------- .nv.shared._ZN7cutlass13device_kernelIN5flash19enable_sm80_to_sm89INS1_16FlashAttnFwdSm80INS1_25CollectiveMainloopFwdSm80ILi8ELi1ELb1EN4cute5tupleIJNS5_1CILi128EEENS7_ILi96EEES8_EEELi128ENS_10bfloat16_tEfNS_4arch4Sm80ELb0ELb1ELb1ELb1ELb1ELb1ELb1ELb1EEENS1_21CollectiveEpilogueFwdINS6_IJS8_S8_S9_EEENS6_IJNS7_ILi1EEESH_SH_EEESB_SD_Li256ELb1ELb1ELb1ELb0EEENS1_36VarlenDynamicPersistentTileSchedulerILi128ELi96ELi256ELi256ELb1ELb1ELb0ELb1ELb0ELb1EEEEEEEEEvNT_6ParamsE --------------------------
	.section	.nv.shared._ZN7cutlass13device_kernelIN5flash19enable_sm80_to_sm89INS1_16FlashAttnFwdSm80INS1_25CollectiveMainloopFwdSm80ILi8ELi1ELb1EN4cute5tupleIJNS5_1CILi128EEENS7_ILi96EEES8_EEELi128ENS_10bfloat16_tEfNS_4arch4Sm80ELb0ELb1ELb1ELb1ELb1ELb1ELb1ELb1EEENS1_21CollectiveEpilogueFwdINS6_IJS8_S8_S9_EEENS6_IJNS7_ILi1EEESH_SH_EEESB_SD_Li256ELb1ELb1ELb1ELb0EEENS1_36VarlenDynamicPersistentTileSchedulerILi128ELi96ELi256ELi256ELb1ELb1ELb0ELb1ELb0ELb1EEEEEEEEEvNT_6ParamsE,"aw",@nobits
	.sectionflags	@""
	.align	16


//--------------------- .nv.shared._ZN7cutlass13device_kernelIN5flash19enable_sm80_to_sm89INS1_16FlashAttnFwdSm80INS1_25CollectiveMainloopFwdSm80ILi4ELi1ELb0EN4cute5tupleIJNS5_1CILi128EEENS7_ILi64EEES8_EEELi128ENS_10bfloat16_tEfNS_4arch4Sm80ELb1ELb0ELb1ELb0ELb1ELb0ELb1ELb1EEENS1_21CollectiveEpilogueFwdINS6_IJS8_S8_S9_EEENS6_IJNS7_ILi1EEESH_SH_EEESB_SD_Li128ELb0ELb1ELb1ELb0EEENS1_30DynamicPersistentTileSchedulerILi128ELi128ELb1ELb1ELb0EEEEEEEEEvNT_6ParamsE --------------------------
	.section	.nv.shared._ZN7cutlass13device_kernelIN5flash19enable_sm80_to_sm89INS1_16FlashAttnFwdSm80INS1_25CollectiveMainloopFwdSm80ILi4ELi1ELb0EN4cute5tupleIJNS5_1CILi128EEENS7_ILi64EEES8_EEELi128ENS_10bfloat16_tEfNS_4arch4Sm80ELb1ELb0ELb1ELb0ELb1ELb0ELb1ELb1EEENS1_21CollectiveEpilogueFwdINS6_IJS8_S8_S9_EEENS6_IJNS7_ILi1EEESH_SH_EEESB_SD_Li128ELb0ELb1ELb1ELb0EEENS1_30DynamicPersistentTileSchedulerILi128ELi128ELb1ELb1ELb0EEEEEEEEEvNT_6ParamsE,"aw",@nobits
	.sectionflags	@""
	.align	16


//--------------------- .nv.shared._ZN7cutlass13device_kernelIN5flash19enable_sm80_to_sm89INS1_16FlashAttnFwdSm80INS1_25CollectiveMainloopFwdSm80ILi8ELi1ELb1EN4cute5tupleIJNS5_1CILi128EEENS7_ILi112EEES8_EEELi128ENS_10bfloat16_tEfNS_4arch4Sm80ELb1ELb0ELb1ELb1ELb1ELb0ELb1ELb1EEENS1_21CollectiveEpilogueFwdINS6_IJS8_S8_S9_EEENS6_IJNS7_ILi1EEESH_SH_EEESB_SD_Li256ELb1ELb1ELb1ELb0EEENS1_36VarlenDynamicPersistentTileSchedulerILi128ELi112ELi256ELi256ELb1ELb1ELb0ELb1ELb1ELb1EEEEEEEEEvNT_6ParamsE --------------------------
	.section	.nv.shared._ZN7cutlass13device_kernelIN5flash19enable_sm80_to_sm89INS1_16FlashAttnFwdSm80INS1_25CollectiveMainloopFwdSm80ILi8ELi1ELb1EN4cute5tupleIJNS5_1CILi128EEENS7_ILi112EEES8_EEELi128ENS_10bfloat16_tEfNS_4arch4Sm80ELb1ELb0ELb1ELb1ELb1ELb0ELb1ELb1EEENS1_21CollectiveEpilogueFwdINS6_IJS8_S8_S9_EEENS6_IJNS7_ILi1EEESH_SH_EEESB_SD_Li256ELb1ELb1ELb1ELb0EEENS1_36VarlenDynamicPersistentTileSchedulerILi128ELi112ELi256ELi256ELb1ELb1ELb0ELb1ELb1ELb1EEEEEEEEEvNT_6ParamsE,"aw",@nobits
	.sectionflags	@""
	.align	16


//--------------------- .nv.shared._ZN7cutlass13device_kernelIN5flash19enable_sm80_to_sm89INS1_16FlashAttnFwdSm80INS1_25CollectiveMainloopFwdSm80ILi8ELi1ELb1EN4cute5tupleIJNS5_1CILi128EEENS7_ILi112EEES8_EEELi128ENS_10bfloat16_tEfNS_4arch4Sm80ELb1ELb0ELb1ELb1ELb1ELb1ELb1ELb1EEENS1_21CollectiveEpilogueFwdINS6_IJS8_S8_S9_EEENS6_IJNS7_ILi1EEESH_SH_EEESB_SD_Li256ELb1ELb1ELb1ELb0EEENS1_36VarlenDynamicPersistentTileSchedulerILi128ELi112ELi256ELi256ELb1ELb1ELb0ELb1ELb1ELb1EEEEEEEEEvNT_6ParamsE --------------------------
	.section	.nv.shared._ZN7cutlass13device_kernelIN5flash19enable_sm80_to_sm89INS1_16FlashAttnFwdSm80INS1_25CollectiveMainloopFwdSm80ILi8ELi1ELb1EN4cute5tupleIJNS5_1CILi128EEENS7_ILi112EEES8_EEELi128ENS_10bfloat16_tEfNS_4arch4Sm80ELb1ELb0ELb1ELb1ELb1ELb1ELb1ELb1EEENS1_21CollectiveEpilogueFwdINS6_IJS8_S8_S9_EEENS6_IJNS7_ILi1EEESH_SH_EEESB_SD_Li256ELb1ELb1ELb1ELb0EEENS1_36VarlenDynamicPersistentTileSchedulerILi128ELi112ELi256ELi256ELb1ELb1ELb0ELb1ELb1ELb1EEEEEEEEEvNT_6ParamsE,"aw",@nobits
	.sectionflags	@""
	.align	16
